	.target	sm_90

	.elftype	@"ET_EXEC"


//--------------------- .note.nv.tkinfo           --------------------------
	.section	.note.nv.tkinfo,"",@"SHT_NOTE"
	.sectionflags	@"SHF_NOTE_NV_TKINFO"
	.tkinfo
        /*0018*/ 	.word	0x00000002
        /*0030*/ 	.string	""
        /*0030*/ 	.string	"ptxas"
        /*0030*/ 	.string	"Cuda compilation tools, release 13.0, V13.0.88"
        /*0030*/ 	.string	"Build cuda_13.0.r13.0/compiler.36424714_0"
        /*0030*/ 	.string	"-arch sm_90 -m 64 "



//--------------------- .note.nv.cuinfo           --------------------------
	.section	.note.nv.cuinfo,"",@"SHT_NOTE"
	.sectionflags	@"SHF_NOTE_NV_CUINFO"
        /*0018*/ 	.short	0x0002
        /*001a*/ 	.short	0x005a
        /*001c*/ 	.short	0x0082
	.zero		2


//--------------------- .nv.info                  --------------------------
	.section	.nv.info,"",@"SHT_CUDA_INFO"
	.align	4


	//----- nvinfo : EIATTR_REGCOUNT
	.align		4
        /*0000*/ 	.byte	0x04, 0x2f
        /*0002*/ 	.short	(.L_180 - .L_179)
	.align		4
.L_179:
        /*0004*/ 	.word	index@(_ZN2at6native13reduce_kernelILi128ELi4ENS0_8ReduceOpIN3c104HalfENS0_10WelfordOpsIS4_fiN4cuda3std3__44pairIffEEEEjfLi2ELi2EEEEEvT1_)
        /*0008*/ 	.word	0x00000038


	//----- nvinfo : EIATTR_FRAME_SIZE
	.align		4
.L_180:
        /*000c*/ 	.byte	0x04, 0x11
        /*000e*/ 	.short	(.L_182 - .L_181)
	.align		4
.L_181:
        /*0010*/ 	.word	index@($__internal_53_$__cuda_sm20_rem_u64)
        /*0014*/ 	.word	0x00000000


	//----- nvinfo : EIATTR_FRAME_SIZE
	.align		4
.L_182:
        /*0018*/ 	.byte	0x04, 0x11
        /*001a*/ 	.short	(.L_184 - .L_183)
	.align		4
.L_183:
        /*001c*/ 	.word	index@($__internal_52_$__cuda_sm20_div_u64)
        /*0020*/ 	.word	0x00000000


	//----- nvinfo : EIATTR_FRAME_SIZE
	.align		4
.L_184:
        /*0024*/ 	.byte	0x04, 0x11
        /*0026*/ 	.short	(.L_186 - .L_185)
	.align		4
.L_185:
        /*0028*/ 	.word	index@(_ZN2at6native13reduce_kernelILi128ELi4ENS0_8ReduceOpIN3c104HalfENS0_10WelfordOpsIS4_fiN4cuda3std3__44pairIffEEEEjfLi2ELi2EEEEEvT1_)
        /*002c*/ 	.word	0x00000000


	//----- nvinfo : EIATTR_REGCOUNT
	.align		4
.L_186:
        /*0030*/ 	.byte	0x04, 0x2f
        /*0032*/ 	.short	(.L_188 - .L_187)
	.align		4
.L_187:
        /*0034*/ 	.word	index@(_ZN2at6native13reduce_kernelILi256ELi2ENS0_8ReduceOpIN3c104HalfENS0_10WelfordOpsIS4_fiN4cuda3std3__44pairIffEEEEjfLi2ELi2EEEEEvT1_)
        /*0038*/ 	.word	0x00000028


	//----- nvinfo : EIATTR_FRAME_SIZE
	.align		4
.L_188:
        /*003c*/ 	.byte	0x04, 0x11
        /*003e*/ 	.short	(.L_190 - .L_189)
	.align		4
.L_189:
        /*0040*/ 	.word	index@($__internal_51_$__cuda_sm20_rem_u64)
        /*0044*/ 	.word	0x00000000


	//----- nvinfo : EIATTR_FRAME_SIZE
	.align		4
.L_190:
        /*0048*/ 	.byte	0x04, 0x11
        /*004a*/ 	.short	(.L_192 - .L_191)
	.align		4
.L_191:
        /*004c*/ 	.word	index@($__internal_50_$__cuda_sm20_div_u64)
        /*0050*/ 	.word	0x00000000


	//----- nvinfo : EIATTR_FRAME_SIZE
	.align		4
.L_192:
        /*0054*/ 	.byte	0x04, 0x11
        /*0056*/ 	.short	(.L_194 - .L_193)
	.align		4
.L_193:
        /*0058*/ 	.word	index@(_ZN2at6native13reduce_kernelILi256ELi2ENS0_8ReduceOpIN3c104HalfENS0_10WelfordOpsIS4_fiN4cuda3std3__44pairIffEEEEjfLi2ELi2EEEEEvT1_)
        /*005c*/ 	.word	0x00000000


	//----- nvinfo : EIATTR_REGCOUNT
	.align		4
.L_194:
        /*0060*/ 	.byte	0x04, 0x2f
        /*0062*/ 	.short	(.L_196 - .L_195)
	.align		4
.L_195:
        /*0064*/ 	.word	index@(_ZN2at6native13reduce_kernelILi512ELi1ENS0_8ReduceOpIN3c104HalfENS0_10WelfordOpsIS4_fiN4cuda3std3__44pairIffEEEEjfLi2ELi2EEEEEvT1_)
        /*0068*/ 	.word	0x0000001e


	//----- nvinfo : EIATTR_FRAME_SIZE
	.align		4
.L_196:
        /*006c*/ 	.byte	0x04, 0x11
        /*006e*/ 	.short	(.L_198 - .L_197)
	.align		4
.L_197:
        /*0070*/ 	.word	index@($__internal_49_$__cuda_sm20_rem_u64)
        /*0074*/ 	.word	0x00000000


	//----- nvinfo : EIATTR_FRAME_SIZE
	.align		4
.L_198:
        /*0078*/ 	.byte	0x04, 0x11
        /*007a*/ 	.short	(.L_200 - .L_199)
	.align		4
.L_199:
        /*007c*/ 	.word	index@($__internal_48_$__cuda_sm20_div_u64)
        /*0080*/ 	.word	0x00000000


	//----- nvinfo : EIATTR_FRAME_SIZE
	.align		4
.L_200:
        /*0084*/ 	.byte	0x04, 0x11
        /*0086*/ 	.short	(.L_202 - .L_201)
	.align		4
.L_201:
        /*0088*/ 	.word	index@(_ZN2at6native13reduce_kernelILi512ELi1ENS0_8ReduceOpIN3c104HalfENS0_10WelfordOpsIS4_fiN4cuda3std3__44pairIffEEEEjfLi2ELi2EEEEEvT1_)
        /*008c*/ 	.word	0x00000000


	//----- nvinfo : EIATTR_REGCOUNT
	.align		4
.L_202:
        /*0090*/ 	.byte	0x04, 0x2f
        /*0092*/ 	.short	(.L_204 - .L_203)
	.align		4
.L_203:
        /*0094*/ 	.word	index@(_ZN2at6native13reduce_kernelILi128ELi4ENS0_8ReduceOpIN3c108BFloat16ENS0_10WelfordOpsIS4_fiN4cuda3std3__44pairIffEEEEjfLi2ELi2EEEEEvT1_)
        /*0098*/ 	.word	0x0000003c


	//----- nvinfo : EIATTR_FRAME_SIZE
	.align		4
.L_204:
        /*009c*/ 	.byte	0x04, 0x11
        /*009e*/ 	.short	(.L_206 - .L_205)
	.align		4
.L_205:
        /*00a0*/ 	.word	index@($__internal_47_$__cuda_sm20_rem_u64)
        /*00a4*/ 	.word	0x00000000


	//----- nvinfo : EIATTR_FRAME_SIZE
	.align		4
.L_206:
        /*00a8*/ 	.byte	0x04, 0x11
        /*00aa*/ 	.short	(.L_208 - .L_207)
	.align		4
.L_207:
        /*00ac*/ 	.word	index@($__internal_46_$__cuda_sm20_div_u64)
        /*00b0*/ 	.word	0x00000000


	//----- nvinfo : EIATTR_FRAME_SIZE
	.align		4
.L_208:
        /*00b4*/ 	.byte	0x04, 0x11
        /*00b6*/ 	.short	(.L_210 - .L_209)
	.align		4
.L_209:
        /*00b8*/ 	.word	index@(_ZN2at6native13reduce_kernelILi128ELi4ENS0_8ReduceOpIN3c108BFloat16ENS0_10WelfordOpsIS4_fiN4cuda3std3__44pairIffEEEEjfLi2ELi2EEEEEvT1_)
        /*00bc*/ 	.word	0x00000000


	//----- nvinfo : EIATTR_REGCOUNT
	.align		4
.L_210:
        /*00c0*/ 	.byte	0x04, 0x2f
        /*00c2*/ 	.short	(.L_212 - .L_211)
	.align		4
.L_211:
        /*00c4*/ 	.word	index@(_ZN2at6native13reduce_kernelILi256ELi2ENS0_8ReduceOpIN3c108BFloat16ENS0_10WelfordOpsIS4_fiN4cuda3std3__44pairIffEEEEjfLi2ELi2EEEEEvT1_)
        /*00c8*/ 	.word	0x00000028


	//----- nvinfo : EIATTR_FRAME_SIZE
	.align		4
.L_212:
        /*00cc*/ 	.byte	0x04, 0x11
        /*00ce*/ 	.short	(.L_214 - .L_213)
	.align		4
.L_213:
        /*00d0*/ 	.word	index@($__internal_45_$__cuda_sm20_rem_u64)
        /*00d4*/ 	.word	0x00000000


	//----- nvinfo : EIATTR_FRAME_SIZE
	.align		4
.L_214:
        /*00d8*/ 	.byte	0x04, 0x11
        /*00da*/ 	.short	(.L_216 - .L_215)
	.align		4
.L_215:
        /*00dc*/ 	.word	index@($__internal_44_$__cuda_sm20_div_u64)
        /*00e0*/ 	.word	0x00000000


	//----- nvinfo : EIATTR_FRAME_SIZE
	.align		4
.L_216:
        /*00e4*/ 	.byte	0x04, 0x11
        /*00e6*/ 	.short	(.L_218 - .L_217)
	.align		4
.L_217:
        /*00e8*/ 	.word	index@(_ZN2at6native13reduce_kernelILi256ELi2ENS0_8ReduceOpIN3c108BFloat16ENS0_10WelfordOpsIS4_fiN4cuda3std3__44pairIffEEEEjfLi2ELi2EEEEEvT1_)
        /*00ec*/ 	.word	0x00000000


	//----- nvinfo : EIATTR_REGCOUNT
	.align		4
.L_218:
        /*00f0*/ 	.byte	0x04, 0x2f
        /*00f2*/ 	.short	(.L_220 - .L_219)
	.align		4
.L_219:
        /*00f4*/ 	.word	index@(_ZN2at6native13reduce_kernelILi512ELi1ENS0_8ReduceOpIN3c108BFloat16ENS0_10WelfordOpsIS4_fiN4cuda3std3__44pairIffEEEEjfLi2ELi2EEEEEvT1_)
        /*00f8*/ 	.word	0x0000001e


	//----- nvinfo : EIATTR_FRAME_SIZE
	.align		4
.L_220:
        /*00fc*/ 	.byte	0x04, 0x11
        /*00fe*/ 	.short	(.L_222 - .L_221)
	.align		4
.L_221:
        /*0100*/ 	.word	index@($__internal_43_$__cuda_sm20_rem_u64)
        /*0104*/ 	.word	0x00000000


	//----- nvinfo : EIATTR_FRAME_SIZE
	.align		4
.L_222:
        /*0108*/ 	.byte	0x04, 0x11
        /*010a*/ 	.short	(.L_224 - .L_223)
	.align		4
.L_223:
        /*010c*/ 	.word	index@($__internal_42_$__cuda_sm20_div_u64)
        /*0110*/ 	.word	0x00000000


	//----- nvinfo : EIATTR_FRAME_SIZE
	.align		4
.L_224:
        /*0114*/ 	.byte	0x04, 0x11
        /*0116*/ 	.short	(.L_226 - .L_225)
	.align		4
.L_225:
        /*0118*/ 	.word	index@(_ZN2at6native13reduce_kernelILi512ELi1ENS0_8ReduceOpIN3c108BFloat16ENS0_10WelfordOpsIS4_fiN4cuda3std3__44pairIffEEEEjfLi2ELi2EEEEEvT1_)
        /*011c*/ 	.word	0x00000000


	//----- nvinfo : EIATTR_REGCOUNT
	.align		4
.L_226:
        /*0120*/ 	.byte	0x04, 0x2f
        /*0122*/ 	.short	(.L_228 - .L_227)
	.align		4
.L_227:
        /*0124*/ 	.word	index@(_ZN2at6native13reduce_kernelILi128ELi4ENS0_8ReduceOpIdNS0_10WelfordOpsIddiN4cuda3std3__44pairIddEEEEjdLi2ELi2EEEEEvT1_)
        /*0128*/ 	.word	0x00000067


	//----- nvinfo : EIATTR_FRAME_SIZE
	.align		4
.L_228:
        /*012c*/ 	.byte	0x04, 0x11
        /*012e*/ 	.short	(.L_230 - .L_229)
	.align		4
.L_229:
        /*0130*/ 	.word	index@($__internal_41_$__cuda_sm20_rem_u64)
        /*0134*/ 	.word	0x00000000


	//----- nvinfo : EIATTR_FRAME_SIZE
	.align		4
.L_230:
        /*0138*/ 	.byte	0x04, 0x11
        /*013a*/ 	.short	(.L_232 - .L_231)
	.align		4
.L_231:
        /*013c*/ 	.word	index@($__internal_40_$__cuda_sm20_dsqrt_rn_f64_mediumpath_v1)
        /*0140*/ 	.word	0x00000000


	//----- nvinfo : EIATTR_FRAME_SIZE
	.align		4
.L_232:
        /*0144*/ 	.byte	0x04, 0x11
        /*0146*/ 	.short	(.L_234 - .L_233)
	.align		4
.L_233:
        /*0148*/ 	.word	index@($__internal_39_$__cuda_sm20_div_u64)
        /*014c*/ 	.word	0x00000000


	//----- nvinfo : EIATTR_FRAME_SIZE
	.align		4
.L_234:
        /*0150*/ 	.byte	0x04, 0x11
        /*0152*/ 	.short	(.L_236 - .L_235)
	.align		4
.L_235:
        /*0154*/ 	.word	index@($__internal_38_$__cuda_sm20_div_rn_f64_full)
        /*0158*/ 	.word	0x00000000


	//----- nvinfo : EIATTR_FRAME_SIZE
	.align		4
.L_236:
        /*015c*/ 	.byte	0x04, 0x11
        /*015e*/ 	.short	(.L_238 - .L_237)
	.align		4
.L_237:
        /*0160*/ 	.word	index@(_ZN2at6native13reduce_kernelILi128ELi4ENS0_8ReduceOpIdNS0_10WelfordOpsIddiN4cuda3std3__44pairIddEEEEjdLi2ELi2EEEEEvT1_)
        /*0164*/ 	.word	0x00000000


	//----- nvinfo : EIATTR_REGCOUNT
	.align		4
.L_238:
        /*0168*/ 	.byte	0x04, 0x2f
        /*016a*/ 	.short	(.L_240 - .L_239)
	.align		4
.L_239:
        /*016c*/ 	.word	index@(_ZN2at6native13reduce_kernelILi256ELi2ENS0_8ReduceOpIdNS0_10WelfordOpsIddiN4cuda3std3__44pairIddEEEEjdLi2ELi2EEEEEvT1_)
        /*0170*/ 	.word	0x00000040


	//----- nvinfo : EIATTR_FRAME_SIZE
	.align		4
.L_240:
        /*0174*/ 	.byte	0x04, 0x11
        /*0176*/ 	.short	(.L_242 - .L_241)
	.align		4
.L_241:
        /*0178*/ 	.word	index@($__internal_37_$__cuda_sm20_rem_u64)
        /*017c*/ 	.word	0x00000000


	//----- nvinfo : EIATTR_FRAME_SIZE
	.align		4
.L_242:
        /*0180*/ 	.byte	0x04, 0x11
        /*0182*/ 	.short	(.L_244 - .L_243)
	.align		4
.L_243:
        /*0184*/ 	.word	index@($__internal_36_$__cuda_sm20_dsqrt_rn_f64_mediumpath_v1)
        /*0188*/ 	.word	0x00000000


	//----- nvinfo : EIATTR_FRAME_SIZE
	.align		4
.L_244:
        /*018c*/ 	.byte	0x04, 0x11
        /*018e*/ 	.short	(.L_246 - .L_245)
	.align		4
.L_245:
        /*0190*/ 	.word	index@($__internal_35_$__cuda_sm20_div_u64)
        /*0194*/ 	.word	0x00000000


	//----- nvinfo : EIATTR_FRAME_SIZE
	.align		4
.L_246:
        /*0198*/ 	.byte	0x04, 0x11
        /*019a*/ 	.short	(.L_248 - .L_247)
	.align		4
.L_247:
        /*019c*/ 	.word	index@($__internal_34_$__cuda_sm20_div_rn_f64_full)
        /*01a0*/ 	.word	0x00000000


	//----- nvinfo : EIATTR_FRAME_SIZE
	.align		4
.L_248:
        /*01a4*/ 	.byte	0x04, 0x11
        /*01a6*/ 	.short	(.L_250 - .L_249)
	.align		4
.L_249:
        /*01a8*/ 	.word	index@(_ZN2at6native13reduce_kernelILi256ELi2ENS0_8ReduceOpIdNS0_10WelfordOpsIddiN4cuda3std3__44pairIddEEEEjdLi2ELi2EEEEEvT1_)
        /*01ac*/ 	.word	0x00000000


	//----- nvinfo : EIATTR_REGCOUNT
	.align		4
.L_250:
        /*01b0*/ 	.byte	0x04, 0x2f
        /*01b2*/ 	.short	(.L_252 - .L_251)
	.align		4
.L_251:
        /*01b4*/ 	.word	index@(_ZN2at6native13reduce_kernelILi512ELi1ENS0_8ReduceOpIdNS0_10WelfordOpsIddiN4cuda3std3__44pairIddEEEEjdLi2ELi2EEEEEvT1_)
        /*01b8*/ 	.word	0x00000020


	//----- nvinfo : EIATTR_FRAME_SIZE
	.align		4
.L_252:
        /*01bc*/ 	.byte	0x04, 0x11
        /*01be*/ 	.short	(.L_254 - .L_253)
	.align		4
.L_253:
        /*01c0*/ 	.word	index@($__internal_33_$__cuda_sm20_rem_u64)
        /*01c4*/ 	.word	0x00000048


	//----- nvinfo : EIATTR_FRAME_SIZE
	.align		4
.L_254:
        /*01c8*/ 	.byte	0x04, 0x11
        /*01ca*/ 	.short	(.L_256 - .L_255)
	.align		4
.L_255:
        /*01cc*/ 	.word	index@($__internal_32_$__cuda_sm20_dsqrt_rn_f64_mediumpath_v1)
        /*01d0*/ 	.word	0x00000048


	//----- nvinfo : EIATTR_FRAME_SIZE
	.align		4
.L_256:
        /*01d4*/ 	.byte	0x04, 0x11
        /*01d6*/ 	.short	(.L_258 - .L_257)
	.align		4
.L_257:
        /*01d8*/ 	.word	index@($__internal_31_$__cuda_sm20_div_u64)
        /*01dc*/ 	.word	0x00000048


	//----- nvinfo : EIATTR_FRAME_SIZE
	.align		4
.L_258:
        /*01e0*/ 	.byte	0x04, 0x11
        /*01e2*/ 	.short	(.L_260 - .L_259)
	.align		4
.L_259:
        /*01e4*/ 	.word	index@($__internal_30_$__cuda_sm20_div_rn_f64_full)
        /*01e8*/ 	.word	0x00000048


	//----- nvinfo : EIATTR_FRAME_SIZE
	.align		4
.L_260:
        /*01ec*/ 	.byte	0x04, 0x11
        /*01ee*/ 	.short	(.L_262 - .L_261)
	.align		4
.L_261:
        /*01f0*/ 	.word	index@(_ZN2at6native13reduce_kernelILi512ELi1ENS0_8ReduceOpIdNS0_10WelfordOpsIddiN4cuda3std3__44pairIddEEEEjdLi2ELi2EEEEEvT1_)
        /*01f4*/ 	.word	0x00000048


	//----- nvinfo : EIATTR_REGCOUNT
	.align		4
.L_262:
        /*01f8*/ 	.byte	0x04, 0x2f
        /*01fa*/ 	.short	(.L_264 - .L_263)
	.align		4
.L_263:
        /*01fc*/ 	.word	index@(_ZN2at6native13reduce_kernelILi128ELi4ENS0_8ReduceOpIfNS0_10WelfordOpsIffiN4cuda3std3__44pairIffEEEEjfLi2ELi2EEEEEvT1_)
        /*0200*/ 	.word	0x0000003a


	//----- nvinfo : EIATTR_FRAME_SIZE
	.align		4
.L_264:
        /*0204*/ 	.byte	0x04, 0x11
        /*0206*/ 	.short	(.L_266 - .L_265)
	.align		4
.L_265:
        /*0208*/ 	.word	index@($__internal_29_$__cuda_sm20_rem_u64)
        /*020c*/ 	.word	0x00000000


	//----- nvinfo : EIATTR_FRAME_SIZE
	.align		4
.L_266:
        /*0210*/ 	.byte	0x04, 0x11
        /*0212*/ 	.short	(.L_268 - .L_267)
	.align		4
.L_267:
        /*0214*/ 	.word	index@($__internal_28_$__cuda_sm20_div_u64)
        /*0218*/ 	.word	0x00000000


	//----- nvinfo : EIATTR_FRAME_SIZE
	.align		4
.L_268:
        /*021c*/ 	.byte	0x04, 0x11
        /*021e*/ 	.short	(.L_270 - .L_269)
	.align		4
.L_269:
        /*0220*/ 	.word	index@(_ZN2at6native13reduce_kernelILi128ELi4ENS0_8ReduceOpIfNS0_10WelfordOpsIffiN4cuda3std3__44pairIffEEEEjfLi2ELi2EEEEEvT1_)
        /*0224*/ 	.word	0x00000000


	//----- nvinfo : EIATTR_REGCOUNT
	.align		4
.L_270:
        /*0228*/ 	.byte	0x04, 0x2f
        /*022a*/ 	.short	(.L_272 - .L_271)
	.align		4
.L_271:
        /*022c*/ 	.word	index@(_ZN2at6native13reduce_kernelILi256ELi2ENS0_8ReduceOpIfNS0_10WelfordOpsIffiN4cuda3std3__44pairIffEEEEjfLi2ELi2EEEEEvT1_)
        /*0230*/ 	.word	0x00000028


	//----- nvinfo : EIATTR_FRAME_SIZE
	.align		4
.L_272:
        /*0234*/ 	.byte	0x04, 0x11
        /*0236*/ 	.short	(.L_274 - .L_273)
	.align		4
.L_273:
        /*0238*/ 	.word	index@($__internal_27_$__cuda_sm20_rem_u64)
        /*023c*/ 	.word	0x00000000


	//----- nvinfo : EIATTR_FRAME_SIZE
	.align		4
.L_274:
        /*0240*/ 	.byte	0x04, 0x11
        /*0242*/ 	.short	(.L_276 - .L_275)
	.align		4
.L_275:
        /*0244*/ 	.word	index@($__internal_26_$__cuda_sm20_div_u64)
        /*0248*/ 	.word	0x00000000


	//----- nvinfo : EIATTR_FRAME_SIZE
	.align		4
.L_276:
        /*024c*/ 	.byte	0x04, 0x11
        /*024e*/ 	.short	(.L_278 - .L_277)
	.align		4
.L_277:
        /*0250*/ 	.word	index@(_ZN2at6native13reduce_kernelILi256ELi2ENS0_8ReduceOpIfNS0_10WelfordOpsIffiN4cuda3std3__44pairIffEEEEjfLi2ELi2EEEEEvT1_)
        /*0254*/ 	.word	0x00000000


	//----- nvinfo : EIATTR_REGCOUNT
	.align		4
.L_278:
        /*0258*/ 	.byte	0x04, 0x2f
        /*025a*/ 	.short	(.L_280 - .L_279)
	.align		4
.L_279:
        /*025c*/ 	.word	index@(_ZN2at6native13reduce_kernelILi512ELi1ENS0_8ReduceOpIfNS0_10WelfordOpsIffiN4cuda3std3__44pairIffEEEEjfLi2ELi2EEEEEvT1_)
        /*0260*/ 	.word	0x00000020


	//----- nvinfo : EIATTR_FRAME_SIZE
	.align		4
.L_280:
        /*0264*/ 	.byte	0x04, 0x11
        /*0266*/ 	.short	(.L_282 - .L_281)
	.align		4
.L_281:
        /*0268*/ 	.word	index@($__internal_25_$__cuda_sm20_rem_u64)
        /*026c*/ 	.word	0x00000000


	//----- nvinfo : EIATTR_FRAME_SIZE
	.align		4
.L_282:
        /*0270*/ 	.byte	0x04, 0x11
        /*0272*/ 	.short	(.L_284 - .L_283)
	.align		4
.L_283:
        /*0274*/ 	.word	index@($__internal_24_$__cuda_sm20_div_u64)
        /*0278*/ 	.word	0x00000000


	//----- nvinfo : EIATTR_FRAME_SIZE
	.align		4
.L_284:
        /*027c*/ 	.byte	0x04, 0x11
        /*027e*/ 	.short	(.L_286 - .L_285)
	.align		4
.L_285:
        /*0280*/ 	.word	index@(_ZN2at6native13reduce_kernelILi512ELi1ENS0_8ReduceOpIfNS0_10WelfordOpsIffiN4cuda3std3__44pairIffEEEEjfLi2ELi2EEEEEvT1_)
        /*0284*/ 	.word	0x00000000


	//----- nvinfo : EIATTR_REGCOUNT
	.align		4
.L_286:
        /*0288*/ 	.byte	0x04, 0x2f
        /*028a*/ 	.short	(.L_288 - .L_287)
	.align		4
.L_287:
        /*028c*/ 	.word	index@(_ZN2at6native13reduce_kernelILi128ELi4ENS0_8ReduceOpIN3c104HalfENS0_10WelfordOpsIS4_fiN4cuda3std3__44pairIS4_S4_EEEEjS4_Li2ELi2EEEEEvT1_)
        /*0290*/ 	.word	0x00000038


	//----- nvinfo : EIATTR_FRAME_SIZE
	.align		4
.L_288:
        /*0294*/ 	.byte	0x04, 0x11
        /*0296*/ 	.short	(.L_290 - .L_289)
	.align		4
.L_289:
        /*0298*/ 	.word	index@($__internal_23_$__cuda_sm20_rem_u64)
        /*029c*/ 	.word	0x00000000


	//----- nvinfo : EIATTR_FRAME_SIZE
	.align		4
.L_290:
        /*02a0*/ 	.byte	0x04, 0x11
        /*02a2*/ 	.short	(.L_292 - .L_291)
	.align		4
.L_291:
        /*02a4*/ 	.word	index@($__internal_22_$__cuda_sm20_div_u64)
        /*02a8*/ 	.word	0x00000000


	//----- nvinfo : EIATTR_FRAME_SIZE
	.align		4
.L_292:
        /*02ac*/ 	.byte	0x04, 0x11
        /*02ae*/ 	.short	(.L_294 - .L_293)
	.align		4
.L_293:
        /*02b0*/ 	.word	index@(_ZN2at6native13reduce_kernelILi128ELi4ENS0_8ReduceOpIN3c104HalfENS0_10WelfordOpsIS4_fiN4cuda3std3__44pairIS4_S4_EEEEjS4_Li2ELi2EEEEEvT1_)
        /*02b4*/ 	.word	0x00000000


	//----- nvinfo : EIATTR_REGCOUNT
	.align		4
.L_294:
        /*02b8*/ 	.byte	0x04, 0x2f
        /*02ba*/ 	.short	(.L_296 - .L_295)
	.align		4
.L_295:
        /*02bc*/ 	.word	index@(_ZN2at6native13reduce_kernelILi256ELi2ENS0_8ReduceOpIN3c104HalfENS0_10WelfordOpsIS4_fiN4cuda3std3__44pairIS4_S4_EEEEjS4_Li2ELi2EEEEEvT1_)
        /*02c0*/ 	.word	0x00000028


	//----- nvinfo : EIATTR_FRAME_SIZE
	.align		4
.L_296:
        /*02c4*/ 	.byte	0x04, 0x11
        /*02c6*/ 	.short	(.L_298 - .L_297)
	.align		4
.L_297:
        /*02c8*/ 	.word	index@($__internal_21_$__cuda_sm20_rem_u64)
        /*02cc*/ 	.word	0x00000000


	//----- nvinfo : EIATTR_FRAME_SIZE
	.align		4
.L_298:
        /*02d0*/ 	.byte	0x04, 0x11
        /*02d2*/ 	.short	(.L_300 - .L_299)
	.align		4
.L_299:
        /*02d4*/ 	.word	index@($__internal_20_$__cuda_sm20_div_u64)
        /*02d8*/ 	.word	0x00000000


	//----- nvinfo : EIATTR_FRAME_SIZE
	.align		4
.L_300:
        /*02dc*/ 	.byte	0x04, 0x11
        /*02de*/ 	.short	(.L_302 - .L_301)
	.align		4
.L_301:
        /*02e0*/ 	.word	index@(_ZN2at6native13reduce_kernelILi256ELi2ENS0_8ReduceOpIN3c104HalfENS0_10WelfordOpsIS4_fiN4cuda3std3__44pairIS4_S4_EEEEjS4_Li2ELi2EEEEEvT1_)
        /*02e4*/ 	.word	0x00000000


	//----- nvinfo : EIATTR_REGCOUNT
	.align		4
.L_302:
        /*02e8*/ 	.byte	0x04, 0x2f
        /*02ea*/ 	.short	(.L_304 - .L_303)
	.align		4
.L_303:
        /*02ec*/ 	.word	index@(_ZN2at6native13reduce_kernelILi512ELi1ENS0_8ReduceOpIN3c104HalfENS0_10WelfordOpsIS4_fiN4cuda3std3__44pairIS4_S4_EEEEjS4_Li2ELi2EEEEEvT1_)
        /*02f0*/ 	.word	0x0000001e


	//----- nvinfo : EIATTR_FRAME_SIZE
	.align		4
.L_304:
        /*02f4*/ 	.byte	0x04, 0x11
        /*02f6*/ 	.short	(.L_306 - .L_305)
	.align		4
.L_305:
        /*02f8*/ 	.word	index@($__internal_19_$__cuda_sm20_rem_u64)
        /*02fc*/ 	.word	0x00000000


	//----- nvinfo : EIATTR_FRAME_SIZE
	.align		4
.L_306:
        /*0300*/ 	.byte	0x04, 0x11
        /*0302*/ 	.short	(.L_308 - .L_307)
	.align		4
.L_307:
        /*0304*/ 	.word	index@($__internal_18_$__cuda_sm20_div_u64)
        /*0308*/ 	.word	0x00000000


	//----- nvinfo : EIATTR_FRAME_SIZE
	.align		4
.L_308:
        /*030c*/ 	.byte	0x04, 0x11
        /*030e*/ 	.short	(.L_310 - .L_309)
	.align		4
.L_309:
        /*0310*/ 	.word	index@(_ZN2at6native13reduce_kernelILi512ELi1ENS0_8ReduceOpIN3c104HalfENS0_10WelfordOpsIS4_fiN4cuda3std3__44pairIS4_S4_EEEEjS4_Li2ELi2EEEEEvT1_)
        /*0314*/ 	.word	0x00000000


	//----- nvinfo : EIATTR_REGCOUNT
	.align		4
.L_310:
        /*0318*/ 	.byte	0x04, 0x2f
        /*031a*/ 	.short	(.L_312 - .L_311)
	.align		4
.L_311:
        /*031c*/ 	.word	index@(_ZN2at6native13reduce_kernelILi128ELi4ENS0_8ReduceOpIN3c108BFloat16ENS0_10WelfordOpsIS4_fiN4cuda3std3__44pairIS4_S4_EEEEjS4_Li2ELi2EEEEEvT1_)
        /*0320*/ 	.word	0x0000003c


	//----- nvinfo : EIATTR_FRAME_SIZE
	.align		4
.L_312:
        /*0324*/ 	.byte	0x04, 0x11
        /*0326*/ 	.short	(.L_314 - .L_313)
	.align		4
.L_313:
        /*0328*/ 	.word	index@($__internal_17_$__cuda_sm20_rem_u64)
        /*032c*/ 	.word	0x00000000


	//----- nvinfo : EIATTR_FRAME_SIZE
	.align		4
.L_314:
        /*0330*/ 	.byte	0x04, 0x11
        /*0332*/ 	.short	(.L_316 - .L_315)
	.align		4
.L_315:
        /*0334*/ 	.word	index@($__internal_16_$__cuda_sm20_div_u64)
        /*0338*/ 	.word	0x00000000


	//----- nvinfo : EIATTR_FRAME_SIZE
	.align		4
.L_316:
        /*033c*/ 	.byte	0x04, 0x11
        /*033e*/ 	.short	(.L_318 - .L_317)
	.align		4
.L_317:
        /*0340*/ 	.word	index@(_ZN2at6native13reduce_kernelILi128ELi4ENS0_8ReduceOpIN3c108BFloat16ENS0_10WelfordOpsIS4_fiN4cuda3std3__44pairIS4_S4_EEEEjS4_Li2ELi2EEEEEvT1_)
        /*0344*/ 	.word	0x00000000


	//----- nvinfo : EIATTR_REGCOUNT
	.align		4
.L_318:
        /*0348*/ 	.byte	0x04, 0x2f
        /*034a*/ 	.short	(.L_320 - .L_319)
	.align		4
.L_319:
        /*034c*/ 	.word	index@(_ZN2at6native13reduce_kernelILi256ELi2ENS0_8ReduceOpIN3c108BFloat16ENS0_10WelfordOpsIS4_fiN4cuda3std3__44pairIS4_S4_EEEEjS4_Li2ELi2EEEEEvT1_)
        /*0350*/ 	.word	0x00000028


	//----- nvinfo : EIATTR_FRAME_SIZE
	.align		4
.L_320:
        /*0354*/ 	.byte	0x04, 0x11
        /*0356*/ 	.short	(.L_322 - .L_321)
	.align		4
.L_321:
        /*0358*/ 	.word	index@($__internal_15_$__cuda_sm20_rem_u64)
        /*035c*/ 	.word	0x00000000


	//----- nvinfo : EIATTR_FRAME_SIZE
	.align		4
.L_322:
        /*0360*/ 	.byte	0x04, 0x11
        /*0362*/ 	.short	(.L_324 - .L_323)
	.align		4
.L_323:
        /*0364*/ 	.word	index@($__internal_14_$__cuda_sm20_div_u64)
        /*0368*/ 	.word	0x00000000


	//----- nvinfo : EIATTR_FRAME_SIZE
	.align		4
.L_324:
        /*036c*/ 	.byte	0x04, 0x11
        /*036e*/ 	.short	(.L_326 - .L_325)
	.align		4
.L_325:
        /*0370*/ 	.word	index@(_ZN2at6native13reduce_kernelILi256ELi2ENS0_8ReduceOpIN3c108BFloat16ENS0_10WelfordOpsIS4_fiN4cuda3std3__44pairIS4_S4_EEEEjS4_Li2ELi2EEEEEvT1_)
        /*0374*/ 	.word	0x00000000


	//----- nvinfo : EIATTR_REGCOUNT
	.align		4
.L_326:
        /*0378*/ 	.byte	0x04, 0x2f
        /*037a*/ 	.short	(.L_328 - .L_327)
	.align		4
.L_327:
        /*037c*/ 	.word	index@(_ZN2at6native13reduce_kernelILi512ELi1ENS0_8ReduceOpIN3c108BFloat16ENS0_10WelfordOpsIS4_fiN4cuda3std3__44pairIS4_S4_EEEEjS4_Li2ELi2EEEEEvT1_)
        /*0380*/ 	.word	0x0000001e


	//----- nvinfo : EIATTR_FRAME_SIZE
	.align		4
.L_328:
        /*0384*/ 	.byte	0x04, 0x11
        /*0386*/ 	.short	(.L_330 - .L_329)
	.align		4
.L_329:
        /*0388*/ 	.word	index@($__internal_13_$__cuda_sm20_rem_u64)
        /*038c*/ 	.word	0x00000000


	//----- nvinfo : EIATTR_FRAME_SIZE
	.align		4
.L_330:
        /*0390*/ 	.byte	0x04, 0x11
        /*0392*/ 	.short	(.L_332 - .L_331)
	.align		4
.L_331:
        /*0394*/ 	.word	index@($__internal_12_$__cuda_sm20_div_u64)
        /*0398*/ 	.word	0x00000000


	//----- nvinfo : EIATTR_FRAME_SIZE
	.align		4
.L_332:
        /*039c*/ 	.byte	0x04, 0x11
        /*039e*/ 	.short	(.L_334 - .L_333)
	.align		4
.L_333:
        /*03a0*/ 	.word	index@(_ZN2at6native13reduce_kernelILi512ELi1ENS0_8ReduceOpIN3c108BFloat16ENS0_10WelfordOpsIS4_fiN4cuda3std3__44pairIS4_S4_EEEEjS4_Li2ELi2EEEEEvT1_)
        /*03a4*/ 	.word	0x00000000


	//----- nvinfo : EIATTR_REGCOUNT
	.align		4
.L_334:
        /*03a8*/ 	.byte	0x04, 0x2f
        /*03aa*/ 	.short	(.L_336 - .L_335)
	.align		4
.L_335:
        /*03ac*/ 	.word	index@(_ZN2at6native13reduce_kernelILi128ELi4ENS0_8ReduceOpIN3c104HalfENS0_7MeanOpsIS4_ffS4_EEjS4_Li4ELi8EEEEEvT1_)
        /*03b0*/ 	.word	0x00000030


	//----- nvinfo : EIATTR_FRAME_SIZE
	.align		4
.L_336:
        /*03b4*/ 	.byte	0x04, 0x11
        /*03b6*/ 	.short	(.L_338 - .L_337)
	.align		4
.L_337:
        /*03b8*/ 	.word	index@($__internal_11_$__cuda_sm20_rem_u64)
        /*03bc*/ 	.word	0x00000000


	//----- nvinfo : EIATTR_FRAME_SIZE
	.align		4
.L_338:
        /*03c0*/ 	.byte	0x04, 0x11
        /*03c2*/ 	.short	(.L_340 - .L_339)
	.align		4
.L_339:
        /*03c4*/ 	.word	index@($__internal_10_$__cuda_sm20_div_u64)
        /*03c8*/ 	.word	0x00000000


	//----- nvinfo : EIATTR_FRAME_SIZE
	.align		4
.L_340:
        /*03cc*/ 	.byte	0x04, 0x11
        /*03ce*/ 	.short	(.L_342 - .L_341)
	.align		4
.L_341:
        /*03d0*/ 	.word	index@(_ZN2at6native13reduce_kernelILi128ELi4ENS0_8ReduceOpIN3c104HalfENS0_7MeanOpsIS4_ffS4_EEjS4_Li4ELi8EEEEEvT1_)
        /*03d4*/ 	.word	0x00000000


	//----- nvinfo : EIATTR_REGCOUNT
	.align		4
.L_342:
        /*03d8*/ 	.byte	0x04, 0x2f
        /*03da*/ 	.short	(.L_344 - .L_343)
	.align		4
.L_343:
        /*03dc*/ 	.word	index@(_ZN2at6native13reduce_kernelILi256ELi2ENS0_8ReduceOpIN3c104HalfENS0_7MeanOpsIS4_ffS4_EEjS4_Li4ELi8EEEEEvT1_)
        /*03e0*/ 	.word	0x00000024


	//----- nvinfo : EIATTR_FRAME_SIZE
	.align		4
.L_344:
        /*03e4*/ 	.byte	0x04, 0x11
        /*03e6*/ 	.short	(.L_346 - .L_345)
	.align		4
.L_345:
        /*03e8*/ 	.word	index@($__internal_9_$__cuda_sm20_rem_u64)
        /*03ec*/ 	.word	0x00000000


	//----- nvinfo : EIATTR_FRAME_SIZE
	.align		4
.L_346:
        /*03f0*/ 	.byte	0x04, 0x11
        /*03f2*/ 	.short	(.L_348 - .L_347)
	.align		4
.L_347:
        /*03f4*/ 	.word	index@($__internal_8_$__cuda_sm20_div_u64)
        /*03f8*/ 	.word	0x00000000


	//----- nvinfo : EIATTR_FRAME_SIZE
	.align		4
.L_348:
        /*03fc*/ 	.byte	0x04, 0x11
        /*03fe*/ 	.short	(.L_350 - .L_349)
	.align		4
.L_349:
        /*0400*/ 	.word	index@(_ZN2at6native13reduce_kernelILi256ELi2ENS0_8ReduceOpIN3c104HalfENS0_7MeanOpsIS4_ffS4_EEjS4_Li4ELi8EEEEEvT1_)
        /*0404*/ 	.word	0x00000000


	//----- nvinfo : EIATTR_REGCOUNT
	.align		4
.L_350:
        /*0408*/ 	.byte	0x04, 0x2f
        /*040a*/ 	.short	(.L_352 - .L_351)
	.align		4
.L_351:
        /*040c*/ 	.word	index@(_ZN2at6native13reduce_kernelILi512ELi1ENS0_8ReduceOpIN3c104HalfENS0_7MeanOpsIS4_ffS4_EEjS4_Li4ELi8EEEEEvT1_)
        /*0410*/ 	.word	0x00000020


	//----- nvinfo : EIATTR_FRAME_SIZE
	.align		4
.L_352:
        /*0414*/ 	.byte	0x04, 0x11
        /*0416*/ 	.short	(.L_354 - .L_353)
	.align		4
.L_353:
        /*0418*/ 	.word	index@($__internal_7_$__cuda_sm20_rem_u64)
        /*041c*/ 	.word	0x00000000


	//----- nvinfo : EIATTR_FRAME_SIZE
	.align		4
.L_354:
        /*0420*/ 	.byte	0x04, 0x11
        /*0422*/ 	.short	(.L_356 - .L_355)
	.align		4
.L_355:
        /*0424*/ 	.word	index@($__internal_6_$__cuda_sm20_div_u64)
        /*0428*/ 	.word	0x00000000


	//----- nvinfo : EIATTR_FRAME_SIZE
	.align		4
.L_356:
        /*042c*/ 	.byte	0x04, 0x11
        /*042e*/ 	.short	(.L_358 - .L_357)
	.align		4
.L_357:
        /*0430*/ 	.word	index@(_ZN2at6native13reduce_kernelILi512ELi1ENS0_8ReduceOpIN3c104HalfENS0_7MeanOpsIS4_ffS4_EEjS4_Li4ELi8EEEEEvT1_)
        /*0434*/ 	.word	0x00000000


	//----- nvinfo : EIATTR_REGCOUNT
	.align		4
.L_358:
        /*0438*/ 	.byte	0x04, 0x2f
        /*043a*/ 	.short	(.L_360 - .L_359)
	.align		4
.L_359:
        /*043c*/ 	.word	index@(_ZN2at6native13reduce_kernelILi128ELi4ENS0_8ReduceOpIN3c104HalfENS0_7MeanOpsIS4_fffEEjfLi4ELi8EEEEEvT1_)
        /*0440*/ 	.word	0x00000030


	//----- nvinfo : EIATTR_FRAME_SIZE
	.align		4
.L_360:
        /*0444*/ 	.byte	0x04, 0x11
        /*0446*/ 	.short	(.L_362 - .L_361)
	.align		4
.L_361:
        /*0448*/ 	.word	index@(_ZN2at6native13reduce_kernelILi128ELi4ENS0_8ReduceOpIN3c104HalfENS0_7MeanOpsIS4_fffEEjfLi4ELi8EEEEEvT1_)
        /*044c*/ 	.word	0x00000000


	//----- nvinfo : EIATTR_REGCOUNT
	.align		4
.L_362:
        /*0450*/ 	.byte	0x04, 0x2f
        /*0452*/ 	.short	(.L_364 - .L_363)
	.align		4
.L_363:
        /*0454*/ 	.word	index@(_ZN2at6native13reduce_kernelILi256ELi2ENS0_8ReduceOpIN3c104HalfENS0_7MeanOpsIS4_fffEEjfLi4ELi8EEEEEvT1_)
        /*0458*/ 	.word	0x00000024


	//----- nvinfo : EIATTR_FRAME_SIZE
	.align		4
.L_364:
        /*045c*/ 	.byte	0x04, 0x11
        /*045e*/ 	.short	(.L_366 - .L_365)
	.align		4
.L_365:
        /*0460*/ 	.word	index@(_ZN2at6native13reduce_kernelILi256ELi2ENS0_8ReduceOpIN3c104HalfENS0_7MeanOpsIS4_fffEEjfLi4ELi8EEEEEvT1_)
        /*0464*/ 	.word	0x00000000


	//----- nvinfo : EIATTR_REGCOUNT
	.align		4
.L_366:
        /*0468*/ 	.byte	0x04, 0x2f
        /*046a*/ 	.short	(.L_368 - .L_367)
	.align		4
.L_367:
        /*046c*/ 	.word	index@(_ZN2at6native13reduce_kernelILi512ELi1ENS0_8ReduceOpIN3c104HalfENS0_7MeanOpsIS4_fffEEjfLi4ELi8EEEEEvT1_)
        /*0470*/ 	.word	0x00000020


	//----- nvinfo : EIATTR_FRAME_SIZE
	.align		4
.L_368:
        /*0474*/ 	.byte	0x04, 0x11
        /*0476*/ 	.short	(.L_370 - .L_369)
	.align		4
.L_369:
        /*0478*/ 	.word	index@(_ZN2at6native13reduce_kernelILi512ELi1ENS0_8ReduceOpIN3c104HalfENS0_7MeanOpsIS4_fffEEjfLi4ELi8EEEEEvT1_)
        /*047c*/ 	.word	0x00000000


	//----- nvinfo : EIATTR_REGCOUNT
	.align		4
.L_370:
        /*0480*/ 	.byte	0x04, 0x2f
        /*0482*/ 	.short	(.L_372 - .L_371)
	.align		4
.L_371:
        /*0484*/ 	.word	index@(_ZN2at6native13reduce_kernelILi128ELi4ENS0_8ReduceOpIN3c108BFloat16ENS0_7MeanOpsIS4_ffS4_EEjS4_Li4ELi8EEEEEvT1_)
        /*0488*/ 	.word	0x00000036


	//----- nvinfo : EIATTR_FRAME_SIZE
	.align		4
.L_372:
        /*048c*/ 	.byte	0x04, 0x11
        /*048e*/ 	.short	(.L_374 - .L_373)
	.align		4
.L_373:
        /*0490*/ 	.word	index@($__internal_5_$__cuda_sm20_rem_u64)
        /*0494*/ 	.word	0x00000000


	//----- nvinfo : EIATTR_FRAME_SIZE
	.align		4
.L_374:
        /*0498*/ 	.byte	0x04, 0x11
        /*049a*/ 	.short	(.L_376 - .L_375)
	.align		4
.L_375:
        /*049c*/ 	.word	index@($__internal_4_$__cuda_sm20_div_u64)
        /*04a0*/ 	.word	0x00000000


	//----- nvinfo : EIATTR_FRAME_SIZE
	.align		4
.L_376:
        /*04a4*/ 	.byte	0x04, 0x11
        /*04a6*/ 	.short	(.L_378 - .L_377)
	.align		4
.L_377:
        /*04a8*/ 	.word	index@(_ZN2at6native13reduce_kernelILi128ELi4ENS0_8ReduceOpIN3c108BFloat16ENS0_7MeanOpsIS4_ffS4_EEjS4_Li4ELi8EEEEEvT1_)
        /*04ac*/ 	.word	0x00000000


	//----- nvinfo : EIATTR_REGCOUNT
	.align		4
.L_378:
        /*04b0*/ 	.byte	0x04, 0x2f
        /*04b2*/ 	.short	(.L_380 - .L_379)
	.align		4
.L_379:
        /*04b4*/ 	.word	index@(_ZN2at6native13reduce_kernelILi256ELi2ENS0_8ReduceOpIN3c108BFloat16ENS0_7MeanOpsIS4_ffS4_EEjS4_Li4ELi8EEEEEvT1_)
        /*04b8*/ 	.word	0x00000028


	//----- nvinfo : EIATTR_FRAME_SIZE
	.align		4
.L_380:
        /*04bc*/ 	.byte	0x04, 0x11
        /*04be*/ 	.short	(.L_382 - .L_381)
	.align		4
.L_381:
        /*04c0*/ 	.word	index@($__internal_3_$__cuda_sm20_rem_u64)
        /*04c4*/ 	.word	0x00000000


	//----- nvinfo : EIATTR_FRAME_SIZE
	.align		4
.L_382:
        /*04c8*/ 	.byte	0x04, 0x11
        /*04ca*/ 	.short	(.L_384 - .L_383)
	.align		4
.L_383:
        /*04cc*/ 	.word	index@($__internal_2_$__cuda_sm20_div_u64)
        /*04d0*/ 	.word	0x00000000


	//----- nvinfo : EIATTR_FRAME_SIZE
	.align		4
.L_384:
        /*04d4*/ 	.byte	0x04, 0x11
        /*04d6*/ 	.short	(.L_386 - .L_385)
	.align		4
.L_385:
        /*04d8*/ 	.word	index@(_ZN2at6native13reduce_kernelILi256ELi2ENS0_8ReduceOpIN3c108BFloat16ENS0_7MeanOpsIS4_ffS4_EEjS4_Li4ELi8EEEEEvT1_)
        /*04dc*/ 	.word	0x00000000


	//----- nvinfo : EIATTR_REGCOUNT
	.align		4
.L_386:
        /*04e0*/ 	.byte	0x04, 0x2f
        /*04e2*/ 	.short	(.L_388 - .L_387)
	.align		4
.L_387:
        /*04e4*/ 	.word	index@(_ZN2at6native13reduce_kernelILi512ELi1ENS0_8ReduceOpIN3c108BFloat16ENS0_7MeanOpsIS4_ffS4_EEjS4_Li4ELi8EEEEEvT1_)
        /*04e8*/ 	.word	0x00000020


	//----- nvinfo : EIATTR_FRAME_SIZE
	.align		4
.L_388:
        /*04ec*/ 	.byte	0x04, 0x11
        /*04ee*/ 	.short	(.L_390 - .L_389)
	.align		4
.L_389:
        /*04f0*/ 	.word	index@($__internal_1_$__cuda_sm20_rem_u64)
        /*04f4*/ 	.word	0x00000000


	//----- nvinfo : EIATTR_FRAME_SIZE
	.align		4
.L_390:
        /*04f8*/ 	.byte	0x04, 0x11
        /*04fa*/ 	.short	(.L_392 - .L_391)
	.align		4
.L_391:
        /*04fc*/ 	.word	index@($__internal_0_$__cuda_sm20_div_u64)
        /*0500*/ 	.word	0x00000000


	//----- nvinfo : EIATTR_FRAME_SIZE
	.align		4
.L_392:
        /*0504*/ 	.byte	0x04, 0x11
        /*0506*/ 	.short	(.L_394 - .L_393)
	.align		4
.L_393:
        /*0508*/ 	.word	index@(_ZN2at6native13reduce_kernelILi512ELi1ENS0_8ReduceOpIN3c108BFloat16ENS0_7MeanOpsIS4_ffS4_EEjS4_Li4ELi8EEEEEvT1_)
        /*050c*/ 	.word	0x00000000


	//----- nvinfo : EIATTR_REGCOUNT
	.align		4
.L_394:
        /*0510*/ 	.byte	0x04, 0x2f
        /*0512*/ 	.short	(.L_396 - .L_395)
	.align		4
.L_395:
        /*0514*/ 	.word	index@(_ZN2at6native13reduce_kernelILi128ELi4ENS0_8ReduceOpIN3c108BFloat16ENS0_7MeanOpsIS4_fffEEjfLi4ELi8EEEEEvT1_)
        /*0518*/ 	.word	0x00000036


	//----- nvinfo : EIATTR_FRAME_SIZE
	.align		4
.L_396:
        /*051c*/ 	.byte	0x04, 0x11
        /*051e*/ 	.short	(.L_398 - .L_397)
	.align		4
.L_397:
        /*0520*/ 	.word	index@(_ZN2at6native13reduce_kernelILi128ELi4ENS0_8ReduceOpIN3c108BFloat16ENS0_7MeanOpsIS4_fffEEjfLi4ELi8EEEEEvT1_)
        /*0524*/ 	.word	0x00000000


	//----- nvinfo : EIATTR_REGCOUNT
	.align		4
.L_398:
        /*0528*/ 	.byte	0x04, 0x2f
        /*052a*/ 	.short	(.L_400 - .L_399)
	.align		4
.L_399:
        /*052c*/ 	.word	index@(_ZN2at6native13reduce_kernelILi256ELi2ENS0_8ReduceOpIN3c108BFloat16ENS0_7MeanOpsIS4_fffEEjfLi4ELi8EEEEEvT1_)
        /*0530*/ 	.word	0x00000028


	//----- nvinfo : EIATTR_FRAME_SIZE
	.align		4
.L_400:
        /*0534*/ 	.byte	0x04, 0x11
        /*0536*/ 	.short	(.L_402 - .L_401)
	.align		4
.L_401:
        /*0538*/ 	.word	index@(_ZN2at6native13reduce_kernelILi256ELi2ENS0_8ReduceOpIN3c108BFloat16ENS0_7MeanOpsIS4_fffEEjfLi4ELi8EEEEEvT1_)
        /*053c*/ 	.word	0x00000000


	//----- nvinfo : EIATTR_REGCOUNT
	.align		4
.L_402:
        /*0540*/ 	.byte	0x04, 0x2f
        /*0542*/ 	.short	(.L_404 - .L_403)
	.align		4
.L_403:
        /*0544*/ 	.word	index@(_ZN2at6native13reduce_kernelILi512ELi1ENS0_8ReduceOpIN3c108BFloat16ENS0_7MeanOpsIS4_fffEEjfLi4ELi8EEEEEvT1_)
        /*0548*/ 	.word	0x00000020


	//----- nvinfo : EIATTR_FRAME_SIZE
	.align		4
.L_404:
        /*054c*/ 	.byte	0x04, 0x11
        /*054e*/ 	.short	(.L_406 - .L_405)
	.align		4
.L_405:
        /*0550*/ 	.word	index@(_ZN2at6native13reduce_kernelILi512ELi1ENS0_8ReduceOpIN3c108BFloat16ENS0_7MeanOpsIS4_fffEEjfLi4ELi8EEEEEvT1_)
        /*0554*/ 	.word	0x00000000


	//----- nvinfo : EIATTR_REGCOUNT
	.align		4
.L_406:
        /*0558*/ 	.byte	0x04, 0x2f
        /*055a*/ 	.short	(.L_408 - .L_407)
	.align		4
.L_407:
        /*055c*/ 	.word	index@(_ZN2at6native13reduce_kernelILi128ELi4ENS0_8ReduceOpIhNS0_7MeanOpsIhhhhEEjhLi4ELi4EEEEEvT1_)
        /*0560*/ 	.word	0x00000034


	//----- nvinfo : EIATTR_FRAME_SIZE
	.align		4
.L_408:
        /*0564*/ 	.byte	0x04, 0x11
        /*0566*/ 	.short	(.L_410 - .L_409)
	.align		4
.L_409:
        /*0568*/ 	.word	index@(_ZN2at6native13reduce_kernelILi128ELi4ENS0_8ReduceOpIhNS0_7MeanOpsIhhhhEEjhLi4ELi4EEEEEvT1_)
        /*056c*/ 	.word	0x00000000


	//----- nvinfo : EIATTR_REGCOUNT
	.align		4
.L_410:
        /*0570*/ 	.byte	0x04, 0x2f
        /*0572*/ 	.short	(.L_412 - .L_411)
	.align		4
.L_411:
        /*0574*/ 	.word	index@(_ZN2at6native13reduce_kernelILi256ELi2ENS0_8ReduceOpIhNS0_7MeanOpsIhhhhEEjhLi4ELi4EEEEEvT1_)
        /*0578*/ 	.word	0x00000026


	//----- nvinfo : EIATTR_FRAME_SIZE
	.align		4
.L_412:
        /*057c*/ 	.byte	0x04, 0x11
        /*057e*/ 	.short	(.L_414 - .L_413)
	.align		4
.L_413:
        /*0580*/ 	.word	index@(_ZN2at6native13reduce_kernelILi256ELi2ENS0_8ReduceOpIhNS0_7MeanOpsIhhhhEEjhLi4ELi4EEEEEvT1_)
        /*0584*/ 	.word	0x00000000


	//----- nvinfo : EIATTR_REGCOUNT
	.align		4
.L_414:
        /*0588*/ 	.byte	0x04, 0x2f
        /*058a*/ 	.short	(.L_416 - .L_415)
	.align		4
.L_415:
        /*058c*/ 	.word	index@(_ZN2at6native13reduce_kernelILi512ELi1ENS0_8ReduceOpIhNS0_7MeanOpsIhhhhEEjhLi4ELi4EEEEEvT1_)
        /*0590*/ 	.word	0x00000020


	//----- nvinfo : EIATTR_FRAME_SIZE
	.align		4
.L_416:
        /*0594*/ 	.byte	0x04, 0x11
        /*0596*/ 	.short	(.L_418 - .L_417)
	.align		4
.L_417:
        /*0598*/ 	.word	index@(_ZN2at6native13reduce_kernelILi512ELi1ENS0_8ReduceOpIhNS0_7MeanOpsIhhhhEEjhLi4ELi4EEEEEvT1_)
        /*059c*/ 	.word	0x00000000


	//----- nvinfo : EIATTR_REGCOUNT
	.align		4
.L_418:
        /*05a0*/ 	.byte	0x04, 0x2f
        /*05a2*/ 	.short	(.L_420 - .L_419)
	.align		4
.L_419:
        /*05a4*/ 	.word	index@(_ZN2at6native13reduce_kernelILi128ELi4ENS0_8ReduceOpIaNS0_7MeanOpsIaaaaEEjaLi4ELi4EEEEEvT1_)
        /*05a8*/ 	.word	0x00000034


	//----- nvinfo : EIATTR_FRAME_SIZE
	.align		4
.L_420:
        /*05ac*/ 	.byte	0x04, 0x11
        /*05ae*/ 	.short	(.L_422 - .L_421)
	.align		4
.L_421:
        /*05b0*/ 	.word	index@(_ZN2at6native13reduce_kernelILi128ELi4ENS0_8ReduceOpIaNS0_7MeanOpsIaaaaEEjaLi4ELi4EEEEEvT1_)
        /*05b4*/ 	.word	0x00000000


	//----- nvinfo : EIATTR_REGCOUNT
	.align		4
.L_422:
        /*05b8*/ 	.byte	0x04, 0x2f
        /*05ba*/ 	.short	(.L_424 - .L_423)
	.align		4
.L_423:
        /*05bc*/ 	.word	index@(_ZN2at6native13reduce_kernelILi256ELi2ENS0_8ReduceOpIaNS0_7MeanOpsIaaaaEEjaLi4ELi4EEEEEvT1_)
        /*05c0*/ 	.word	0x00000026


	//----- nvinfo : EIATTR_FRAME_SIZE
	.align		4
.L_424:
        /*05c4*/ 	.byte	0x04, 0x11
        /*05c6*/ 	.short	(.L_426 - .L_425)
	.align		4
.L_425:
        /*05c8*/ 	.word	index@(_ZN2at6native13reduce_kernelILi256ELi2ENS0_8ReduceOpIaNS0_7MeanOpsIaaaaEEjaLi4ELi4EEEEEvT1_)
        /*05cc*/ 	.word	0x00000000


	//----- nvinfo : EIATTR_REGCOUNT
	.align		4
.L_426:
        /*05d0*/ 	.byte	0x04, 0x2f
        /*05d2*/ 	.short	(.L_428 - .L_427)
	.align		4
.L_427:
        /*05d4*/ 	.word	index@(_ZN2at6native13reduce_kernelILi512ELi1ENS0_8ReduceOpIaNS0_7MeanOpsIaaaaEEjaLi4ELi4EEEEEvT1_)
        /*05d8*/ 	.word	0x00000020


	//----- nvinfo : EIATTR_FRAME_SIZE
	.align		4
.L_428:
        /*05dc*/ 	.byte	0x04, 0x11
        /*05de*/ 	.short	(.L_430 - .L_429)
	.align		4
.L_429:
        /*05e0*/ 	.word	index@(_ZN2at6native13reduce_kernelILi512ELi1ENS0_8ReduceOpIaNS0_7MeanOpsIaaaaEEjaLi4ELi4EEEEEvT1_)
        /*05e4*/ 	.word	0x00000000


	//----- nvinfo : EIATTR_REGCOUNT
	.align		4
.L_430:
        /*05e8*/ 	.byte	0x04, 0x2f
        /*05ea*/ 	.short	(.L_432 - .L_431)
	.align		4
.L_431:
        /*05ec*/ 	.word	index@(_ZN2at6native13reduce_kernelILi128ELi4ENS0_8ReduceOpIiNS0_7MeanOpsIiiiiEEjiLi4ELi4EEEEEvT1_)
        /*05f0*/ 	.word	0x00000036


	//----- nvinfo : EIATTR_FRAME_SIZE
	.align		4
.L_432:
        /*05f4*/ 	.byte	0x04, 0x11
        /*05f6*/ 	.short	(.L_434 - .L_433)
	.align		4
.L_433:
        /*05f8*/ 	.word	index@(_ZN2at6native13reduce_kernelILi128ELi4ENS0_8ReduceOpIiNS0_7MeanOpsIiiiiEEjiLi4ELi4EEEEEvT1_)
        /*05fc*/ 	.word	0x00000000


	//----- nvinfo : EIATTR_REGCOUNT
	.align		4
.L_434:
        /*0600*/ 	.byte	0x04, 0x2f
        /*0602*/ 	.short	(.L_436 - .L_435)
	.align		4
.L_435:
        /*0604*/ 	.word	index@(_ZN2at6native13reduce_kernelILi256ELi2ENS0_8ReduceOpIiNS0_7MeanOpsIiiiiEEjiLi4ELi4EEEEEvT1_)
        /*0608*/ 	.word	0x00000028


	//----- nvinfo : EIATTR_FRAME_SIZE
	.align		4
.L_436:
        /*060c*/ 	.byte	0x04, 0x11
        /*060e*/ 	.short	(.L_438 - .L_437)
	.align		4
.L_437:
        /*0610*/ 	.word	index@(_ZN2at6native13reduce_kernelILi256ELi2ENS0_8ReduceOpIiNS0_7MeanOpsIiiiiEEjiLi4ELi4EEEEEvT1_)
        /*0614*/ 	.word	0x00000000


	//----- nvinfo : EIATTR_REGCOUNT
	.align		4
.L_438:
        /*0618*/ 	.byte	0x04, 0x2f
        /*061a*/ 	.short	(.L_440 - .L_439)
	.align		4
.L_439:
        /*061c*/ 	.word	index@(_ZN2at6native13reduce_kernelILi512ELi1ENS0_8ReduceOpIiNS0_7MeanOpsIiiiiEEjiLi4ELi4EEEEEvT1_)
        /*0620*/ 	.word	0x00000020


	//----- nvinfo : EIATTR_FRAME_SIZE
	.align		4
.L_440:
        /*0624*/ 	.byte	0x04, 0x11
        /*0626*/ 	.short	(.L_442 - .L_441)
	.align		4
.L_441:
        /*0628*/ 	.word	index@(_ZN2at6native13reduce_kernelILi512ELi1ENS0_8ReduceOpIiNS0_7MeanOpsIiiiiEEjiLi4ELi4EEEEEvT1_)
        /*062c*/ 	.word	0x00000000


	//----- nvinfo : EIATTR_REGCOUNT
	.align		4
.L_442:
        /*0630*/ 	.byte	0x04, 0x2f
        /*0632*/ 	.short	(.L_444 - .L_443)
	.align		4
.L_443:
        /*0634*/ 	.word	index@(_ZN2at6native13reduce_kernelILi128ELi4ENS0_8ReduceOpIlNS0_7MeanOpsIllllEEjlLi4ELi4EEEEEvT1_)
        /*0638*/ 	.word	0x00000050


	//----- nvinfo : EIATTR_FRAME_SIZE
	.align		4
.L_444:
        /*063c*/ 	.byte	0x04, 0x11
        /*063e*/ 	.short	(.L_446 - .L_445)
	.align		4
.L_445:
        /*0640*/ 	.word	index@(_ZN2at6native13reduce_kernelILi128ELi4ENS0_8ReduceOpIlNS0_7MeanOpsIllllEEjlLi4ELi4EEEEEvT1_)
        /*0644*/ 	.word	0x00000000


	//----- nvinfo : EIATTR_REGCOUNT
	.align		4
.L_446:
        /*0648*/ 	.byte	0x04, 0x2f
        /*064a*/ 	.short	(.L_448 - .L_447)
	.align		4
.L_447:
        /*064c*/ 	.word	index@(_ZN2at6native13reduce_kernelILi256ELi2ENS0_8ReduceOpIlNS0_7MeanOpsIllllEEjlLi4ELi4EEEEEvT1_)
        /*0650*/ 	.word	0x00000038


	//----- nvinfo : EIATTR_FRAME_SIZE
	.align		4
.L_448:
        /*0654*/ 	.byte	0x04, 0x11
        /*0656*/ 	.short	(.L_450 - .L_449)
	.align		4
.L_449:
        /*0658*/ 	.word	index@(_ZN2at6native13reduce_kernelILi256ELi2ENS0_8ReduceOpIlNS0_7MeanOpsIllllEEjlLi4ELi4EEEEEvT1_)
        /*065c*/ 	.word	0x00000000


	//----- nvinfo : EIATTR_REGCOUNT
	.align		4
.L_450:
        /*0660*/ 	.byte	0x04, 0x2f
        /*0662*/ 	.short	(.L_452 - .L_451)
	.align		4
.L_451:
        /*0664*/ 	.word	index@(_ZN2at6native13reduce_kernelILi512ELi1ENS0_8ReduceOpIlNS0_7MeanOpsIllllEEjlLi4ELi4EEEEEvT1_)
        /*0668*/ 	.word	0x00000020


	//----- nvinfo : EIATTR_FRAME_SIZE
	.align		4
.L_452:
        /*066c*/ 	.byte	0x04, 0x11
        /*066e*/ 	.short	(.L_454 - .L_453)
	.align		4
.L_453:
        /*0670*/ 	.word	index@(_ZN2at6native13reduce_kernelILi512ELi1ENS0_8ReduceOpIlNS0_7MeanOpsIllllEEjlLi4ELi4EEEEEvT1_)
        /*0674*/ 	.word	0x00000000


	//----- nvinfo : EIATTR_REGCOUNT
	.align		4
.L_454:
        /*0678*/ 	.byte	0x04, 0x2f
        /*067a*/ 	.short	(.L_456 - .L_455)
	.align		4
.L_455:
        /*067c*/ 	.word	index@(_ZN2at6native13reduce_kernelILi128ELi4ENS0_8ReduceOpIsNS0_7MeanOpsIssssEEjsLi4ELi8EEEEEvT1_)
        /*0680*/ 	.word	0x00000036


	//----- nvinfo : EIATTR_FRAME_SIZE
	.align		4
.L_456:
        /*0684*/ 	.byte	0x04, 0x11
        /*0686*/ 	.short	(.L_458 - .L_457)
	.align		4
.L_457:
        /*0688*/ 	.word	index@(_ZN2at6native13reduce_kernelILi128ELi4ENS0_8ReduceOpIsNS0_7MeanOpsIssssEEjsLi4ELi8EEEEEvT1_)
        /*068c*/ 	.word	0x00000000


	//----- nvinfo : EIATTR_REGCOUNT
	.align		4
.L_458:
        /*0690*/ 	.byte	0x04, 0x2f
        /*0692*/ 	.short	(.L_460 - .L_459)
	.align		4
.L_459:
        /*0694*/ 	.word	index@(_ZN2at6native13reduce_kernelILi256ELi2ENS0_8ReduceOpIsNS0_7MeanOpsIssssEEjsLi4ELi8EEEEEvT1_)
        /*0698*/ 	.word	0x00000026


	//----- nvinfo : EIATTR_FRAME_SIZE
	.align		4
.L_460:
        /*069c*/ 	.byte	0x04, 0x11
        /*069e*/ 	.short	(.L_462 - .L_461)
	.align		4
.L_461:
        /*06a0*/ 	.word	index@(_ZN2at6native13reduce_kernelILi256ELi2ENS0_8ReduceOpIsNS0_7MeanOpsIssssEEjsLi4ELi8EEEEEvT1_)
        /*06a4*/ 	.word	0x00000000


	//----- nvinfo : EIATTR_REGCOUNT
	.align		4
.L_462:
        /*06a8*/ 	.byte	0x04, 0x2f
        /*06aa*/ 	.short	(.L_464 - .L_463)
	.align		4
.L_463:
        /*06ac*/ 	.word	index@(_ZN2at6native13reduce_kernelILi512ELi1ENS0_8ReduceOpIsNS0_7MeanOpsIssssEEjsLi4ELi8EEEEEvT1_)
        /*06b0*/ 	.word	0x00000020


	//----- nvinfo : EIATTR_FRAME_SIZE
	.align		4
.L_464:
        /*06b4*/ 	.byte	0x04, 0x11
        /*06b6*/ 	.short	(.L_466 - .L_465)
	.align		4
.L_465:
        /*06b8*/ 	.word	index@(_ZN2at6native13reduce_kernelILi512ELi1ENS0_8ReduceOpIsNS0_7MeanOpsIssssEEjsLi4ELi8EEEEEvT1_)
        /*06bc*/ 	.word	0x00000000


	//----- nvinfo : EIATTR_REGCOUNT
	.align		4
.L_466:
        /*06c0*/ 	.byte	0x04, 0x2f
        /*06c2*/ 	.short	(.L_468 - .L_467)
	.align		4
.L_467:
        /*06c4*/ 	.word	index@(_ZN2at6native13reduce_kernelILi128ELi4ENS0_8ReduceOpIdNS0_7MeanOpsIddddEEjdLi4ELi4EEEEEvT1_)
        /*06c8*/ 	.word	0x00000050


	//----- nvinfo : EIATTR_FRAME_SIZE
	.align		4
.L_468:
        /*06cc*/ 	.byte	0x04, 0x11
        /*06ce*/ 	.short	(.L_470 - .L_469)
	.align		4
.L_469:
        /*06d0*/ 	.word	index@(_ZN2at6native13reduce_kernelILi128ELi4ENS0_8ReduceOpIdNS0_7MeanOpsIddddEEjdLi4ELi4EEEEEvT1_)
        /*06d4*/ 	.word	0x00000000


	//----- nvinfo : EIATTR_REGCOUNT
	.align		4
.L_470:
        /*06d8*/ 	.byte	0x04, 0x2f
        /*06da*/ 	.short	(.L_472 - .L_471)
	.align		4
.L_471:
        /*06dc*/ 	.word	index@(_ZN2at6native13reduce_kernelILi256ELi2ENS0_8ReduceOpIdNS0_7MeanOpsIddddEEjdLi4ELi4EEEEEvT1_)
        /*06e0*/ 	.word	0x00000036


	//----- nvinfo : EIATTR_FRAME_SIZE
	.align		4
.L_472:
        /*06e4*/ 	.byte	0x04, 0x11
        /*06e6*/ 	.short	(.L_474 - .L_473)
	.align		4
.L_473:
        /*06e8*/ 	.word	index@(_ZN2at6native13reduce_kernelILi256ELi2ENS0_8ReduceOpIdNS0_7MeanOpsIddddEEjdLi4ELi4EEEEEvT1_)
        /*06ec*/ 	.word	0x00000000


	//----- nvinfo : EIATTR_REGCOUNT
	.align		4
.L_474:
        /*06f0*/ 	.byte	0x04, 0x2f
        /*06f2*/ 	.short	(.L_476 - .L_475)
	.align		4
.L_475:
        /*06f4*/ 	.word	index@(_ZN2at6native13reduce_kernelILi512ELi1ENS0_8ReduceOpIdNS0_7MeanOpsIddddEEjdLi4ELi4EEEEEvT1_)
        /*06f8*/ 	.word	0x00000020


	//----- nvinfo : EIATTR_FRAME_SIZE
	.align		4
.L_476:
        /*06fc*/ 	.byte	0x04, 0x11
        /*06fe*/ 	.short	(.L_478 - .L_477)
	.align		4
.L_477:
        /*0700*/ 	.word	index@(_ZN2at6native13reduce_kernelILi512ELi1ENS0_8ReduceOpIdNS0_7MeanOpsIddddEEjdLi4ELi4EEEEEvT1_)
        /*0704*/ 	.word	0x00000008


	//----- nvinfo : EIATTR_REGCOUNT
	.align		4
.L_478:
        /*0708*/ 	.byte	0x04, 0x2f
        /*070a*/ 	.short	(.L_480 - .L_479)
	.align		4
.L_479:
        /*070c*/ 	.word	index@(_ZN2at6native13reduce_kernelILi128ELi4ENS0_8ReduceOpIfNS0_7MeanOpsIffffEEjfLi4ELi4EEEEEvT1_)
        /*0710*/ 	.word	0x00000036


	//----- nvinfo : EIATTR_FRAME_SIZE
	.align		4
.L_480:
        /*0714*/ 	.byte	0x04, 0x11
        /*0716*/ 	.short	(.L_482 - .L_481)
	.align		4
.L_481:
        /*0718*/ 	.word	index@(_ZN2at6native13reduce_kernelILi128ELi4ENS0_8ReduceOpIfNS0_7MeanOpsIffffEEjfLi4ELi4EEEEEvT1_)
        /*071c*/ 	.word	0x00000000


	//----- nvinfo : EIATTR_REGCOUNT
	.align		4
.L_482:
        /*0720*/ 	.byte	0x04, 0x2f
        /*0722*/ 	.short	(.L_484 - .L_483)
	.align		4
.L_483:
        /*0724*/ 	.word	index@(_ZN2at6native13reduce_kernelILi256ELi2ENS0_8ReduceOpIfNS0_7MeanOpsIffffEEjfLi4ELi4EEEEEvT1_)
        /*0728*/ 	.word	0x00000028


	//----- nvinfo : EIATTR_FRAME_SIZE
	.align		4
.L_484:
        /*072c*/ 	.byte	0x04, 0x11
        /*072e*/ 	.short	(.L_486 - .L_485)
	.align		4
.L_485:
        /*0730*/ 	.word	index@(_ZN2at6native13reduce_kernelILi256ELi2ENS0_8ReduceOpIfNS0_7MeanOpsIffffEEjfLi4ELi4EEEEEvT1_)
        /*0734*/ 	.word	0x00000000


	//----- nvinfo : EIATTR_REGCOUNT
	.align		4
.L_486:
        /*0738*/ 	.byte	0x04, 0x2f
        /*073a*/ 	.short	(.L_488 - .L_487)
	.align		4
.L_487:
        /*073c*/ 	.word	index@(_ZN2at6native13reduce_kernelILi512ELi1ENS0_8ReduceOpIfNS0_7MeanOpsIffffEEjfLi4ELi4EEEEEvT1_)
        /*0740*/ 	.word	0x00000020


	//----- nvinfo : EIATTR_FRAME_SIZE
	.align		4
.L_488:
        /*0744*/ 	.byte	0x04, 0x11
        /*0746*/ 	.short	(.L_490 - .L_489)
	.align		4
.L_489:
        /*0748*/ 	.word	index@(_ZN2at6native13reduce_kernelILi512ELi1ENS0_8ReduceOpIfNS0_7MeanOpsIffffEEjfLi4ELi4EEEEEvT1_)
        /*074c*/ 	.word	0x00000000


	//----- nvinfo : EIATTR_REGCOUNT
	.align		4
.L_490:
        /*0750*/ 	.byte	0x04, 0x2f
        /*0752*/ 	.short	(.L_492 - .L_491)
	.align		4
.L_491:
        /*0754*/ 	.word	index@(_ZN2at6native13reduce_kernelILi64ELi4ENS0_8ReduceOpIN3c107complexIdEENS0_7MeanOpsIS5_S5_dS5_EEjS5_Li4ELi4EEEEEvT1_)
        /*0758*/ 	.word	0x00000096


	//----- nvinfo : EIATTR_FRAME_SIZE
	.align		4
.L_492:
        /*075c*/ 	.byte	0x04, 0x11
        /*075e*/ 	.short	(.L_494 - .L_493)
	.align		4
.L_493:
        /*0760*/ 	.word	index@(_ZN2at6native13reduce_kernelILi64ELi4ENS0_8ReduceOpIN3c107complexIdEENS0_7MeanOpsIS5_S5_dS5_EEjS5_Li4ELi4EEEEEvT1_)
        /*0764*/ 	.word	0x00000000


	//----- nvinfo : EIATTR_REGCOUNT
	.align		4
.L_494:
        /*0768*/ 	.byte	0x04, 0x2f
        /*076a*/ 	.short	(.L_496 - .L_495)
	.align		4
.L_495:
        /*076c*/ 	.word	index@(_ZN2at6native13reduce_kernelILi128ELi2ENS0_8ReduceOpIN3c107complexIdEENS0_7MeanOpsIS5_S5_dS5_EEjS5_Li4ELi4EEEEEvT1_)
        /*0770*/ 	.word	0x00000056


	//----- nvinfo : EIATTR_FRAME_SIZE
	.align		4
.L_496:
        /*0774*/ 	.byte	0x04, 0x11
        /*0776*/ 	.short	(.L_498 - .L_497)
	.align		4
.L_497:
        /*0778*/ 	.word	index@(_ZN2at6native13reduce_kernelILi128ELi2ENS0_8ReduceOpIN3c107complexIdEENS0_7MeanOpsIS5_S5_dS5_EEjS5_Li4ELi4EEEEEvT1_)
        /*077c*/ 	.word	0x00000000


	//----- nvinfo : EIATTR_REGCOUNT
	.align		4
.L_498:
        /*0780*/ 	.byte	0x04, 0x2f
        /*0782*/ 	.short	(.L_500 - .L_499)
	.align		4
.L_499:
        /*0784*/ 	.word	index@(_ZN2at6native13reduce_kernelILi256ELi1ENS0_8ReduceOpIN3c107complexIdEENS0_7MeanOpsIS5_S5_dS5_EEjS5_Li4ELi4EEEEEvT1_)
        /*0788*/ 	.word	0x00000036


	//----- nvinfo : EIATTR_FRAME_SIZE
	.align		4
.L_500:
        /*078c*/ 	.byte	0x04, 0x11
        /*078e*/ 	.short	(.L_502 - .L_501)
	.align		4
.L_501:
        /*0790*/ 	.word	index@(_ZN2at6native13reduce_kernelILi256ELi1ENS0_8ReduceOpIN3c107complexIdEENS0_7MeanOpsIS5_S5_dS5_EEjS5_Li4ELi4EEEEEvT1_)
        /*0794*/ 	.word	0x00000000


	//----- nvinfo : EIATTR_REGCOUNT
	.align		4
.L_502:
        /*0798*/ 	.byte	0x04, 0x2f
        /*079a*/ 	.short	(.L_504 - .L_503)
	.align		4
.L_503:
        /*079c*/ 	.word	index@(_ZN2at6native13reduce_kernelILi128ELi4ENS0_8ReduceOpIN3c107complexIfEENS0_7MeanOpsIS5_S5_fS5_EEjS5_Li4ELi4EEEEEvT1_)
        /*07a0*/ 	.word	0x00000050


	//----- nvinfo : EIATTR_FRAME_SIZE
	.align		4
.L_504:
        /*07a4*/ 	.byte	0x04, 0x11
        /*07a6*/ 	.short	(.L_506 - .L_505)
	.align		4
.L_505:
        /*07a8*/ 	.word	index@(_ZN2at6native13reduce_kernelILi128ELi4ENS0_8ReduceOpIN3c107complexIfEENS0_7MeanOpsIS5_S5_fS5_EEjS5_Li4ELi4EEEEEvT1_)
        /*07ac*/ 	.word	0x00000000


	//----- nvinfo : EIATTR_REGCOUNT
	.align		4
.L_506:
        /*07b0*/ 	.byte	0x04, 0x2f
        /*07b2*/ 	.short	(.L_508 - .L_507)
	.align		4
.L_507:
        /*07b4*/ 	.word	index@(_ZN2at6native13reduce_kernelILi256ELi2ENS0_8ReduceOpIN3c107complexIfEENS0_7MeanOpsIS5_S5_fS5_EEjS5_Li4ELi4EEEEEvT1_)
        /*07b8*/ 	.word	0x00000036


	//----- nvinfo : EIATTR_FRAME_SIZE
	.align		4
.L_508:
        /*07bc*/ 	.byte	0x04, 0x11
        /*07be*/ 	.short	(.L_510 - .L_509)
	.align		4
.L_509:
        /*07c0*/ 	.word	index@(_ZN2at6native13reduce_kernelILi256ELi2ENS0_8ReduceOpIN3c107complexIfEENS0_7MeanOpsIS5_S5_fS5_EEjS5_Li4ELi4EEEEEvT1_)
        /*07c4*/ 	.word	0x00000000


	//----- nvinfo : EIATTR_REGCOUNT
	.align		4
.L_510:
        /*07c8*/ 	.byte	0x04, 0x2f
        /*07ca*/ 	.short	(.L_512 - .L_511)
	.align		4
.L_511:
        /*07cc*/ 	.word	index@(_ZN2at6native13reduce_kernelILi512ELi1ENS0_8ReduceOpIN3c107complexIfEENS0_7MeanOpsIS5_S5_fS5_EEjS5_Li4ELi4EEEEEvT1_)
        /*07d0*/ 	.word	0x00000020


	//----- nvinfo : EIATTR_FRAME_SIZE
	.align		4
.L_512:
        /*07d4*/ 	.byte	0x04, 0x11
        /*07d6*/ 	.short	(.L_514 - .L_513)
	.align		4
.L_513:
        /*07d8*/ 	.word	index@(_ZN2at6native13reduce_kernelILi512ELi1ENS0_8ReduceOpIN3c107complexIfEENS0_7MeanOpsIS5_S5_fS5_EEjS5_Li4ELi4EEEEEvT1_)
        /*07dc*/ 	.word	0x00000000


	//----- nvinfo : EIATTR_MIN_STACK_SIZE
	.align		4
.L_514:
        /*07e0*/ 	.byte	0x04, 0x12
        /*07e2*/ 	.short	(.L_516 - .L_515)
	.align		4
.L_515:
        /*07e4*/ 	.word	index@(_ZN2at6native13reduce_kernelILi512ELi1ENS0_8ReduceOpIN3c107complexIfEENS0_7MeanOpsIS5_S5_fS5_EEjS5_Li4ELi4EEEEEvT1_)
        /*07e8*/ 	.word	0x00000000


	//----- nvinfo : EIATTR_MIN_STACK_SIZE
	.align		4
.L_516:
        /*07ec*/ 	.byte	0x04, 0x12
        /*07ee*/ 	.short	(.L_518 - .L_517)
	.align		4
.L_517:
        /*07f0*/ 	.word	index@(_ZN2at6native13reduce_kernelILi256ELi2ENS0_8ReduceOpIN3c107complexIfEENS0_7MeanOpsIS5_S5_fS5_EEjS5_Li4ELi4EEEEEvT1_)
        /*07f4*/ 	.word	0x00000000


	//----- nvinfo : EIATTR_MIN_STACK_SIZE
	.align		4
.L_518:
        /*07f8*/ 	.byte	0x04, 0x12
        /*07fa*/ 	.short	(.L_520 - .L_519)
	.align		4
.L_519:
        /*07fc*/ 	.word	index@(_ZN2at6native13reduce_kernelILi128ELi4ENS0_8ReduceOpIN3c107complexIfEENS0_7MeanOpsIS5_S5_fS5_EEjS5_Li4ELi4EEEEEvT1_)
        /*0800*/ 	.word	0x00000000


	//----- nvinfo : EIATTR_MIN_STACK_SIZE
	.align		4
.L_520:
        /*0804*/ 	.byte	0x04, 0x12
        /*0806*/ 	.short	(.L_522 - .L_521)
	.align		4
.L_521:
        /*0808*/ 	.word	index@(_ZN2at6native13reduce_kernelILi256ELi1ENS0_8ReduceOpIN3c107complexIdEENS0_7MeanOpsIS5_S5_dS5_EEjS5_Li4ELi4EEEEEvT1_)
        /*080c*/ 	.word	0x00000000


	//----- nvinfo : EIATTR_MIN_STACK_SIZE
	.align		4
.L_522:
        /*0810*/ 	.byte	0x04, 0x12
        /*0812*/ 	.short	(.L_524 - .L_523)
	.align		4
.L_523:
        /*0814*/ 	.word	index@(_ZN2at6native13reduce_kernelILi128ELi2ENS0_8ReduceOpIN3c107complexIdEENS0_7MeanOpsIS5_S5_dS5_EEjS5_Li4ELi4EEEEEvT1_)
        /*0818*/ 	.word	0x00000000


	//----- nvinfo : EIATTR_MIN_STACK_SIZE
	.align		4
.L_524:
        /*081c*/ 	.byte	0x04, 0x12
        /*081e*/ 	.short	(.L_526 - .L_525)
	.align		4
.L_525:
        /*0820*/ 	.word	index@(_ZN2at6native13reduce_kernelILi64ELi4ENS0_8ReduceOpIN3c107complexIdEENS0_7MeanOpsIS5_S5_dS5_EEjS5_Li4ELi4EEEEEvT1_)
        /*0824*/ 	.word	0x00000000


	//----- nvinfo : EIATTR_MIN_STACK_SIZE
	.align		4
.L_526:
        /*0828*/ 	.byte	0x04, 0x12
        /*082a*/ 	.short	(.L_528 - .L_527)
	.align		4
.L_527:
        /*082c*/ 	.word	index@(_ZN2at6native13reduce_kernelILi512ELi1ENS0_8ReduceOpIfNS0_7MeanOpsIffffEEjfLi4ELi4EEEEEvT1_)
        /*0830*/ 	.word	0x00000000


	//----- nvinfo : EIATTR_MIN_STACK_SIZE
	.align		4
.L_528:
        /*0834*/ 	.byte	0x04, 0x12
        /*0836*/ 	.short	(.L_530 - .L_529)
	.align		4
.L_529:
        /*0838*/ 	.word	index@(_ZN2at6native13reduce_kernelILi256ELi2ENS0_8ReduceOpIfNS0_7MeanOpsIffffEEjfLi4ELi4EEEEEvT1_)
        /*083c*/ 	.word	0x00000000


	//----- nvinfo : EIATTR_MIN_STACK_SIZE
	.align		4
.L_530:
        /*0840*/ 	.byte	0x04, 0x12
        /*0842*/ 	.short	(.L_532 - .L_531)
	.align		4
.L_531:
        /*0844*/ 	.word	index@(_ZN2at6native13reduce_kernelILi128ELi4ENS0_8ReduceOpIfNS0_7MeanOpsIffffEEjfLi4ELi4EEEEEvT1_)
        /*0848*/ 	.word	0x00000000


	//----- nvinfo : EIATTR_MIN_STACK_SIZE
	.align		4
.L_532:
        /*084c*/ 	.byte	0x04, 0x12
        /*084e*/ 	.short	(.L_534 - .L_533)
	.align		4
.L_533:
        /*0850*/ 	.word	index@(_ZN2at6native13reduce_kernelILi512ELi1ENS0_8ReduceOpIdNS0_7MeanOpsIddddEEjdLi4ELi4EEEEEvT1_)
        /*0854*/ 	.word	0x00000008


	//----- nvinfo : EIATTR_MIN_STACK_SIZE
	.align		4
.L_534:
        /*0858*/ 	.byte	0x04, 0x12
        /*085a*/ 	.short	(.L_536 - .L_535)
	.align		4
.L_535:
        /*085c*/ 	.word	index@(_ZN2at6native13reduce_kernelILi256ELi2ENS0_8ReduceOpIdNS0_7MeanOpsIddddEEjdLi4ELi4EEEEEvT1_)
        /*0860*/ 	.word	0x00000000


	//----- nvinfo : EIATTR_MIN_STACK_SIZE
	.align		4
.L_536:
        /*0864*/ 	.byte	0x04, 0x12
        /*0866*/ 	.short	(.L_538 - .L_537)
	.align		4
.L_537:
        /*0868*/ 	.word	index@(_ZN2at6native13reduce_kernelILi128ELi4ENS0_8ReduceOpIdNS0_7MeanOpsIddddEEjdLi4ELi4EEEEEvT1_)
        /*086c*/ 	.word	0x00000000


	//----- nvinfo : EIATTR_MIN_STACK_SIZE
	.align		4
.L_538:
        /*0870*/ 	.byte	0x04, 0x12
        /*0872*/ 	.short	(.L_540 - .L_539)
	.align		4
.L_539:
        /*0874*/ 	.word	index@(_ZN2at6native13reduce_kernelILi512ELi1ENS0_8ReduceOpIsNS0_7MeanOpsIssssEEjsLi4ELi8EEEEEvT1_)
        /*0878*/ 	.word	0x00000000


	//----- nvinfo : EIATTR_MIN_STACK_SIZE
	.align		4
.L_540:
        /*087c*/ 	.byte	0x04, 0x12
        /*087e*/ 	.short	(.L_542 - .L_541)
	.align		4
.L_541:
        /*0880*/ 	.word	index@(_ZN2at6native13reduce_kernelILi256ELi2ENS0_8ReduceOpIsNS0_7MeanOpsIssssEEjsLi4ELi8EEEEEvT1_)
        /*0884*/ 	.word	0x00000000


	//----- nvinfo : EIATTR_MIN_STACK_SIZE
	.align		4
.L_542:
        /*0888*/ 	.byte	0x04, 0x12
        /*088a*/ 	.short	(.L_544 - .L_543)
	.align		4
.L_543:
        /*088c*/ 	.word	index@(_ZN2at6native13reduce_kernelILi128ELi4ENS0_8ReduceOpIsNS0_7MeanOpsIssssEEjsLi4ELi8EEEEEvT1_)
        /*0890*/ 	.word	0x00000000


	//----- nvinfo : EIATTR_MIN_STACK_SIZE
	.align		4
.L_544:
        /*0894*/ 	.byte	0x04, 0x12
        /*0896*/ 	.short	(.L_546 - .L_545)
	.align		4
.L_545:
        /*0898*/ 	.word	index@(_ZN2at6native13reduce_kernelILi512ELi1ENS0_8ReduceOpIlNS0_7MeanOpsIllllEEjlLi4ELi4EEEEEvT1_)
        /*089c*/ 	.word	0x00000000


	//----- nvinfo : EIATTR_MIN_STACK_SIZE
	.align		4
.L_546:
        /*08a0*/ 	.byte	0x04, 0x12
        /*08a2*/ 	.short	(.L_548 - .L_547)
	.align		4
.L_547:
        /*08a4*/ 	.word	index@(_ZN2at6native13reduce_kernelILi256ELi2ENS0_8ReduceOpIlNS0_7MeanOpsIllllEEjlLi4ELi4EEEEEvT1_)
        /*08a8*/ 	.word	0x00000000


	//----- nvinfo : EIATTR_MIN_STACK_SIZE
	.align		4
.L_548:
        /*08ac*/ 	.byte	0x04, 0x12
        /*08ae*/ 	.short	(.L_550 - .L_549)
	.align		4
.L_549:
        /*08b0*/ 	.word	index@(_ZN2at6native13reduce_kernelILi128ELi4ENS0_8ReduceOpIlNS0_7MeanOpsIllllEEjlLi4ELi4EEEEEvT1_)
        /*08b4*/ 	.word	0x00000000


	//----- nvinfo : EIATTR_MIN_STACK_SIZE
	.align		4
.L_550:
        /*08b8*/ 	.byte	0x04, 0x12
        /*08ba*/ 	.short	(.L_552 - .L_551)
	.align		4
.L_551:
        /*08bc*/ 	.word	index@(_ZN2at6native13reduce_kernelILi512ELi1ENS0_8ReduceOpIiNS0_7MeanOpsIiiiiEEjiLi4ELi4EEEEEvT1_)
        /*08c0*/ 	.word	0x00000000


	//----- nvinfo : EIATTR_MIN_STACK_SIZE
	.align		4
.L_552:
        /*08c4*/ 	.byte	0x04, 0x12
        /*08c6*/ 	.short	(.L_554 - .L_553)
	.align		4
.L_553:
        /*08c8*/ 	.word	index@(_ZN2at6native13reduce_kernelILi256ELi2ENS0_8ReduceOpIiNS0_7MeanOpsIiiiiEEjiLi4ELi4EEEEEvT1_)
        /*08cc*/ 	.word	0x00000000


	//----- nvinfo : EIATTR_MIN_STACK_SIZE
	.align		4
.L_554:
        /*08d0*/ 	.byte	0x04, 0x12
        /*08d2*/ 	.short	(.L_556 - .L_555)
	.align		4
.L_555:
        /*08d4*/ 	.word	index@(_ZN2at6native13reduce_kernelILi128ELi4ENS0_8ReduceOpIiNS0_7MeanOpsIiiiiEEjiLi4ELi4EEEEEvT1_)
        /*08d8*/ 	.word	0x00000000


	//----- nvinfo : EIATTR_MIN_STACK_SIZE
	.align		4
.L_556:
        /*08dc*/ 	.byte	0x04, 0x12
        /*08de*/ 	.short	(.L_558 - .L_557)
	.align		4
.L_557:
        /*08e0*/ 	.word	index@(_ZN2at6native13reduce_kernelILi512ELi1ENS0_8ReduceOpIaNS0_7MeanOpsIaaaaEEjaLi4ELi4EEEEEvT1_)
        /*08e4*/ 	.word	0x00000000


	//----- nvinfo : EIATTR_MIN_STACK_SIZE
	.align		4
.L_558:
        /*08e8*/ 	.byte	0x04, 0x12
        /*08ea*/ 	.short	(.L_560 - .L_559)
	.align		4
.L_559:
        /*08ec*/ 	.word	index@(_ZN2at6native13reduce_kernelILi256ELi2ENS0_8ReduceOpIaNS0_7MeanOpsIaaaaEEjaLi4ELi4EEEEEvT1_)
        /*08f0*/ 	.word	0x00000000


	//----- nvinfo : EIATTR_MIN_STACK_SIZE
	.align		4
.L_560:
        /*08f4*/ 	.byte	0x04, 0x12
        /*08f6*/ 	.short	(.L_562 - .L_561)
	.align		4
.L_561:
        /*08f8*/ 	.word	index@(_ZN2at6native13reduce_kernelILi128ELi4ENS0_8ReduceOpIaNS0_7MeanOpsIaaaaEEjaLi4ELi4EEEEEvT1_)
        /*08fc*/ 	.word	0x00000000


	//----- nvinfo : EIATTR_MIN_STACK_SIZE
	.align		4
.L_562:
        /*0900*/ 	.byte	0x04, 0x12
        /*0902*/ 	.short	(.L_564 - .L_563)
	.align		4
.L_563:
        /*0904*/ 	.word	index@(_ZN2at6native13reduce_kernelILi512ELi1ENS0_8ReduceOpIhNS0_7MeanOpsIhhhhEEjhLi4ELi4EEEEEvT1_)
        /*0908*/ 	.word	0x00000000


	//----- nvinfo : EIATTR_MIN_STACK_SIZE
	.align		4
.L_564:
        /*090c*/ 	.byte	0x04, 0x12
        /*090e*/ 	.short	(.L_566 - .L_565)
	.align		4
.L_565:
        /*0910*/ 	.word	index@(_ZN2at6native13reduce_kernelILi256ELi2ENS0_8ReduceOpIhNS0_7MeanOpsIhhhhEEjhLi4ELi4EEEEEvT1_)
        /*0914*/ 	.word	0x00000000


	//----- nvinfo : EIATTR_MIN_STACK_SIZE
	.align		4
.L_566:
        /*0918*/ 	.byte	0x04, 0x12
        /*091a*/ 	.short	(.L_568 - .L_567)
	.align		4
.L_567:
        /*091c*/ 	.word	index@(_ZN2at6native13reduce_kernelILi128ELi4ENS0_8ReduceOpIhNS0_7MeanOpsIhhhhEEjhLi4ELi4EEEEEvT1_)
        /*0920*/ 	.word	0x00000000


	//----- nvinfo : EIATTR_MIN_STACK_SIZE
	.align		4
.L_568:
        /*0924*/ 	.byte	0x04, 0x12
        /*0926*/ 	.short	(.L_570 - .L_569)
	.align		4
.L_569:
        /*0928*/ 	.word	index@(_ZN2at6native13reduce_kernelILi512ELi1ENS0_8ReduceOpIN3c108BFloat16ENS0_7MeanOpsIS4_fffEEjfLi4ELi8EEEEEvT1_)
        /*092c*/ 	.word	0x00000000


	//----- nvinfo : EIATTR_MIN_STACK_SIZE
	.align		4
.L_570:
        /*0930*/ 	.byte	0x04, 0x12
        /*0932*/ 	.short	(.L_572 - .L_571)
	.align		4
.L_571:
        /*0934*/ 	.word	index@(_ZN2at6native13reduce_kernelILi256ELi2ENS0_8ReduceOpIN3c108BFloat16ENS0_7MeanOpsIS4_fffEEjfLi4ELi8EEEEEvT1_)
        /*0938*/ 	.word	0x00000000


	//----- nvinfo : EIATTR_MIN_STACK_SIZE
	.align		4
.L_572:
        /*093c*/ 	.byte	0x04, 0x12
        /*093e*/ 	.short	(.L_574 - .L_573)
	.align		4
.L_573:
        /*0940*/ 	.word	index@(_ZN2at6native13reduce_kernelILi128ELi4ENS0_8ReduceOpIN3c108BFloat16ENS0_7MeanOpsIS4_fffEEjfLi4ELi8EEEEEvT1_)
        /*0944*/ 	.word	0x00000000


	//----- nvinfo : EIATTR_MIN_STACK_SIZE
	.align		4
.L_574:
        /*0948*/ 	.byte	0x04, 0x12
        /*094a*/ 	.short	(.L_576 - .L_575)
	.align		4
.L_575:
        /*094c*/ 	.word	index@(_ZN2at6native13reduce_kernelILi512ELi1ENS0_8ReduceOpIN3c108BFloat16ENS0_7MeanOpsIS4_ffS4_EEjS4_Li4ELi8EEEEEvT1_)
        /*0950*/ 	.word	0x00000000


	//----- nvinfo : EIATTR_MIN_STACK_SIZE
	.align		4
.L_576:
        /*0954*/ 	.byte	0x04, 0x12
        /*0956*/ 	.short	(.L_578 - .L_577)
	.align		4
.L_577:
        /*0958*/ 	.word	index@(_ZN2at6native13reduce_kernelILi256ELi2ENS0_8ReduceOpIN3c108BFloat16ENS0_7MeanOpsIS4_ffS4_EEjS4_Li4ELi8EEEEEvT1_)
        /*095c*/ 	.word	0x00000000


	//----- nvinfo : EIATTR_MIN_STACK_SIZE
	.align		4
.L_578:
        /*0960*/ 	.byte	0x04, 0x12
        /*0962*/ 	.short	(.L_580 - .L_579)
	.align		4
.L_579:
        /*0964*/ 	.word	index@(_ZN2at6native13reduce_kernelILi128ELi4ENS0_8ReduceOpIN3c108BFloat16ENS0_7MeanOpsIS4_ffS4_EEjS4_Li4ELi8EEEEEvT1_)
        /*0968*/ 	.word	0x00000000


	//----- nvinfo : EIATTR_MIN_STACK_SIZE
	.align		4
.L_580:
        /*096c*/ 	.byte	0x04, 0x12
        /*096e*/ 	.short	(.L_582 - .L_581)
	.align		4
.L_581:
        /*0970*/ 	.word	index@(_ZN2at6native13reduce_kernelILi512ELi1ENS0_8ReduceOpIN3c104HalfENS0_7MeanOpsIS4_fffEEjfLi4ELi8EEEEEvT1_)
        /*0974*/ 	.word	0x00000000


	//----- nvinfo : EIATTR_MIN_STACK_SIZE
	.align		4
.L_582:
        /*0978*/ 	.byte	0x04, 0x12
        /*097a*/ 	.short	(.L_584 - .L_583)
	.align		4
.L_583:
        /*097c*/ 	.word	index@(_ZN2at6native13reduce_kernelILi256ELi2ENS0_8ReduceOpIN3c104HalfENS0_7MeanOpsIS4_fffEEjfLi4ELi8EEEEEvT1_)
        /*0980*/ 	.word	0x00000000


	//----- nvinfo : EIATTR_MIN_STACK_SIZE
	.align		4
.L_584:
        /*0984*/ 	.byte	0x04, 0x12
        /*0986*/ 	.short	(.L_586 - .L_585)
	.align		4
.L_585:
        /*0988*/ 	.word	index@(_ZN2at6native13reduce_kernelILi128ELi4ENS0_8ReduceOpIN3c104HalfENS0_7MeanOpsIS4_fffEEjfLi4ELi8EEEEEvT1_)
        /*098c*/ 	.word	0x00000000


	//----- nvinfo : EIATTR_MIN_STACK_SIZE
	.align		4
.L_586:
        /*0990*/ 	.byte	0x04, 0x12
        /*0992*/ 	.short	(.L_588 - .L_587)
	.align		4
.L_587:
        /*0994*/ 	.word	index@(_ZN2at6native13reduce_kernelILi512ELi1ENS0_8ReduceOpIN3c104HalfENS0_7MeanOpsIS4_ffS4_EEjS4_Li4ELi8EEEEEvT1_)
        /*0998*/ 	.word	0x00000000


	//----- nvinfo : EIATTR_MIN_STACK_SIZE
	.align		4
.L_588:
        /*099c*/ 	.byte	0x04, 0x12
        /*099e*/ 	.short	(.L_590 - .L_589)
	.align		4
.L_589:
        /*09a0*/ 	.word	index@(_ZN2at6native13reduce_kernelILi256ELi2ENS0_8ReduceOpIN3c104HalfENS0_7MeanOpsIS4_ffS4_EEjS4_Li4ELi8EEEEEvT1_)
        /*09a4*/ 	.word	0x00000000


	//----- nvinfo : EIATTR_MIN_STACK_SIZE
	.align		4
.L_590:
        /*09a8*/ 	.byte	0x04, 0x12
        /*09aa*/ 	.short	(.L_592 - .L_591)
	.align		4
.L_591:
        /*09ac*/ 	.word	index@(_ZN2at6native13reduce_kernelILi128ELi4ENS0_8ReduceOpIN3c104HalfENS0_7MeanOpsIS4_ffS4_EEjS4_Li4ELi8EEEEEvT1_)
        /*09b0*/ 	.word	0x00000000


	//----- nvinfo : EIATTR_MIN_STACK_SIZE
	.align		4
.L_592:
        /*09b4*/ 	.byte	0x04, 0x12
        /*09b6*/ 	.short	(.L_594 - .L_593)
	.align		4
.L_593:
        /*09b8*/ 	.word	index@(_ZN2at6native13reduce_kernelILi512ELi1ENS0_8ReduceOpIN3c108BFloat16ENS0_10WelfordOpsIS4_fiN4cuda3std3__44pairIS4_S4_EEEEjS4_Li2ELi2EEEEEvT1_)
        /*09bc*/ 	.word	0x00000000


	//----- nvinfo : EIATTR_MIN_STACK_SIZE
	.align		4
.L_594:
        /*09c0*/ 	.byte	0x04, 0x12
        /*09c2*/ 	.short	(.L_596 - .L_595)
	.align		4
.L_595:
        /*09c4*/ 	.word	index@(_ZN2at6native13reduce_kernelILi256ELi2ENS0_8ReduceOpIN3c108BFloat16ENS0_10WelfordOpsIS4_fiN4cuda3std3__44pairIS4_S4_EEEEjS4_Li2ELi2EEEEEvT1_)
        /*09c8*/ 	.word	0x00000000


	//----- nvinfo : EIATTR_MIN_STACK_SIZE
	.align		4
.L_596:
        /*09cc*/ 	.byte	0x04, 0x12
        /*09ce*/ 	.short	(.L_598 - .L_597)
	.align		4
.L_597:
        /*09d0*/ 	.word	index@(_ZN2at6native13reduce_kernelILi128ELi4ENS0_8ReduceOpIN3c108BFloat16ENS0_10WelfordOpsIS4_fiN4cuda3std3__44pairIS4_S4_EEEEjS4_Li2ELi2EEEEEvT1_)
        /*09d4*/ 	.word	0x00000000


	//----- nvinfo : EIATTR_MIN_STACK_SIZE
	.align		4
.L_598:
        /*09d8*/ 	.byte	0x04, 0x12
        /*09da*/ 	.short	(.L_600 - .L_599)
	.align		4
.L_599:
        /*09dc*/ 	.word	index@(_ZN2at6native13reduce_kernelILi512ELi1ENS0_8ReduceOpIN3c104HalfENS0_10WelfordOpsIS4_fiN4cuda3std3__44pairIS4_S4_EEEEjS4_Li2ELi2EEEEEvT1_)
        /*09e0*/ 	.word	0x00000000


	//----- nvinfo : EIATTR_MIN_STACK_SIZE
	.align		4
.L_600:
        /*09e4*/ 	.byte	0x04, 0x12
        /*09e6*/ 	.short	(.L_602 - .L_601)
	.align		4
.L_601:
        /*09e8*/ 	.word	index@(_ZN2at6native13reduce_kernelILi256ELi2ENS0_8ReduceOpIN3c104HalfENS0_10WelfordOpsIS4_fiN4cuda3std3__44pairIS4_S4_EEEEjS4_Li2ELi2EEEEEvT1_)
        /*09ec*/ 	.word	0x00000000


	//----- nvinfo : EIATTR_MIN_STACK_SIZE
	.align		4
.L_602:
        /*09f0*/ 	.byte	0x04, 0x12
        /*09f2*/ 	.short	(.L_604 - .L_603)
	.align		4
.L_603:
        /*09f4*/ 	.word	index@(_ZN2at6native13reduce_kernelILi128ELi4ENS0_8ReduceOpIN3c104HalfENS0_10WelfordOpsIS4_fiN4cuda3std3__44pairIS4_S4_EEEEjS4_Li2ELi2EEEEEvT1_)
        /*09f8*/ 	.word	0x00000000


	//----- nvinfo : EIATTR_MIN_STACK_SIZE
	.align		4
.L_604:
        /*09fc*/ 	.byte	0x04, 0x12
        /*09fe*/ 	.short	(.L_606 - .L_605)
	.align		4
.L_605:
        /*0a00*/ 	.word	index@(_ZN2at6native13reduce_kernelILi512ELi1ENS0_8ReduceOpIfNS0_10WelfordOpsIffiN4cuda3std3__44pairIffEEEEjfLi2ELi2EEEEEvT1_)
        /*0a04*/ 	.word	0x00000000


	//----- nvinfo : EIATTR_MIN_STACK_SIZE
	.align		4
.L_606:
        /*0a08*/ 	.byte	0x04, 0x12
        /*0a0a*/ 	.short	(.L_608 - .L_607)
	.align		4
.L_607:
        /*0a0c*/ 	.word	index@(_ZN2at6native13reduce_kernelILi256ELi2ENS0_8ReduceOpIfNS0_10WelfordOpsIffiN4cuda3std3__44pairIffEEEEjfLi2ELi2EEEEEvT1_)
        /*0a10*/ 	.word	0x00000000


	//----- nvinfo : EIATTR_MIN_STACK_SIZE
	.align		4
.L_608:
        /*0a14*/ 	.byte	0x04, 0x12
        /*0a16*/ 	.short	(.L_610 - .L_609)
	.align		4
.L_609:
        /*0a18*/ 	.word	index@(_ZN2at6native13reduce_kernelILi128ELi4ENS0_8ReduceOpIfNS0_10WelfordOpsIffiN4cuda3std3__44pairIffEEEEjfLi2ELi2EEEEEvT1_)
        /*0a1c*/ 	.word	0x00000000


	//----- nvinfo : EIATTR_MIN_STACK_SIZE
	.align		4
.L_610:
        /*0a20*/ 	.byte	0x04, 0x12
        /*0a22*/ 	.short	(.L_612 - .L_611)
	.align		4
.L_611:
        /*0a24*/ 	.word	index@(_ZN2at6native13reduce_kernelILi512ELi1ENS0_8ReduceOpIdNS0_10WelfordOpsIddiN4cuda3std3__44pairIddEEEEjdLi2ELi2EEEEEvT1_)
        /*0a28*/ 	.word	0x00000048


	//----- nvinfo : EIATTR_MIN_STACK_SIZE
	.align		4
.L_612:
        /*0a2c*/ 	.byte	0x04, 0x12
        /*0a2e*/ 	.short	(.L_614 - .L_613)
	.align		4
.L_613:
        /*0a30*/ 	.word	index@(_ZN2at6native13reduce_kernelILi256ELi2ENS0_8ReduceOpIdNS0_10WelfordOpsIddiN4cuda3std3__44pairIddEEEEjdLi2ELi2EEEEEvT1_)
        /*0a34*/ 	.word	0x00000000


	//----- nvinfo : EIATTR_MIN_STACK_SIZE
	.align		4
.L_614:
        /*0a38*/ 	.byte	0x04, 0x12
        /*0a3a*/ 	.short	(.L_616 - .L_615)
	.align		4
.L_615:
        /*0a3c*/ 	.word	index@(_ZN2at6native13reduce_kernelILi128ELi4ENS0_8ReduceOpIdNS0_10WelfordOpsIddiN4cuda3std3__44pairIddEEEEjdLi2ELi2EEEEEvT1_)
        /*0a40*/ 	.word	0x00000000


	//----- nvinfo : EIATTR_MIN_STACK_SIZE
	.align		4
.L_616:
        /*0a44*/ 	.byte	0x04, 0x12
        /*0a46*/ 	.short	(.L_618 - .L_617)
	.align		4
.L_617:
        /*0a48*/ 	.word	index@(_ZN2at6native13reduce_kernelILi512ELi1ENS0_8ReduceOpIN3c108BFloat16ENS0_10WelfordOpsIS4_fiN4cuda3std3__44pairIffEEEEjfLi2ELi2EEEEEvT1_)
        /*0a4c*/ 	.word	0x00000000


	//----- nvinfo : EIATTR_MIN_STACK_SIZE
	.align		4
.L_618:
        /*0a50*/ 	.byte	0x04, 0x12
        /*0a52*/ 	.short	(.L_620 - .L_619)
	.align		4
.L_619:
        /*0a54*/ 	.word	index@(_ZN2at6native13reduce_kernelILi256ELi2ENS0_8ReduceOpIN3c108BFloat16ENS0_10WelfordOpsIS4_fiN4cuda3std3__44pairIffEEEEjfLi2ELi2EEEEEvT1_)
        /*0a58*/ 	.word	0x00000000


	//----- nvinfo : EIATTR_MIN_STACK_SIZE
	.align		4
.L_620:
        /*0a5c*/ 	.byte	0x04, 0x12
        /*0a5e*/ 	.short	(.L_622 - .L_621)
	.align		4
.L_621:
        /*0a60*/ 	.word	index@(_ZN2at6native13reduce_kernelILi128ELi4ENS0_8ReduceOpIN3c108BFloat16ENS0_10WelfordOpsIS4_fiN4cuda3std3__44pairIffEEEEjfLi2ELi2EEEEEvT1_)
        /*0a64*/ 	.word	0x00000000


	//----- nvinfo : EIATTR_MIN_STACK_SIZE
	.align		4
.L_622:
        /*0a68*/ 	.byte	0x04, 0x12
        /*0a6a*/ 	.short	(.L_624 - .L_623)
	.align		4
.L_623:
        /*0a6c*/ 	.word	index@(_ZN2at6native13reduce_kernelILi512ELi1ENS0_8ReduceOpIN3c104HalfENS0_10WelfordOpsIS4_fiN4cuda3std3__44pairIffEEEEjfLi2ELi2EEEEEvT1_)
        /*0a70*/ 	.word	0x00000000


	//----- nvinfo : EIATTR_MIN_STACK_SIZE
	.align		4
.L_624:
        /*0a74*/ 	.byte	0x04, 0x12
        /*0a76*/ 	.short	(.L_626 - .L_625)
	.align		4
.L_625:
        /*0a78*/ 	.word	index@(_ZN2at6native13reduce_kernelILi256ELi2ENS0_8ReduceOpIN3c104HalfENS0_10WelfordOpsIS4_fiN4cuda3std3__44pairIffEEEEjfLi2ELi2EEEEEvT1_)
        /*0a7c*/ 	.word	0x00000000


	//----- nvinfo : EIATTR_MIN_STACK_SIZE
	.align		4
.L_626:
        /*0a80*/ 	.byte	0x04, 0x12
        /*0a82*/ 	.short	(.L_628 - .L_627)
	.align		4
.L_627:
        /*0a84*/ 	.word	index@(_ZN2at6native13reduce_kernelILi128ELi4ENS0_8ReduceOpIN3c104HalfENS0_10WelfordOpsIS4_fiN4cuda3std3__44pairIffEEEEjfLi2ELi2EEEEEvT1_)
        /*0a88*/ 	.word	0x00000000
.L_628:


//--------------------- .nv.compat                --------------------------
	.section	.nv.compat,"",@"SHT_CUDA_COMPAT_INFO"
	.align	4
        /*0000*/ 	.byte	0x02, 0x09, 0x00, 0x00, 0x02, 0x02, 0x01, 0x00, 0x02, 0x05, 0x05, 0x00, 0x03, 0x07, 0x01, 0x01
        /*0010*/ 	.byte	0x02, 0x03, 0x00, 0x00, 0x02, 0x06, 0x01, 0x00, 0x04, 0x0b, 0x08, 0x00, 0x00, 0x00, 0x00, 0x00
        /*0020*/ 	.byte	0x00, 0x00, 0x00, 0x00


//--------------------- .nv.info._ZN2at6native13reduce_kernelILi512ELi1ENS0_8ReduceOpIN3c107complexIfEENS0_7MeanOpsIS5_S5_fS5_EEjS5_Li4ELi4EEEEEvT1_ --------------------------
	.section	.nv.info._ZN2at6native13reduce_kernelILi512ELi1ENS0_8ReduceOpIN3c107complexIfEENS0_7MeanOpsIS5_S5_fS5_EEjS5_Li4ELi4EEEEEvT1_,"",@"SHT_CUDA_INFO"
	.sectionflags	@""
	.align	4


	//----- nvinfo : EIATTR_CUDA_API_VERSION
	.align		4
        /*0000*/ 	.byte	0x04, 0x37
        /*0002*/ 	.short	(.L_630 - .L_629)
.L_629:
        /*0004*/ 	.word	0x00000082


	//----- nvinfo : EIATTR_KPARAM_INFO
	.align		4
.L_630:
        /*0008*/ 	.byte	0x04, 0x17
        /*000a*/ 	.short	(.L_632 - .L_631)
.L_631:
        /*000c*/ 	.word	0x00000000
        /*0010*/ 	.short	0x0000
        /*0012*/ 	.short	0x0000
        /*0014*/ 	.byte	0x00, 0xf0, 0x81, 0x10


	//----- nvinfo : EIATTR_SPARSE_MMA_MASK
	.align		4
.L_632:
        /*0018*/ 	.byte	0x03, 0x50
        /*001a*/ 	.short	0x0000


	//----- nvinfo : EIATTR_MAXREG_COUNT
	.align		4
        /*001c*/ 	.byte	0x03, 0x1b
        /*001e*/ 	.short	0x0020


	//----- nvinfo : EIATTR_NUM_BARRIERS
	.align		4
        /*0020*/ 	.byte	0x02, 0x4c
        /*0022*/ 	.byte	0x01
	.zero		1


	//----- nvinfo : EIATTR_EXTERNS
	.align		4
        /*0024*/ 	.byte	0x04, 0x0f
        /*0026*/ 	.short	(.L_634 - .L_633)


	//   ....[0]....
	.align		4
.L_633:
        /*0028*/ 	.word	index@(__assertfail)


	//----- nvinfo : EIATTR_MERCURY_ISA_VERSION
	.align		4
.L_634:
        /*002c*/ 	.byte	0x03, 0x5f
        /*002e*/ 	.short	0x0101


	//----- nvinfo : EIATTR_INT_WARP_WIDE_INSTR_OFFSETS
	.align		4
        /*0030*/ 	.byte	0x04, 0x31
        /*0032*/ 	.short	(.L_636 - .L_635)


	//   ....[0]....
.L_635:
        /*0034*/ 	.word	0x0000ddc0


	//   ....[1]....
        /*0038*/ 	.word	0x0000deb0


	//----- nvinfo : EIATTR_COOP_GROUP_MASK_REGIDS
	.align		4
.L_636:
        /*003c*/ 	.byte	0x04, 0x29
        /*003e*/ 	.short	(.L_638 - .L_637)


	//   ....[0]....
.L_637:
        /*0040*/ 	.word	0xffffffff


	//   ....[1]....
        /*0044*/ 	.word	0xffffffff


	//   ....[2]....
        /*0048*/ 	.word	0xffffffff


	//   ....[3]....
        /*004c*/ 	.word	0xffffffff


	//----- nvinfo : EIATTR_COOP_GROUP_INSTR_OFFSETS
	.align		4
.L_638:
        /*0050*/ 	.byte	0x04, 0x28
        /*0052*/ 	.short	(.L_640 - .L_639)


	//   ....[0]....
.L_639:
        /*0054*/ 	.word	0x0000b660


	//   ....[1]....
        /*0058*/ 	.word	0x0000b670


	//   ....[2]....
        /*005c*/ 	.word	0x0000e6a0


	//   ....[3]....
        /*0060*/ 	.word	0x0000e6b0


	//----- nvinfo : EIATTR_SYSCALL_OFFSETS
	.align		4
.L_640:
        /*0064*/ 	.byte	0x04, 0x46
        /*0066*/ 	.short	(.L_642 - .L_641)


	//   ....[0]....
.L_641:
        /*0068*/ 	.word	0x0000e930


	//   ....[1]....
        /*006c*/ 	.word	0x0000eb80


	//   ....[2]....
        /*0070*/ 	.word	0x0000eee0


	//   ....[3]....
        /*0074*/ 	.word	0x0000f130


	//----- nvinfo : EIATTR_EXIT_INSTR_OFFSETS
	.align		4
.L_642:
        /*0078*/ 	.byte	0x04, 0x1c
        /*007a*/ 	.short	(.L_644 - .L_643)


	//   ....[0]....
.L_643:
        /*007c*/ 	.word	0x0000df50


	//   ....[1]....
        /*0080*/ 	.word	0x0000e710


	//   ....[2]....
        /*0084*/ 	.word	0x0000e980


	//   ....[3]....
        /*0088*/ 	.word	0x0000e9a0


	//   ....[4]....
        /*008c*/ 	.word	0x0000ebd0


	//   ....[5]....
        /*0090*/ 	.word	0x0000ebf0


	//   ....[6]....
        /*0094*/ 	.word	0x0000ec20


	//   ....[7]....
        /*0098*/ 	.word	0x0000ec70


	//   ....[8]....
        /*009c*/ 	.word	0x0000ecc0


	//   ....[9]....
        /*00a0*/ 	.word	0x0000ef30


	//   ....[10]....
        /*00a4*/ 	.word	0x0000ef50


	//   ....[11]....
        /*00a8*/ 	.word	0x0000f180


	//   ....[12]....
        /*00ac*/ 	.word	0x0000f1a0


	//----- nvinfo : EIATTR_MAX_THREADS
	.align		4
.L_644:
        /*00b0*/ 	.byte	0x04, 0x05
        /*00b2*/ 	.short	(.L_646 - .L_645)
.L_645:
        /*00b4*/ 	.word	0x00000200
        /*00b8*/ 	.word	0x00000001
        /*00bc*/ 	.word	0x00000001


	//----- nvinfo : EIATTR_CRS_STACK_SIZE
	.align		4
.L_646:
        /*00c0*/ 	.byte	0x04, 0x1e
        /*00c2*/ 	.short	(.L_648 - .L_647)
.L_647:
        /*00c4*/ 	.word	0x00000000


	//----- nvinfo : EIATTR_CBANK_PARAM_SIZE
	.align		4
.L_648:
        /*00c8*/ 	.byte	0x03, 0x19
        /*00ca*/ 	.short	0x0420


	//----- nvinfo : EIATTR_PARAM_CBANK
	.align		4
        /*00cc*/ 	.byte	0x04, 0x0a
        /*00ce*/ 	.short	(.L_650 - .L_649)
	.align		4
.L_649:
        /*00d0*/ 	.word	index@(.nv.constant0._ZN2at6native13reduce_kernelILi512ELi1ENS0_8ReduceOpIN3c107complexIfEENS0_7MeanOpsIS5_S5_fS5_EEjS5_Li4ELi4EEEEEvT1_)
        /*00d4*/ 	.short	0x0210
        /*00d6*/ 	.short	0x0420


	//----- nvinfo : EIATTR_SW_WAR
	.align		4
.L_650:
        /*00d8*/ 	.byte	0x04, 0x36
        /*00da*/ 	.short	(.L_652 - .L_651)
.L_651:
        /*00dc*/ 	.word	0x00000008
.L_652:


//--------------------- .nv.info._ZN2at6native13reduce_kernelILi256ELi2ENS0_8ReduceOpIN3c107complexIfEENS0_7MeanOpsIS5_S5_fS5_EEjS5_Li4ELi4EEEEEvT1_ --------------------------
	.section	.nv.info._ZN2at6native13reduce_kernelILi256ELi2ENS0_8ReduceOpIN3c107complexIfEENS0_7MeanOpsIS5_S5_fS5_EEjS5_Li4ELi4EEEEEvT1_,"",@"SHT_CUDA_INFO"
	.sectionflags	@""
	.align	4


	//----- nvinfo : EIATTR_CUDA_API_VERSION
	.align		4
        /*0000*/ 	.byte	0x04, 0x37
        /*0002*/ 	.short	(.L_654 - .L_653)
.L_653:
        /*0004*/ 	.word	0x00000082


	//----- nvinfo : EIATTR_KPARAM_INFO
	.align		4
.L_654:
        /*0008*/ 	.byte	0x04, 0x17
        /*000a*/ 	.short	(.L_656 - .L_655)
.L_655:
        /*000c*/ 	.word	0x00000000
        /*0010*/ 	.short	0x0000
        /*0012*/ 	.short	0x0000
        /*0014*/ 	.byte	0x00, 0xf0, 0x81, 0x10


	//----- nvinfo : EIATTR_SPARSE_MMA_MASK
	.align		4
.L_656:
        /*0018*/ 	.byte	0x03, 0x50
        /*001a*/ 	.short	0x0000


	//----- nvinfo : EIATTR_MAXREG_COUNT
	.align		4
        /*001c*/ 	.byte	0x03, 0x1b
        /*001e*/ 	.short	0x0040


	//----- nvinfo : EIATTR_NUM_BARRIERS
	.align		4
        /*0020*/ 	.byte	0x02, 0x4c
        /*0022*/ 	.byte	0x01
	.zero		1


	//----- nvinfo : EIATTR_EXTERNS
	.align		4
        /*0024*/ 	.byte	0x04, 0x0f
        /*0026*/ 	.short	(.L_658 - .L_657)


	//   ....[0]....
	.align		4
.L_657:
        /*0028*/ 	.word	index@(__assertfail)


	//----- nvinfo : EIATTR_MERCURY_ISA_VERSION
	.align		4
.L_658:
        /*002c*/ 	.byte	0x03, 0x5f
        /*002e*/ 	.short	0x0101


	//----- nvinfo : EIATTR_INT_WARP_WIDE_INSTR_OFFSETS
	.align		4
        /*0030*/ 	.byte	0x04, 0x31
        /*0032*/ 	.short	(.L_660 - .L_659)


	//   ....[0]....
.L_659:
        /*0034*/ 	.word	0x00010c90


	//   ....[1]....
        /*0038*/ 	.word	0x00010d80


	//----- nvinfo : EIATTR_COOP_GROUP_MASK_REGIDS
	.align		4
.L_660:
        /*003c*/ 	.byte	0x04, 0x29
        /*003e*/ 	.short	(.L_662 - .L_661)


	//   ....[0]....
.L_661:
        /*0040*/ 	.word	0xffffffff


	//   ....[1]....
        /*0044*/ 	.word	0xffffffff


	//   ....[2]....
        /*0048*/ 	.word	0xffffffff


	//   ....[3]....
        /*004c*/ 	.word	0xffffffff


	//   ....[4]....
        /*0050*/ 	.word	0xffffffff


	//   ....[5]....
        /*0054*/ 	.word	0xffffffff


	//   ....[6]....
        /*0058*/ 	.word	0xffffffff


	//   ....[7]....
        /*005c*/ 	.word	0xffffffff


	//----- nvinfo : EIATTR_COOP_GROUP_INSTR_OFFSETS
	.align		4
.L_662:
        /*0060*/ 	.byte	0x04, 0x28
        /*0062*/ 	.short	(.L_664 - .L_663)


	//   ....[0]....
.L_663:
        /*0064*/ 	.word	0x0000c240


	//   ....[1]....
        /*0068*/ 	.word	0x0000c250


	//   ....[2]....
        /*006c*/ 	.word	0x0000c260


	//   ....[3]....
        /*0070*/ 	.word	0x0000c270


	//   ....[4]....
        /*0074*/ 	.word	0x00011640


	//   ....[5]....
        /*0078*/ 	.word	0x00011650


	//   ....[6]....
        /*007c*/ 	.word	0x00011660


	//   ....[7]....
        /*0080*/ 	.word	0x00011670


	//----- nvinfo : EIATTR_SYSCALL_OFFSETS
	.align		4
.L_664:
        /*0084*/ 	.byte	0x04, 0x46
        /*0086*/ 	.short	(.L_666 - .L_665)


	//   ....[0]....
.L_665:
        /*0088*/ 	.word	0x000014d0


	//   ....[1]....
        /*008c*/ 	.word	0x00011950


	//   ....[2]....
        /*0090*/ 	.word	0x00011ae0


	//   ....[3]....
        /*0094*/ 	.word	0x00011d80


	//   ....[4]....
        /*0098*/ 	.word	0x00011f10


	//   ....[5]....
        /*009c*/ 	.word	0x000122a0


	//   ....[6]....
        /*00a0*/ 	.word	0x00012430


	//   ....[7]....
        /*00a4*/ 	.word	0x000126d0


	//   ....[8]....
        /*00a8*/ 	.word	0x00012860


	//----- nvinfo : EIATTR_EXIT_INSTR_OFFSETS
	.align		4
.L_666:
        /*00ac*/ 	.byte	0x04, 0x1c
        /*00ae*/ 	.short	(.L_668 - .L_667)


	//   ....[0]....
.L_667:
        /*00b0*/ 	.word	0x00010e40


	//   ....[1]....
        /*00b4*/ 	.word	0x000116f0


	//   ....[2]....
        /*00b8*/ 	.word	0x00011b30


	//   ....[3]....
        /*00bc*/ 	.word	0x00011b60


	//   ....[4]....
        /*00c0*/ 	.word	0x00011f60


	//   ....[5]....
        /*00c4*/ 	.word	0x00011f90


	//   ....[6]....
        /*00c8*/ 	.word	0x00011fc0


	//   ....[7]....
        /*00cc*/ 	.word	0x00012000


	//   ....[8]....
        /*00d0*/ 	.word	0x00012040


	//   ....[9]....
        /*00d4*/ 	.word	0x00012480


	//   ....[10]....
        /*00d8*/ 	.word	0x000124b0


	//   ....[11]....
        /*00dc*/ 	.word	0x000128b0


	//   ....[12]....
        /*00e0*/ 	.word	0x000128e0


	//----- nvinfo : EIATTR_MAX_THREADS
	.align		4
.L_668:
        /*00e4*/ 	.byte	0x04, 0x05
        /*00e6*/ 	.short	(.L_670 - .L_669)
.L_669:
        /*00e8*/ 	.word	0x00000100
        /*00ec*/ 	.word	0x00000001
        /*00f0*/ 	.word	0x00000001


	//----- nvinfo : EIATTR_CRS_STACK_SIZE
	.align		4
.L_670:
        /*00f4*/ 	.byte	0x04, 0x1e
        /*00f6*/ 	.short	(.L_672 - .L_671)
.L_671:
        /*00f8*/ 	.word	0x00000000


	//----- nvinfo : EIATTR_CBANK_PARAM_SIZE
	.align		4
.L_672:
        /*00fc*/ 	.byte	0x03, 0x19
        /*00fe*/ 	.short	0x0420


	//----- nvinfo : EIATTR_PARAM_CBANK
	.align		4
        /*0100*/ 	.byte	0x04, 0x0a
        /*0102*/ 	.short	(.L_674 - .L_673)
	.align		4
.L_673:
        /*0104*/ 	.word	index@(.nv.constant0._ZN2at6native13reduce_kernelILi256ELi2ENS0_8ReduceOpIN3c107complexIfEENS0_7MeanOpsIS5_S5_fS5_EEjS5_Li4ELi4EEEEEvT1_)
        /*0108*/ 	.short	0x0210
        /*010a*/ 	.short	0x0420


	//----- nvinfo : EIATTR_SW_WAR
	.align		4
.L_674:
        /*010c*/ 	.byte	0x04, 0x36
        /*010e*/ 	.short	(.L_676 - .L_675)
.L_675:
        /*0110*/ 	.word	0x00000008
.L_676:


//--------------------- .nv.info._ZN2at6native13reduce_kernelILi128ELi4ENS0_8ReduceOpIN3c107complexIfEENS0_7MeanOpsIS5_S5_fS5_EEjS5_Li4ELi4EEEEEvT1_ --------------------------
	.section	.nv.info._ZN2at6native13reduce_kernelILi128ELi4ENS0_8ReduceOpIN3c107complexIfEENS0_7MeanOpsIS5_S5_fS5_EEjS5_Li4ELi4EEEEEvT1_,"",@"SHT_CUDA_INFO"
	.sectionflags	@""
	.align	4


	//----- nvinfo : EIATTR_CUDA_API_VERSION
	.align		4
        /*0000*/ 	.byte	0x04, 0x37
        /*0002*/ 	.short	(.L_678 - .L_677)
.L_677:
        /*0004*/ 	.word	0x00000082


	//----- nvinfo : EIATTR_KPARAM_INFO
	.align		4
.L_678:
        /*0008*/ 	.byte	0x04, 0x17
        /*000a*/ 	.short	(.L_680 - .L_679)
.L_679:
        /*000c*/ 	.word	0x00000000
        /*0010*/ 	.short	0x0000
        /*0012*/ 	.short	0x0000
        /*0014*/ 	.byte	0x00, 0xf0, 0x81, 0x10


	//----- nvinfo : EIATTR_SPARSE_MMA_MASK
	.align		4
.L_680:
        /*0018*/ 	.byte	0x03, 0x50
        /*001a*/ 	.short	0x0000


	//----- nvinfo : EIATTR_MAXREG_COUNT
	.align		4
        /*001c*/ 	.byte	0x03, 0x1b
        /*001e*/ 	.short	0x0080


	//----- nvinfo : EIATTR_NUM_BARRIERS
	.align		4
        /*0020*/ 	.byte	0x02, 0x4c
        /*0022*/ 	.byte	0x01
	.zero		1


	//----- nvinfo : EIATTR_EXTERNS
	.align		4
        /*0024*/ 	.byte	0x04, 0x0f
        /*0026*/ 	.short	(.L_682 - .L_681)


	//   ....[0]....
	.align		4
.L_681:
        /*0028*/ 	.word	index@(__assertfail)


	//----- nvinfo : EIATTR_MERCURY_ISA_VERSION
	.align		4
.L_682:
        /*002c*/ 	.byte	0x03, 0x5f
        /*002e*/ 	.short	0x0101


	//----- nvinfo : EIATTR_INT_WARP_WIDE_INSTR_OFFSETS
	.align		4
        /*0030*/ 	.byte	0x04, 0x31
        /*0032*/ 	.short	(.L_684 - .L_683)


	//   ....[0]....
.L_683:
        /*0034*/ 	.word	0x00016420


	//   ....[1]....
        /*0038*/ 	.word	0x00016510


	//----- nvinfo : EIATTR_COOP_GROUP_MASK_REGIDS
	.align		4
.L_684:
        /*003c*/ 	.byte	0x04, 0x29
        /*003e*/ 	.short	(.L_686 - .L_685)


	//   ....[0]....
.L_685:
        /*0040*/ 	.word	0xffffffff


	//   ....[1]....
        /*0044*/ 	.word	0xffffffff


	//   ....[2]....
        /*0048*/ 	.word	0xffffffff


	//   ....[3]....
        /*004c*/ 	.word	0xffffffff


	//   ....[4]....
        /*0050*/ 	.word	0xffffffff


	//   ....[5]....
        /*0054*/ 	.word	0xffffffff


	//   ....[6]....
        /*0058*/ 	.word	0xffffffff


	//   ....[7]....
        /*005c*/ 	.word	0xffffffff


	//   ....[8]....
        /*0060*/ 	.word	0xffffffff


	//   ....[9]....
        /*0064*/ 	.word	0xffffffff


	//   ....[10]....
        /*0068*/ 	.word	0xffffffff


	//   ....[11]....
        /*006c*/ 	.word	0xffffffff


	//   ....[12]....
        /*0070*/ 	.word	0xffffffff


	//   ....[13]....
        /*0074*/ 	.word	0xffffffff


	//   ....[14]....
        /*0078*/ 	.word	0xffffffff


	//   ....[15]....
        /*007c*/ 	.word	0xffffffff


	//----- nvinfo : EIATTR_COOP_GROUP_INSTR_OFFSETS
	.align		4
.L_686:
        /*0080*/ 	.byte	0x04, 0x28
        /*0082*/ 	.short	(.L_688 - .L_687)


	//   ....[0]....
.L_687:
        /*0084*/ 	.word	0x0000d3c0


	//   ....[1]....
        /*0088*/ 	.word	0x0000d3d0


	//   ....[2]....
        /*008c*/ 	.word	0x0000d3e0


	//   ....[3]....
        /*0090*/ 	.word	0x0000d3f0


	//   ....[4]....
        /*0094*/ 	.word	0x0000d400


	//   ....[5]....
        /*0098*/ 	.word	0x0000d410


	//   ....[6]....
        /*009c*/ 	.word	0x0000d420


	//   ....[7]....
        /*00a0*/ 	.word	0x0000d440


	//   ....[8]....
        /*00a4*/ 	.word	0x000170d0


	//   ....[9]....
        /*00a8*/ 	.word	0x000170e0


	//   ....[10]....
        /*00ac*/ 	.word	0x000170f0


	//   ....[11]....
        /*00b0*/ 	.word	0x00017100


	//   ....[12]....
        /*00b4*/ 	.word	0x00017110


	//   ....[13]....
        /*00b8*/ 	.word	0x00017120


	//   ....[14]....
        /*00bc*/ 	.word	0x00017130


	//   ....[15]....
        /*00c0*/ 	.word	0x00017150


	//----- nvinfo : EIATTR_SYSCALL_OFFSETS
	.align		4
.L_688:
        /*00c4*/ 	.byte	0x04, 0x46
        /*00c6*/ 	.short	(.L_690 - .L_689)


	//   ....[0]....
.L_689:
        /*00c8*/ 	.word	0x000014f0


	//   ....[1]....
        /*00cc*/ 	.word	0x000174c0


	//   ....[2]....
        /*00d0*/ 	.word	0x00017650


	//   ....[3]....
        /*00d4*/ 	.word	0x000177e0


	//   ....[4]....
        /*00d8*/ 	.word	0x00017970


	//   ....[5]....
        /*00dc*/ 	.word	0x00017c90


	//   ....[6]....
        /*00e0*/ 	.word	0x00017e20


	//   ....[7]....
        /*00e4*/ 	.word	0x00017fb0


	//   ....[8]....
        /*00e8*/ 	.word	0x00018140


	//   ....[9]....
        /*00ec*/ 	.word	0x00018550


	//   ....[10]....
        /*00f0*/ 	.word	0x000186e0


	//   ....[11]....
        /*00f4*/ 	.word	0x00018870


	//   ....[12]....
        /*00f8*/ 	.word	0x00018a00


	//   ....[13]....
        /*00fc*/ 	.word	0x00018d20


	//   ....[14]....
        /*0100*/ 	.word	0x00018eb0


	//   ....[15]....
        /*0104*/ 	.word	0x00019040


	//   ....[16]....
        /*0108*/ 	.word	0x000191d0


	//----- nvinfo : EIATTR_EXIT_INSTR_OFFSETS
	.align		4
.L_690:
        /*010c*/ 	.byte	0x04, 0x1c
        /*010e*/ 	.short	(.L_692 - .L_691)


	//   ....[0]....
.L_691:
        /*0110*/ 	.word	0x000165d0


	//   ....[1]....
        /*0114*/ 	.word	0x00017200


	//   ....[2]....
        /*0118*/ 	.word	0x000179c0


	//   ....[3]....
        /*011c*/ 	.word	0x00017a10


	//   ....[4]....
        /*0120*/ 	.word	0x00018190


	//   ....[5]....
        /*0124*/ 	.word	0x000181e0


	//   ....[6]....
        /*0128*/ 	.word	0x00018210


	//   ....[7]....
        /*012c*/ 	.word	0x00018250


	//   ....[8]....
        /*0130*/ 	.word	0x00018290


	//   ....[9]....
        /*0134*/ 	.word	0x00018a50


	//   ....[10]....
        /*0138*/ 	.word	0x00018aa0


	//   ....[11]....
        /*013c*/ 	.word	0x00019220


	//   ....[12]....
        /*0140*/ 	.word	0x00019270


	//----- nvinfo : EIATTR_MAX_THREADS
	.align		4
.L_692:
        /*0144*/ 	.byte	0x04, 0x05
        /*0146*/ 	.short	(.L_694 - .L_693)
.L_693:
        /*0148*/ 	.word	0x00000080
        /*014c*/ 	.word	0x00000001
        /*0150*/ 	.word	0x00000001


	//----- nvinfo : EIATTR_CRS_STACK_SIZE
	.align		4
.L_694:
        /*0154*/ 	.byte	0x04, 0x1e
        /*0156*/ 	.short	(.L_696 - .L_695)
.L_695:
        /*0158*/ 	.word	0x00000000


	//----- nvinfo : EIATTR_CBANK_PARAM_SIZE
	.align		4
.L_696:
        /*015c*/ 	.byte	0x03, 0x19
        /*015e*/ 	.short	0x0420


	//----- nvinfo : EIATTR_PARAM_CBANK
	.align		4
        /*0160*/ 	.byte	0x04, 0x0a
        /*0162*/ 	.short	(.L_698 - .L_697)
	.align		4
.L_697:
        /*0164*/ 	.word	index@(.nv.constant0._ZN2at6native13reduce_kernelILi128ELi4ENS0_8ReduceOpIN3c107complexIfEENS0_7MeanOpsIS5_S5_fS5_EEjS5_Li4ELi4EEEEEvT1_)
        /*0168*/ 	.short	0x0210
        /*016a*/ 	.short	0x0420


	//----- nvinfo : EIATTR_SW_WAR
	.align		4
.L_698:
        /*016c*/ 	.byte	0x04, 0x36
        /*016e*/ 	.short	(.L_700 - .L_699)
.L_699:
        /*0170*/ 	.word	0x00000008
.L_700:


//--------------------- .nv.info._ZN2at6native13reduce_kernelILi256ELi1ENS0_8ReduceOpIN3c107complexIdEENS0_7MeanOpsIS5_S5_dS5_EEjS5_Li4ELi4EEEEEvT1_ --------------------------
	.section	.nv.info._ZN2at6native13reduce_kernelILi256ELi1ENS0_8ReduceOpIN3c107complexIdEENS0_7MeanOpsIS5_S5_dS5_EEjS5_Li4ELi4EEEEEvT1_,"",@"SHT_CUDA_INFO"
	.sectionflags	@""
	.align	4


	//----- nvinfo : EIATTR_CUDA_API_VERSION
	.align		4
        /*0000*/ 	.byte	0x04, 0x37
        /*0002*/ 	.short	(.L_702 - .L_701)
.L_701:
        /*0004*/ 	.word	0x00000082


	//----- nvinfo : EIATTR_KPARAM_INFO
	.align		4
.L_702:
        /*0008*/ 	.byte	0x04, 0x17
        /*000a*/ 	.short	(.L_704 - .L_703)
.L_703:
        /*000c*/ 	.word	0x00000000
        /*0010*/ 	.short	0x0000
        /*0012*/ 	.short	0x0000
        /*0014*/ 	.byte	0x00, 0xf0, 0xc1, 0x10


	//----- nvinfo : EIATTR_SPARSE_MMA_MASK
	.align		4
.L_704:
        /*0018*/ 	.byte	0x03, 0x50
        /*001a*/ 	.short	0x0000


	//----- nvinfo : EIATTR_MAXREG_COUNT
	.align		4
        /*001c*/ 	.byte	0x03, 0x1b
        /*001e*/ 	.short	0x0040


	//----- nvinfo : EIATTR_NUM_BARRIERS
	.align		4
        /*0020*/ 	.byte	0x02, 0x4c
        /*0022*/ 	.byte	0x01
	.zero		1


	//----- nvinfo : EIATTR_EXTERNS
	.align		4
        /*0024*/ 	.byte	0x04, 0x0f
        /*0026*/ 	.short	(.L_706 - .L_705)


	//   ....[0]....
	.align		4
.L_705:
        /*0028*/ 	.word	index@(__assertfail)


	//----- nvinfo : EIATTR_MERCURY_ISA_VERSION
	.align		4
.L_706:
        /*002c*/ 	.byte	0x03, 0x5f
        /*002e*/ 	.short	0x0101


	//----- nvinfo : EIATTR_INT_WARP_WIDE_INSTR_OFFSETS
	.align		4
        /*0030*/ 	.byte	0x04, 0x31
        /*0032*/ 	.short	(.L_708 - .L_707)


	//   ....[0]....
.L_707:
        /*0034*/ 	.word	0x0000e0b0


	//   ....[1]....
        /*0038*/ 	.word	0x0000e1a0


	//----- nvinfo : EIATTR_COOP_GROUP_MASK_REGIDS
	.align		4
.L_708:
        /*003c*/ 	.byte	0x04, 0x29
        /*003e*/ 	.short	(.L_710 - .L_709)


	//   ....[0]....
.L_709:
        /*0040*/ 	.word	0xffffffff


	//   ....[1]....
        /*0044*/ 	.word	0xffffffff


	//   ....[2]....
        /*0048*/ 	.word	0xffffffff


	//   ....[3]....
        /*004c*/ 	.word	0xffffffff


	//   ....[4]....
        /*0050*/ 	.word	0xffffffff


	//   ....[5]....
        /*0054*/ 	.word	0xffffffff


	//   ....[6]....
        /*0058*/ 	.word	0xffffffff


	//   ....[7]....
        /*005c*/ 	.word	0xffffffff


	//----- nvinfo : EIATTR_COOP_GROUP_INSTR_OFFSETS
	.align		4
.L_710:
        /*0060*/ 	.byte	0x04, 0x28
        /*0062*/ 	.short	(.L_712 - .L_711)


	//   ....[0]....
.L_711:
        /*0064*/ 	.word	0x0000b950


	//   ....[1]....
        /*0068*/ 	.word	0x0000b960


	//   ....[2]....
        /*006c*/ 	.word	0x0000b970


	//   ....[3]....
        /*0070*/ 	.word	0x0000b980


	//   ....[4]....
        /*0074*/ 	.word	0x0000e950


	//   ....[5]....
        /*0078*/ 	.word	0x0000e960


	//   ....[6]....
        /*007c*/ 	.word	0x0000e970


	//   ....[7]....
        /*0080*/ 	.word	0x0000e980


	//----- nvinfo : EIATTR_SYSCALL_OFFSETS
	.align		4
.L_712:
        /*0084*/ 	.byte	0x04, 0x46
        /*0086*/ 	.short	(.L_714 - .L_713)


	//   ....[0]....
.L_713:
        /*0088*/ 	.word	0x0000ec00


	//   ....[1]....
        /*008c*/ 	.word	0x0000ee50


	//   ....[2]....
        /*0090*/ 	.word	0x0000f190


	//   ....[3]....
        /*0094*/ 	.word	0x0000f3e0


	//----- nvinfo : EIATTR_EXIT_INSTR_OFFSETS
	.align		4
.L_714:
        /*0098*/ 	.byte	0x04, 0x1c
        /*009a*/ 	.short	(.L_716 - .L_715)


	//   ....[0]....
.L_715:
        /*009c*/ 	.word	0x0000e240


	//   ....[1]....
        /*00a0*/ 	.word	0x0000e9e0


	//   ....[2]....
        /*00a4*/ 	.word	0x0000ec50


	//   ....[3]....
        /*00a8*/ 	.word	0x0000ec70


	//   ....[4]....
        /*00ac*/ 	.word	0x0000eea0


	//   ....[5]....
        /*00b0*/ 	.word	0x0000eec0


	//   ....[6]....
        /*00b4*/ 	.word	0x0000eef0


	//   ....[7]....
        /*00b8*/ 	.word	0x0000ef30


	//   ....[8]....
        /*00bc*/ 	.word	0x0000ef70


	//   ....[9]....
        /*00c0*/ 	.word	0x0000f1e0


	//   ....[10]....
        /*00c4*/ 	.word	0x0000f200


	//   ....[11]....
        /*00c8*/ 	.word	0x0000f430


	//   ....[12]....
        /*00cc*/ 	.word	0x0000f450


	//----- nvinfo : EIATTR_MAX_THREADS
	.align		4
.L_716:
        /*00d0*/ 	.byte	0x04, 0x05
        /*00d2*/ 	.short	(.L_718 - .L_717)
.L_717:
        /*00d4*/ 	.word	0x00000100
        /*00d8*/ 	.word	0x00000001
        /*00dc*/ 	.word	0x00000001


	//----- nvinfo : EIATTR_CRS_STACK_SIZE
	.align		4
.L_718:
        /*00e0*/ 	.byte	0x04, 0x1e
        /*00e2*/ 	.short	(.L_720 - .L_719)
.L_719:
        /*00e4*/ 	.word	0x00000000


	//----- nvinfo : EIATTR_CBANK_PARAM_SIZE
	.align		4
.L_720:
        /*00e8*/ 	.byte	0x03, 0x19
        /*00ea*/ 	.short	0x0430


	//----- nvinfo : EIATTR_PARAM_CBANK
	.align		4
        /*00ec*/ 	.byte	0x04, 0x0a
        /*00ee*/ 	.short	(.L_722 - .L_721)
	.align		4
.L_721:
        /*00f0*/ 	.word	index@(.nv.constant0._ZN2at6native13reduce_kernelILi256ELi1ENS0_8ReduceOpIN3c107complexIdEENS0_7MeanOpsIS5_S5_dS5_EEjS5_Li4ELi4EEEEEvT1_)
        /*00f4*/ 	.short	0x0210
        /*00f6*/ 	.short	0x0430


	//----- nvinfo : EIATTR_SW_WAR
	.align		4
.L_722:
        /*00f8*/ 	.byte	0x04, 0x36
        /*00fa*/ 	.short	(.L_724 - .L_723)
.L_723:
        /*00fc*/ 	.word	0x00000008
.L_724:


//--------------------- .nv.info._ZN2at6native13reduce_kernelILi128ELi2ENS0_8ReduceOpIN3c107complexIdEENS0_7MeanOpsIS5_S5_dS5_EEjS5_Li4ELi4EEEEEvT1_ --------------------------
	.section	.nv.info._ZN2at6native13reduce_kernelILi128ELi2ENS0_8ReduceOpIN3c107complexIdEENS0_7MeanOpsIS5_S5_dS5_EEjS5_Li4ELi4EEEEEvT1_,"",@"SHT_CUDA_INFO"
	.sectionflags	@""
	.align	4


	//----- nvinfo : EIATTR_CUDA_API_VERSION
	.align		4
        /*0000*/ 	.byte	0x04, 0x37
        /*0002*/ 	.short	(.L_726 - .L_725)
.L_725:
        /*0004*/ 	.word	0x00000082


	//----- nvinfo : EIATTR_KPARAM_INFO
	.align		4
.L_726:
        /*0008*/ 	.byte	0x04, 0x17
        /*000a*/ 	.short	(.L_728 - .L_727)
.L_727:
        /*000c*/ 	.word	0x00000000
        /*0010*/ 	.short	0x0000
        /*0012*/ 	.short	0x0000
        /*0014*/ 	.byte	0x00, 0xf0, 0xc1, 0x10


	//----- nvinfo : EIATTR_SPARSE_MMA_MASK
	.align		4
.L_728:
        /*0018*/ 	.byte	0x03, 0x50
        /*001a*/ 	.short	0x0000


	//----- nvinfo : EIATTR_MAXREG_COUNT
	.align		4
        /*001c*/ 	.byte	0x03, 0x1b
        /*001e*/ 	.short	0x0080


	//----- nvinfo : EIATTR_NUM_BARRIERS
	.align		4
        /*0020*/ 	.byte	0x02, 0x4c
        /*0022*/ 	.byte	0x01
	.zero		1


	//----- nvinfo : EIATTR_EXTERNS
	.align		4
        /*0024*/ 	.byte	0x04, 0x0f
        /*0026*/ 	.short	(.L_730 - .L_729)


	//   ....[0]....
	.align		4
.L_729:
        /*0028*/ 	.word	index@(__assertfail)


	//----- nvinfo : EIATTR_MERCURY_ISA_VERSION
	.align		4
.L_730:
        /*002c*/ 	.byte	0x03, 0x5f
        /*002e*/ 	.short	0x0101


	//----- nvinfo : EIATTR_INT_WARP_WIDE_INSTR_OFFSETS
	.align		4
        /*0030*/ 	.byte	0x04, 0x31
        /*0032*/ 	.short	(.L_732 - .L_731)


	//   ....[0]....
.L_731:
        /*0034*/ 	.word	0x000113d0


	//   ....[1]....
        /*0038*/ 	.word	0x000114c0


	//----- nvinfo : EIATTR_COOP_GROUP_MASK_REGIDS
	.align		4
.L_732:
        /*003c*/ 	.byte	0x04, 0x29
        /*003e*/ 	.short	(.L_734 - .L_733)


	//   ....[0]....
.L_733:
        /*0040*/ 	.word	0xffffffff


	//   ....[1]....
        /*0044*/ 	.word	0xffffffff


	//   ....[2]....
        /*0048*/ 	.word	0xffffffff


	//   ....[3]....
        /*004c*/ 	.word	0xffffffff


	//   ....[4]....
        /*0050*/ 	.word	0xffffffff


	//   ....[5]....
        /*0054*/ 	.word	0xffffffff


	//   ....[6]....
        /*0058*/ 	.word	0xffffffff


	//   ....[7]....
        /*005c*/ 	.word	0xffffffff


	//   ....[8]....
        /*0060*/ 	.word	0xffffffff


	//   ....[9]....
        /*0064*/ 	.word	0xffffffff


	//   ....[10]....
        /*0068*/ 	.word	0xffffffff


	//   ....[11]....
        /*006c*/ 	.word	0xffffffff


	//   ....[12]....
        /*0070*/ 	.word	0xffffffff


	//   ....[13]....
        /*0074*/ 	.word	0xffffffff


	//   ....[14]....
        /*0078*/ 	.word	0xffffffff


	//   ....[15]....
        /*007c*/ 	.word	0xffffffff


	//----- nvinfo : EIATTR_COOP_GROUP_INSTR_OFFSETS
	.align		4
.L_734:
        /*0080*/ 	.byte	0x04, 0x28
        /*0082*/ 	.short	(.L_736 - .L_735)


	//   ....[0]....
.L_735:
        /*0084*/ 	.word	0x0000c930


	//   ....[1]....
        /*0088*/ 	.word	0x0000c940


	//   ....[2]....
        /*008c*/ 	.word	0x0000c950


	//   ....[3]....
        /*0090*/ 	.word	0x0000c960


	//   ....[4]....
        /*0094*/ 	.word	0x0000c970


	//   ....[5]....
        /*0098*/ 	.word	0x0000c980


	//   ....[6]....
        /*009c*/ 	.word	0x0000c990


	//   ....[7]....
        /*00a0*/ 	.word	0x0000c9a0


	//   ....[8]....
        /*00a4*/ 	.word	0x00011ee0


	//   ....[9]....
        /*00a8*/ 	.word	0x00011ef0


	//   ....[10]....
        /*00ac*/ 	.word	0x00011f00


	//   ....[11]....
        /*00b0*/ 	.word	0x00011f10


	//   ....[12]....
        /*00b4*/ 	.word	0x00011f20


	//   ....[13]....
        /*00b8*/ 	.word	0x00011f30


	//   ....[14]....
        /*00bc*/ 	.word	0x00011f40


	//   ....[15]....
        /*00c0*/ 	.word	0x00011f50


	//----- nvinfo : EIATTR_SYSCALL_OFFSETS
	.align		4
.L_736:
        /*00c4*/ 	.byte	0x04, 0x46
        /*00c6*/ 	.short	(.L_738 - .L_737)


	//   ....[0]....
.L_737:
        /*00c8*/ 	.word	0x00001460


	//   ....[1]....
        /*00cc*/ 	.word	0x00012230


	//   ....[2]....
        /*00d0*/ 	.word	0x000123c0


	//   ....[3]....
        /*00d4*/ 	.word	0x00012660


	//   ....[4]....
        /*00d8*/ 	.word	0x000127f0


	//   ....[5]....
        /*00dc*/ 	.word	0x00012b80


	//   ....[6]....
        /*00e0*/ 	.word	0x00012d10


	//   ....[7]....
        /*00e4*/ 	.word	0x00012fb0


	//   ....[8]....
        /*00e8*/ 	.word	0x00013140


	//----- nvinfo : EIATTR_EXIT_INSTR_OFFSETS
	.align		4
.L_738:
        /*00ec*/ 	.byte	0x04, 0x1c
        /*00ee*/ 	.short	(.L_740 - .L_739)


	//   ....[0]....
.L_739:
        /*00f0*/ 	.word	0x00011580


	//   ....[1]....
        /*00f4*/ 	.word	0x00011fd0


	//   ....[2]....
        /*00f8*/ 	.word	0x00012410


	//   ....[3]....
        /*00fc*/ 	.word	0x00012440


	//   ....[4]....
        /*0100*/ 	.word	0x00012840


	//   ....[5]....
        /*0104*/ 	.word	0x00012870


	//   ....[6]....
        /*0108*/ 	.word	0x000128a0


	//   ....[7]....
        /*010c*/ 	.word	0x000128e0


	//   ....[8]....
        /*0110*/ 	.word	0x00012920


	//   ....[9]....
        /*0114*/ 	.word	0x00012d60


	//   ....[10]....
        /*0118*/ 	.word	0x00012d90


	//   ....[11]....
        /*011c*/ 	.word	0x00013190


	//   ....[12]....
        /*0120*/ 	.word	0x000131c0


	//----- nvinfo : EIATTR_MAX_THREADS
	.align		4
.L_740:
        /*0124*/ 	.byte	0x04, 0x05
        /*0126*/ 	.short	(.L_742 - .L_741)
.L_741:
        /*0128*/ 	.word	0x00000080
        /*012c*/ 	.word	0x00000001
        /*0130*/ 	.word	0x00000001


	//----- nvinfo : EIATTR_CRS_STACK_SIZE
	.align		4
.L_742:
        /*0134*/ 	.byte	0x04, 0x1e
        /*0136*/ 	.short	(.L_744 - .L_743)
.L_743:
        /*0138*/ 	.word	0x00000000


	//----- nvinfo : EIATTR_CBANK_PARAM_SIZE
	.align		4
.L_744:
        /*013c*/ 	.byte	0x03, 0x19
        /*013e*/ 	.short	0x0430


	//----- nvinfo : EIATTR_PARAM_CBANK
	.align		4
        /*0140*/ 	.byte	0x04, 0x0a
        /*0142*/ 	.short	(.L_746 - .L_745)
	.align		4
.L_745:
        /*0144*/ 	.word	index@(.nv.constant0._ZN2at6native13reduce_kernelILi128ELi2ENS0_8ReduceOpIN3c107complexIdEENS0_7MeanOpsIS5_S5_dS5_EEjS5_Li4ELi4EEEEEvT1_)
        /*0148*/ 	.short	0x0210
        /*014a*/ 	.short	0x0430


	//----- nvinfo : EIATTR_SW_WAR
	.align		4
.L_746:
        /*014c*/ 	.byte	0x04, 0x36
        /*014e*/ 	.short	(.L_748 - .L_747)
.L_747:
        /*0150*/ 	.word	0x00000008
.L_748:


//--------------------- .nv.info._ZN2at6native13reduce_kernelILi64ELi4ENS0_8ReduceOpIN3c107complexIdEENS0_7MeanOpsIS5_S5_dS5_EEjS5_Li4ELi4EEEEEvT1_ --------------------------
	.section	.nv.info._ZN2at6native13reduce_kernelILi64ELi4ENS0_8ReduceOpIN3c107complexIdEENS0_7MeanOpsIS5_S5_dS5_EEjS5_Li4ELi4EEEEEvT1_,"",@"SHT_CUDA_INFO"
	.sectionflags	@""
	.align	4


	//----- nvinfo : EIATTR_CUDA_API_VERSION
	.align		4
        /*0000*/ 	.byte	0x04, 0x37
        /*0002*/ 	.short	(.L_750 - .L_749)
.L_749:
        /*0004*/ 	.word	0x00000082


	//----- nvinfo : EIATTR_KPARAM_INFO
	.align		4
.L_750:
        /*0008*/ 	.byte	0x04, 0x17
        /*000a*/ 	.short	(.L_752 - .L_751)
.L_751:
        /*000c*/ 	.word	0x00000000
        /*0010*/ 	.short	0x0000
        /*0012*/ 	.short	0x0000
        /*0014*/ 	.byte	0x00, 0xf0, 0xc1, 0x10


	//----- nvinfo : EIATTR_SPARSE_MMA_MASK
	.align		4
.L_752:
        /*0018*/ 	.byte	0x03, 0x50
        /*001a*/ 	.short	0x0000


	//----- nvinfo : EIATTR_MAXREG_COUNT
	.align		4
        /*001c*/ 	.byte	0x03, 0x1b
        /*001e*/ 	.short	0x00ff


	//----- nvinfo : EIATTR_NUM_BARRIERS
	.align		4
        /*0020*/ 	.byte	0x02, 0x4c
        /*0022*/ 	.byte	0x01
	.zero		1


	//----- nvinfo : EIATTR_EXTERNS
	.align		4
        /*0024*/ 	.byte	0x04, 0x0f
        /*0026*/ 	.short	(.L_754 - .L_753)


	//   ....[0]....
	.align		4
.L_753:
        /*0028*/ 	.word	index@(__assertfail)


	//----- nvinfo : EIATTR_MERCURY_ISA_VERSION
	.align		4
.L_754:
        /*002c*/ 	.byte	0x03, 0x5f
        /*002e*/ 	.short	0x0101


	//----- nvinfo : EIATTR_INT_WARP_WIDE_INSTR_OFFSETS
	.align		4
        /*0030*/ 	.byte	0x04, 0x31
        /*0032*/ 	.short	(.L_756 - .L_755)


	//   ....[0]....
.L_755:
        /*0034*/ 	.word	0x000176b0


	//   ....[1]....
        /*0038*/ 	.word	0x000177a0


	//----- nvinfo : EIATTR_COOP_GROUP_MASK_REGIDS
	.align		4
.L_756:
        /*003c*/ 	.byte	0x04, 0x29
        /*003e*/ 	.short	(.L_758 - .L_757)


	//   ....[0]....
.L_757:
        /*0040*/ 	.word	0xffffffff


	//   ....[1]....
        /*0044*/ 	.word	0xffffffff


	//   ....[2]....
        /*0048*/ 	.word	0xffffffff


	//   ....[3]....
        /*004c*/ 	.word	0xffffffff


	//   ....[4]....
        /*0050*/ 	.word	0xffffffff


	//   ....[5]....
        /*0054*/ 	.word	0xffffffff


	//   ....[6]....
        /*0058*/ 	.word	0xffffffff


	//   ....[7]....
        /*005c*/ 	.word	0xffffffff


	//   ....[8]....
        /*0060*/ 	.word	0xffffffff


	//   ....[9]....
        /*0064*/ 	.word	0xffffffff


	//   ....[10]....
        /*0068*/ 	.word	0xffffffff


	//   ....[11]....
        /*006c*/ 	.word	0xffffffff


	//   ....[12]....
        /*0070*/ 	.word	0xffffffff


	//   ....[13]....
        /*0074*/ 	.word	0xffffffff


	//   ....[14]....
        /*0078*/ 	.word	0xffffffff


	//   ....[15]....
        /*007c*/ 	.word	0xffffffff


	//   ....[16]....
        /*0080*/ 	.word	0xffffffff


	//   ....[17]....
        /*0084*/ 	.word	0xffffffff


	//   ....[18]....
        /*0088*/ 	.word	0xffffffff


	//   ....[19]....
        /*008c*/ 	.word	0xffffffff


	//   ....[20]....
        /*0090*/ 	.word	0xffffffff


	//   ....[21]....
        /*0094*/ 	.word	0xffffffff


	//   ....[22]....
        /*0098*/ 	.word	0xffffffff


	//   ....[23]....
        /*009c*/ 	.word	0xffffffff


	//   ....[24]....
        /*00a0*/ 	.word	0xffffffff


	//   ....[25]....
        /*00a4*/ 	.word	0xffffffff


	//   ....[26]....
        /*00a8*/ 	.word	0xffffffff


	//   ....[27]....
        /*00ac*/ 	.word	0xffffffff


	//   ....[28]....
        /*00b0*/ 	.word	0xffffffff


	//   ....[29]....
        /*00b4*/ 	.word	0xffffffff


	//   ....[30]....
        /*00b8*/ 	.word	0xffffffff


	//   ....[31]....
        /*00bc*/ 	.word	0xffffffff


	//----- nvinfo : EIATTR_COOP_GROUP_INSTR_OFFSETS
	.align		4
.L_758:
        /*00c0*/ 	.byte	0x04, 0x28
        /*00c2*/ 	.short	(.L_760 - .L_759)


	//   ....[0]....
.L_759:
        /*00c4*/ 	.word	0x0000e5c0


	//   ....[1]....
        /*00c8*/ 	.word	0x0000e5d0


	//   ....[2]....
        /*00cc*/ 	.word	0x0000e5e0


	//   ....[3]....
        /*00d0*/ 	.word	0x0000e5f0


	//   ....[4]....
        /*00d4*/ 	.word	0x0000e600


	//   ....[5]....
        /*00d8*/ 	.word	0x0000e610


	//   ....[6]....
        /*00dc*/ 	.word	0x0000e620


	//   ....[7]....
        /*00e0*/ 	.word	0x0000e630


	//   ....[8]....
        /*00e4*/ 	.word	0x0000e650


	//   ....[9]....
        /*00e8*/ 	.word	0x0000e660


	//   ....[10]....
        /*00ec*/ 	.word	0x0000e680


	//   ....[11]....
        /*00f0*/ 	.word	0x0000e690


	//   ....[12]....
        /*00f4*/ 	.word	0x0000e6b0


	//   ....[13]....
        /*00f8*/ 	.word	0x0000e6c0


	//   ....[14]....
        /*00fc*/ 	.word	0x0000e6e0


	//   ....[15]....
        /*0100*/ 	.word	0x0000e6f0


	//   ....[16]....
        /*0104*/ 	.word	0x000185c0


	//   ....[17]....
        /*0108*/ 	.word	0x000185d0


	//   ....[18]....
        /*010c*/ 	.word	0x000185e0


	//   ....[19]....
        /*0110*/ 	.word	0x000185f0


	//   ....[20]....
        /*0114*/ 	.word	0x00018600


	//   ....[21]....
        /*0118*/ 	.word	0x00018610


	//   ....[22]....
        /*011c*/ 	.word	0x00018620


	//   ....[23]....
        /*0120*/ 	.word	0x00018630


	//   ....[24]....
        /*0124*/ 	.word	0x00018650


	//   ....[25]....
        /*0128*/ 	.word	0x00018660


	//   ....[26]....
        /*012c*/ 	.word	0x00018680


	//   ....[27]....
        /*0130*/ 	.word	0x00018690


	//   ....[28]....
        /*0134*/ 	.word	0x000186b0


	//   ....[29]....
        /*0138*/ 	.word	0x000186c0


	//   ....[30]....
        /*013c*/ 	.word	0x000186e0


	//   ....[31]....
        /*0140*/ 	.word	0x000186f0


	//----- nvinfo : EIATTR_SYSCALL_OFFSETS
	.align		4
.L_760:
        /*0144*/ 	.byte	0x04, 0x46
        /*0146*/ 	.short	(.L_762 - .L_761)


	//   ....[0]....
.L_761:
        /*0148*/ 	.word	0x00001530


	//   ....[1]....
        /*014c*/ 	.word	0x00018a30


	//   ....[2]....
        /*0150*/ 	.word	0x00018bc0


	//   ....[3]....
        /*0154*/ 	.word	0x00018d50


	//   ....[4]....
        /*0158*/ 	.word	0x00018ee0


	//   ....[5]....
        /*015c*/ 	.word	0x00019200


	//   ....[6]....
        /*0160*/ 	.word	0x00019390


	//   ....[7]....
        /*0164*/ 	.word	0x00019520


	//   ....[8]....
        /*0168*/ 	.word	0x000196b0


	//   ....[9]....
        /*016c*/ 	.word	0x00019ac0


	//   ....[10]....
        /*0170*/ 	.word	0x00019c50


	//   ....[11]....
        /*0174*/ 	.word	0x00019de0


	//   ....[12]....
        /*0178*/ 	.word	0x00019f70


	//   ....[13]....
        /*017c*/ 	.word	0x0001a290


	//   ....[14]....
        /*0180*/ 	.word	0x0001a420


	//   ....[15]....
        /*0184*/ 	.word	0x0001a5b0


	//   ....[16]....
        /*0188*/ 	.word	0x0001a740


	//----- nvinfo : EIATTR_EXIT_INSTR_OFFSETS
	.align		4
.L_762:
        /*018c*/ 	.byte	0x04, 0x1c
        /*018e*/ 	.short	(.L_764 - .L_763)


	//   ....[0]....
.L_763:
        /*0190*/ 	.word	0x00017860


	//   ....[1]....
        /*0194*/ 	.word	0x00018770


	//   ....[2]....
        /*0198*/ 	.word	0x00018f30


	//   ....[3]....
        /*019c*/ 	.word	0x00018f80


	//   ....[4]....
        /*01a0*/ 	.word	0x00019700


	//   ....[5]....
        /*01a4*/ 	.word	0x00019750


	//   ....[6]....
        /*01a8*/ 	.word	0x00019780


	//   ....[7]....
        /*01ac*/ 	.word	0x000197c0


	//   ....[8]....
        /*01b0*/ 	.word	0x00019800


	//   ....[9]....
        /*01b4*/ 	.word	0x00019fc0


	//   ....[10]....
        /*01b8*/ 	.word	0x0001a010


	//   ....[11]....
        /*01bc*/ 	.word	0x0001a790


	//   ....[12]....
        /*01c0*/ 	.word	0x0001a7e0


	//----- nvinfo : EIATTR_MAX_THREADS
	.align		4
.L_764:
        /*01c4*/ 	.byte	0x04, 0x05
        /*01c6*/ 	.short	(.L_766 - .L_765)
.L_765:
        /*01c8*/ 	.word	0x00000040
        /*01cc*/ 	.word	0x00000001
        /*01d0*/ 	.word	0x00000001


	//----- nvinfo : EIATTR_CRS_STACK_SIZE
	.align		4
.L_766:
        /*01d4*/ 	.byte	0x04, 0x1e
        /*01d6*/ 	.short	(.L_768 - .L_767)
.L_767:
        /*01d8*/ 	.word	0x00000000


	//----- nvinfo : EIATTR_CBANK_PARAM_SIZE
	.align		4
.L_768:
        /*01dc*/ 	.byte	0x03, 0x19
        /*01de*/ 	.short	0x0430


	//----- nvinfo : EIATTR_PARAM_CBANK
	.align		4
        /*01e0*/ 	.byte	0x04, 0x0a
        /*01e2*/ 	.short	(.L_770 - .L_769)
	.align		4
.L_769:
        /*01e4*/ 	.word	index@(.nv.constant0._ZN2at6native13reduce_kernelILi64ELi4ENS0_8ReduceOpIN3c107complexIdEENS0_7MeanOpsIS5_S5_dS5_EEjS5_Li4ELi4EEEEEvT1_)
        /*01e8*/ 	.short	0x0210
        /*01ea*/ 	.short	0x0430


	//----- nvinfo : EIATTR_SW_WAR
	.align		4
.L_770:
        /*01ec*/ 	.byte	0x04, 0x36
        /*01ee*/ 	.short	(.L_772 - .L_771)
.L_771:
        /*01f0*/ 	.word	0x00000008
.L_772:


//--------------------- .nv.info._ZN2at6native13reduce_kernelILi512ELi1ENS0_8ReduceOpIfNS0_7MeanOpsIffffEEjfLi4ELi4EEEEEvT1_ --------------------------
	.section	.nv.info._ZN2at6native13reduce_kernelILi512ELi1ENS0_8ReduceOpIfNS0_7MeanOpsIffffEEjfLi4ELi4EEEEEvT1_,"",@"SHT_CUDA_INFO"
	.sectionflags	@""
	.align	4


	//----- nvinfo : EIATTR_CUDA_API_VERSION
	.align		4
        /*0000*/ 	.byte	0x04, 0x37
        /*0002*/ 	.short	(.L_774 - .L_773)
.L_773:
        /*0004*/ 	.word	0x00000082


	//----- nvinfo : EIATTR_KPARAM_INFO
	.align		4
.L_774:
        /*0008*/ 	.byte	0x04, 0x17
        /*000a*/ 	.short	(.L_776 - .L_775)
.L_775:
        /*000c*/ 	.word	0x00000000
        /*0010*/ 	.short	0x0000
        /*0012*/ 	.short	0x0000
        /*0014*/ 	.byte	0x00, 0xf0, 0x61, 0x10


	//----- nvinfo : EIATTR_SPARSE_MMA_MASK
	.align		4
.L_776:
        /*0018*/ 	.byte	0x03, 0x50
        /*001a*/ 	.short	0x0000


	//----- nvinfo : EIATTR_MAXREG_COUNT
	.align		4
        /*001c*/ 	.byte	0x03, 0x1b
        /*001e*/ 	.short	0x0020


	//----- nvinfo : EIATTR_NUM_BARRIERS
	.align		4
        /*0020*/ 	.byte	0x02, 0x4c
        /*0022*/ 	.byte	0x01
	.zero		1


	//----- nvinfo : EIATTR_EXTERNS
	.align		4
        /*0024*/ 	.byte	0x04, 0x0f
        /*0026*/ 	.short	(.L_778 - .L_777)


	//   ....[0]....
	.align		4
.L_777:
        /*0028*/ 	.word	index@(__assertfail)


	//----- nvinfo : EIATTR_MERCURY_ISA_VERSION
	.align		4
.L_778:
        /*002c*/ 	.byte	0x03, 0x5f
        /*002e*/ 	.short	0x0101


	//----- nvinfo : EIATTR_INT_WARP_WIDE_INSTR_OFFSETS
	.align		4
        /*0030*/ 	.byte	0x04, 0x31
        /*0032*/ 	.short	(.L_780 - .L_779)


	//   ....[0]....
.L_779:
        /*0034*/ 	.word	0x0000d960


	//   ....[1]....
        /*0038*/ 	.word	0x0000da50


	//----- nvinfo : EIATTR_COOP_GROUP_MASK_REGIDS
	.align		4
.L_780:
        /*003c*/ 	.byte	0x04, 0x29
        /*003e*/ 	.short	(.L_782 - .L_781)


	//   ....[0]....
.L_781:
        /*0040*/ 	.word	0xffffffff


	//   ....[1]....
        /*0044*/ 	.word	0xffffffff


	//----- nvinfo : EIATTR_COOP_GROUP_INSTR_OFFSETS
	.align		4
.L_782:
        /*0048*/ 	.byte	0x04, 0x28
        /*004a*/ 	.short	(.L_784 - .L_783)


	//   ....[0]....
.L_783:
        /*004c*/ 	.word	0x0000b240


	//   ....[1]....
        /*0050*/ 	.word	0x0000e170


	//----- nvinfo : EIATTR_SYSCALL_OFFSETS
	.align		4
.L_784:
        /*0054*/ 	.byte	0x04, 0x46
        /*0056*/ 	.short	(.L_786 - .L_785)


	//   ....[0]....
.L_785:
        /*0058*/ 	.word	0x0000e3c0


	//   ....[1]....
        /*005c*/ 	.word	0x0000e5f0


	//   ....[2]....
        /*0060*/ 	.word	0x0000e910


	//   ....[3]....
        /*0064*/ 	.word	0x0000eb40


	//----- nvinfo : EIATTR_EXIT_INSTR_OFFSETS
	.align		4
.L_786:
        /*0068*/ 	.byte	0x04, 0x1c
        /*006a*/ 	.short	(.L_788 - .L_787)


	//   ....[0]....
.L_787:
        /*006c*/ 	.word	0x0000daf0


	//   ....[1]....
        /*0070*/ 	.word	0x0000e1c0


	//   ....[2]....
        /*0074*/ 	.word	0x0000e410


	//   ....[3]....
        /*0078*/ 	.word	0x0000e430


	//   ....[4]....
        /*007c*/ 	.word	0x0000e640


	//   ....[5]....
        /*0080*/ 	.word	0x0000e660


	//   ....[6]....
        /*0084*/ 	.word	0x0000e690


	//   ....[7]....
        /*0088*/ 	.word	0x0000e6d0


	//   ....[8]....
        /*008c*/ 	.word	0x0000e710


	//   ....[9]....
        /*0090*/ 	.word	0x0000e960


	//   ....[10]....
        /*0094*/ 	.word	0x0000e980


	//   ....[11]....
        /*0098*/ 	.word	0x0000eb90


	//   ....[12]....
        /*009c*/ 	.word	0x0000ebb0


	//----- nvinfo : EIATTR_MAX_THREADS
	.align		4
.L_788:
        /*00a0*/ 	.byte	0x04, 0x05
        /*00a2*/ 	.short	(.L_790 - .L_789)
.L_789:
        /*00a4*/ 	.word	0x00000200
        /*00a8*/ 	.word	0x00000001
        /*00ac*/ 	.word	0x00000001


	//----- nvinfo : EIATTR_CRS_STACK_SIZE
	.align		4
.L_790:
        /*00b0*/ 	.byte	0x04, 0x1e
        /*00b2*/ 	.short	(.L_792 - .L_791)
.L_791:
        /*00b4*/ 	.word	0x00000000


	//----- nvinfo : EIATTR_CBANK_PARAM_SIZE
	.align		4
.L_792:
        /*00b8*/ 	.byte	0x03, 0x19
        /*00ba*/ 	.short	0x0418


	//----- nvinfo : EIATTR_PARAM_CBANK
	.align		4
        /*00bc*/ 	.byte	0x04, 0x0a
        /*00be*/ 	.short	(.L_794 - .L_793)
	.align		4
.L_793:
        /*00c0*/ 	.word	index@(.nv.constant0._ZN2at6native13reduce_kernelILi512ELi1ENS0_8ReduceOpIfNS0_7MeanOpsIffffEEjfLi4ELi4EEEEEvT1_)
        /*00c4*/ 	.short	0x0210
        /*00c6*/ 	.short	0x0418


	//----- nvinfo : EIATTR_SW_WAR
	.align		4
.L_794:
        /*00c8*/ 	.byte	0x04, 0x36
        /*00ca*/ 	.short	(.L_796 - .L_795)
.L_795:
        /*00cc*/ 	.word	0x00000008
.L_796:


//--------------------- .nv.info._ZN2at6native13reduce_kernelILi256ELi2ENS0_8ReduceOpIfNS0_7MeanOpsIffffEEjfLi4ELi4EEEEEvT1_ --------------------------
	.section	.nv.info._ZN2at6native13reduce_kernelILi256ELi2ENS0_8ReduceOpIfNS0_7MeanOpsIffffEEjfLi4ELi4EEEEEvT1_,"",@"SHT_CUDA_INFO"
	.sectionflags	@""
	.align	4


	//----- nvinfo : EIATTR_CUDA_API_VERSION
	.align		4
        /*0000*/ 	.byte	0x04, 0x37
        /*0002*/ 	.short	(.L_798 - .L_797)
.L_797:
        /*0004*/ 	.word	0x00000082


	//----- nvinfo : EIATTR_KPARAM_INFO
	.align		4
.L_798:
        /*0008*/ 	.byte	0x04, 0x17
        /*000a*/ 	.short	(.L_800 - .L_799)
.L_799:
        /*000c*/ 	.word	0x00000000
        /*0010*/ 	.short	0x0000
        /*0012*/ 	.short	0x0000
        /*0014*/ 	.byte	0x00, 0xf0, 0x61, 0x10


	//----- nvinfo : EIATTR_SPARSE_MMA_MASK
	.align		4
.L_800:
        /*0018*/ 	.byte	0x03, 0x50
        /*001a*/ 	.short	0x0000


	//----- nvinfo : EIATTR_MAXREG_COUNT
	.align		4
        /*001c*/ 	.byte	0x03, 0x1b
        /*001e*/ 	.short	0x0040


	//----- nvinfo : EIATTR_NUM_BARRIERS
	.align		4
        /*0020*/ 	.byte	0x02, 0x4c
        /*0022*/ 	.byte	0x01
	.zero		1


	//----- nvinfo : EIATTR_EXTERNS
	.align		4
        /*0024*/ 	.byte	0x04, 0x0f
        /*0026*/ 	.short	(.L_802 - .L_801)


	//   ....[0]....
	.align		4
.L_801:
        /*0028*/ 	.word	index@(__assertfail)


	//----- nvinfo : EIATTR_MERCURY_ISA_VERSION
	.align		4
.L_802:
        /*002c*/ 	.byte	0x03, 0x5f
        /*002e*/ 	.short	0x0101


	//----- nvinfo : EIATTR_INT_WARP_WIDE_INSTR_OFFSETS
	.align		4
        /*0030*/ 	.byte	0x04, 0x31
        /*0032*/ 	.short	(.L_804 - .L_803)


	//   ....[0]....
.L_803:
        /*0034*/ 	.word	0x000102d0


	//   ....[1]....
        /*0038*/ 	.word	0x000103c0


	//----- nvinfo : EIATTR_COOP_GROUP_MASK_REGIDS
	.align		4
.L_804:
        /*003c*/ 	.byte	0x04, 0x29
        /*003e*/ 	.short	(.L_806 - .L_805)


	//   ....[0]....
.L_805:
        /*0040*/ 	.word	0xffffffff


	//   ....[1]....
        /*0044*/ 	.word	0xffffffff


	//   ....[2]....
        /*0048*/ 	.word	0xffffffff


	//   ....[3]....
        /*004c*/ 	.word	0xffffffff


	//----- nvinfo : EIATTR_COOP_GROUP_INSTR_OFFSETS
	.align		4
.L_806:
        /*0050*/ 	.byte	0x04, 0x28
        /*0052*/ 	.short	(.L_808 - .L_807)


	//   ....[0]....
.L_807:
        /*0054*/ 	.word	0x0000b8d0


	//   ....[1]....
        /*0058*/ 	.word	0x0000b8e0


	//   ....[2]....
        /*005c*/ 	.word	0x00010bb0


	//   ....[3]....
        /*0060*/ 	.word	0x00010bc0


	//----- nvinfo : EIATTR_SYSCALL_OFFSETS
	.align		4
.L_808:
        /*0064*/ 	.byte	0x04, 0x46
        /*0066*/ 	.short	(.L_810 - .L_809)


	//   ....[0]....
.L_809:
        /*0068*/ 	.word	0x000014b0


	//   ....[1]....
        /*006c*/ 	.word	0x00010e50


	//   ....[2]....
        /*0070*/ 	.word	0x00010fd0


	//   ....[3]....
        /*0074*/ 	.word	0x00011240


	//   ....[4]....
        /*0078*/ 	.word	0x000113c0


	//   ....[5]....
        /*007c*/ 	.word	0x00011720


	//   ....[6]....
        /*0080*/ 	.word	0x000118a0


	//   ....[7]....
        /*0084*/ 	.word	0x00011b10


	//   ....[8]....
        /*0088*/ 	.word	0x00011c90


	//----- nvinfo : EIATTR_EXIT_INSTR_OFFSETS
	.align		4
.L_810:
        /*008c*/ 	.byte	0x04, 0x1c
        /*008e*/ 	.short	(.L_812 - .L_811)


	//   ....[0]....
.L_811:
        /*0090*/ 	.word	0x00010480


	//   ....[1]....
        /*0094*/ 	.word	0x00010c20


	//   ....[2]....
        /*0098*/ 	.word	0x00011020


	//   ....[3]....
        /*009c*/ 	.word	0x00011050


	//   ....[4]....
        /*00a0*/ 	.word	0x00011410


	//   ....[5]....
        /*00a4*/ 	.word	0x00011440


	//   ....[6]....
        /*00a8*/ 	.word	0x00011470


	//   ....[7]....
        /*00ac*/ 	.word	0x000114b0


	//   ....[8]....
        /*00b0*/ 	.word	0x000114f0


	//   ....[9]....
        /*00b4*/ 	.word	0x000118f0


	//   ....[10]....
        /*00b8*/ 	.word	0x00011920


	//   ....[11]....
        /*00bc*/ 	.word	0x00011ce0


	//   ....[12]....
        /*00c0*/ 	.word	0x00011d10


	//----- nvinfo : EIATTR_MAX_THREADS
	.align		4
.L_812:
        /*00c4*/ 	.byte	0x04, 0x05
        /*00c6*/ 	.short	(.L_814 - .L_813)
.L_813:
        /*00c8*/ 	.word	0x00000100
        /*00cc*/ 	.word	0x00000001
        /*00d0*/ 	.word	0x00000001


	//----- nvinfo : EIATTR_CRS_STACK_SIZE
	.align		4
.L_814:
        /*00d4*/ 	.byte	0x04, 0x1e
        /*00d6*/ 	.short	(.L_816 - .L_815)
.L_815:
        /*00d8*/ 	.word	0x00000000


	//----- nvinfo : EIATTR_CBANK_PARAM_SIZE
	.align		4
.L_816:
        /*00dc*/ 	.byte	0x03, 0x19
        /*00de*/ 	.short	0x0418


	//----- nvinfo : EIATTR_PARAM_CBANK
	.align		4
        /*00e0*/ 	.byte	0x04, 0x0a
        /*00e2*/ 	.short	(.L_818 - .L_817)
	.align		4
.L_817:
        /*00e4*/ 	.word	index@(.nv.constant0._ZN2at6native13reduce_kernelILi256ELi2ENS0_8ReduceOpIfNS0_7MeanOpsIffffEEjfLi4ELi4EEEEEvT1_)
        /*00e8*/ 	.short	0x0210
        /*00ea*/ 	.short	0x0418


	//----- nvinfo : EIATTR_SW_WAR
	.align		4
.L_818:
        /*00ec*/ 	.byte	0x04, 0x36
        /*00ee*/ 	.short	(.L_820 - .L_819)
.L_819:
        /*00f0*/ 	.word	0x00000008
.L_820:


//--------------------- .nv.info._ZN2at6native13reduce_kernelILi128ELi4ENS0_8ReduceOpIfNS0_7MeanOpsIffffEEjfLi4ELi4EEEEEvT1_ --------------------------
	.section	.nv.info._ZN2at6native13reduce_kernelILi128ELi4ENS0_8ReduceOpIfNS0_7MeanOpsIffffEEjfLi4ELi4EEEEEvT1_,"",@"SHT_CUDA_INFO"
	.sectionflags	@""
	.align	4


	//----- nvinfo : EIATTR_CUDA_API_VERSION
	.align		4
        /*0000*/ 	.byte	0x04, 0x37
        /*0002*/ 	.short	(.L_822 - .L_821)
.L_821:
        /*0004*/ 	.word	0x00000082


	//----- nvinfo : EIATTR_KPARAM_INFO
	.align		4
.L_822:
        /*0008*/ 	.byte	0x04, 0x17
        /*000a*/ 	.short	(.L_824 - .L_823)
.L_823:
        /*000c*/ 	.word	0x00000000
        /*0010*/ 	.short	0x0000
        /*0012*/ 	.short	0x0000
        /*0014*/ 	.byte	0x00, 0xf0, 0x61, 0x10


	//----- nvinfo : EIATTR_SPARSE_MMA_MASK
	.align		4
.L_824:
        /*0018*/ 	.byte	0x03, 0x50
        /*001a*/ 	.short	0x0000


	//----- nvinfo : EIATTR_MAXREG_COUNT
	.align		4
        /*001c*/ 	.byte	0x03, 0x1b
        /*001e*/ 	.short	0x0080


	//----- nvinfo : EIATTR_NUM_BARRIERS
	.align		4
        /*0020*/ 	.byte	0x02, 0x4c
        /*0022*/ 	.byte	0x01
	.zero		1


	//----- nvinfo : EIATTR_EXTERNS
	.align		4
        /*0024*/ 	.byte	0x04, 0x0f
        /*0026*/ 	.short	(.L_826 - .L_825)


	//   ....[0]....
	.align		4
.L_825:
        /*0028*/ 	.word	index@(__assertfail)


	//----- nvinfo : EIATTR_MERCURY_ISA_VERSION
	.align		4
.L_826:
        /*002c*/ 	.byte	0x03, 0x5f
        /*002e*/ 	.short	0x0101


	//----- nvinfo : EIATTR_INT_WARP_WIDE_INSTR_OFFSETS
	.align		4
        /*0030*/ 	.byte	0x04, 0x31
        /*0032*/ 	.short	(.L_828 - .L_827)


	//   ....[0]....
.L_827:
        /*0034*/ 	.word	0x00014f90


	//   ....[1]....
        /*0038*/ 	.word	0x00015080


	//----- nvinfo : EIATTR_COOP_GROUP_MASK_REGIDS
	.align		4
.L_828:
        /*003c*/ 	.byte	0x04, 0x29
        /*003e*/ 	.short	(.L_830 - .L_829)


	//   ....[0]....
.L_829:
        /*0040*/ 	.word	0xffffffff


	//   ....[1]....
        /*0044*/ 	.word	0xffffffff


	//   ....[2]....
        /*0048*/ 	.word	0xffffffff


	//   ....[3]....
        /*004c*/ 	.word	0xffffffff


	//   ....[4]....
        /*0050*/ 	.word	0xffffffff


	//   ....[5]....
        /*0054*/ 	.word	0xffffffff


	//   ....[6]....
        /*0058*/ 	.word	0xffffffff


	//   ....[7]....
        /*005c*/ 	.word	0xffffffff


	//----- nvinfo : EIATTR_COOP_GROUP_INSTR_OFFSETS
	.align		4
.L_830:
        /*0060*/ 	.byte	0x04, 0x28
        /*0062*/ 	.short	(.L_832 - .L_831)


	//   ....[0]....
.L_831:
        /*0064*/ 	.word	0x0000bf90


	//   ....[1]....
        /*0068*/ 	.word	0x0000bfa0


	//   ....[2]....
        /*006c*/ 	.word	0x0000bfb0


	//   ....[3]....
        /*0070*/ 	.word	0x0000bfc0


	//   ....[4]....
        /*0074*/ 	.word	0x000159c0


	//   ....[5]....
        /*0078*/ 	.word	0x000159d0


	//   ....[6]....
        /*007c*/ 	.word	0x000159e0


	//   ....[7]....
        /*0080*/ 	.word	0x000159f0


	//----- nvinfo : EIATTR_SYSCALL_OFFSETS
	.align		4
.L_832:
        /*0084*/ 	.byte	0x04, 0x46
        /*0086*/ 	.short	(.L_834 - .L_833)


	//   ....[0]....
.L_833:
        /*0088*/ 	.word	0x00001420


	//   ....[1]....
        /*008c*/ 	.word	0x00015ce0


	//   ....[2]....
        /*0090*/ 	.word	0x00015e60


	//   ....[3]....
        /*0094*/ 	.word	0x00015fe0


	//   ....[4]....
        /*0098*/ 	.word	0x00016160


	//   ....[5]....
        /*009c*/ 	.word	0x00016430


	//   ....[6]....
        /*00a0*/ 	.word	0x000165b0


	//   ....[7]....
        /*00a4*/ 	.word	0x00016730


	//   ....[8]....
        /*00a8*/ 	.word	0x000168b0


	//   ....[9]....
        /*00ac*/ 	.word	0x00016c70


	//   ....[10]....
        /*00b0*/ 	.word	0x00016df0


	//   ....[11]....
        /*00b4*/ 	.word	0x00016f70


	//   ....[12]....
        /*00b8*/ 	.word	0x000170f0


	//   ....[13]....
        /*00bc*/ 	.word	0x000173c0


	//   ....[14]....
        /*00c0*/ 	.word	0x00017540


	//   ....[15]....
        /*00c4*/ 	.word	0x000176c0


	//   ....[16]....
        /*00c8*/ 	.word	0x00017840


	//----- nvinfo : EIATTR_EXIT_INSTR_OFFSETS
	.align		4
.L_834:
        /*00cc*/ 	.byte	0x04, 0x1c
        /*00ce*/ 	.short	(.L_836 - .L_835)


	//   ....[0]....
.L_835:
        /*00d0*/ 	.word	0x00015140


	//   ....[1]....
        /*00d4*/ 	.word	0x00015a70


	//   ....[2]....
        /*00d8*/ 	.word	0x000161b0


	//   ....[3]....
        /*00dc*/ 	.word	0x00016200


	//   ....[4]....
        /*00e0*/ 	.word	0x00016900


	//   ....[5]....
        /*00e4*/ 	.word	0x00016950


	//   ....[6]....
        /*00e8*/ 	.word	0x00016980


	//   ....[7]....
        /*00ec*/ 	.word	0x000169c0


	//   ....[8]....
        /*00f0*/ 	.word	0x00016a00


	//   ....[9]....
        /*00f4*/ 	.word	0x00017140


	//   ....[10]....
        /*00f8*/ 	.word	0x00017190


	//   ....[11]....
        /*00fc*/ 	.word	0x00017890


	//   ....[12]....
        /*0100*/ 	.word	0x000178e0


	//----- nvinfo : EIATTR_MAX_THREADS
	.align		4
.L_836:
        /*0104*/ 	.byte	0x04, 0x05
        /*0106*/ 	.short	(.L_838 - .L_837)
.L_837:
        /*0108*/ 	.word	0x00000080
        /*010c*/ 	.word	0x00000001
        /*0110*/ 	.word	0x00000001


	//----- nvinfo : EIATTR_CRS_STACK_SIZE
	.align		4
.L_838:
        /*0114*/ 	.byte	0x04, 0x1e
        /*0116*/ 	.short	(.L_840 - .L_839)
.L_839:
        /*0118*/ 	.word	0x00000000


	//----- nvinfo : EIATTR_CBANK_PARAM_SIZE
	.align		4
.L_840:
        /*011c*/ 	.byte	0x03, 0x19
        /*011e*/ 	.short	0x0418


	//----- nvinfo : EIATTR_PARAM_CBANK
	.align		4
        /*0120*/ 	.byte	0x04, 0x0a
        /*0122*/ 	.short	(.L_842 - .L_841)
	.align		4
.L_841:
        /*0124*/ 	.word	index@(.nv.constant0._ZN2at6native13reduce_kernelILi128ELi4ENS0_8ReduceOpIfNS0_7MeanOpsIffffEEjfLi4ELi4EEEEEvT1_)
        /*0128*/ 	.short	0x0210
        /*012a*/ 	.short	0x0418


	//----- nvinfo : EIATTR_SW_WAR
	.align		4
.L_842:
        /*012c*/ 	.byte	0x04, 0x36
        /*012e*/ 	.short	(.L_844 - .L_843)
.L_843:
        /*0130*/ 	.word	0x00000008
.L_844:


//--------------------- .nv.info._ZN2at6native13reduce_kernelILi512ELi1ENS0_8ReduceOpIdNS0_7MeanOpsIddddEEjdLi4ELi4EEEEEvT1_ --------------------------
	.section	.nv.info._ZN2at6native13reduce_kernelILi512ELi1ENS0_8ReduceOpIdNS0_7MeanOpsIddddEEjdLi4ELi4EEEEEvT1_,"",@"SHT_CUDA_INFO"
	.sectionflags	@""
	.align	4


	//----- nvinfo : EIATTR_CUDA_API_VERSION
	.align		4
        /*0000*/ 	.byte	0x04, 0x37
        /*0002*/ 	.short	(.L_846 - .L_845)
.L_845:
        /*0004*/ 	.word	0x00000082


	//----- nvinfo : EIATTR_KPARAM_INFO
	.align		4
.L_846:
        /*0008*/ 	.byte	0x04, 0x17
        /*000a*/ 	.short	(.L_848 - .L_847)
.L_847:
        /*000c*/ 	.word	0x00000000
        /*0010*/ 	.short	0x0000
        /*0012*/ 	.short	0x0000
        /*0014*/ 	.byte	0x00, 0xf0, 0x81, 0x10


	//----- nvinfo : EIATTR_SPARSE_MMA_MASK
	.align		4
.L_848:
        /*0018*/ 	.byte	0x03, 0x50
        /*001a*/ 	.short	0x0000


	//----- nvinfo : EIATTR_MAXREG_COUNT
	.align		4
        /*001c*/ 	.byte	0x03, 0x1b
        /*001e*/ 	.short	0x0020


	//----- nvinfo : EIATTR_NUM_BARRIERS
	.align		4
        /*0020*/ 	.byte	0x02, 0x4c
        /*0022*/ 	.byte	0x01
	.zero		1


	//----- nvinfo : EIATTR_EXTERNS
	.align		4
        /*0024*/ 	.byte	0x04, 0x0f
        /*0026*/ 	.short	(.L_850 - .L_849)


	//   ....[0]....
	.align		4
.L_849:
        /*0028*/ 	.word	index@(__assertfail)


	//----- nvinfo : EIATTR_ANNOTATIONS
	.align		4
.L_850:
        /*002c*/ 	.byte	0x04, 0x55
        /*002e*/ 	.short	(.L_852 - .L_851)


	//   ....[0]....
.L_851:
        /*0030*/ 	.word	0x00000001
        /*0034*/ 	.byte	0x30, 0x6f, 0x00, 0x00, 0x01, 0x00, 0x00, 0x00, 0xd0, 0x6f, 0x00, 0x00, 0x01, 0x00, 0x00, 0x00
        /* <DEDUP_REMOVED lines=42> */
        /*02e4*/ 	.byte	0x60, 0x97, 0x00, 0x00, 0x01, 0x00, 0x00, 0x00, 0xf0, 0x97, 0x00, 0x00


	//----- nvinfo : EIATTR_MERCURY_ISA_VERSION
	.align		4
.L_852:
        /*02f0*/ 	.byte	0x03, 0x5f
        /*02f2*/ 	.short	0x0101


	//----- nvinfo : EIATTR_INT_WARP_WIDE_INSTR_OFFSETS
	.align		4
        /*02f4*/ 	.byte	0x04, 0x31
        /*02f6*/ 	.short	(.L_854 - .L_853)


	//   ....[0]....
.L_853:
        /*02f8*/ 	.word	0x0000e2d0


	//   ....[1]....
        /*02fc*/ 	.word	0x0000e3c0


	//----- nvinfo : EIATTR_COOP_GROUP_MASK_REGIDS
	.align		4
.L_854:
        /*0300*/ 	.byte	0x04, 0x29
        /*0302*/ 	.short	(.L_856 - .L_855)


	//   ....[0]....
.L_855:
        /*0304*/ 	.word	0xffffffff


	//   ....[1]....
        /*0308*/ 	.word	0xffffffff


	//   ....[2]....
        /*030c*/ 	.word	0xffffffff


	//   ....[3]....
        /*0310*/ 	.word	0xffffffff


	//----- nvinfo : EIATTR_COOP_GROUP_INSTR_OFFSETS
	.align		4
.L_856:
        /*0314*/ 	.byte	0x04, 0x28
        /*0316*/ 	.short	(.L_858 - .L_857)


	//   ....[0]....
.L_857:
        /*0318*/ 	.word	0x0000bb80


	//   ....[1]....
        /*031c*/ 	.word	0x0000bb90


	//   ....[2]....
        /*0320*/ 	.word	0x0000eb80


	//   ....[3]....
        /*0324*/ 	.word	0x0000eb90


	//----- nvinfo : EIATTR_SYSCALL_OFFSETS
	.align		4
.L_858:
        /*0328*/ 	.byte	0x04, 0x46
        /*032a*/ 	.short	(.L_860 - .L_859)


	//   ....[0]....
.L_859:
        /*032c*/ 	.word	0x0000ede0


	//   ....[1]....
        /*0330*/ 	.word	0x0000f010


	//   ....[2]....
        /*0334*/ 	.word	0x0000f350


	//   ....[3]....
        /*0338*/ 	.word	0x0000f580


	//----- nvinfo : EIATTR_EXIT_INSTR_OFFSETS
	.align		4
.L_860:
        /*033c*/ 	.byte	0x04, 0x1c
        /*033e*/ 	.short	(.L_862 - .L_861)


	//   ....[0]....
.L_861:
        /*0340*/ 	.word	0x0000e460


	//   ....[1]....
        /*0344*/ 	.word	0x0000ebe0


	//   ....[2]....
        /*0348*/ 	.word	0x0000ee30


	//   ....[3]....
        /*034c*/ 	.word	0x0000ee50


	//   ....[4]....
        /*0350*/ 	.word	0x0000f060


	//   ....[5]....
        /*0354*/ 	.word	0x0000f080


	//   ....[6]....
        /*0358*/ 	.word	0x0000f0b0


	//   ....[7]....
        /*035c*/ 	.word	0x0000f100


	//   ....[8]....
        /*0360*/ 	.word	0x0000f150


	//   ....[9]....
        /*0364*/ 	.word	0x0000f3a0


	//   ....[10]....
        /*0368*/ 	.word	0x0000f3c0


	//   ....[11]....
        /*036c*/ 	.word	0x0000f5d0


	//   ....[12]....
        /*0370*/ 	.word	0x0000f5f0


	//----- nvinfo : EIATTR_MAX_THREADS
	.align		4
.L_862:
        /*0374*/ 	.byte	0x04, 0x05
        /*0376*/ 	.short	(.L_864 - .L_863)
.L_863:
        /*0378*/ 	.word	0x00000200
        /*037c*/ 	.word	0x00000001
        /*0380*/ 	.word	0x00000001


	//----- nvinfo : EIATTR_CRS_STACK_SIZE
	.align		4
.L_864:
        /*0384*/ 	.byte	0x04, 0x1e
        /*0386*/ 	.short	(.L_866 - .L_865)
.L_865:
        /*0388*/ 	.word	0x00000000


	//----- nvinfo : EIATTR_CBANK_PARAM_SIZE
	.align		4
.L_866:
        /*038c*/ 	.byte	0x03, 0x19
        /*038e*/ 	.short	0x0420


	//----- nvinfo : EIATTR_PARAM_CBANK
	.align		4
        /*0390*/ 	.byte	0x04, 0x0a
        /*0392*/ 	.short	(.L_868 - .L_867)
	.align		4
.L_867:
        /*0394*/ 	.word	index@(.nv.constant0._ZN2at6native13reduce_kernelILi512ELi1ENS0_8ReduceOpIdNS0_7MeanOpsIddddEEjdLi4ELi4EEEEEvT1_)
        /*0398*/ 	.short	0x0210
        /*039a*/ 	.short	0x0420


	//----- nvinfo : EIATTR_SW_WAR
	.align		4
.L_868:
        /*039c*/ 	.byte	0x04, 0x36
        /*039e*/ 	.short	(.L_870 - .L_869)
.L_869:
        /*03a0*/ 	.word	0x00000008
.L_870:


//--------------------- .nv.info._ZN2at6native13reduce_kernelILi256ELi2ENS0_8ReduceOpIdNS0_7MeanOpsIddddEEjdLi4ELi4EEEEEvT1_ --------------------------
	.section	.nv.info._ZN2at6native13reduce_kernelILi256ELi2ENS0_8ReduceOpIdNS0_7MeanOpsIddddEEjdLi4ELi4EEEEEvT1_,"",@"SHT_CUDA_INFO"
	.sectionflags	@""
	.align	4


	//----- nvinfo : EIATTR_CUDA_API_VERSION
	.align		4
        /*0000*/ 	.byte	0x04, 0x37
        /*0002*/ 	.short	(.L_872 - .L_871)
.L_871:
        /*0004*/ 	.word	0x00000082


	//----- nvinfo : EIATTR_KPARAM_INFO
	.align		4
.L_872:
        /*0008*/ 	.byte	0x04, 0x17
        /*000a*/ 	.short	(.L_874 - .L_873)
.L_873:
        /*000c*/ 	.word	0x00000000
        /*0010*/ 	.short	0x0000
        /*0012*/ 	.short	0x0000
        /*0014*/ 	.byte	0x00, 0xf0, 0x81, 0x10


	//----- nvinfo : EIATTR_SPARSE_MMA_MASK
	.align		4
.L_874:
        /*0018*/ 	.byte	0x03, 0x50
        /*001a*/ 	.short	0x0000


	//----- nvinfo : EIATTR_MAXREG_COUNT
	.align		4
        /*001c*/ 	.byte	0x03, 0x1b
        /*001e*/ 	.short	0x0040


	//----- nvinfo : EIATTR_NUM_BARRIERS
	.align		4
        /*0020*/ 	.byte	0x02, 0x4c
        /*0022*/ 	.byte	0x01
	.zero		1


	//----- nvinfo : EIATTR_EXTERNS
	.align		4
        /*0024*/ 	.byte	0x04, 0x0f
        /*0026*/ 	.short	(.L_876 - .L_875)


	//   ....[0]....
	.align		4
.L_875:
        /*0028*/ 	.word	index@(__assertfail)


	//----- nvinfo : EIATTR_MERCURY_ISA_VERSION
	.align		4
.L_876:
        /*002c*/ 	.byte	0x03, 0x5f
        /*002e*/ 	.short	0x0101


	//----- nvinfo : EIATTR_INT_WARP_WIDE_INSTR_OFFSETS
	.align		4
        /*0030*/ 	.byte	0x04, 0x31
        /*0032*/ 	.short	(.L_878 - .L_877)


	//   ....[0]....
.L_877:
        /*0034*/ 	.word	0x00010320


	//   ....[1]....
        /*0038*/ 	.word	0x00010410


	//----- nvinfo : EIATTR_COOP_GROUP_MASK_REGIDS
	.align		4
.L_878:
        /*003c*/ 	.byte	0x04, 0x29
        /*003e*/ 	.short	(.L_880 - .L_879)


	//   ....[0]....
.L_879:
        /*0040*/ 	.word	0xffffffff


	//   ....[1]....
        /*0044*/ 	.word	0xffffffff


	//   ....[2]....
        /*0048*/ 	.word	0xffffffff


	//   ....[3]....
        /*004c*/ 	.word	0xffffffff


	//   ....[4]....
        /*0050*/ 	.word	0xffffffff


	//   ....[5]....
        /*0054*/ 	.word	0xffffffff


	//   ....[6]....
        /*0058*/ 	.word	0xffffffff


	//   ....[7]....
        /*005c*/ 	.word	0xffffffff


	//----- nvinfo : EIATTR_COOP_GROUP_INSTR_OFFSETS
	.align		4
.L_880:
        /*0060*/ 	.byte	0x04, 0x28
        /*0062*/ 	.short	(.L_882 - .L_881)


	//   ....[0]....
.L_881:
        /*0064*/ 	.word	0x0000b8f0


	//   ....[1]....
        /*0068*/ 	.word	0x0000b900


	//   ....[2]....
        /*006c*/ 	.word	0x0000b910


	//   ....[3]....
        /*0070*/ 	.word	0x0000b920


	//   ....[4]....
        /*0074*/ 	.word	0x00010c50


	//   ....[5]....
        /*0078*/ 	.word	0x00010c60


	//   ....[6]....
        /*007c*/ 	.word	0x00010c70


	//   ....[7]....
        /*0080*/ 	.word	0x00010c80


	//----- nvinfo : EIATTR_SYSCALL_OFFSETS
	.align		4
.L_882:
        /*0084*/ 	.byte	0x04, 0x46
        /*0086*/ 	.short	(.L_884 - .L_883)


	//   ....[0]....
.L_883:
        /*0088*/ 	.word	0x000014b0


	//   ....[1]....
        /*008c*/ 	.word	0x00010f10


	//   ....[2]....
        /*0090*/ 	.word	0x00011090


	//   ....[3]....
        /*0094*/ 	.word	0x00011300


	//   ....[4]....
        /*0098*/ 	.word	0x00011480


	//   ....[5]....
        /*009c*/ 	.word	0x000117e0


	//   ....[6]....
        /*00a0*/ 	.word	0x00011960


	//   ....[7]....
        /*00a4*/ 	.word	0x00011bd0


	//   ....[8]....
        /*00a8*/ 	.word	0x00011d50


	//----- nvinfo : EIATTR_EXIT_INSTR_OFFSETS
	.align		4
.L_884:
        /*00ac*/ 	.byte	0x04, 0x1c
        /*00ae*/ 	.short	(.L_886 - .L_885)


	//   ....[0]....
.L_885:
        /*00b0*/ 	.word	0x000104d0


	//   ....[1]....
        /*00b4*/ 	.word	0x00010ce0


	//   ....[2]....
        /*00b8*/ 	.word	0x000110e0


	//   ....[3]....
        /*00bc*/ 	.word	0x00011110


	//   ....[4]....
        /*00c0*/ 	.word	0x000114d0


	//   ....[5]....
        /*00c4*/ 	.word	0x00011500


	//   ....[6]....
        /*00c8*/ 	.word	0x00011530


	//   ....[7]....
        /*00cc*/ 	.word	0x00011570


	//   ....[8]....
        /*00d0*/ 	.word	0x000115b0


	//   ....[9]....
        /*00d4*/ 	.word	0x000119b0


	//   ....[10]....
        /*00d8*/ 	.word	0x000119e0


	//   ....[11]....
        /*00dc*/ 	.word	0x00011da0


	//   ....[12]....
        /*00e0*/ 	.word	0x00011dd0


	//----- nvinfo : EIATTR_MAX_THREADS
	.align		4
.L_886:
        /*00e4*/ 	.byte	0x04, 0x05
        /*00e6*/ 	.short	(.L_888 - .L_887)
.L_887:
        /*00e8*/ 	.word	0x00000100
        /*00ec*/ 	.word	0x00000001
        /*00f0*/ 	.word	0x00000001


	//----- nvinfo : EIATTR_CRS_STACK_SIZE
	.align		4
.L_888:
        /*00f4*/ 	.byte	0x04, 0x1e
        /*00f6*/ 	.short	(.L_890 - .L_889)
.L_889:
        /*00f8*/ 	.word	0x00000000


	//----- nvinfo : EIATTR_CBANK_PARAM_SIZE
	.align		4
.L_890:
        /*00fc*/ 	.byte	0x03, 0x19
        /*00fe*/ 	.short	0x0420


	//----- nvinfo : EIATTR_PARAM_CBANK
	.align		4
        /*0100*/ 	.byte	0x04, 0x0a
        /*0102*/ 	.short	(.L_892 - .L_891)
	.align		4
.L_891:
        /*0104*/ 	.word	index@(.nv.constant0._ZN2at6native13reduce_kernelILi256ELi2ENS0_8ReduceOpIdNS0_7MeanOpsIddddEEjdLi4ELi4EEEEEvT1_)
        /*0108*/ 	.short	0x0210
        /*010a*/ 	.short	0x0420


	//----- nvinfo : EIATTR_SW_WAR
	.align		4
.L_892:
        /*010c*/ 	.byte	0x04, 0x36
        /*010e*/ 	.short	(.L_894 - .L_893)
.L_893:
        /*0110*/ 	.word	0x00000008
.L_894:


//--------------------- .nv.info._ZN2at6native13reduce_kernelILi128ELi4ENS0_8ReduceOpIdNS0_7MeanOpsIddddEEjdLi4ELi4EEEEEvT1_ --------------------------
	.section	.nv.info._ZN2at6native13reduce_kernelILi128ELi4ENS0_8ReduceOpIdNS0_7MeanOpsIddddEEjdLi4ELi4EEEEEvT1_,"",@"SHT_CUDA_INFO"
	.sectionflags	@""
	.align	4


	//----- nvinfo : EIATTR_CUDA_API_VERSION
	.align		4
        /*0000*/ 	.byte	0x04, 0x37
        /*0002*/ 	.short	(.L_896 - .L_895)
.L_895:
        /*0004*/ 	.word	0x00000082


	//----- nvinfo : EIATTR_KPARAM_INFO
	.align		4
.L_896:
        /*0008*/ 	.byte	0x04, 0x17
        /*000a*/ 	.short	(.L_898 - .L_897)
.L_897:
        /*000c*/ 	.word	0x00000000
        /*0010*/ 	.short	0x0000
        /*0012*/ 	.short	0x0000
        /*0014*/ 	.byte	0x00, 0xf0, 0x81, 0x10


	//----- nvinfo : EIATTR_SPARSE_MMA_MASK
	.align		4
.L_898:
        /*0018*/ 	.byte	0x03, 0x50
        /*001a*/ 	.short	0x0000


	//----- nvinfo : EIATTR_MAXREG_COUNT
	.align		4
        /*001c*/ 	.byte	0x03, 0x1b
        /*001e*/ 	.short	0x0080


	//----- nvinfo : EIATTR_NUM_BARRIERS
	.align		4
        /*0020*/ 	.byte	0x02, 0x4c
        /*0022*/ 	.byte	0x01
	.zero		1


	//----- nvinfo : EIATTR_EXTERNS
	.align		4
        /*0024*/ 	.byte	0x04, 0x0f
        /*0026*/ 	.short	(.L_900 - .L_899)


	//   ....[0]....
	.align		4
.L_899:
        /*0028*/ 	.word	index@(__assertfail)


	//----- nvinfo : EIATTR_MERCURY_ISA_VERSION
	.align		4
.L_900:
        /*002c*/ 	.byte	0x03, 0x5f
        /*002e*/ 	.short	0x0101


	//----- nvinfo : EIATTR_INT_WARP_WIDE_INSTR_OFFSETS
	.align		4
        /*0030*/ 	.byte	0x04, 0x31
        /*0032*/ 	.short	(.L_902 - .L_901)


	//   ....[0]....
.L_901:
        /*0034*/ 	.word	0x00015560


	//   ....[1]....
        /*0038*/ 	.word	0x00015650


	//----- nvinfo : EIATTR_COOP_GROUP_MASK_REGIDS
	.align		4
.L_902:
        /*003c*/ 	.byte	0x04, 0x29
        /*003e*/ 	.short	(.L_904 - .L_903)


	//   ....[0]....
.L_903:
        /*0040*/ 	.word	0xffffffff


	//   ....[1]....
        /*0044*/ 	.word	0xffffffff


	//   ....[2]....
        /*0048*/ 	.word	0xffffffff


	//   ....[3]....
        /*004c*/ 	.word	0xffffffff


	//   ....[4]....
        /*0050*/ 	.word	0xffffffff


	//   ....[5]....
        /*0054*/ 	.word	0xffffffff


	//   ....[6]....
        /*0058*/ 	.word	0xffffffff


	//   ....[7]....
        /*005c*/ 	.word	0xffffffff


	//   ....[8]....
        /*0060*/ 	.word	0xffffffff


	//   ....[9]....
        /*0064*/ 	.word	0xffffffff


	//   ....[10]....
        /*0068*/ 	.word	0xffffffff


	//   ....[11]....
        /*006c*/ 	.word	0xffffffff


	//   ....[12]....
        /*0070*/ 	.word	0xffffffff


	//   ....[13]....
        /*0074*/ 	.word	0xffffffff


	//   ....[14]....
        /*0078*/ 	.word	0xffffffff


	//   ....[15]....
        /*007c*/ 	.word	0xffffffff


	//----- nvinfo : EIATTR_COOP_GROUP_INSTR_OFFSETS
	.align		4
.L_904:
        /*0080*/ 	.byte	0x04, 0x28
        /*0082*/ 	.short	(.L_906 - .L_905)


	//   ....[0]....
.L_905:
        /*0084*/ 	.word	0x0000c520


	//   ....[1]....
        /*0088*/ 	.word	0x0000c530


	//   ....[2]....
        /*008c*/ 	.word	0x0000c540


	//   ....[3]....
        /*0090*/ 	.word	0x0000c550


	//   ....[4]....
        /*0094*/ 	.word	0x0000c560


	//   ....[5]....
        /*0098*/ 	.word	0x0000c570


	//   ....[6]....
        /*009c*/ 	.word	0x0000c580


	//   ....[7]....
        /*00a0*/ 	.word	0x0000c590


	//   ....[8]....
        /*00a4*/ 	.word	0x00016110


	//   ....[9]....
        /*00a8*/ 	.word	0x00016120


	//   ....[10]....
        /*00ac*/ 	.word	0x00016130


	//   ....[11]....
        /*00b0*/ 	.word	0x00016140


	//   ....[12]....
        /*00b4*/ 	.word	0x00016150


	//   ....[13]....
        /*00b8*/ 	.word	0x00016160


	//   ....[14]....
        /*00bc*/ 	.word	0x00016170


	//   ....[15]....
        /*00c0*/ 	.word	0x00016180


	//----- nvinfo : EIATTR_SYSCALL_OFFSETS
	.align		4
.L_906:
        /*00c4*/ 	.byte	0x04, 0x46
        /*00c6*/ 	.short	(.L_908 - .L_907)


	//   ....[0]....
.L_907:
        /*00c8*/ 	.word	0x00001420


	//   ....[1]....
        /*00cc*/ 	.word	0x00016470


	//   ....[2]....
        /*00d0*/ 	.word	0x000165f0


	//   ....[3]....
        /*00d4*/ 	.word	0x00016770


	//   ....[4]....
        /*00d8*/ 	.word	0x000168f0


	//   ....[5]....
        /*00dc*/ 	.word	0x00016bc0


	//   ....[6]....
        /*00e0*/ 	.word	0x00016d40


	//   ....[7]....
        /*00e4*/ 	.word	0x00016ec0


	//   ....[8]....
        /*00e8*/ 	.word	0x00017040


	//   ....[9]....
        /*00ec*/ 	.word	0x00017400


	//   ....[10]....
        /*00f0*/ 	.word	0x00017580


	//   ....[11]....
        /*00f4*/ 	.word	0x00017700


	//   ....[12]....
        /*00f8*/ 	.word	0x00017880


	//   ....[13]....
        /*00fc*/ 	.word	0x00017b50


	//   ....[14]....
        /*0100*/ 	.word	0x00017cd0


	//   ....[15]....
        /*0104*/ 	.word	0x00017e50


	//   ....[16]....
        /*0108*/ 	.word	0x00017fd0


	//----- nvinfo : EIATTR_EXIT_INSTR_OFFSETS
	.align		4
.L_908:
        /*010c*/ 	.byte	0x04, 0x1c
        /*010e*/ 	.short	(.L_910 - .L_909)


	//   ....[0]....
.L_909:
        /*0110*/ 	.word	0x00015710


	//   ....[1]....
        /*0114*/ 	.word	0x00016200


	//   ....[2]....
        /*0118*/ 	.word	0x00016940


	//   ....[3]....
        /*011c*/ 	.word	0x00016990


	//   ....[4]....
        /*0120*/ 	.word	0x00017090


	//   ....[5]....
        /*0124*/ 	.word	0x000170e0


	//   ....[6]....
        /*0128*/ 	.word	0x00017110


	//   ....[7]....
        /*012c*/ 	.word	0x00017150


	//   ....[8]....
        /*0130*/ 	.word	0x00017190


	//   ....[9]....
        /*0134*/ 	.word	0x000178d0


	//   ....[10]....
        /*0138*/ 	.word	0x00017920


	//   ....[11]....
        /*013c*/ 	.word	0x00018020


	//   ....[12]....
        /*0140*/ 	.word	0x00018070


	//----- nvinfo : EIATTR_MAX_THREADS
	.align		4
.L_910:
        /*0144*/ 	.byte	0x04, 0x05
        /*0146*/ 	.short	(.L_912 - .L_911)
.L_911:
        /*0148*/ 	.word	0x00000080
        /*014c*/ 	.word	0x00000001
        /*0150*/ 	.word	0x00000001


	//----- nvinfo : EIATTR_CRS_STACK_SIZE
	.align		4
.L_912:
        /*0154*/ 	.byte	0x04, 0x1e
        /*0156*/ 	.short	(.L_914 - .L_913)
.L_913:
        /*0158*/ 	.word	0x00000000


	//----- nvinfo : EIATTR_CBANK_PARAM_SIZE
	.align		4
.L_914:
        /*015c*/ 	.byte	0x03, 0x19
        /*015e*/ 	.short	0x0420


	//----- nvinfo : EIATTR_PARAM_CBANK
	.align		4
        /*0160*/ 	.byte	0x04, 0x0a
        /*0162*/ 	.short	(.L_916 - .L_915)
	.align		4
.L_915:
        /*0164*/ 	.word	index@(.nv.constant0._ZN2at6native13reduce_kernelILi128ELi4ENS0_8ReduceOpIdNS0_7MeanOpsIddddEEjdLi4ELi4EEEEEvT1_)
        /*0168*/ 	.short	0x0210
        /*016a*/ 	.short	0x0420


	//----- nvinfo : EIATTR_SW_WAR
	.align		4
.L_916:
        /*016c*/ 	.byte	0x04, 0x36
        /*016e*/ 	.short	(.L_918 - .L_917)
.L_917:
        /*0170*/ 	.word	0x00000008
.L_918:


//--------------------- .nv.info._ZN2at6native13reduce_kernelILi512ELi1ENS0_8ReduceOpIsNS0_7MeanOpsIssssEEjsLi4ELi8EEEEEvT1_ --------------------------
	.section	.nv.info._ZN2at6native13reduce_kernelILi512ELi1ENS0_8ReduceOpIsNS0_7MeanOpsIssssEEjsLi4ELi8EEEEEvT1_,"",@"SHT_CUDA_INFO"
	.sectionflags	@""
	.align	4


	//----- nvinfo : EIATTR_CUDA_API_VERSION
	.align		4
        /*0000*/ 	.byte	0x04, 0x37
        /*0002*/ 	.short	(.L_920 - .L_919)
.L_919:
        /*0004*/ 	.word	0x00000082


	//----- nvinfo : EIATTR_KPARAM_INFO
	.align		4
.L_920:
        /*0008*/ 	.byte	0x04, 0x17
        /*000a*/ 	.short	(.L_922 - .L_921)
.L_921:
        /*000c*/ 	.word	0x00000000
        /*0010*/ 	.short	0x0000
        /*0012*/ 	.short	0x0000
        /*0014*/ 	.byte	0x00, 0xf0, 0x41, 0x10


	//----- nvinfo : EIATTR_SPARSE_MMA_MASK
	.align		4
.L_922:
        /*0018*/ 	.byte	0x03, 0x50
        /*001a*/ 	.short	0x0000


	//----- nvinfo : EIATTR_MAXREG_COUNT
	.align		4
        /*001c*/ 	.byte	0x03, 0x1b
        /*001e*/ 	.short	0x0020


	//----- nvinfo : EIATTR_NUM_BARRIERS
	.align		4
        /*0020*/ 	.byte	0x02, 0x4c
        /*0022*/ 	.byte	0x01
	.zero		1


	//----- nvinfo : EIATTR_EXTERNS
	.align		4
        /*0024*/ 	.byte	0x04, 0x0f
        /*0026*/ 	.short	(.L_924 - .L_923)


	//   ....[0]....
	.align		4
.L_923:
        /*0028*/ 	.word	index@(__assertfail)


	//----- nvinfo : EIATTR_MERCURY_ISA_VERSION
	.align		4
.L_924:
        /*002c*/ 	.byte	0x03, 0x5f
        /*002e*/ 	.short	0x0101


	//----- nvinfo : EIATTR_INT_WARP_WIDE_INSTR_OFFSETS
	.align		4
        /*0030*/ 	.byte	0x04, 0x31
        /*0032*/ 	.short	(.L_926 - .L_925)


	//   ....[0]....
.L_925:
        /*0034*/ 	.word	0x0000da50


	//   ....[1]....
        /*0038*/ 	.word	0x0000db40


	//----- nvinfo : EIATTR_COOP_GROUP_MASK_REGIDS
	.align		4
.L_926:
        /*003c*/ 	.byte	0x04, 0x29
        /*003e*/ 	.short	(.L_928 - .L_927)


	//   ....[0]....
.L_927:
        /*0040*/ 	.word	0xffffffff


	//   ....[1]....
        /*0044*/ 	.word	0xffffffff


	//----- nvinfo : EIATTR_COOP_GROUP_INSTR_OFFSETS
	.align		4
.L_928:
        /*0048*/ 	.byte	0x04, 0x28
        /*004a*/ 	.short	(.L_930 - .L_929)


	//   ....[0]....
.L_929:
        /*004c*/ 	.word	0x0000b340


	//   ....[1]....
        /*0050*/ 	.word	0x0000e290


	//----- nvinfo : EIATTR_SYSCALL_OFFSETS
	.align		4
.L_930:
        /*0054*/ 	.byte	0x04, 0x46
        /*0056*/ 	.short	(.L_932 - .L_931)


	//   ....[0]....
.L_931:
        /*0058*/ 	.word	0x0000e520


	//   ....[1]....
        /*005c*/ 	.word	0x0000e780


	//   ....[2]....
        /*0060*/ 	.word	0x0000ead0


	//   ....[3]....
        /*0064*/ 	.word	0x0000ed30


	//----- nvinfo : EIATTR_EXIT_INSTR_OFFSETS
	.align		4
.L_932:
        /*0068*/ 	.byte	0x04, 0x1c
        /*006a*/ 	.short	(.L_934 - .L_933)


	//   ....[0]....
.L_933:
        /*006c*/ 	.word	0x0000dbe0


	//   ....[1]....
        /*0070*/ 	.word	0x0000e2f0


	//   ....[2]....
        /*0074*/ 	.word	0x0000e570


	//   ....[3]....
        /*0078*/ 	.word	0x0000e590


	//   ....[4]....
        /*007c*/ 	.word	0x0000e7d0


	//   ....[5]....
        /*0080*/ 	.word	0x0000e7f0


	//   ....[6]....
        /*0084*/ 	.word	0x0000e820


	//   ....[7]....
        /*0088*/ 	.word	0x0000e860


	//   ....[8]....
        /*008c*/ 	.word	0x0000e8a0


	//   ....[9]....
        /*0090*/ 	.word	0x0000eb20


	//   ....[10]....
        /*0094*/ 	.word	0x0000eb40


	//   ....[11]....
        /*0098*/ 	.word	0x0000ed80


	//   ....[12]....
        /*009c*/ 	.word	0x0000eda0


	//----- nvinfo : EIATTR_MAX_THREADS
	.align		4
.L_934:
        /*00a0*/ 	.byte	0x04, 0x05
        /*00a2*/ 	.short	(.L_936 - .L_935)
.L_935:
        /*00a4*/ 	.word	0x00000200
        /*00a8*/ 	.word	0x00000001
        /*00ac*/ 	.word	0x00000001


	//----- nvinfo : EIATTR_CRS_STACK_SIZE
	.align		4
.L_936:
        /*00b0*/ 	.byte	0x04, 0x1e
        /*00b2*/ 	.short	(.L_938 - .L_937)
.L_937:
        /*00b4*/ 	.word	0x00000000


	//----- nvinfo : EIATTR_CBANK_PARAM_SIZE
	.align		4
.L_938:
        /*00b8*/ 	.byte	0x03, 0x19
        /*00ba*/ 	.short	0x0410


	//----- nvinfo : EIATTR_PARAM_CBANK
	.align		4
        /*00bc*/ 	.byte	0x04, 0x0a
        /*00be*/ 	.short	(.L_940 - .L_939)
	.align		4
.L_939:
        /*00c0*/ 	.word	index@(.nv.constant0._ZN2at6native13reduce_kernelILi512ELi1ENS0_8ReduceOpIsNS0_7MeanOpsIssssEEjsLi4ELi8EEEEEvT1_)
        /*00c4*/ 	.short	0x0210
        /*00c6*/ 	.short	0x0410


	//----- nvinfo : EIATTR_SW_WAR
	.align		4
.L_940:
        /*00c8*/ 	.byte	0x04, 0x36
        /*00ca*/ 	.short	(.L_942 - .L_941)
.L_941:
        /*00cc*/ 	.word	0x00000008
.L_942:


//--------------------- .nv.info._ZN2at6native13reduce_kernelILi256ELi2ENS0_8ReduceOpIsNS0_7MeanOpsIssssEEjsLi4ELi8EEEEEvT1_ --------------------------
	.section	.nv.info._ZN2at6native13reduce_kernelILi256ELi2ENS0_8ReduceOpIsNS0_7MeanOpsIssssEEjsLi4ELi8EEEEEvT1_,"",@"SHT_CUDA_INFO"
	.sectionflags	@""
	.align	4


	//----- nvinfo : EIATTR_CUDA_API_VERSION
	.align		4
        /*0000*/ 	.byte	0x04, 0x37
        /*0002*/ 	.short	(.L_944 - .L_943)
.L_943:
        /*0004*/ 	.word	0x00000082


	//----- nvinfo : EIATTR_KPARAM_INFO
	.align		4
.L_944:
        /*0008*/ 	.byte	0x04, 0x17
        /*000a*/ 	.short	(.L_946 - .L_945)
.L_945:
        /*000c*/ 	.word	0x00000000
        /*0010*/ 	.short	0x0000
        /*0012*/ 	.short	0x0000
        /*0014*/ 	.byte	0x00, 0xf0, 0x41, 0x10


	//----- nvinfo : EIATTR_SPARSE_MMA_MASK
	.align		4
.L_946:
        /*0018*/ 	.byte	0x03, 0x50
        /*001a*/ 	.short	0x0000


	//----- nvinfo : EIATTR_MAXREG_COUNT
	.align		4
        /*001c*/ 	.byte	0x03, 0x1b
        /*001e*/ 	.short	0x0040


	//----- nvinfo : EIATTR_NUM_BARRIERS
	.align		4
        /*0020*/ 	.byte	0x02, 0x4c
        /*0022*/ 	.byte	0x01
	.zero		1


	//----- nvinfo : EIATTR_EXTERNS
	.align		4
        /*0024*/ 	.byte	0x04, 0x0f
        /*0026*/ 	.short	(.L_948 - .L_947)


	//   ....[0]....
	.align		4
.L_947:
        /*0028*/ 	.word	index@(__assertfail)


	//----- nvinfo : EIATTR_MERCURY_ISA_VERSION
	.align		4
.L_948:
        /*002c*/ 	.byte	0x03, 0x5f
        /*002e*/ 	.short	0x0101


	//----- nvinfo : EIATTR_INT_WARP_WIDE_INSTR_OFFSETS
	.align		4
        /*0030*/ 	.byte	0x04, 0x31
        /*0032*/ 	.short	(.L_950 - .L_949)


	//   ....[0]....
.L_949:
        /*0034*/ 	.word	0x00010640


	//   ....[1]....
        /*0038*/ 	.word	0x00010730


	//----- nvinfo : EIATTR_COOP_GROUP_MASK_REGIDS
	.align		4
.L_950:
        /*003c*/ 	.byte	0x04, 0x29
        /*003e*/ 	.short	(.L_952 - .L_951)


	//   ....[0]....
.L_951:
        /*0040*/ 	.word	0xffffffff


	//   ....[1]....
        /*0044*/ 	.word	0xffffffff


	//   ....[2]....
        /*0048*/ 	.word	0xffffffff


	//   ....[3]....
        /*004c*/ 	.word	0xffffffff


	//----- nvinfo : EIATTR_COOP_GROUP_INSTR_OFFSETS
	.align		4
.L_952:
        /*0050*/ 	.byte	0x04, 0x28
        /*0052*/ 	.short	(.L_954 - .L_953)


	//   ....[0]....
.L_953:
        /*0054*/ 	.word	0x0000bc40


	//   ....[1]....
        /*0058*/ 	.word	0x0000bc50


	//   ....[2]....
        /*005c*/ 	.word	0x00010fd0


	//   ....[3]....
        /*0060*/ 	.word	0x00010fe0


	//----- nvinfo : EIATTR_SYSCALL_OFFSETS
	.align		4
.L_954:
        /*0064*/ 	.byte	0x04, 0x46
        /*0066*/ 	.short	(.L_956 - .L_955)


	//   ....[0]....
.L_955:
        /*0068*/ 	.word	0x00001490


	//   ....[1]....
        /*006c*/ 	.word	0x000112c0


	//   ....[2]....
        /*0070*/ 	.word	0x00011460


	//   ....[3]....
        /*0074*/ 	.word	0x00011710


	//   ....[4]....
        /*0078*/ 	.word	0x000118b0


	//   ....[5]....
        /*007c*/ 	.word	0x00011c40


	//   ....[6]....
        /*0080*/ 	.word	0x00011de0


	//   ....[7]....
        /*0084*/ 	.word	0x00012080


	//   ....[8]....
        /*0088*/ 	.word	0x00012220


	//----- nvinfo : EIATTR_EXIT_INSTR_OFFSETS
	.align		4
.L_956:
        /*008c*/ 	.byte	0x04, 0x1c
        /*008e*/ 	.short	(.L_958 - .L_957)


	//   ....[0]....
.L_957:
        /*0090*/ 	.word	0x000107f0


	//   ....[1]....
        /*0094*/ 	.word	0x00011050


	//   ....[2]....
        /*0098*/ 	.word	0x000114b0


	//   ....[3]....
        /*009c*/ 	.word	0x000114e0


	//   ....[4]....
        /*00a0*/ 	.word	0x00011900


	//   ....[5]....
        /*00a4*/ 	.word	0x00011930


	//   ....[6]....
        /*00a8*/ 	.word	0x00011960


	//   ....[7]....
        /*00ac*/ 	.word	0x000119a0


	//   ....[8]....
        /*00b0*/ 	.word	0x000119e0


	//   ....[9]....
        /*00b4*/ 	.word	0x00011e30


	//   ....[10]....
        /*00b8*/ 	.word	0x00011e60


	//   ....[11]....
        /*00bc*/ 	.word	0x00012270


	//   ....[12]....
        /*00c0*/ 	.word	0x000122a0


	//----- nvinfo : EIATTR_MAX_THREADS
	.align		4
.L_958:
        /*00c4*/ 	.byte	0x04, 0x05
        /*00c6*/ 	.short	(.L_960 - .L_959)
.L_959:
        /*00c8*/ 	.word	0x00000100
        /*00cc*/ 	.word	0x00000001
        /*00d0*/ 	.word	0x00000001


	//----- nvinfo : EIATTR_CRS_STACK_SIZE
	.align		4
.L_960:
        /*00d4*/ 	.byte	0x04, 0x1e
        /*00d6*/ 	.short	(.L_962 - .L_961)
.L_961:
        /*00d8*/ 	.word	0x00000000


	//----- nvinfo : EIATTR_CBANK_PARAM_SIZE
	.align		4
.L_962:
        /*00dc*/ 	.byte	0x03, 0x19
        /*00de*/ 	.short	0x0410


	//----- nvinfo : EIATTR_PARAM_CBANK
	.align		4
        /*00e0*/ 	.byte	0x04, 0x0a
        /*00e2*/ 	.short	(.L_964 - .L_963)
	.align		4
.L_963:
        /*00e4*/ 	.word	index@(.nv.constant0._ZN2at6native13reduce_kernelILi256ELi2ENS0_8ReduceOpIsNS0_7MeanOpsIssssEEjsLi4ELi8EEEEEvT1_)
        /*00e8*/ 	.short	0x0210
        /*00ea*/ 	.short	0x0410


	//----- nvinfo : EIATTR_SW_WAR
	.align		4
.L_964:
        /*00ec*/ 	.byte	0x04, 0x36
        /*00ee*/ 	.short	(.L_966 - .L_965)
.L_965:
        /*00f0*/ 	.word	0x00000008
.L_966:


//--------------------- .nv.info._ZN2at6native13reduce_kernelILi128ELi4ENS0_8ReduceOpIsNS0_7MeanOpsIssssEEjsLi4ELi8EEEEEvT1_ --------------------------
	.section	.nv.info._ZN2at6native13reduce_kernelILi128ELi4ENS0_8ReduceOpIsNS0_7MeanOpsIssssEEjsLi4ELi8EEEEEvT1_,"",@"SHT_CUDA_INFO"
	.sectionflags	@""
	.align	4


	//----- nvinfo : EIATTR_CUDA_API_VERSION
	.align		4
        /*0000*/ 	.byte	0x04, 0x37
        /*0002*/ 	.short	(.L_968 - .L_967)
.L_967:
        /*0004*/ 	.word	0x00000082


	//----- nvinfo : EIATTR_KPARAM_INFO
	.align		4
.L_968:
        /*0008*/ 	.byte	0x04, 0x17
        /*000a*/ 	.short	(.L_970 - .L_969)
.L_969:
        /*000c*/ 	.word	0x00000000
        /*0010*/ 	.short	0x0000
        /*0012*/ 	.short	0x0000
        /*0014*/ 	.byte	0x00, 0xf0, 0x41, 0x10


	//----- nvinfo : EIATTR_SPARSE_MMA_MASK
	.align		4
.L_970:
        /*0018*/ 	.byte	0x03, 0x50
        /*001a*/ 	.short	0x0000


	//----- nvinfo : EIATTR_MAXREG_COUNT
	.align		4
        /*001c*/ 	.byte	0x03, 0x1b
        /*001e*/ 	.short	0x0080


	//----- nvinfo : EIATTR_NUM_BARRIERS
	.align		4
        /*0020*/ 	.byte	0x02, 0x4c
        /*0022*/ 	.byte	0x01
	.zero		1


	//----- nvinfo : EIATTR_EXTERNS
	.align		4
        /*0024*/ 	.byte	0x04, 0x0f
        /*0026*/ 	.short	(.L_972 - .L_971)


	//   ....[0]....
	.align		4
.L_971:
        /*0028*/ 	.word	index@(__assertfail)


	//----- nvinfo : EIATTR_MERCURY_ISA_VERSION
	.align		4
.L_972:
        /*002c*/ 	.byte	0x03, 0x5f
        /*002e*/ 	.short	0x0101


	//----- nvinfo : EIATTR_INT_WARP_WIDE_INSTR_OFFSETS
	.align		4
        /*0030*/ 	.byte	0x04, 0x31
        /*0032*/ 	.short	(.L_974 - .L_973)


	//   ....[0]....
.L_973:
        /*0034*/ 	.word	0x00015860


	//   ....[1]....
        /*0038*/ 	.word	0x00015950


	//----- nvinfo : EIATTR_COOP_GROUP_MASK_REGIDS
	.align		4
.L_974:
        /*003c*/ 	.byte	0x04, 0x29
        /*003e*/ 	.short	(.L_976 - .L_975)


	//   ....[0]....
.L_975:
        /*0040*/ 	.word	0xffffffff


	//   ....[1]....
        /*0044*/ 	.word	0xffffffff


	//   ....[2]....
        /*0048*/ 	.word	0xffffffff


	//   ....[3]....
        /*004c*/ 	.word	0xffffffff


	//   ....[4]....
        /*0050*/ 	.word	0xffffffff


	//   ....[5]....
        /*0054*/ 	.word	0xffffffff


	//   ....[6]....
        /*0058*/ 	.word	0xffffffff


	//   ....[7]....
        /*005c*/ 	.word	0xffffffff


	//----- nvinfo : EIATTR_COOP_GROUP_INSTR_OFFSETS
	.align		4
.L_976:
        /*0060*/ 	.byte	0x04, 0x28
        /*0062*/ 	.short	(.L_978 - .L_977)


	//   ....[0]....
.L_977:
        /*0064*/ 	.word	0x0000c860


	//   ....[1]....
        /*0068*/ 	.word	0x0000c880


	//   ....[2]....
        /*006c*/ 	.word	0x0000c890


	//   ....[3]....
        /*0070*/ 	.word	0x0000c8a0


	//   ....[4]....
        /*0074*/ 	.word	0x00016410


	//   ....[5]....
        /*0078*/ 	.word	0x00016430


	//   ....[6]....
        /*007c*/ 	.word	0x00016440


	//   ....[7]....
        /*0080*/ 	.word	0x00016450


	//----- nvinfo : EIATTR_SYSCALL_OFFSETS
	.align		4
.L_978:
        /*0084*/ 	.byte	0x04, 0x46
        /*0086*/ 	.short	(.L_980 - .L_979)


	//   ....[0]....
.L_979:
        /*0088*/ 	.word	0x00001410


	//   ....[1]....
        /*008c*/ 	.word	0x000167b0


	//   ....[2]....
        /*0090*/ 	.word	0x00016950


	//   ....[3]....
        /*0094*/ 	.word	0x00016af0


	//   ....[4]....
        /*0098*/ 	.word	0x00016c90


	//   ....[5]....
        /*009c*/ 	.word	0x00016fc0


	//   ....[6]....
        /*00a0*/ 	.word	0x00017160


	//   ....[7]....
        /*00a4*/ 	.word	0x00017300


	//   ....[8]....
        /*00a8*/ 	.word	0x000174a0


	//   ....[9]....
        /*00ac*/ 	.word	0x000178c0


	//   ....[10]....
        /*00b0*/ 	.word	0x00017a60


	//   ....[11]....
        /*00b4*/ 	.word	0x00017c00


	//   ....[12]....
        /*00b8*/ 	.word	0x00017da0


	//   ....[13]....
        /*00bc*/ 	.word	0x000180d0


	//   ....[14]....
        /*00c0*/ 	.word	0x00018270


	//   ....[15]....
        /*00c4*/ 	.word	0x00018410


	//   ....[16]....
        /*00c8*/ 	.word	0x000185b0


	//----- nvinfo : EIATTR_EXIT_INSTR_OFFSETS
	.align		4
.L_980:
        /*00cc*/ 	.byte	0x04, 0x1c
        /*00ce*/ 	.short	(.L_982 - .L_981)


	//   ....[0]....
.L_981:
        /*00d0*/ 	.word	0x00015a10


	//   ....[1]....
        /*00d4*/ 	.word	0x000164e0


	//   ....[2]....
        /*00d8*/ 	.word	0x00016ce0


	//   ....[3]....
        /*00dc*/ 	.word	0x00016d30


	//   ....[4]....
        /*00e0*/ 	.word	0x000174f0


	//   ....[5]....
        /*00e4*/ 	.word	0x00017540


	//   ....[6]....
        /*00e8*/ 	.word	0x00017570


	//   ....[7]....
        /*00ec*/ 	.word	0x000175b0


	//   ....[8]....
        /*00f0*/ 	.word	0x000175f0


	//   ....[9]....
        /*00f4*/ 	.word	0x00017df0


	//   ....[10]....
        /*00f8*/ 	.word	0x00017e40


	//   ....[11]....
        /*00fc*/ 	.word	0x00018600


	//   ....[12]....
        /*0100*/ 	.word	0x00018650


	//----- nvinfo : EIATTR_MAX_THREADS
	.align		4
.L_982:
        /*0104*/ 	.byte	0x04, 0x05
        /*0106*/ 	.short	(.L_984 - .L_983)
.L_983:
        /*0108*/ 	.word	0x00000080
        /*010c*/ 	.word	0x00000001
        /*0110*/ 	.word	0x00000001


	//----- nvinfo : EIATTR_CRS_STACK_SIZE
	.align		4
.L_984:
        /*0114*/ 	.byte	0x04, 0x1e
        /*0116*/ 	.short	(.L_986 - .L_985)
.L_985:
        /*0118*/ 	.word	0x00000000


	//----- nvinfo : EIATTR_CBANK_PARAM_SIZE
	.align		4
.L_986:
        /*011c*/ 	.byte	0x03, 0x19
        /*011e*/ 	.short	0x0410


	//----- nvinfo : EIATTR_PARAM_CBANK
	.align		4
        /*0120*/ 	.byte	0x04, 0x0a
        /*0122*/ 	.short	(.L_988 - .L_987)
	.align		4
.L_987:
        /*0124*/ 	.word	index@(.nv.constant0._ZN2at6native13reduce_kernelILi128ELi4ENS0_8ReduceOpIsNS0_7MeanOpsIssssEEjsLi4ELi8EEEEEvT1_)
        /*0128*/ 	.short	0x0210
        /*012a*/ 	.short	0x0410


	//----- nvinfo : EIATTR_SW_WAR
	.align		4
.L_988:
        /*012c*/ 	.byte	0x04, 0x36
        /*012e*/ 	.short	(.L_990 - .L_989)
.L_989:
        /*0130*/ 	.word	0x00000008
.L_990:


//--------------------- .nv.info._ZN2at6native13reduce_kernelILi512ELi1ENS0_8ReduceOpIlNS0_7MeanOpsIllllEEjlLi4ELi4EEEEEvT1_ --------------------------
	.section	.nv.info._ZN2at6native13reduce_kernelILi512ELi1ENS0_8ReduceOpIlNS0_7MeanOpsIllllEEjlLi4ELi4EEEEEvT1_,"",@"SHT_CUDA_INFO"
	.sectionflags	@""
	.align	4


	//----- nvinfo : EIATTR_CUDA_API_VERSION
	.align		4
        /*0000*/ 	.byte	0x04, 0x37
        /*0002*/ 	.short	(.L_992 - .L_991)
.L_991:
        /*0004*/ 	.word	0x00000082


	//----- nvinfo : EIATTR_KPARAM_INFO
	.align		4
.L_992:
        /*0008*/ 	.byte	0x04, 0x17
        /*000a*/ 	.short	(.L_994 - .L_993)
.L_993:
        /*000c*/ 	.word	0x00000000
        /*0010*/ 	.short	0x0000
        /*0012*/ 	.short	0x0000
        /*0014*/ 	.byte	0x00, 0xf0, 0x81, 0x10


	//----- nvinfo : EIATTR_SPARSE_MMA_MASK
	.align		4
.L_994:
        /*0018*/ 	.byte	0x03, 0x50
        /*001a*/ 	.short	0x0000


	//----- nvinfo : EIATTR_MAXREG_COUNT
	.align		4
        /*001c*/ 	.byte	0x03, 0x1b
        /*001e*/ 	.short	0x0020


	//----- nvinfo : EIATTR_NUM_BARRIERS
	.align		4
        /*0020*/ 	.byte	0x02, 0x4c
        /*0022*/ 	.byte	0x01
	.zero		1


	//----- nvinfo : EIATTR_EXTERNS
	.align		4
        /*0024*/ 	.byte	0x04, 0x0f
        /*0026*/ 	.short	(.L_996 - .L_995)


	//   ....[0]....
	.align		4
.L_995:
        /*0028*/ 	.word	index@(__assertfail)


	//----- nvinfo : EIATTR_MERCURY_ISA_VERSION
	.align		4
.L_996:
        /*002c*/ 	.byte	0x03, 0x5f
        /*002e*/ 	.short	0x0101


	//----- nvinfo : EIATTR_INT_WARP_WIDE_INSTR_OFFSETS
	.align		4
        /*0030*/ 	.byte	0x04, 0x31
        /*0032*/ 	.short	(.L_998 - .L_997)


	//   ....[0]....
.L_997:
        /*0034*/ 	.word	0x0000dc60


	//   ....[1]....
        /*0038*/ 	.word	0x0000dd50


	//----- nvinfo : EIATTR_COOP_GROUP_MASK_REGIDS
	.align		4
.L_998:
        /*003c*/ 	.byte	0x04, 0x29
        /*003e*/ 	.short	(.L_1000 - .L_999)


	//   ....[0]....
.L_999:
        /*0040*/ 	.word	0xffffffff


	//   ....[1]....
        /*0044*/ 	.word	0xffffffff


	//   ....[2]....
        /*0048*/ 	.word	0xffffffff


	//   ....[3]....
        /*004c*/ 	.word	0xffffffff


	//----- nvinfo : EIATTR_COOP_GROUP_INSTR_OFFSETS
	.align		4
.L_1000:
        /*0050*/ 	.byte	0x04, 0x28
        /*0052*/ 	.short	(.L_1002 - .L_1001)


	//   ....[0]....
.L_1001:
        /*0054*/ 	.word	0x0000b4e0


	//   ....[1]....
        /*0058*/ 	.word	0x0000b4f0


	//   ....[2]....
        /*005c*/ 	.word	0x0000e5c0


	//   ....[3]....
        /*0060*/ 	.word	0x0000e5d0


	//----- nvinfo : EIATTR_SYSCALL_OFFSETS
	.align		4
.L_1002:
        /*0064*/ 	.byte	0x04, 0x46
        /*0066*/ 	.short	(.L_1004 - .L_1003)


	//   ....[0]....
.L_1003:
        /*0068*/ 	.word	0x0000e870


	//   ....[1]....
        /*006c*/ 	.word	0x0000eb00


	//   ....[2]....
        /*0070*/ 	.word	0x0000eea0


	//   ....[3]....
        /*0074*/ 	.word	0x0000f130


	//----- nvinfo : EIATTR_EXIT_INSTR_OFFSETS
	.align		4
.L_1004:
        /*0078*/ 	.byte	0x04, 0x1c
        /*007a*/ 	.short	(.L_1006 - .L_1005)


	//   ....[0]....
.L_1005:
        /*007c*/ 	.word	0x0000ddf0


	//   ....[1]....
        /*0080*/ 	.word	0x0000e630


	//   ....[2]....
        /*0084*/ 	.word	0x0000e8d0


	//   ....[3]....
        /*0088*/ 	.word	0x0000e900


	//   ....[4]....
        /*008c*/ 	.word	0x0000eb60


	//   ....[5]....
        /*0090*/ 	.word	0x0000eb90


	//   ....[6]....
        /*0094*/ 	.word	0x0000ebc0


	//   ....[7]....
        /*0098*/ 	.word	0x0000ec10


	//   ....[8]....
        /*009c*/ 	.word	0x0000ec60


	//   ....[9]....
        /*00a0*/ 	.word	0x0000ef00


	//   ....[10]....
        /*00a4*/ 	.word	0x0000ef30


	//   ....[11]....
        /*00a8*/ 	.word	0x0000f190


	//   ....[12]....
        /*00ac*/ 	.word	0x0000f1c0


	//----- nvinfo : EIATTR_MAX_THREADS
	.align		4
.L_1006:
        /*00b0*/ 	.byte	0x04, 0x05
        /*00b2*/ 	.short	(.L_1008 - .L_1007)
.L_1007:
        /*00b4*/ 	.word	0x00000200
        /*00b8*/ 	.word	0x00000001
        /*00bc*/ 	.word	0x00000001


	//----- nvinfo : EIATTR_CRS_STACK_SIZE
	.align		4
.L_1008:
        /*00c0*/ 	.byte	0x04, 0x1e
        /*00c2*/ 	.short	(.L_1010 - .L_1009)
.L_1009:
        /*00c4*/ 	.word	0x00000000


	//----- nvinfo : EIATTR_CBANK_PARAM_SIZE
	.align		4
.L_1010:
        /*00c8*/ 	.byte	0x03, 0x19
        /*00ca*/ 	.short	0x0420


	//----- nvinfo : EIATTR_PARAM_CBANK
	.align		4
        /*00cc*/ 	.byte	0x04, 0x0a
        /*00ce*/ 	.short	(.L_1012 - .L_1011)
	.align		4
.L_1011:
        /*00d0*/ 	.word	index@(.nv.constant0._ZN2at6native13reduce_kernelILi512ELi1ENS0_8ReduceOpIlNS0_7MeanOpsIllllEEjlLi4ELi4EEEEEvT1_)
        /*00d4*/ 	.short	0x0210
        /*00d6*/ 	.short	0x0420


	//----- nvinfo : EIATTR_SW_WAR
	.align		4
.L_1012:
        /*00d8*/ 	.byte	0x04, 0x36
        /*00da*/ 	.short	(.L_1014 - .L_1013)
.L_1013:
        /*00dc*/ 	.word	0x00000008
.L_1014:


//--------------------- .nv.info._ZN2at6native13reduce_kernelILi256ELi2ENS0_8ReduceOpIlNS0_7MeanOpsIllllEEjlLi4ELi4EEEEEvT1_ --------------------------
	.section	.nv.info._ZN2at6native13reduce_kernelILi256ELi2ENS0_8ReduceOpIlNS0_7MeanOpsIllllEEjlLi4ELi4EEEEEvT1_,"",@"SHT_CUDA_INFO"
	.sectionflags	@""
	.align	4


	//----- nvinfo : EIATTR_CUDA_API_VERSION
	.align		4
        /*0000*/ 	.byte	0x04, 0x37
        /*0002*/ 	.short	(.L_1016 - .L_1015)
.L_1015:
        /*0004*/ 	.word	0x00000082


	//----- nvinfo : EIATTR_KPARAM_INFO
	.align		4
.L_1016:
        /*0008*/ 	.byte	0x04, 0x17
        /*000a*/ 	.short	(.L_1018 - .L_1017)
.L_1017:
        /*000c*/ 	.word	0x00000000
        /*0010*/ 	.short	0x0000
        /*0012*/ 	.short	0x0000
        /*0014*/ 	.byte	0x00, 0xf0, 0x81, 0x10


	//----- nvinfo : EIATTR_SPARSE_MMA_MASK
	.align		4
.L_1018:
        /*0018*/ 	.byte	0x03, 0x50
        /*001a*/ 	.short	0x0000


	//----- nvinfo : EIATTR_MAXREG_COUNT
	.align		4
        /*001c*/ 	.byte	0x03, 0x1b
        /*001e*/ 	.short	0x0040


	//----- nvinfo : EIATTR_NUM_BARRIERS
	.align		4
        /*0020*/ 	.byte	0x02, 0x4c
        /*0022*/ 	.byte	0x01
	.zero		1


	//----- nvinfo : EIATTR_EXTERNS
	.align		4
        /*0024*/ 	.byte	0x04, 0x0f
        /*0026*/ 	.short	(.L_1020 - .L_1019)


	//   ....[0]....
	.align		4
.L_1019:
        /*0028*/ 	.word	index@(__assertfail)


	//----- nvinfo : EIATTR_MERCURY_ISA_VERSION
	.align		4
.L_1020:
        /*002c*/ 	.byte	0x03, 0x5f
        /*002e*/ 	.short	0x0101


	//----- nvinfo : EIATTR_INT_WARP_WIDE_INSTR_OFFSETS
	.align		4
        /*0030*/ 	.byte	0x04, 0x31
        /*0032*/ 	.short	(.L_1022 - .L_1021)


	//   ....[0]....
.L_1021:
        /*0034*/ 	.word	0x00010b20


	//   ....[1]....
        /*0038*/ 	.word	0x00010c10


	//----- nvinfo : EIATTR_COOP_GROUP_MASK_REGIDS
	.align		4
.L_1022:
        /*003c*/ 	.byte	0x04, 0x29
        /*003e*/ 	.short	(.L_1024 - .L_1023)


	//   ....[0]....
.L_1023:
        /*0040*/ 	.word	0xffffffff


	//   ....[1]....
        /*0044*/ 	.word	0xffffffff


	//   ....[2]....
        /*0048*/ 	.word	0xffffffff


	//   ....[3]....
        /*004c*/ 	.word	0xffffffff


	//   ....[4]....
        /*0050*/ 	.word	0xffffffff


	//   ....[5]....
        /*0054*/ 	.word	0xffffffff


	//   ....[6]....
        /*0058*/ 	.word	0xffffffff


	//   ....[7]....
        /*005c*/ 	.word	0xffffffff


	//----- nvinfo : EIATTR_COOP_GROUP_INSTR_OFFSETS
	.align		4
.L_1024:
        /*0060*/ 	.byte	0x04, 0x28
        /*0062*/ 	.short	(.L_1026 - .L_1025)


	//   ....[0]....
.L_1025:
        /*0064*/ 	.word	0x0000c0e0


	//   ....[1]....
        /*0068*/ 	.word	0x0000c0f0


	//   ....[2]....
        /*006c*/ 	.word	0x0000c100


	//   ....[3]....
        /*0070*/ 	.word	0x0000c110


	//   ....[4]....
        /*0074*/ 	.word	0x00011580


	//   ....[5]....
        /*0078*/ 	.word	0x00011590


	//   ....[6]....
        /*007c*/ 	.word	0x000115a0


	//   ....[7]....
        /*0080*/ 	.word	0x000115b0


	//----- nvinfo : EIATTR_SYSCALL_OFFSETS
	.align		4
.L_1026:
        /*0084*/ 	.byte	0x04, 0x46
        /*0086*/ 	.short	(.L_1028 - .L_1027)


	//   ....[0]....
.L_1027:
        /*0088*/ 	.word	0x000014b0


	//   ....[1]....
        /*008c*/ 	.word	0x000118b0


	//   ....[2]....
        /*0090*/ 	.word	0x00011a70


	//   ....[3]....
        /*0094*/ 	.word	0x00011d50


	//   ....[4]....
        /*0098*/ 	.word	0x00011f10


	//   ....[5]....
        /*009c*/ 	.word	0x000122e0


	//   ....[6]....
        /*00a0*/ 	.word	0x000124a0


	//   ....[7]....
        /*00a4*/ 	.word	0x00012780


	//   ....[8]....
        /*00a8*/ 	.word	0x00012940


	//----- nvinfo : EIATTR_EXIT_INSTR_OFFSETS
	.align		4
.L_1028:
        /*00ac*/ 	.byte	0x04, 0x1c
        /*00ae*/ 	.short	(.L_1030 - .L_1029)


	//   ....[0]....
.L_1029:
        /*00b0*/ 	.word	0x00010cd0


	//   ....[1]....
        /*00b4*/ 	.word	0x00011630


	//   ....[2]....
        /*00b8*/ 	.word	0x00011ad0


	//   ....[3]....
        /*00bc*/ 	.word	0x00011b10


	//   ....[4]....
        /*00c0*/ 	.word	0x00011f70


	//   ....[5]....
        /*00c4*/ 	.word	0x00011fb0


	//   ....[6]....
        /*00c8*/ 	.word	0x00011fe0


	//   ....[7]....
        /*00cc*/ 	.word	0x00012020


	//   ....[8]....
        /*00d0*/ 	.word	0x00012060


	//   ....[9]....
        /*00d4*/ 	.word	0x00012500


	//   ....[10]....
        /*00d8*/ 	.word	0x00012540


	//   ....[11]....
        /*00dc*/ 	.word	0x000129a0


	//   ....[12]....
        /*00e0*/ 	.word	0x000129e0


	//----- nvinfo : EIATTR_MAX_THREADS
	.align		4
.L_1030:
        /*00e4*/ 	.byte	0x04, 0x05
        /*00e6*/ 	.short	(.L_1032 - .L_1031)
.L_1031:
        /*00e8*/ 	.word	0x00000100
        /*00ec*/ 	.word	0x00000001
        /*00f0*/ 	.word	0x00000001


	//----- nvinfo : EIATTR_CRS_STACK_SIZE
	.align		4
.L_1032:
        /*00f4*/ 	.byte	0x04, 0x1e
        /*00f6*/ 	.short	(.L_1034 - .L_1033)
.L_1033:
        /*00f8*/ 	.word	0x00000000


	//----- nvinfo : EIATTR_CBANK_PARAM_SIZE
	.align		4
.L_1034:
        /*00fc*/ 	.byte	0x03, 0x19
        /*00fe*/ 	.short	0x0420


	//----- nvinfo : EIATTR_PARAM_CBANK
	.align		4
        /*0100*/ 	.byte	0x04, 0x0a
        /*0102*/ 	.short	(.L_1036 - .L_1035)
	.align		4
.L_1035:
        /*0104*/ 	.word	index@(.nv.constant0._ZN2at6native13reduce_kernelILi256ELi2ENS0_8ReduceOpIlNS0_7MeanOpsIllllEEjlLi4ELi4EEEEEvT1_)
        /*0108*/ 	.short	0x0210
        /*010a*/ 	.short	0x0420


	//----- nvinfo : EIATTR_SW_WAR
	.align		4
.L_1036:
        /*010c*/ 	.byte	0x04, 0x36
        /*010e*/ 	.short	(.L_1038 - .L_1037)
.L_1037:
        /*0110*/ 	.word	0x00000008
.L_1038:


//--------------------- .nv.info._ZN2at6native13reduce_kernelILi128ELi4ENS0_8ReduceOpIlNS0_7MeanOpsIllllEEjlLi4ELi4EEEEEvT1_ --------------------------
	.section	.nv.info._ZN2at6native13reduce_kernelILi128ELi4ENS0_8ReduceOpIlNS0_7MeanOpsIllllEEjlLi4ELi4EEEEEvT1_,"",@"SHT_CUDA_INFO"
	.sectionflags	@""
	.align	4


	//----- nvinfo : EIATTR_CUDA_API_VERSION
	.align		4
        /*0000*/ 	.byte	0x04, 0x37
        /*0002*/ 	.short	(.L_1040 - .L_1039)
.L_1039:
        /*0004*/ 	.word	0x00000082


	//----- nvinfo : EIATTR_KPARAM_INFO
	.align		4
.L_1040:
        /*0008*/ 	.byte	0x04, 0x17
        /*000a*/ 	.short	(.L_1042 - .L_1041)
.L_1041:
        /*000c*/ 	.word	0x00000000
        /*0010*/ 	.short	0x0000
        /*0012*/ 	.short	0x0000
        /*0014*/ 	.byte	0x00, 0xf0, 0x81, 0x10


	//----- nvinfo : EIATTR_SPARSE_MMA_MASK
	.align		4
.L_1042:
        /*0018*/ 	.byte	0x03, 0x50
        /*001a*/ 	.short	0x0000


	//----- nvinfo : EIATTR_MAXREG_COUNT
	.align		4
        /*001c*/ 	.byte	0x03, 0x1b
        /*001e*/ 	.short	0x0080


	//----- nvinfo : EIATTR_NUM_BARRIERS
	.align		4
        /*0020*/ 	.byte	0x02, 0x4c
        /*0022*/ 	.byte	0x01
	.zero		1


	//----- nvinfo : EIATTR_EXTERNS
	.align		4
        /*0024*/ 	.byte	0x04, 0x0f
        /*0026*/ 	.short	(.L_1044 - .L_1043)


	//   ....[0]....
	.align		4
.L_1043:
        /*0028*/ 	.word	index@(__assertfail)


	//----- nvinfo : EIATTR_MERCURY_ISA_VERSION
	.align		4
.L_1044:
        /*002c*/ 	.byte	0x03, 0x5f
        /*002e*/ 	.short	0x0101


	//----- nvinfo : EIATTR_INT_WARP_WIDE_INSTR_OFFSETS
	.align		4
        /*0030*/ 	.byte	0x04, 0x31
        /*0032*/ 	.short	(.L_1046 - .L_1045)


	//   ....[0]....
.L_1045:
        /*0034*/ 	.word	0x00015fe0


	//   ....[1]....
        /*0038*/ 	.word	0x000160d0


	//----- nvinfo : EIATTR_COOP_GROUP_MASK_REGIDS
	.align		4
.L_1046:
        /*003c*/ 	.byte	0x04, 0x29
        /*003e*/ 	.short	(.L_1048 - .L_1047)


	//   ....[0]....
.L_1047:
        /*0040*/ 	.word	0xffffffff


	//   ....[1]....
        /*0044*/ 	.word	0xffffffff


	//   ....[2]....
        /*0048*/ 	.word	0xffffffff


	//   ....[3]....
        /*004c*/ 	.word	0xffffffff


	//   ....[4]....
        /*0050*/ 	.word	0xffffffff


	//   ....[5]....
        /*0054*/ 	.word	0xffffffff


	//   ....[6]....
        /*0058*/ 	.word	0xffffffff


	//   ....[7]....
        /*005c*/ 	.word	0xffffffff


	//   ....[8]....
        /*0060*/ 	.word	0xffffffff


	//   ....[9]....
        /*0064*/ 	.word	0xffffffff


	//   ....[10]....
        /*0068*/ 	.word	0xffffffff


	//   ....[11]....
        /*006c*/ 	.word	0xffffffff


	//   ....[12]....
        /*0070*/ 	.word	0xffffffff


	//   ....[13]....
        /*0074*/ 	.word	0xffffffff


	//   ....[14]....
        /*0078*/ 	.word	0xffffffff


	//   ....[15]....
        /*007c*/ 	.word	0xffffffff


	//----- nvinfo : EIATTR_COOP_GROUP_INSTR_OFFSETS
	.align		4
.L_1048:
        /*0080*/ 	.byte	0x04, 0x28
        /*0082*/ 	.short	(.L_1050 - .L_1049)


	//   ....[0]....
.L_1049:
        /*0084*/ 	.word	0x0000cf60


	//   ....[1]....
        /*0088*/ 	.word	0x0000cf70


	//   ....[2]....
        /*008c*/ 	.word	0x0000cf80


	//   ....[3]....
        /*0090*/ 	.word	0x0000cf90


	//   ....[4]....
        /*0094*/ 	.word	0x0000cfa0


	//   ....[5]....
        /*0098*/ 	.word	0x0000cfb0


	//   ....[6]....
        /*009c*/ 	.word	0x0000cfc0


	//   ....[7]....
        /*00a0*/ 	.word	0x0000cfe0


	//   ....[8]....
        /*00a4*/ 	.word	0x00016e70


	//   ....[9]....
        /*00a8*/ 	.word	0x00016e80


	//   ....[10]....
        /*00ac*/ 	.word	0x00016e90


	//   ....[11]....
        /*00b0*/ 	.word	0x00016ea0


	//   ....[12]....
        /*00b4*/ 	.word	0x00016eb0


	//   ....[13]....
        /*00b8*/ 	.word	0x00016ec0


	//   ....[14]....
        /*00bc*/ 	.word	0x00016ed0


	//   ....[15]....
        /*00c0*/ 	.word	0x00016ef0


	//----- nvinfo : EIATTR_SYSCALL_OFFSETS
	.align		4
.L_1050:
        /*00c4*/ 	.byte	0x04, 0x46
        /*00c6*/ 	.short	(.L_1052 - .L_1051)


	//   ....[0]....
.L_1051:
        /*00c8*/ 	.word	0x00001420


	//   ....[1]....
        /*00cc*/ 	.word	0x00017280


	//   ....[2]....
        /*00d0*/ 	.word	0x00017440


	//   ....[3]....
        /*00d4*/ 	.word	0x00017600


	//   ....[4]....
        /*00d8*/ 	.word	0x000177c0


	//   ....[5]....
        /*00dc*/ 	.word	0x00017b30


	//   ....[6]....
        /*00e0*/ 	.word	0x00017cf0


	//   ....[7]....
        /*00e4*/ 	.word	0x00017eb0


	//   ....[8]....
        /*00e8*/ 	.word	0x00018070


	//   ....[9]....
        /*00ec*/ 	.word	0x000184d0


	//   ....[10]....
        /*00f0*/ 	.word	0x00018690


	//   ....[11]....
        /*00f4*/ 	.word	0x00018850


	//   ....[12]....
        /*00f8*/ 	.word	0x00018a10


	//   ....[13]....
        /*00fc*/ 	.word	0x00018d70


	//   ....[14]....
        /*0100*/ 	.word	0x00018f30


	//   ....[15]....
        /*0104*/ 	.word	0x000190f0


	//   ....[16]....
        /*0108*/ 	.word	0x000192b0


	//----- nvinfo : EIATTR_EXIT_INSTR_OFFSETS
	.align		4
.L_1052:
        /*010c*/ 	.byte	0x04, 0x1c
        /*010e*/ 	.short	(.L_1054 - .L_1053)


	//   ....[0]....
.L_1053:
        /*0110*/ 	.word	0x00016190


	//   ....[1]....
        /*0114*/ 	.word	0x00016fa0


	//   ....[2]....
        /*0118*/ 	.word	0x00017820


	//   ....[3]....
        /*011c*/ 	.word	0x00017890


	//   ....[4]....
        /*0120*/ 	.word	0x000180d0


	//   ....[5]....
        /*0124*/ 	.word	0x00018140


	//   ....[6]....
        /*0128*/ 	.word	0x00018170


	//   ....[7]....
        /*012c*/ 	.word	0x000181b0


	//   ....[8]....
        /*0130*/ 	.word	0x000181f0


	//   ....[9]....
        /*0134*/ 	.word	0x00018a70


	//   ....[10]....
        /*0138*/ 	.word	0x00018ad0


	//   ....[11]....
        /*013c*/ 	.word	0x00019310


	//   ....[12]....
        /*0140*/ 	.word	0x00019370


	//----- nvinfo : EIATTR_MAX_THREADS
	.align		4
.L_1054:
        /*0144*/ 	.byte	0x04, 0x05
        /*0146*/ 	.short	(.L_1056 - .L_1055)
.L_1055:
        /*0148*/ 	.word	0x00000080
        /*014c*/ 	.word	0x00000001
        /*0150*/ 	.word	0x00000001


	//----- nvinfo : EIATTR_CRS_STACK_SIZE
	.align		4
.L_1056:
        /*0154*/ 	.byte	0x04, 0x1e
        /*0156*/ 	.short	(.L_1058 - .L_1057)
.L_1057:
        /*0158*/ 	.word	0x00000000


	//----- nvinfo : EIATTR_CBANK_PARAM_SIZE
	.align		4
.L_1058:
        /*015c*/ 	.byte	0x03, 0x19
        /*015e*/ 	.short	0x0420


	//----- nvinfo : EIATTR_PARAM_CBANK
	.align		4
        /*0160*/ 	.byte	0x04, 0x0a
        /*0162*/ 	.short	(.L_1060 - .L_1059)
	.align		4
.L_1059:
        /*0164*/ 	.word	index@(.nv.constant0._ZN2at6native13reduce_kernelILi128ELi4ENS0_8ReduceOpIlNS0_7MeanOpsIllllEEjlLi4ELi4EEEEEvT1_)
        /*0168*/ 	.short	0x0210
        /*016a*/ 	.short	0x0420


	//----- nvinfo : EIATTR_SW_WAR
	.align		4
.L_1060:
        /*016c*/ 	.byte	0x04, 0x36
        /*016e*/ 	.short	(.L_1062 - .L_1061)
.L_1061:
        /*0170*/ 	.word	0x00000008
.L_1062:


//--------------------- .nv.info._ZN2at6native13reduce_kernelILi512ELi1ENS0_8ReduceOpIiNS0_7MeanOpsIiiiiEEjiLi4ELi4EEEEEvT1_ --------------------------
	.section	.nv.info._ZN2at6native13reduce_kernelILi512ELi1ENS0_8ReduceOpIiNS0_7MeanOpsIiiiiEEjiLi4ELi4EEEEEvT1_,"",@"SHT_CUDA_INFO"
	.sectionflags	@""
	.align	4


	//----- nvinfo : EIATTR_CUDA_API_VERSION
	.align		4
        /*0000*/ 	.byte	0x04, 0x37
        /*0002*/ 	.short	(.L_1064 - .L_1063)
.L_1063:
        /*0004*/ 	.word	0x00000082


	//----- nvinfo : EIATTR_KPARAM_INFO
	.align		4
.L_1064:
        /*0008*/ 	.byte	0x04, 0x17
        /*000a*/ 	.short	(.L_1066 - .L_1065)
.L_1065:
        /*000c*/ 	.word	0x00000000
        /*0010*/ 	.short	0x0000
        /*0012*/ 	.short	0x0000
        /*0014*/ 	.byte	0x00, 0xf0, 0x61, 0x10


	//----- nvinfo : EIATTR_SPARSE_MMA_MASK
	.align		4
.L_1066:
        /*0018*/ 	.byte	0x03, 0x50
        /*001a*/ 	.short	0x0000


	//----- nvinfo : EIATTR_MAXREG_COUNT
	.align		4
        /*001c*/ 	.byte	0x03, 0x1b
        /*001e*/ 	.short	0x0020


	//----- nvinfo : EIATTR_NUM_BARRIERS
	.align		4
        /*0020*/ 	.byte	0x02, 0x4c
        /*0022*/ 	.byte	0x01
	.zero		1


	//----- nvinfo : EIATTR_EXTERNS
	.align		4
        /*0024*/ 	.byte	0x04, 0x0f
        /*0026*/ 	.short	(.L_1068 - .L_1067)


	//   ....[0]....
	.align		4
.L_1067:
        /*0028*/ 	.word	index@(__assertfail)


	//----- nvinfo : EIATTR_MERCURY_ISA_VERSION
	.align		4
.L_1068:
        /*002c*/ 	.byte	0x03, 0x5f
        /*002e*/ 	.short	0x0101


	//----- nvinfo : EIATTR_INT_WARP_WIDE_INSTR_OFFSETS
	.align		4
        /*0030*/ 	.byte	0x04, 0x31
        /*0032*/ 	.short	(.L_1070 - .L_1069)


	//   ....[0]....
.L_1069:
        /*0034*/ 	.word	0x0000d950


	//   ....[1]....
        /*0038*/ 	.word	0x0000da40


	//----- nvinfo : EIATTR_COOP_GROUP_MASK_REGIDS
	.align		4
.L_1070:
        /*003c*/ 	.byte	0x04, 0x29
        /*003e*/ 	.short	(.L_1072 - .L_1071)


	//   ....[0]....
.L_1071:
        /*0040*/ 	.word	0xffffffff


	//   ....[1]....
        /*0044*/ 	.word	0xffffffff


	//----- nvinfo : EIATTR_COOP_GROUP_INSTR_OFFSETS
	.align		4
.L_1072:
        /*0048*/ 	.byte	0x04, 0x28
        /*004a*/ 	.short	(.L_1074 - .L_1073)


	//   ....[0]....
.L_1073:
        /*004c*/ 	.word	0x0000b230


	//   ....[1]....
        /*0050*/ 	.word	0x0000e160


	//----- nvinfo : EIATTR_SYSCALL_OFFSETS
	.align		4
.L_1074:
        /*0054*/ 	.byte	0x04, 0x46
        /*0056*/ 	.short	(.L_1076 - .L_1075)


	//   ....[0]....
.L_1075:
        /*0058*/ 	.word	0x0000e3b0


	//   ....[1]....
        /*005c*/ 	.word	0x0000e5e0


	//   ....[2]....
        /*0060*/ 	.word	0x0000e900


	//   ....[3]....
        /*0064*/ 	.word	0x0000eb30


	//----- nvinfo : EIATTR_EXIT_INSTR_OFFSETS
	.align		4
.L_1076:
        /*0068*/ 	.byte	0x04, 0x1c
        /*006a*/ 	.short	(.L_1078 - .L_1077)


	//   ....[0]....
.L_1077:
        /*006c*/ 	.word	0x0000dae0


	//   ....[1]....
        /*0070*/ 	.word	0x0000e1b0


	//   ....[2]....
        /*0074*/ 	.word	0x0000e400


	//   ....[3]....
        /*0078*/ 	.word	0x0000e420


	//   ....[4]....
        /*007c*/ 	.word	0x0000e630


	//   ....[5]....
        /*0080*/ 	.word	0x0000e650


	//   ....[6]....
        /*0084*/ 	.word	0x0000e680


	//   ....[7]....
        /*0088*/ 	.word	0x0000e6c0


	//   ....[8]....
        /*008c*/ 	.word	0x0000e700


	//   ....[9]....
        /*0090*/ 	.word	0x0000e950


	//   ....[10]....
        /*0094*/ 	.word	0x0000e970


	//   ....[11]....
        /*0098*/ 	.word	0x0000eb80


	//   ....[12]....
        /*009c*/ 	.word	0x0000eba0


	//----- nvinfo : EIATTR_MAX_THREADS
	.align		4
.L_1078:
        /*00a0*/ 	.byte	0x04, 0x05
        /*00a2*/ 	.short	(.L_1080 - .L_1079)
.L_1079:
        /*00a4*/ 	.word	0x00000200
        /*00a8*/ 	.word	0x00000001
        /*00ac*/ 	.word	0x00000001


	//----- nvinfo : EIATTR_CRS_STACK_SIZE
	.align		4
.L_1080:
        /*00b0*/ 	.byte	0x04, 0x1e
        /*00b2*/ 	.short	(.L_1082 - .L_1081)
.L_1081:
        /*00b4*/ 	.word	0x00000000


	//----- nvinfo : EIATTR_CBANK_PARAM_SIZE
	.align		4
.L_1082:
        /*00b8*/ 	.byte	0x03, 0x19
        /*00ba*/ 	.short	0x0418


	//----- nvinfo : EIATTR_PARAM_CBANK
	.align		4
        /*00bc*/ 	.byte	0x04, 0x0a
        /*00be*/ 	.short	(.L_1084 - .L_1083)
	.align		4
.L_1083:
        /*00c0*/ 	.word	index@(.nv.constant0._ZN2at6native13reduce_kernelILi512ELi1ENS0_8ReduceOpIiNS0_7MeanOpsIiiiiEEjiLi4ELi4EEEEEvT1_)
        /*00c4*/ 	.short	0x0210
        /*00c6*/ 	.short	0x0418


	//----- nvinfo : EIATTR_SW_WAR
	.align		4
.L_1084:
        /*00c8*/ 	.byte	0x04, 0x36
        /*00ca*/ 	.short	(.L_1086 - .L_1085)
.L_1085:
        /*00cc*/ 	.word	0x00000008
.L_1086:


//--------------------- .nv.info._ZN2at6native13reduce_kernelILi256ELi2ENS0_8ReduceOpIiNS0_7MeanOpsIiiiiEEjiLi4ELi4EEEEEvT1_ --------------------------
	.section	.nv.info._ZN2at6native13reduce_kernelILi256ELi2ENS0_8ReduceOpIiNS0_7MeanOpsIiiiiEEjiLi4ELi4EEEEEvT1_,"",@"SHT_CUDA_INFO"
	.sectionflags	@""
	.align	4


	//----- nvinfo : EIATTR_CUDA_API_VERSION
	.align		4
        /*0000*/ 	.byte	0x04, 0x37
        /*0002*/ 	.short	(.L_1088 - .L_1087)
.L_1087:
        /*0004*/ 	.word	0x00000082


	//----- nvinfo : EIATTR_KPARAM_INFO
	.align		4
.L_1088:
        /*0008*/ 	.byte	0x04, 0x17
        /*000a*/ 	.short	(.L_1090 - .L_1089)
.L_1089:
        /*000c*/ 	.word	0x00000000
        /*0010*/ 	.short	0x0000
        /*0012*/ 	.short	0x0000
        /*0014*/ 	.byte	0x00, 0xf0, 0x61, 0x10


	//----- nvinfo : EIATTR_SPARSE_MMA_MASK
	.align		4
.L_1090:
        /*0018*/ 	.byte	0x03, 0x50
        /*001a*/ 	.short	0x0000


	//----- nvinfo : EIATTR_MAXREG_COUNT
	.align		4
        /*001c*/ 	.byte	0x03, 0x1b
        /*001e*/ 	.short	0x0040


	//----- nvinfo : EIATTR_NUM_BARRIERS
	.align		4
        /*0020*/ 	.byte	0x02, 0x4c
        /*0022*/ 	.byte	0x01
	.zero		1


	//----- nvinfo : EIATTR_EXTERNS
	.align		4
        /*0024*/ 	.byte	0x04, 0x0f
        /*0026*/ 	.short	(.L_1092 - .L_1091)


	//   ....[0]....
	.align		4
.L_1091:
        /*0028*/ 	.word	index@(__assertfail)


	//----- nvinfo : EIATTR_MERCURY_ISA_VERSION
	.align		4
.L_1092:
        /*002c*/ 	.byte	0x03, 0x5f
        /*002e*/ 	.short	0x0101


	//----- nvinfo : EIATTR_INT_WARP_WIDE_INSTR_OFFSETS
	.align		4
        /*0030*/ 	.byte	0x04, 0x31
        /*0032*/ 	.short	(.L_1094 - .L_1093)


	//   ....[0]....
.L_1093:
        /*0034*/ 	.word	0x00010260


	//   ....[1]....
        /*0038*/ 	.word	0x00010350


	//----- nvinfo : EIATTR_COOP_GROUP_MASK_REGIDS
	.align		4
.L_1094:
        /*003c*/ 	.byte	0x04, 0x29
        /*003e*/ 	.short	(.L_1096 - .L_1095)


	//   ....[0]....
.L_1095:
        /*0040*/ 	.word	0xffffffff


	//   ....[1]....
        /*0044*/ 	.word	0xffffffff


	//   ....[2]....
        /*0048*/ 	.word	0xffffffff


	//   ....[3]....
        /*004c*/ 	.word	0xffffffff


	//----- nvinfo : EIATTR_COOP_GROUP_INSTR_OFFSETS
	.align		4
.L_1096:
        /*0050*/ 	.byte	0x04, 0x28
        /*0052*/ 	.short	(.L_1098 - .L_1097)


	//   ....[0]....
.L_1097:
        /*0054*/ 	.word	0x0000b860


	//   ....[1]....
        /*0058*/ 	.word	0x0000b870


	//   ....[2]....
        /*005c*/ 	.word	0x00010b40


	//   ....[3]....
        /*0060*/ 	.word	0x00010b50


	//----- nvinfo : EIATTR_SYSCALL_OFFSETS
	.align		4
.L_1098:
        /*0064*/ 	.byte	0x04, 0x46
        /*0066*/ 	.short	(.L_1100 - .L_1099)


	//   ....[0]....
.L_1099:
        /*0068*/ 	.word	0x000014b0


	//   ....[1]....
        /*006c*/ 	.word	0x00010de0


	//   ....[2]....
        /*0070*/ 	.word	0x00010f60


	//   ....[3]....
        /*0074*/ 	.word	0x000111d0


	//   ....[4]....
        /*0078*/ 	.word	0x00011350


	//   ....[5]....
        /*007c*/ 	.word	0x000116b0


	//   ....[6]....
        /*0080*/ 	.word	0x00011830


	//   ....[7]....
        /*0084*/ 	.word	0x00011aa0


	//   ....[8]....
        /*0088*/ 	.word	0x00011c20


	//----- nvinfo : EIATTR_EXIT_INSTR_OFFSETS
	.align		4
.L_1100:
        /*008c*/ 	.byte	0x04, 0x1c
        /*008e*/ 	.short	(.L_1102 - .L_1101)


	//   ....[0]....
.L_1101:
        /*0090*/ 	.word	0x00010410


	//   ....[1]....
        /*0094*/ 	.word	0x00010bb0


	//   ....[2]....
        /*0098*/ 	.word	0x00010fb0


	//   ....[3]....
        /*009c*/ 	.word	0x00010fe0


	//   ....[4]....
        /*00a0*/ 	.word	0x000113a0


	//   ....[5]....
        /*00a4*/ 	.word	0x000113d0


	//   ....[6]....
        /*00a8*/ 	.word	0x00011400


	//   ....[7]....
        /*00ac*/ 	.word	0x00011440


	//   ....[8]....
        /*00b0*/ 	.word	0x00011480


	//   ....[9]....
        /*00b4*/ 	.word	0x00011880


	//   ....[10]....
        /*00b8*/ 	.word	0x000118b0


	//   ....[11]....
        /*00bc*/ 	.word	0x00011c70


	//   ....[12]....
        /*00c0*/ 	.word	0x00011ca0


	//----- nvinfo : EIATTR_MAX_THREADS
	.align		4
.L_1102:
        /*00c4*/ 	.byte	0x04, 0x05
        /*00c6*/ 	.short	(.L_1104 - .L_1103)
.L_1103:
        /*00c8*/ 	.word	0x00000100
        /*00cc*/ 	.word	0x00000001
        /*00d0*/ 	.word	0x00000001


	//----- nvinfo : EIATTR_CRS_STACK_SIZE
	.align		4
.L_1104:
        /*00d4*/ 	.byte	0x04, 0x1e
        /*00d6*/ 	.short	(.L_1106 - .L_1105)
.L_1105:
        /*00d8*/ 	.word	0x00000000


	//----- nvinfo : EIATTR_CBANK_PARAM_SIZE
	.align		4
.L_1106:
        /*00dc*/ 	.byte	0x03, 0x19
        /*00de*/ 	.short	0x0418


	//----- nvinfo : EIATTR_PARAM_CBANK
	.align		4
        /*00e0*/ 	.byte	0x04, 0x0a
        /*00e2*/ 	.short	(.L_1108 - .L_1107)
	.align		4
.L_1107:
        /*00e4*/ 	.word	index@(.nv.constant0._ZN2at6native13reduce_kernelILi256ELi2ENS0_8ReduceOpIiNS0_7MeanOpsIiiiiEEjiLi4ELi4EEEEEvT1_)
        /*00e8*/ 	.short	0x0210
        /*00ea*/ 	.short	0x0418


	//----- nvinfo : EIATTR_SW_WAR
	.align		4
.L_1108:
        /*00ec*/ 	.byte	0x04, 0x36
        /*00ee*/ 	.short	(.L_1110 - .L_1109)
.L_1109:
        /*00f0*/ 	.word	0x00000008
.L_1110:


//--------------------- .nv.info._ZN2at6native13reduce_kernelILi128ELi4ENS0_8ReduceOpIiNS0_7MeanOpsIiiiiEEjiLi4ELi4EEEEEvT1_ --------------------------
	.section	.nv.info._ZN2at6native13reduce_kernelILi128ELi4ENS0_8ReduceOpIiNS0_7MeanOpsIiiiiEEjiLi4ELi4EEEEEvT1_,"",@"SHT_CUDA_INFO"
	.sectionflags	@""
	.align	4


	//----- nvinfo : EIATTR_CUDA_API_VERSION
	.align		4
        /*0000*/ 	.byte	0x04, 0x37
        /*0002*/ 	.short	(.L_1112 - .L_1111)
.L_1111:
        /*0004*/ 	.word	0x00000082


	//----- nvinfo : EIATTR_KPARAM_INFO
	.align		4
.L_1112:
        /*0008*/ 	.byte	0x04, 0x17
        /*000a*/ 	.short	(.L_1114 - .L_1113)
.L_1113:
        /*000c*/ 	.word	0x00000000
        /*0010*/ 	.short	0x0000
        /*0012*/ 	.short	0x0000
        /*0014*/ 	.byte	0x00, 0xf0, 0x61, 0x10


	//----- nvinfo : EIATTR_SPARSE_MMA_MASK
	.align		4
.L_1114:
        /*0018*/ 	.byte	0x03, 0x50
        /*001a*/ 	.short	0x0000


	//----- nvinfo : EIATTR_MAXREG_COUNT
	.align		4
        /*001c*/ 	.byte	0x03, 0x1b
        /*001e*/ 	.short	0x0080


	//----- nvinfo : EIATTR_NUM_BARRIERS
	.align		4
        /*0020*/ 	.byte	0x02, 0x4c
        /*0022*/ 	.byte	0x01
	.zero		1


	//----- nvinfo : EIATTR_EXTERNS
	.align		4
        /*0024*/ 	.byte	0x04, 0x0f
        /*0026*/ 	.short	(.L_1116 - .L_1115)


	//   ....[0]....
	.align		4
.L_1115:
        /*0028*/ 	.word	index@(__assertfail)


	//----- nvinfo : EIATTR_MERCURY_ISA_VERSION
	.align		4
.L_1116:
        /*002c*/ 	.byte	0x03, 0x5f
        /*002e*/ 	.short	0x0101


	//----- nvinfo : EIATTR_INT_WARP_WIDE_INSTR_OFFSETS
	.align		4
        /*0030*/ 	.byte	0x04, 0x31
        /*0032*/ 	.short	(.L_1118 - .L_1117)


	//   ....[0]....
.L_1117:
        /*0034*/ 	.word	0x00014ec0


	//   ....[1]....
        /*0038*/ 	.word	0x00014fb0


	//----- nvinfo : EIATTR_COOP_GROUP_MASK_REGIDS
	.align		4
.L_1118:
        /*003c*/ 	.byte	0x04, 0x29
        /*003e*/ 	.short	(.L_1120 - .L_1119)


	//   ....[0]....
.L_1119:
        /*0040*/ 	.word	0xffffffff


	//   ....[1]....
        /*0044*/ 	.word	0xffffffff


	//   ....[2]....
        /*0048*/ 	.word	0xffffffff


	//   ....[3]....
        /*004c*/ 	.word	0xffffffff


	//   ....[4]....
        /*0050*/ 	.word	0xffffffff


	//   ....[5]....
        /*0054*/ 	.word	0xffffffff


	//   ....[6]....
        /*0058*/ 	.word	0xffffffff


	//   ....[7]....
        /*005c*/ 	.word	0xffffffff


	//----- nvinfo : EIATTR_COOP_GROUP_INSTR_OFFSETS
	.align		4
.L_1120:
        /*0060*/ 	.byte	0x04, 0x28
        /*0062*/ 	.short	(.L_1122 - .L_1121)


	//   ....[0]....
.L_1121:
        /*0064*/ 	.word	0x0000bec0


	//   ....[1]....
        /*0068*/ 	.word	0x0000bed0


	//   ....[2]....
        /*006c*/ 	.word	0x0000bee0


	//   ....[3]....
        /*0070*/ 	.word	0x0000bef0


	//   ....[4]....
        /*0074*/ 	.word	0x000158f0


	//   ....[5]....
        /*0078*/ 	.word	0x00015900


	//   ....[6]....
        /*007c*/ 	.word	0x00015910


	//   ....[7]....
        /*0080*/ 	.word	0x00015920


	//----- nvinfo : EIATTR_SYSCALL_OFFSETS
	.align		4
.L_1122:
        /*0084*/ 	.byte	0x04, 0x46
        /*0086*/ 	.short	(.L_1124 - .L_1123)


	//   ....[0]....
.L_1123:
        /*0088*/ 	.word	0x00001420


	//   ....[1]....
        /*008c*/ 	.word	0x00015c10


	//   ....[2]....
        /*0090*/ 	.word	0x00015d90


	//   ....[3]....
        /*0094*/ 	.word	0x00015f10


	//   ....[4]....
        /*0098*/ 	.word	0x00016090


	//   ....[5]....
        /*009c*/ 	.word	0x00016360


	//   ....[6]....
        /*00a0*/ 	.word	0x000164e0


	//   ....[7]....
        /*00a4*/ 	.word	0x00016660


	//   ....[8]....
        /*00a8*/ 	.word	0x000167e0


	//   ....[9]....
        /*00ac*/ 	.word	0x00016ba0


	//   ....[10]....
        /*00b0*/ 	.word	0x00016d20


	//   ....[11]....
        /*00b4*/ 	.word	0x00016ea0


	//   ....[12]....
        /*00b8*/ 	.word	0x00017020


	//   ....[13]....
        /*00bc*/ 	.word	0x000172f0


	//   ....[14]....
        /*00c0*/ 	.word	0x00017470


	//   ....[15]....
        /*00c4*/ 	.word	0x000175f0


	//   ....[16]....
        /*00c8*/ 	.word	0x00017770


	//----- nvinfo : EIATTR_EXIT_INSTR_OFFSETS
	.align		4
.L_1124:
        /*00cc*/ 	.byte	0x04, 0x1c
        /*00ce*/ 	.short	(.L_1126 - .L_1125)


	//   ....[0]....
.L_1125:
        /*00d0*/ 	.word	0x00015070


	//   ....[1]....
        /*00d4*/ 	.word	0x000159a0


	//   ....[2]....
        /*00d8*/ 	.word	0x000160e0


	//   ....[3]....
        /*00dc*/ 	.word	0x00016130


	//   ....[4]....
        /*00e0*/ 	.word	0x00016830


	//   ....[5]....
        /*00e4*/ 	.word	0x00016880


	//   ....[6]....
        /*00e8*/ 	.word	0x000168b0


	//   ....[7]....
        /*00ec*/ 	.word	0x000168f0


	//   ....[8]....
        /*00f0*/ 	.word	0x00016930


	//   ....[9]....
        /*00f4*/ 	.word	0x00017070


	//   ....[10]....
        /*00f8*/ 	.word	0x000170c0


	//   ....[11]....
        /*00fc*/ 	.word	0x000177c0


	//   ....[12]....
        /*0100*/ 	.word	0x00017810


	//----- nvinfo : EIATTR_MAX_THREADS
	.align		4
.L_1126:
        /*0104*/ 	.byte	0x04, 0x05
        /*0106*/ 	.short	(.L_1128 - .L_1127)
.L_1127:
        /*0108*/ 	.word	0x00000080
        /*010c*/ 	.word	0x00000001
        /*0110*/ 	.word	0x00000001


	//----- nvinfo : EIATTR_CRS_STACK_SIZE
	.align		4
.L_1128:
        /*0114*/ 	.byte	0x04, 0x1e
        /*0116*/ 	.short	(.L_1130 - .L_1129)
.L_1129:
        /*0118*/ 	.word	0x00000000


	//----- nvinfo : EIATTR_CBANK_PARAM_SIZE
	.align		4
.L_1130:
        /*011c*/ 	.byte	0x03, 0x19
        /*011e*/ 	.short	0x0418


	//----- nvinfo : EIATTR_PARAM_CBANK
	.align		4
        /*0120*/ 	.byte	0x04, 0x0a
        /*0122*/ 	.short	(.L_1132 - .L_1131)
	.align		4
.L_1131:
        /*0124*/ 	.word	index@(.nv.constant0._ZN2at6native13reduce_kernelILi128ELi4ENS0_8ReduceOpIiNS0_7MeanOpsIiiiiEEjiLi4ELi4EEEEEvT1_)
        /*0128*/ 	.short	0x0210
        /*012a*/ 	.short	0x0418


	//----- nvinfo : EIATTR_SW_WAR
	.align		4
.L_1132:
        /*012c*/ 	.byte	0x04, 0x36
        /*012e*/ 	.short	(.L_1134 - .L_1133)
.L_1133:
        /*0130*/ 	.word	0x00000008
.L_1134:


//--------------------- .nv.info._ZN2at6native13reduce_kernelILi512ELi1ENS0_8ReduceOpIaNS0_7MeanOpsIaaaaEEjaLi4ELi4EEEEEvT1_ --------------------------
	.section	.nv.info._ZN2at6native13reduce_kernelILi512ELi1ENS0_8ReduceOpIaNS0_7MeanOpsIaaaaEEjaLi4ELi4EEEEEvT1_,"",@"SHT_CUDA_INFO"
	.sectionflags	@""
	.align	4


	//----- nvinfo : EIATTR_CUDA_API_VERSION
	.align		4
        /*0000*/ 	.byte	0x04, 0x37
        /*0002*/ 	.short	(.L_1136 - .L_1135)
.L_1135:
        /*0004*/ 	.word	0x00000082


	//----- nvinfo : EIATTR_KPARAM_INFO
	.align		4
.L_1136:
        /*0008*/ 	.byte	0x04, 0x17
        /*000a*/ 	.short	(.L_1138 - .L_1137)
.L_1137:
        /*000c*/ 	.word	0x00000000
        /*0010*/ 	.short	0x0000
        /*0012*/ 	.short	0x0000
        /*0014*/ 	.byte	0x00, 0xf0, 0x41, 0x10


	//----- nvinfo : EIATTR_SPARSE_MMA_MASK
	.align		4
.L_1138:
        /*0018*/ 	.byte	0x03, 0x50
        /*001a*/ 	.short	0x0000


	//----- nvinfo : EIATTR_MAXREG_COUNT
	.align		4
        /*001c*/ 	.byte	0x03, 0x1b
        /*001e*/ 	.short	0x0020


	//----- nvinfo : EIATTR_NUM_BARRIERS
	.align		4
        /*0020*/ 	.byte	0x02, 0x4c
        /*0022*/ 	.byte	0x01
	.zero		1


	//----- nvinfo : EIATTR_EXTERNS
	.align		4
        /*0024*/ 	.byte	0x04, 0x0f
        /*0026*/ 	.short	(.L_1140 - .L_1139)


	//   ....[0]....
	.align		4
.L_1139:
        /*0028*/ 	.word	index@(__assertfail)


	//----- nvinfo : EIATTR_MERCURY_ISA_VERSION
	.align		4
.L_1140:
        /*002c*/ 	.byte	0x03, 0x5f
        /*002e*/ 	.short	0x0101


	//----- nvinfo : EIATTR_INT_WARP_WIDE_INSTR_OFFSETS
	.align		4
        /*0030*/ 	.byte	0x04, 0x31
        /*0032*/ 	.short	(.L_1142 - .L_1141)


	//   ....[0]....
.L_1141:
        /*0034*/ 	.word	0x0000db50


	//   ....[1]....
        /*0038*/ 	.word	0x0000dc40


	//----- nvinfo : EIATTR_COOP_GROUP_MASK_REGIDS
	.align		4
.L_1142:
        /*003c*/ 	.byte	0x04, 0x29
        /*003e*/ 	.short	(.L_1144 - .L_1143)


	//   ....[0]....
.L_1143:
        /*0040*/ 	.word	0xffffffff


	//   ....[1]....
        /*0044*/ 	.word	0xffffffff


	//----- nvinfo : EIATTR_COOP_GROUP_INSTR_OFFSETS
	.align		4
.L_1144:
        /*0048*/ 	.byte	0x04, 0x28
        /*004a*/ 	.short	(.L_1146 - .L_1145)


	//   ....[0]....
.L_1145:
        /*004c*/ 	.word	0x0000b480


	//   ....[1]....
        /*0050*/ 	.word	0x0000e3b0


	//----- nvinfo : EIATTR_SYSCALL_OFFSETS
	.align		4
.L_1146:
        /*0054*/ 	.byte	0x04, 0x46
        /*0056*/ 	.short	(.L_1148 - .L_1147)


	//   ....[0]....
.L_1147:
        /*0058*/ 	.word	0x0000e640


	//   ....[1]....
        /*005c*/ 	.word	0x0000e8d0


	//   ....[2]....
        /*0060*/ 	.word	0x0000ec20


	//   ....[3]....
        /*0064*/ 	.word	0x0000eeb0


	//----- nvinfo : EIATTR_EXIT_INSTR_OFFSETS
	.align		4
.L_1148:
        /*0068*/ 	.byte	0x04, 0x1c
        /*006a*/ 	.short	(.L_1150 - .L_1149)


	//   ....[0]....
.L_1149:
        /*006c*/ 	.word	0x0000dce0


	//   ....[1]....
        /*0070*/ 	.word	0x0000e410


	//   ....[2]....
        /*0074*/ 	.word	0x0000e690


	//   ....[3]....
        /*0078*/ 	.word	0x0000e6b0


	//   ....[4]....
        /*007c*/ 	.word	0x0000e920


	//   ....[5]....
        /*0080*/ 	.word	0x0000e940


	//   ....[6]....
        /*0084*/ 	.word	0x0000e970


	//   ....[7]....
        /*0088*/ 	.word	0x0000e9b0


	//   ....[8]....
        /*008c*/ 	.word	0x0000e9f0


	//   ....[9]....
        /*0090*/ 	.word	0x0000ec70


	//   ....[10]....
        /*0094*/ 	.word	0x0000ec90


	//   ....[11]....
        /*0098*/ 	.word	0x0000ef00


	//   ....[12]....
        /*009c*/ 	.word	0x0000ef20


	//----- nvinfo : EIATTR_MAX_THREADS
	.align		4
.L_1150:
        /*00a0*/ 	.byte	0x04, 0x05
        /*00a2*/ 	.short	(.L_1152 - .L_1151)
.L_1151:
        /*00a4*/ 	.word	0x00000200
        /*00a8*/ 	.word	0x00000001
        /*00ac*/ 	.word	0x00000001


	//----- nvinfo : EIATTR_CRS_STACK_SIZE
	.align		4
.L_1152:
        /*00b0*/ 	.byte	0x04, 0x1e
        /*00b2*/ 	.short	(.L_1154 - .L_1153)
.L_1153:
        /*00b4*/ 	.word	0x00000000


	//----- nvinfo : EIATTR_CBANK_PARAM_SIZE
	.align		4
.L_1154:
        /*00b8*/ 	.byte	0x03, 0x19
        /*00ba*/ 	.short	0x0410


	//----- nvinfo : EIATTR_PARAM_CBANK
	.align		4
        /*00bc*/ 	.byte	0x04, 0x0a
        /*00be*/ 	.short	(.L_1156 - .L_1155)
	.align		4
.L_1155:
        /*00c0*/ 	.word	index@(.nv.constant0._ZN2at6native13reduce_kernelILi512ELi1ENS0_8ReduceOpIaNS0_7MeanOpsIaaaaEEjaLi4ELi4EEEEEvT1_)
        /*00c4*/ 	.short	0x0210
        /*00c6*/ 	.short	0x0410


	//----- nvinfo : EIATTR_SW_WAR
	.align		4
.L_1156:
        /*00c8*/ 	.byte	0x04, 0x36
        /*00ca*/ 	.short	(.L_1158 - .L_1157)
.L_1157:
        /*00cc*/ 	.word	0x00000008
.L_1158:


//--------------------- .nv.info._ZN2at6native13reduce_kernelILi256ELi2ENS0_8ReduceOpIaNS0_7MeanOpsIaaaaEEjaLi4ELi4EEEEEvT1_ --------------------------
	.section	.nv.info._ZN2at6native13reduce_kernelILi256ELi2ENS0_8ReduceOpIaNS0_7MeanOpsIaaaaEEjaLi4ELi4EEEEEvT1_,"",@"SHT_CUDA_INFO"
	.sectionflags	@""
	.align	4


	//----- nvinfo : EIATTR_CUDA_API_VERSION
	.align		4
        /*0000*/ 	.byte	0x04, 0x37
        /*0002*/ 	.short	(.L_1160 - .L_1159)
.L_1159:
        /*0004*/ 	.word	0x00000082


	//----- nvinfo : EIATTR_KPARAM_INFO
	.align		4
.L_1160:
        /*0008*/ 	.byte	0x04, 0x17
        /*000a*/ 	.short	(.L_1162 - .L_1161)
.L_1161:
        /*000c*/ 	.word	0x00000000
        /*0010*/ 	.short	0x0000
        /*0012*/ 	.short	0x0000
        /*0014*/ 	.byte	0x00, 0xf0, 0x41, 0x10


	//----- nvinfo : EIATTR_SPARSE_MMA_MASK
	.align		4
.L_1162:
        /*0018*/ 	.byte	0x03, 0x50
        /*001a*/ 	.short	0x0000


	//----- nvinfo : EIATTR_MAXREG_COUNT
	.align		4
        /*001c*/ 	.byte	0x03, 0x1b
        /*001e*/ 	.short	0x0040


	//----- nvinfo : EIATTR_NUM_BARRIERS
	.align		4
        /*0020*/ 	.byte	0x02, 0x4c
        /*0022*/ 	.byte	0x01
	.zero		1


	//----- nvinfo : EIATTR_EXTERNS
	.align		4
        /*0024*/ 	.byte	0x04, 0x0f
        /*0026*/ 	.short	(.L_1164 - .L_1163)


	//   ....[0]....
	.align		4
.L_1163:
        /*0028*/ 	.word	index@(__assertfail)


	//----- nvinfo : EIATTR_MERCURY_ISA_VERSION
	.align		4
.L_1164:
        /*002c*/ 	.byte	0x03, 0x5f
        /*002e*/ 	.short	0x0101


	//----- nvinfo : EIATTR_INT_WARP_WIDE_INSTR_OFFSETS
	.align		4
        /*0030*/ 	.byte	0x04, 0x31
        /*0032*/ 	.short	(.L_1166 - .L_1165)


	//   ....[0]....
.L_1165:
        /*0034*/ 	.word	0x00010790


	//   ....[1]....
        /*0038*/ 	.word	0x00010880


	//----- nvinfo : EIATTR_COOP_GROUP_MASK_REGIDS
	.align		4
.L_1166:
        /*003c*/ 	.byte	0x04, 0x29
        /*003e*/ 	.short	(.L_1168 - .L_1167)


	//   ....[0]....
.L_1167:
        /*0040*/ 	.word	0xffffffff


	//   ....[1]....
        /*0044*/ 	.word	0xffffffff


	//   ....[2]....
        /*0048*/ 	.word	0xffffffff


	//   ....[3]....
        /*004c*/ 	.word	0xffffffff


	//----- nvinfo : EIATTR_COOP_GROUP_INSTR_OFFSETS
	.align		4
.L_1168:
        /*0050*/ 	.byte	0x04, 0x28
        /*0052*/ 	.short	(.L_1170 - .L_1169)


	//   ....[0]....
.L_1169:
        /*0054*/ 	.word	0x0000be20


	//   ....[1]....
        /*0058*/ 	.word	0x0000be30


	//   ....[2]....
        /*005c*/ 	.word	0x000111a0


	//   ....[3]....
        /*0060*/ 	.word	0x000111b0


	//----- nvinfo : EIATTR_SYSCALL_OFFSETS
	.align		4
.L_1170:
        /*0064*/ 	.byte	0x04, 0x46
        /*0066*/ 	.short	(.L_1172 - .L_1171)


	//   ....[0]....
.L_1171:
        /*0068*/ 	.word	0x00001490


	//   ....[1]....
        /*006c*/ 	.word	0x00011490


	//   ....[2]....
        /*0070*/ 	.word	0x00011620


	//   ....[3]....
        /*0074*/ 	.word	0x00011910


	//   ....[4]....
        /*0078*/ 	.word	0x00011aa0


	//   ....[5]....
        /*007c*/ 	.word	0x00011e40


	//   ....[6]....
        /*0080*/ 	.word	0x00011fd0


	//   ....[7]....
        /*0084*/ 	.word	0x000122c0


	//   ....[8]....
        /*0088*/ 	.word	0x00012450


	//----- nvinfo : EIATTR_EXIT_INSTR_OFFSETS
	.align		4
.L_1172:
        /*008c*/ 	.byte	0x04, 0x1c
        /*008e*/ 	.short	(.L_1174 - .L_1173)


	//   ....[0]....
.L_1173:
        /*0090*/ 	.word	0x00010940


	//   ....[1]....
        /*0094*/ 	.word	0x00011220


	//   ....[2]....
        /*0098*/ 	.word	0x00011670


	//   ....[3]....
        /*009c*/ 	.word	0x000116a0


	//   ....[4]....
        /*00a0*/ 	.word	0x00011af0


	//   ....[5]....
        /*00a4*/ 	.word	0x00011b20


	//   ....[6]....
        /*00a8*/ 	.word	0x00011b50


	//   ....[7]....
        /*00ac*/ 	.word	0x00011b90


	//   ....[8]....
        /*00b0*/ 	.word	0x00011bd0


	//   ....[9]....
        /*00b4*/ 	.word	0x00012020


	//   ....[10]....
        /*00b8*/ 	.word	0x00012050


	//   ....[11]....
        /*00bc*/ 	.word	0x000124a0


	//   ....[12]....
        /*00c0*/ 	.word	0x000124d0


	//----- nvinfo : EIATTR_MAX_THREADS
	.align		4
.L_1174:
        /*00c4*/ 	.byte	0x04, 0x05
        /*00c6*/ 	.short	(.L_1176 - .L_1175)
.L_1175:
        /*00c8*/ 	.word	0x00000100
        /*00cc*/ 	.word	0x00000001
        /*00d0*/ 	.word	0x00000001


	//----- nvinfo : EIATTR_CRS_STACK_SIZE
	.align		4
.L_1176:
        /*00d4*/ 	.byte	0x04, 0x1e
        /*00d6*/ 	.short	(.L_1178 - .L_1177)
.L_1177:
        /*00d8*/ 	.word	0x00000000


	//----- nvinfo : EIATTR_CBANK_PARAM_SIZE
	.align		4
.L_1178:
        /*00dc*/ 	.byte	0x03, 0x19
        /*00de*/ 	.short	0x0410


	//----- nvinfo : EIATTR_PARAM_CBANK
	.align		4
        /*00e0*/ 	.byte	0x04, 0x0a
        /*00e2*/ 	.short	(.L_1180 - .L_1179)
	.align		4
.L_1179:
        /*00e4*/ 	.word	index@(.nv.constant0._ZN2at6native13reduce_kernelILi256ELi2ENS0_8ReduceOpIaNS0_7MeanOpsIaaaaEEjaLi4ELi4EEEEEvT1_)
        /*00e8*/ 	.short	0x0210
        /*00ea*/ 	.short	0x0410


	//----- nvinfo : EIATTR_SW_WAR
	.align		4
.L_1180:
        /*00ec*/ 	.byte	0x04, 0x36
        /*00ee*/ 	.short	(.L_1182 - .L_1181)
.L_1181:
        /*00f0*/ 	.word	0x00000008
.L_1182:


//--------------------- .nv.info._ZN2at6native13reduce_kernelILi128ELi4ENS0_8ReduceOpIaNS0_7MeanOpsIaaaaEEjaLi4ELi4EEEEEvT1_ --------------------------
	.section	.nv.info._ZN2at6native13reduce_kernelILi128ELi4ENS0_8ReduceOpIaNS0_7MeanOpsIaaaaEEjaLi4ELi4EEEEEvT1_,"",@"SHT_CUDA_INFO"
	.sectionflags	@""
	.align	4


	//----- nvinfo : EIATTR_CUDA_API_VERSION
	.align		4
        /*0000*/ 	.byte	0x04, 0x37
        /*0002*/ 	.short	(.L_1184 - .L_1183)
.L_1183:
        /*0004*/ 	.word	0x00000082


	//----- nvinfo : EIATTR_KPARAM_INFO
	.align		4
.L_1184:
        /*0008*/ 	.byte	0x04, 0x17
        /*000a*/ 	.short	(.L_1186 - .L_1185)
.L_1185:
        /*000c*/ 	.word	0x00000000
        /*0010*/ 	.short	0x0000
        /*0012*/ 	.short	0x0000
        /*0014*/ 	.byte	0x00, 0xf0, 0x41, 0x10


	//----- nvinfo : EIATTR_SPARSE_MMA_MASK
	.align		4
.L_1186:
        /*0018*/ 	.byte	0x03, 0x50
        /*001a*/ 	.short	0x0000


	//----- nvinfo : EIATTR_MAXREG_COUNT
	.align		4
        /*001c*/ 	.byte	0x03, 0x1b
        /*001e*/ 	.short	0x0080


	//----- nvinfo : EIATTR_NUM_BARRIERS
	.align		4
        /*0020*/ 	.byte	0x02, 0x4c
        /*0022*/ 	.byte	0x01
	.zero		1


	//----- nvinfo : EIATTR_EXTERNS
	.align		4
        /*0024*/ 	.byte	0x04, 0x0f
        /*0026*/ 	.short	(.L_1188 - .L_1187)


	//   ....[0]....
	.align		4
.L_1187:
        /*0028*/ 	.word	index@(__assertfail)


	//----- nvinfo : EIATTR_MERCURY_ISA_VERSION
	.align		4
.L_1188:
        /*002c*/ 	.byte	0x03, 0x5f
        /*002e*/ 	.short	0x0101


	//----- nvinfo : EIATTR_INT_WARP_WIDE_INSTR_OFFSETS
	.align		4
        /*0030*/ 	.byte	0x04, 0x31
        /*0032*/ 	.short	(.L_1190 - .L_1189)


	//   ....[0]....
.L_1189:
        /*0034*/ 	.word	0x00015a90


	//   ....[1]....
        /*0038*/ 	.word	0x00015b80


	//----- nvinfo : EIATTR_COOP_GROUP_MASK_REGIDS
	.align		4
.L_1190:
        /*003c*/ 	.byte	0x04, 0x29
        /*003e*/ 	.short	(.L_1192 - .L_1191)


	//   ....[0]....
.L_1191:
        /*0040*/ 	.word	0xffffffff


	//   ....[1]....
        /*0044*/ 	.word	0xffffffff


	//   ....[2]....
        /*0048*/ 	.word	0xffffffff


	//   ....[3]....
        /*004c*/ 	.word	0xffffffff


	//   ....[4]....
        /*0050*/ 	.word	0xffffffff


	//   ....[5]....
        /*0054*/ 	.word	0xffffffff


	//   ....[6]....
        /*0058*/ 	.word	0xffffffff


	//   ....[7]....
        /*005c*/ 	.word	0xffffffff


	//----- nvinfo : EIATTR_COOP_GROUP_INSTR_OFFSETS
	.align		4
.L_1192:
        /*0060*/ 	.byte	0x04, 0x28
        /*0062*/ 	.short	(.L_1194 - .L_1193)


	//   ....[0]....
.L_1193:
        /*0064*/ 	.word	0x0000cba0


	//   ....[1]....
        /*0068*/ 	.word	0x0000cbd0


	//   ....[2]....
        /*006c*/ 	.word	0x0000cbe0


	//   ....[3]....
        /*0070*/ 	.word	0x0000cbf0


	//   ....[4]....
        /*0074*/ 	.word	0x00016790


	//   ....[5]....
        /*0078*/ 	.word	0x000167a0


	//   ....[6]....
        /*007c*/ 	.word	0x000167b0


	//   ....[7]....
        /*0080*/ 	.word	0x000167c0


	//----- nvinfo : EIATTR_SYSCALL_OFFSETS
	.align		4
.L_1194:
        /*0084*/ 	.byte	0x04, 0x46
        /*0086*/ 	.short	(.L_1196 - .L_1195)


	//   ....[0]....
.L_1195:
        /*0088*/ 	.word	0x00001410


	//   ....[1]....
        /*008c*/ 	.word	0x00016b20


	//   ....[2]....
        /*0090*/ 	.word	0x00016cb0


	//   ....[3]....
        /*0094*/ 	.word	0x00016e40


	//   ....[4]....
        /*0098*/ 	.word	0x00016fd0


	//   ....[5]....
        /*009c*/ 	.word	0x00017380


	//   ....[6]....
        /*00a0*/ 	.word	0x00017510


	//   ....[7]....
        /*00a4*/ 	.word	0x000176a0


	//   ....[8]....
        /*00a8*/ 	.word	0x00017830


	//   ....[9]....
        /*00ac*/ 	.word	0x00017c40


	//   ....[10]....
        /*00b0*/ 	.word	0x00017dd0


	//   ....[11]....
        /*00b4*/ 	.word	0x00017f60


	//   ....[12]....
        /*00b8*/ 	.word	0x000180f0


	//   ....[13]....
        /*00bc*/ 	.word	0x000184a0


	//   ....[14]....
        /*00c0*/ 	.word	0x00018630


	//   ....[15]....
        /*00c4*/ 	.word	0x000187c0


	//   ....[16]....
        /*00c8*/ 	.word	0x00018950


	//----- nvinfo : EIATTR_EXIT_INSTR_OFFSETS
	.align		4
.L_1196:
        /*00cc*/ 	.byte	0x04, 0x1c
        /*00ce*/ 	.short	(.L_1198 - .L_1197)


	//   ....[0]....
.L_1197:
        /*00d0*/ 	.word	0x00015c40


	//   ....[1]....
        /*00d4*/ 	.word	0x00016860


	//   ....[2]....
        /*00d8*/ 	.word	0x00017020


	//   ....[3]....
        /*00dc*/ 	.word	0x00017070


	//   ....[4]....
        /*00e0*/ 	.word	0x00017880


	//   ....[5]....
        /*00e4*/ 	.word	0x000178d0


	//   ....[6]....
        /*00e8*/ 	.word	0x00017900


	//   ....[7]....
        /*00ec*/ 	.word	0x00017940


	//   ....[8]....
        /*00f0*/ 	.word	0x00017980


	//   ....[9]....
        /*00f4*/ 	.word	0x00018140


	//   ....[10]....
        /*00f8*/ 	.word	0x00018190


	//   ....[11]....
        /*00fc*/ 	.word	0x000189a0


	//   ....[12]....
        /*0100*/ 	.word	0x000189f0


	//----- nvinfo : EIATTR_MAX_THREADS
	.align		4
.L_1198:
        /*0104*/ 	.byte	0x04, 0x05
        /*0106*/ 	.short	(.L_1200 - .L_1199)
.L_1199:
        /*0108*/ 	.word	0x00000080
        /*010c*/ 	.word	0x00000001
        /*0110*/ 	.word	0x00000001


	//----- nvinfo : EIATTR_CRS_STACK_SIZE
	.align		4
.L_1200:
        /*0114*/ 	.byte	0x04, 0x1e
        /*0116*/ 	.short	(.L_1202 - .L_1201)
.L_1201:
        /*0118*/ 	.word	0x00000000


	//----- nvinfo : EIATTR_CBANK_PARAM_SIZE
	.align		4
.L_1202:
        /*011c*/ 	.byte	0x03, 0x19
        /*011e*/ 	.short	0x0410


	//----- nvinfo : EIATTR_PARAM_CBANK
	.align		4
        /*0120*/ 	.byte	0x04, 0x0a
        /*0122*/ 	.short	(.L_1204 - .L_1203)
	.align		4
.L_1203:
        /*0124*/ 	.word	index@(.nv.constant0._ZN2at6native13reduce_kernelILi128ELi4ENS0_8ReduceOpIaNS0_7MeanOpsIaaaaEEjaLi4ELi4EEEEEvT1_)
        /*0128*/ 	.short	0x0210
        /*012a*/ 	.short	0x0410


	//----- nvinfo : EIATTR_SW_WAR
	.align		4
.L_1204:
        /*012c*/ 	.byte	0x04, 0x36
        /*012e*/ 	.short	(.L_1206 - .L_1205)
.L_1205:
        /*0130*/ 	.word	0x00000008
.L_1206:


//--------------------- .nv.info._ZN2at6native13reduce_kernelILi512ELi1ENS0_8ReduceOpIhNS0_7MeanOpsIhhhhEEjhLi4ELi4EEEEEvT1_ --------------------------
	.section	.nv.info._ZN2at6native13reduce_kernelILi512ELi1ENS0_8ReduceOpIhNS0_7MeanOpsIhhhhEEjhLi4ELi4EEEEEvT1_,"",@"SHT_CUDA_INFO"
	.sectionflags	@""
	.align	4


	//----- nvinfo : EIATTR_CUDA_API_VERSION
	.align		4
        /*0000*/ 	.byte	0x04, 0x37
        /*0002*/ 	.short	(.L_1208 - .L_1207)
.L_1207:
        /*0004*/ 	.word	0x00000082


	//----- nvinfo : EIATTR_KPARAM_INFO
	.align		4
.L_1208:
        /*0008*/ 	.byte	0x04, 0x17
        /*000a*/ 	.short	(.L_1210 - .L_1209)
.L_1209:
        /*000c*/ 	.word	0x00000000
        /*0010*/ 	.short	0x0000
        /*0012*/ 	.short	0x0000
        /*0014*/ 	.byte	0x00, 0xf0, 0x41, 0x10


	//----- nvinfo : EIATTR_SPARSE_MMA_MASK
	.align		4
.L_1210:
        /*0018*/ 	.byte	0x03, 0x50
        /*001a*/ 	.short	0x0000


	//----- nvinfo : EIATTR_MAXREG_COUNT
	.align		4
        /*001c*/ 	.byte	0x03, 0x1b
        /*001e*/ 	.short	0x0020


	//----- nvinfo : EIATTR_NUM_BARRIERS
	.align		4
        /*0020*/ 	.byte	0x02, 0x4c
        /*0022*/ 	.byte	0x01
	.zero		1


	//----- nvinfo : EIATTR_EXTERNS
	.align		4
        /*0024*/ 	.byte	0x04, 0x0f
        /*0026*/ 	.short	(.L_1212 - .L_1211)


	//   ....[0]....
	.align		4
.L_1211:
        /*0028*/ 	.word	index@(__assertfail)


	//----- nvinfo : EIATTR_MERCURY_ISA_VERSION
	.align		4
.L_1212:
        /*002c*/ 	.byte	0x03, 0x5f
        /*002e*/ 	.short	0x0101


	//----- nvinfo : EIATTR_INT_WARP_WIDE_INSTR_OFFSETS
	.align		4
        /*0030*/ 	.byte	0x04, 0x31
        /*0032*/ 	.short	(.L_1214 - .L_1213)


	//   ....[0]....
.L_1213:
        /*0034*/ 	.word	0x0000db40


	//   ....[1]....
        /*0038*/ 	.word	0x0000dc30


	//----- nvinfo : EIATTR_COOP_GROUP_MASK_REGIDS
	.align		4
.L_1214:
        /*003c*/ 	.byte	0x04, 0x29
        /*003e*/ 	.short	(.L_1216 - .L_1215)


	//   ....[0]....
.L_1215:
        /*0040*/ 	.word	0xffffffff


	//   ....[1]....
        /*0044*/ 	.word	0xffffffff


	//----- nvinfo : EIATTR_COOP_GROUP_INSTR_OFFSETS
	.align		4
.L_1216:
        /*0048*/ 	.byte	0x04, 0x28
        /*004a*/ 	.short	(.L_1218 - .L_1217)


	//   ....[0]....
.L_1217:
        /*004c*/ 	.word	0x0000b470


	//   ....[1]....
        /*0050*/ 	.word	0x0000e390


	//----- nvinfo : EIATTR_SYSCALL_OFFSETS
	.align		4
.L_1218:
        /*0054*/ 	.byte	0x04, 0x46
        /*0056*/ 	.short	(.L_1220 - .L_1219)


	//   ....[0]....
.L_1219:
        /*0058*/ 	.word	0x0000e620


	//   ....[1]....
        /*005c*/ 	.word	0x0000e8b0


	//   ....[2]....
        /*0060*/ 	.word	0x0000ec00


	//   ....[3]....
        /*0064*/ 	.word	0x0000ee90


	//----- nvinfo : EIATTR_EXIT_INSTR_OFFSETS
	.align		4
.L_1220:
        /*0068*/ 	.byte	0x04, 0x1c
        /*006a*/ 	.short	(.L_1222 - .L_1221)


	//   ....[0]....
.L_1221:
        /*006c*/ 	.word	0x0000dcd0


	//   ....[1]....
        /*0070*/ 	.word	0x0000e3f0


	//   ....[2]....
        /*0074*/ 	.word	0x0000e670


	//   ....[3]....
        /*0078*/ 	.word	0x0000e690


	//   ....[4]....
        /*007c*/ 	.word	0x0000e900


	//   ....[5]....
        /*0080*/ 	.word	0x0000e920


	//   ....[6]....
        /*0084*/ 	.word	0x0000e950


	//   ....[7]....
        /*0088*/ 	.word	0x0000e990


	//   ....[8]....
        /*008c*/ 	.word	0x0000e9d0


	//   ....[9]....
        /*0090*/ 	.word	0x0000ec50


	//   ....[10]....
        /*0094*/ 	.word	0x0000ec70


	//   ....[11]....
        /*0098*/ 	.word	0x0000eee0


	//   ....[12]....
        /*009c*/ 	.word	0x0000ef00


	//----- nvinfo : EIATTR_MAX_THREADS
	.align		4
.L_1222:
        /*00a0*/ 	.byte	0x04, 0x05
        /*00a2*/ 	.short	(.L_1224 - .L_1223)
.L_1223:
        /*00a4*/ 	.word	0x00000200
        /*00a8*/ 	.word	0x00000001
        /*00ac*/ 	.word	0x00000001


	//----- nvinfo : EIATTR_CRS_STACK_SIZE
	.align		4
.L_1224:
        /*00b0*/ 	.byte	0x04, 0x1e
        /*00b2*/ 	.short	(.L_1226 - .L_1225)
.L_1225:
        /*00b4*/ 	.word	0x00000000


	//----- nvinfo : EIATTR_CBANK_PARAM_SIZE
	.align		4
.L_1226:
        /*00b8*/ 	.byte	0x03, 0x19
        /*00ba*/ 	.short	0x0410


	//----- nvinfo : EIATTR_PARAM_CBANK
	.align		4
        /*00bc*/ 	.byte	0x04, 0x0a
        /*00be*/ 	.short	(.L_1228 - .L_1227)
	.align		4
.L_1227:
        /*00c0*/ 	.word	index@(.nv.constant0._ZN2at6native13reduce_kernelILi512ELi1ENS0_8ReduceOpIhNS0_7MeanOpsIhhhhEEjhLi4ELi4EEEEEvT1_)
        /*00c4*/ 	.short	0x0210
        /*00c6*/ 	.short	0x0410


	//----- nvinfo : EIATTR_SW_WAR
	.align		4
.L_1228:
        /*00c8*/ 	.byte	0x04, 0x36
        /*00ca*/ 	.short	(.L_1230 - .L_1229)
.L_1229:
        /*00cc*/ 	.word	0x00000008
.L_1230:


//--------------------- .nv.info._ZN2at6native13reduce_kernelILi256ELi2ENS0_8ReduceOpIhNS0_7MeanOpsIhhhhEEjhLi4ELi4EEEEEvT1_ --------------------------
	.section	.nv.info._ZN2at6native13reduce_kernelILi256ELi2ENS0_8ReduceOpIhNS0_7MeanOpsIhhhhEEjhLi4ELi4EEEEEvT1_,"",@"SHT_CUDA_INFO"
	.sectionflags	@""
	.align	4


	//----- nvinfo : EIATTR_CUDA_API_VERSION
	.align		4
        /*0000*/ 	.byte	0x04, 0x37
        /*0002*/ 	.short	(.L_1232 - .L_1231)
.L_1231:
        /*0004*/ 	.word	0x00000082


	//----- nvinfo : EIATTR_KPARAM_INFO
	.align		4
.L_1232:
        /*0008*/ 	.byte	0x04, 0x17
        /*000a*/ 	.short	(.L_1234 - .L_1233)
.L_1233:
        /*000c*/ 	.word	0x00000000
        /*0010*/ 	.short	0x0000
        /*0012*/ 	.short	0x0000
        /*0014*/ 	.byte	0x00, 0xf0, 0x41, 0x10


	//----- nvinfo : EIATTR_SPARSE_MMA_MASK
	.align		4
.L_1234:
        /*0018*/ 	.byte	0x03, 0x50
        /*001a*/ 	.short	0x0000


	//----- nvinfo : EIATTR_MAXREG_COUNT
	.align		4
        /*001c*/ 	.byte	0x03, 0x1b
        /*001e*/ 	.short	0x0040


	//----- nvinfo : EIATTR_NUM_BARRIERS
	.align		4
        /*0020*/ 	.byte	0x02, 0x4c
        /*0022*/ 	.byte	0x01
	.zero		1


	//----- nvinfo : EIATTR_EXTERNS
	.align		4
        /*0024*/ 	.byte	0x04, 0x0f
        /*0026*/ 	.short	(.L_1236 - .L_1235)


	//   ....[0]....
	.align		4
.L_1235:
        /*0028*/ 	.word	index@(__assertfail)


	//----- nvinfo : EIATTR_MERCURY_ISA_VERSION
	.align		4
.L_1236:
        /*002c*/ 	.byte	0x03, 0x5f
        /*002e*/ 	.short	0x0101


	//----- nvinfo : EIATTR_INT_WARP_WIDE_INSTR_OFFSETS
	.align		4
        /*0030*/ 	.byte	0x04, 0x31
        /*0032*/ 	.short	(.L_1238 - .L_1237)


	//   ....[0]....
.L_1237:
        /*0034*/ 	.word	0x00010770


	//   ....[1]....
        /*0038*/ 	.word	0x00010860


	//----- nvinfo : EIATTR_COOP_GROUP_MASK_REGIDS
	.align		4
.L_1238:
        /*003c*/ 	.byte	0x04, 0x29
        /*003e*/ 	.short	(.L_1240 - .L_1239)


	//   ....[0]....
.L_1239:
        /*0040*/ 	.word	0xffffffff


	//   ....[1]....
        /*0044*/ 	.word	0xffffffff


	//   ....[2]....
        /*0048*/ 	.word	0xffffffff


	//   ....[3]....
        /*004c*/ 	.word	0xffffffff


	//----- nvinfo : EIATTR_COOP_GROUP_INSTR_OFFSETS
	.align		4
.L_1240:
        /*0050*/ 	.byte	0x04, 0x28
        /*0052*/ 	.short	(.L_1242 - .L_1241)


	//   ....[0]....
.L_1241:
        /*0054*/ 	.word	0x0000be00


	//   ....[1]....
        /*0058*/ 	.word	0x0000be10


	//   ....[2]....
        /*005c*/ 	.word	0x00011160


	//   ....[3]....
        /*0060*/ 	.word	0x00011170


	//----- nvinfo : EIATTR_SYSCALL_OFFSETS
	.align		4
.L_1242:
        /*0064*/ 	.byte	0x04, 0x46
        /*0066*/ 	.short	(.L_1244 - .L_1243)


	//   ....[0]....
.L_1243:
        /*0068*/ 	.word	0x00001490


	//   ....[1]....
        /*006c*/ 	.word	0x00011450


	//   ....[2]....
        /*0070*/ 	.word	0x000115e0


	//   ....[3]....
        /*0074*/ 	.word	0x000118d0


	//   ....[4]....
        /*0078*/ 	.word	0x00011a60


	//   ....[5]....
        /*007c*/ 	.word	0x00011e00


	//   ....[6]....
        /*0080*/ 	.word	0x00011f90


	//   ....[7]....
        /*0084*/ 	.word	0x00012280


	//   ....[8]....
        /*0088*/ 	.word	0x00012410


	//----- nvinfo : EIATTR_EXIT_INSTR_OFFSETS
	.align		4
.L_1244:
        /*008c*/ 	.byte	0x04, 0x1c
        /*008e*/ 	.short	(.L_1246 - .L_1245)


	//   ....[0]....
.L_1245:
        /*0090*/ 	.word	0x00010920


	//   ....[1]....
        /*0094*/ 	.word	0x000111e0


	//   ....[2]....
        /*0098*/ 	.word	0x00011630


	//   ....[3]....
        /*009c*/ 	.word	0x00011660


	//   ....[4]....
        /*00a0*/ 	.word	0x00011ab0


	//   ....[5]....
        /*00a4*/ 	.word	0x00011ae0


	//   ....[6]....
        /*00a8*/ 	.word	0x00011b10


	//   ....[7]....
        /*00ac*/ 	.word	0x00011b50


	//   ....[8]....
        /*00b0*/ 	.word	0x00011b90


	//   ....[9]....
        /*00b4*/ 	.word	0x00011fe0


	//   ....[10]....
        /*00b8*/ 	.word	0x00012010


	//   ....[11]....
        /*00bc*/ 	.word	0x00012460


	//   ....[12]....
        /*00c0*/ 	.word	0x00012490


	//----- nvinfo : EIATTR_MAX_THREADS
	.align		4
.L_1246:
        /*00c4*/ 	.byte	0x04, 0x05
        /*00c6*/ 	.short	(.L_1248 - .L_1247)
.L_1247:
        /*00c8*/ 	.word	0x00000100
        /*00cc*/ 	.word	0x00000001
        /*00d0*/ 	.word	0x00000001


	//----- nvinfo : EIATTR_CRS_STACK_SIZE
	.align		4
.L_1248:
        /*00d4*/ 	.byte	0x04, 0x1e
        /*00d6*/ 	.short	(.L_1250 - .L_1249)
.L_1249:
        /*00d8*/ 	.word	0x00000000


	//----- nvinfo : EIATTR_CBANK_PARAM_SIZE
	.align		4
.L_1250:
        /*00dc*/ 	.byte	0x03, 0x19
        /*00de*/ 	.short	0x0410


	//----- nvinfo : EIATTR_PARAM_CBANK
	.align		4
        /*00e0*/ 	.byte	0x04, 0x0a
        /*00e2*/ 	.short	(.L_1252 - .L_1251)
	.align		4
.L_1251:
        /*00e4*/ 	.word	index@(.nv.constant0._ZN2at6native13reduce_kernelILi256ELi2ENS0_8ReduceOpIhNS0_7MeanOpsIhhhhEEjhLi4ELi4EEEEEvT1_)
        /*00e8*/ 	.short	0x0210
        /*00ea*/ 	.short	0x0410


	//----- nvinfo : EIATTR_SW_WAR
	.align		4
.L_1252:
        /*00ec*/ 	.byte	0x04, 0x36
        /*00ee*/ 	.short	(.L_1254 - .L_1253)
.L_1253:
        /*00f0*/ 	.word	0x00000008
.L_1254:


//--------------------- .nv.info._ZN2at6native13reduce_kernelILi128ELi4ENS0_8ReduceOpIhNS0_7MeanOpsIhhhhEEjhLi4ELi4EEEEEvT1_ --------------------------
	.section	.nv.info._ZN2at6native13reduce_kernelILi128ELi4ENS0_8ReduceOpIhNS0_7MeanOpsIhhhhEEjhLi4ELi4EEEEEvT1_,"",@"SHT_CUDA_INFO"
	.sectionflags	@""
	.align	4


	//----- nvinfo : EIATTR_CUDA_API_VERSION
	.align		4
        /*0000*/ 	.byte	0x04, 0x37
        /*0002*/ 	.short	(.L_1256 - .L_1255)
.L_1255:
        /*0004*/ 	.word	0x00000082


	//----- nvinfo : EIATTR_KPARAM_INFO
	.align		4
.L_1256:
        /*0008*/ 	.byte	0x04, 0x17
        /*000a*/ 	.short	(.L_1258 - .L_1257)
.L_1257:
        /*000c*/ 	.word	0x00000000
        /*0010*/ 	.short	0x0000
        /*0012*/ 	.short	0x0000
        /*0014*/ 	.byte	0x00, 0xf0, 0x41, 0x10


	//----- nvinfo : EIATTR_SPARSE_MMA_MASK
	.align		4
.L_1258:
        /*0018*/ 	.byte	0x03, 0x50
        /*001a*/ 	.short	0x0000


	//----- nvinfo : EIATTR_MAXREG_COUNT
	.align		4
        /*001c*/ 	.byte	0x03, 0x1b
        /*001e*/ 	.short	0x0080


	//----- nvinfo : EIATTR_NUM_BARRIERS
	.align		4
        /*0020*/ 	.byte	0x02, 0x4c
        /*0022*/ 	.byte	0x01
	.zero		1


	//----- nvinfo : EIATTR_EXTERNS
	.align		4
        /*0024*/ 	.byte	0x04, 0x0f
        /*0026*/ 	.short	(.L_1260 - .L_1259)


	//   ....[0]....
	.align		4
.L_1259:
        /*0028*/ 	.word	index@(__assertfail)


	//----- nvinfo : EIATTR_MERCURY_ISA_VERSION
	.align		4
.L_1260:
        /*002c*/ 	.byte	0x03, 0x5f
        /*002e*/ 	.short	0x0101


	//----- nvinfo : EIATTR_INT_WARP_WIDE_INSTR_OFFSETS
	.align		4
        /*0030*/ 	.byte	0x04, 0x31
        /*0032*/ 	.short	(.L_1262 - .L_1261)


	//   ....[0]....
.L_1261:
        /*0034*/ 	.word	0x00015a40


	//   ....[1]....
        /*0038*/ 	.word	0x00015b30


	//----- nvinfo : EIATTR_COOP_GROUP_MASK_REGIDS
	.align		4
.L_1262:
        /*003c*/ 	.byte	0x04, 0x29
        /*003e*/ 	.short	(.L_1264 - .L_1263)


	//   ....[0]....
.L_1263:
        /*0040*/ 	.word	0xffffffff


	//   ....[1]....
        /*0044*/ 	.word	0xffffffff


	//   ....[2]....
        /*0048*/ 	.word	0xffffffff


	//   ....[3]....
        /*004c*/ 	.word	0xffffffff


	//   ....[4]....
        /*0050*/ 	.word	0xffffffff


	//   ....[5]....
        /*0054*/ 	.word	0xffffffff


	//   ....[6]....
        /*0058*/ 	.word	0xffffffff


	//   ....[7]....
        /*005c*/ 	.word	0xffffffff


	//----- nvinfo : EIATTR_COOP_GROUP_INSTR_OFFSETS
	.align		4
.L_1264:
        /*0060*/ 	.byte	0x04, 0x28
        /*0062*/ 	.short	(.L_1266 - .L_1265)


	//   ....[0]....
.L_1265:
        /*0064*/ 	.word	0x0000cb60


	//   ....[1]....
        /*0068*/ 	.word	0x0000cb80


	//   ....[2]....
        /*006c*/ 	.word	0x0000cb90


	//   ....[3]....
        /*0070*/ 	.word	0x0000cba0


	//   ....[4]....
        /*0074*/ 	.word	0x000166e0


	//   ....[5]....
        /*0078*/ 	.word	0x00016700


	//   ....[6]....
        /*007c*/ 	.word	0x00016710


	//   ....[7]....
        /*0080*/ 	.word	0x00016720


	//----- nvinfo : EIATTR_SYSCALL_OFFSETS
	.align		4
.L_1266:
        /*0084*/ 	.byte	0x04, 0x46
        /*0086*/ 	.short	(.L_1268 - .L_1267)


	//   ....[0]....
.L_1267:
        /*0088*/ 	.word	0x00001410


	//   ....[1]....
        /*008c*/ 	.word	0x00016a80


	//   ....[2]....
        /*0090*/ 	.word	0x00016c10


	//   ....[3]....
        /*0094*/ 	.word	0x00016da0


	//   ....[4]....
        /*0098*/ 	.word	0x00016f30


	//   ....[5]....
        /*009c*/ 	.word	0x000172e0


	//   ....[6]....
        /*00a0*/ 	.word	0x00017470


	//   ....[7]....
        /*00a4*/ 	.word	0x00017600


	//   ....[8]....
        /*00a8*/ 	.word	0x00017790


	//   ....[9]....
        /*00ac*/ 	.word	0x00017ba0


	//   ....[10]....
        /*00b0*/ 	.word	0x00017d30


	//   ....[11]....
        /*00b4*/ 	.word	0x00017ec0


	//   ....[12]....
        /*00b8*/ 	.word	0x00018050


	//   ....[13]....
        /*00bc*/ 	.word	0x00018400


	//   ....[14]....
        /*00c0*/ 	.word	0x00018590


	//   ....[15]....
        /*00c4*/ 	.word	0x00018720


	//   ....[16]....
        /*00c8*/ 	.word	0x000188b0


	//----- nvinfo : EIATTR_EXIT_INSTR_OFFSETS
	.align		4
.L_1268:
        /*00cc*/ 	.byte	0x04, 0x1c
        /*00ce*/ 	.short	(.L_1270 - .L_1269)


	//   ....[0]....
.L_1269:
        /*00d0*/ 	.word	0x00015bf0


	//   ....[1]....
        /*00d4*/ 	.word	0x000167c0


	//   ....[2]....
        /*00d8*/ 	.word	0x00016f80


	//   ....[3]....
        /*00dc*/ 	.word	0x00016fd0


	//   ....[4]....
        /*00e0*/ 	.word	0x000177e0


	//   ....[5]....
        /*00e4*/ 	.word	0x00017830


	//   ....[6]....
        /*00e8*/ 	.word	0x00017860


	//   ....[7]....
        /*00ec*/ 	.word	0x000178a0


	//   ....[8]....
        /*00f0*/ 	.word	0x000178e0


	//   ....[9]....
        /*00f4*/ 	.word	0x000180a0


	//   ....[10]....
        /*00f8*/ 	.word	0x000180f0


	//   ....[11]....
        /*00fc*/ 	.word	0x00018900


	//   ....[12]....
        /*0100*/ 	.word	0x00018950


	//----- nvinfo : EIATTR_MAX_THREADS
	.align		4
.L_1270:
        /*0104*/ 	.byte	0x04, 0x05
        /*0106*/ 	.short	(.L_1272 - .L_1271)
.L_1271:
        /*0108*/ 	.word	0x00000080
        /*010c*/ 	.word	0x00000001
        /*0110*/ 	.word	0x00000001


	//----- nvinfo : EIATTR_CRS_STACK_SIZE
	.align		4
.L_1272:
        /*0114*/ 	.byte	0x04, 0x1e
        /*0116*/ 	.short	(.L_1274 - .L_1273)
.L_1273:
        /*0118*/ 	.word	0x00000000


	//----- nvinfo : EIATTR_CBANK_PARAM_SIZE
	.align		4
.L_1274:
        /*011c*/ 	.byte	0x03, 0x19
        /*011e*/ 	.short	0x0410


	//----- nvinfo : EIATTR_PARAM_CBANK
	.align		4
        /*0120*/ 	.byte	0x04, 0x0a
        /*0122*/ 	.short	(.L_1276 - .L_1275)
	.align		4
.L_1275:
        /*0124*/ 	.word	index@(.nv.constant0._ZN2at6native13reduce_kernelILi128ELi4ENS0_8ReduceOpIhNS0_7MeanOpsIhhhhEEjhLi4ELi4EEEEEvT1_)
        /*0128*/ 	.short	0x0210
        /*012a*/ 	.short	0x0410


	//----- nvinfo : EIATTR_SW_WAR
	.align		4
.L_1276:
        /*012c*/ 	.byte	0x04, 0x36
        /*012e*/ 	.short	(.L_1278 - .L_1277)
.L_1277:
        /*0130*/ 	.word	0x00000008
.L_1278:


//--------------------- .nv.info._ZN2at6native13reduce_kernelILi512ELi1ENS0_8ReduceOpIN3c108BFloat16ENS0_7MeanOpsIS4_fffEEjfLi4ELi8EEEEEvT1_ --------------------------
	.section	.nv.info._ZN2at6native13reduce_kernelILi512ELi1ENS0_8ReduceOpIN3c108BFloat16ENS0_7MeanOpsIS4_fffEEjfLi4ELi8EEEEEvT1_,"",@"SHT_CUDA_INFO"
	.sectionflags	@""
	.align	4


	//----- nvinfo : EIATTR_CUDA_API_VERSION
	.align		4
        /*0000*/ 	.byte	0x04, 0x37
        /*0002*/ 	.short	(.L_1280 - .L_1279)
.L_1279:
        /*0004*/ 	.word	0x00000082


	//----- nvinfo : EIATTR_KPARAM_INFO
	.align		4
.L_1280:
        /*0008*/ 	.byte	0x04, 0x17
        /*000a*/ 	.short	(.L_1282 - .L_1281)
.L_1281:
        /*000c*/ 	.word	0x00000000
        /*0010*/ 	.short	0x0000
        /*0012*/ 	.short	0x0000
        /*0014*/ 	.byte	0x00, 0xf0, 0x61, 0x10


	//----- nvinfo : EIATTR_SPARSE_MMA_MASK
	.align		4
.L_1282:
        /*0018*/ 	.byte	0x03, 0x50
        /*001a*/ 	.short	0x0000


	//----- nvinfo : EIATTR_MAXREG_COUNT
	.align		4
        /*001c*/ 	.byte	0x03, 0x1b
        /*001e*/ 	.short	0x0020


	//----- nvinfo : EIATTR_NUM_BARRIERS
	.align		4
        /*0020*/ 	.byte	0x02, 0x4c
        /*0022*/ 	.byte	0x01
	.zero		1


	//----- nvinfo : EIATTR_EXTERNS
	.align		4
        /*0024*/ 	.byte	0x04, 0x0f
        /*0026*/ 	.short	(.L_1284 - .L_1283)


	//   ....[0]....
	.align		4
.L_1283:
        /*0028*/ 	.word	index@(__assertfail)


	//----- nvinfo : EIATTR_MERCURY_ISA_VERSION
	.align		4
.L_1284:
        /*002c*/ 	.byte	0x03, 0x5f
        /*002e*/ 	.short	0x0101


	//----- nvinfo : EIATTR_INT_WARP_WIDE_INSTR_OFFSETS
	.align		4
        /*0030*/ 	.byte	0x04, 0x31
        /*0032*/ 	.short	(.L_1286 - .L_1285)


	//   ....[0]....
.L_1285:
        /*0034*/ 	.word	0x0000dcf0


	//   ....[1]....
        /*0038*/ 	.word	0x0000dde0


	//----- nvinfo : EIATTR_COOP_GROUP_MASK_REGIDS
	.align		4
.L_1286:
        /*003c*/ 	.byte	0x04, 0x29
        /*003e*/ 	.short	(.L_1288 - .L_1287)


	//   ....[0]....
.L_1287:
        /*0040*/ 	.word	0xffffffff


	//   ....[1]....
        /*0044*/ 	.word	0xffffffff


	//----- nvinfo : EIATTR_COOP_GROUP_INSTR_OFFSETS
	.align		4
.L_1288:
        /*0048*/ 	.byte	0x04, 0x28
        /*004a*/ 	.short	(.L_1290 - .L_1289)


	//   ....[0]....
.L_1289:
        /*004c*/ 	.word	0x0000b5d0


	//   ....[1]....
        /*0050*/ 	.word	0x0000e500


	//----- nvinfo : EIATTR_SYSCALL_OFFSETS
	.align		4
.L_1290:
        /*0054*/ 	.byte	0x04, 0x46
        /*0056*/ 	.short	(.L_1292 - .L_1291)


	//   ....[0]....
.L_1291:
        /*0058*/ 	.word	0x0000e750


	//   ....[1]....
        /*005c*/ 	.word	0x0000e980


	//   ....[2]....
        /*0060*/ 	.word	0x0000eca0


	//   ....[3]....
        /*0064*/ 	.word	0x0000eed0


	//----- nvinfo : EIATTR_EXIT_INSTR_OFFSETS
	.align		4
.L_1292:
        /*0068*/ 	.byte	0x04, 0x1c
        /*006a*/ 	.short	(.L_1294 - .L_1293)


	//   ....[0]....
.L_1293:
        /*006c*/ 	.word	0x0000de80


	//   ....[1]....
        /*0070*/ 	.word	0x0000e550


	//   ....[2]....
        /*0074*/ 	.word	0x0000e7a0


	//   ....[3]....
        /*0078*/ 	.word	0x0000e7c0


	//   ....[4]....
        /*007c*/ 	.word	0x0000e9d0


	//   ....[5]....
        /*0080*/ 	.word	0x0000e9f0


	//   ....[6]....
        /*0084*/ 	.word	0x0000ea20


	//   ....[7]....
        /*0088*/ 	.word	0x0000ea60


	//   ....[8]....
        /*008c*/ 	.word	0x0000eaa0


	//   ....[9]....
        /*0090*/ 	.word	0x0000ecf0


	//   ....[10]....
        /*0094*/ 	.word	0x0000ed10


	//   ....[11]....
        /*0098*/ 	.word	0x0000ef20


	//   ....[12]....
        /*009c*/ 	.word	0x0000ef40


	//----- nvinfo : EIATTR_MAX_THREADS
	.align		4
.L_1294:
        /*00a0*/ 	.byte	0x04, 0x05
        /*00a2*/ 	.short	(.L_1296 - .L_1295)
.L_1295:
        /*00a4*/ 	.word	0x00000200
        /*00a8*/ 	.word	0x00000001
        /*00ac*/ 	.word	0x00000001


	//----- nvinfo : EIATTR_CRS_STACK_SIZE
	.align		4
.L_1296:
        /*00b0*/ 	.byte	0x04, 0x1e
        /*00b2*/ 	.short	(.L_1298 - .L_1297)
.L_1297:
        /*00b4*/ 	.word	0x00000000


	//----- nvinfo : EIATTR_CBANK_PARAM_SIZE
	.align		4
.L_1298:
        /*00b8*/ 	.byte	0x03, 0x19
        /*00ba*/ 	.short	0x0418


	//----- nvinfo : EIATTR_PARAM_CBANK
	.align		4
        /*00bc*/ 	.byte	0x04, 0x0a
        /*00be*/ 	.short	(.L_1300 - .L_1299)
	.align		4
.L_1299:
        /*00c0*/ 	.word	index@(.nv.constant0._ZN2at6native13reduce_kernelILi512ELi1ENS0_8ReduceOpIN3c108BFloat16ENS0_7MeanOpsIS4_fffEEjfLi4ELi8EEEEEvT1_)
        /*00c4*/ 	.short	0x0210
        /*00c6*/ 	.short	0x0418


	//----- nvinfo : EIATTR_SW_WAR
	.align		4
.L_1300:
        /*00c8*/ 	.byte	0x04, 0x36
        /*00ca*/ 	.short	(.L_1302 - .L_1301)
.L_1301:
        /*00cc*/ 	.word	0x00000008
.L_1302:


//--------------------- .nv.info._ZN2at6native13reduce_kernelILi256ELi2ENS0_8ReduceOpIN3c108BFloat16ENS0_7MeanOpsIS4_fffEEjfLi4ELi8EEEEEvT1_ --------------------------
	.section	.nv.info._ZN2at6native13reduce_kernelILi256ELi2ENS0_8ReduceOpIN3c108BFloat16ENS0_7MeanOpsIS4_fffEEjfLi4ELi8EEEEEvT1_,"",@"SHT_CUDA_INFO"
	.sectionflags	@""
	.align	4


	//----- nvinfo : EIATTR_CUDA_API_VERSION
	.align		4
        /*0000*/ 	.byte	0x04, 0x37
        /*0002*/ 	.short	(.L_1304 - .L_1303)
.L_1303:
        /*0004*/ 	.word	0x00000082


	//----- nvinfo : EIATTR_KPARAM_INFO
	.align		4
.L_1304:
        /*0008*/ 	.byte	0x04, 0x17
        /*000a*/ 	.short	(.L_1306 - .L_1305)
.L_1305:
        /*000c*/ 	.word	0x00000000
        /*0010*/ 	.short	0x0000
        /*0012*/ 	.short	0x0000
        /*0014*/ 	.byte	0x00, 0xf0, 0x61, 0x10


	//----- nvinfo : EIATTR_SPARSE_MMA_MASK
	.align		4
.L_1306:
        /*0018*/ 	.byte	0x03, 0x50
        /*001a*/ 	.short	0x0000


	//----- nvinfo : EIATTR_MAXREG_COUNT
	.align		4
        /*001c*/ 	.byte	0x03, 0x1b
        /*001e*/ 	.short	0x0040


	//----- nvinfo : EIATTR_NUM_BARRIERS
	.align		4
        /*0020*/ 	.byte	0x02, 0x4c
        /*0022*/ 	.byte	0x01
	.zero		1


	//----- nvinfo : EIATTR_EXTERNS
	.align		4
        /*0024*/ 	.byte	0x04, 0x0f
        /*0026*/ 	.short	(.L_1308 - .L_1307)


	//   ....[0]....
	.align		4
.L_1307:
        /*0028*/ 	.word	index@(__assertfail)


	//----- nvinfo : EIATTR_MERCURY_ISA_VERSION
	.align		4
.L_1308:
        /*002c*/ 	.byte	0x03, 0x5f
        /*002e*/ 	.short	0x0101


	//----- nvinfo : EIATTR_INT_WARP_WIDE_INSTR_OFFSETS
	.align		4
        /*0030*/ 	.byte	0x04, 0x31
        /*0032*/ 	.short	(.L_1310 - .L_1309)


	//   ....[0]....
.L_1309:
        /*0034*/ 	.word	0x000109b0


	//   ....[1]....
        /*0038*/ 	.word	0x00010aa0


	//----- nvinfo : EIATTR_COOP_GROUP_MASK_REGIDS
	.align		4
.L_1310:
        /*003c*/ 	.byte	0x04, 0x29
        /*003e*/ 	.short	(.L_1312 - .L_1311)


	//   ....[0]....
.L_1311:
        /*0040*/ 	.word	0xffffffff


	//   ....[1]....
        /*0044*/ 	.word	0xffffffff


	//   ....[2]....
        /*0048*/ 	.word	0xffffffff


	//   ....[3]....
        /*004c*/ 	.word	0xffffffff


	//----- nvinfo : EIATTR_COOP_GROUP_INSTR_OFFSETS
	.align		4
.L_1312:
        /*0050*/ 	.byte	0x04, 0x28
        /*0052*/ 	.short	(.L_1314 - .L_1313)


	//   ....[0]....
.L_1313:
        /*0054*/ 	.word	0x0000bfb0


	//   ....[1]....
        /*0058*/ 	.word	0x0000bfc0


	//   ....[2]....
        /*005c*/ 	.word	0x00011290


	//   ....[3]....
        /*0060*/ 	.word	0x000112a0


	//----- nvinfo : EIATTR_SYSCALL_OFFSETS
	.align		4
.L_1314:
        /*0064*/ 	.byte	0x04, 0x46
        /*0066*/ 	.short	(.L_1316 - .L_1315)


	//   ....[0]....
.L_1315:
        /*0068*/ 	.word	0x000014b0


	//   ....[1]....
        /*006c*/ 	.word	0x00011530


	//   ....[2]....
        /*0070*/ 	.word	0x000116b0


	//   ....[3]....
        /*0074*/ 	.word	0x00011920


	//   ....[4]....
        /*0078*/ 	.word	0x00011aa0


	//   ....[5]....
        /*007c*/ 	.word	0x00011e00


	//   ....[6]....
        /*0080*/ 	.word	0x00011f80


	//   ....[7]....
        /*0084*/ 	.word	0x000121f0


	//   ....[8]....
        /*0088*/ 	.word	0x00012370


	//----- nvinfo : EIATTR_EXIT_INSTR_OFFSETS
	.align		4
.L_1316:
        /*008c*/ 	.byte	0x04, 0x1c
        /*008e*/ 	.short	(.L_1318 - .L_1317)


	//   ....[0]....
.L_1317:
        /*0090*/ 	.word	0x00010b60


	//   ....[1]....
        /*0094*/ 	.word	0x00011300


	//   ....[2]....
        /*0098*/ 	.word	0x00011700


	//   ....[3]....
        /*009c*/ 	.word	0x00011730


	//   ....[4]....
        /*00a0*/ 	.word	0x00011af0


	//   ....[5]....
        /*00a4*/ 	.word	0x00011b20


	//   ....[6]....
        /*00a8*/ 	.word	0x00011b50


	//   ....[7]....
        /*00ac*/ 	.word	0x00011b90


	//   ....[8]....
        /*00b0*/ 	.word	0x00011bd0


	//   ....[9]....
        /*00b4*/ 	.word	0x00011fd0


	//   ....[10]....
        /*00b8*/ 	.word	0x00012000


	//   ....[11]....
        /*00bc*/ 	.word	0x000123c0


	//   ....[12]....
        /*00c0*/ 	.word	0x000123f0


	//----- nvinfo : EIATTR_MAX_THREADS
	.align		4
.L_1318:
        /*00c4*/ 	.byte	0x04, 0x05
        /*00c6*/ 	.short	(.L_1320 - .L_1319)
.L_1319:
        /*00c8*/ 	.word	0x00000100
        /*00cc*/ 	.word	0x00000001
        /*00d0*/ 	.word	0x00000001


	//----- nvinfo : EIATTR_CRS_STACK_SIZE
	.align		4
.L_1320:
        /*00d4*/ 	.byte	0x04, 0x1e
        /*00d6*/ 	.short	(.L_1322 - .L_1321)
.L_1321:
        /*00d8*/ 	.word	0x00000000


	//----- nvinfo : EIATTR_CBANK_PARAM_SIZE
	.align		4
.L_1322:
        /*00dc*/ 	.byte	0x03, 0x19
        /*00de*/ 	.short	0x0418


	//----- nvinfo : EIATTR_PARAM_CBANK
	.align		4
        /*00e0*/ 	.byte	0x04, 0x0a
        /*00e2*/ 	.short	(.L_1324 - .L_1323)
	.align		4
.L_1323:
        /*00e4*/ 	.word	index@(.nv.constant0._ZN2at6native13reduce_kernelILi256ELi2ENS0_8ReduceOpIN3c108BFloat16ENS0_7MeanOpsIS4_fffEEjfLi4ELi8EEEEEvT1_)
        /*00e8*/ 	.short	0x0210
        /*00ea*/ 	.short	0x0418


	//----- nvinfo : EIATTR_SW_WAR
	.align		4
.L_1324:
        /*00ec*/ 	.byte	0x04, 0x36
        /*00ee*/ 	.short	(.L_1326 - .L_1325)
.L_1325:
        /*00f0*/ 	.word	0x00000008
.L_1326:


//--------------------- .nv.info._ZN2at6native13reduce_kernelILi128ELi4ENS0_8ReduceOpIN3c108BFloat16ENS0_7MeanOpsIS4_fffEEjfLi4ELi8EEEEEvT1_ --------------------------
	.section	.nv.info._ZN2at6native13reduce_kernelILi128ELi4ENS0_8ReduceOpIN3c108BFloat16ENS0_7MeanOpsIS4_fffEEjfLi4ELi8EEEEEvT1_,"",@"SHT_CUDA_INFO"
	.sectionflags	@""
	.align	4


	//----- nvinfo : EIATTR_CUDA_API_VERSION
	.align		4
        /*0000*/ 	.byte	0x04, 0x37
        /*0002*/ 	.short	(.L_1328 - .L_1327)
.L_1327:
        /*0004*/ 	.word	0x00000082


	//----- nvinfo : EIATTR_KPARAM_INFO
	.align		4
.L_1328:
        /*0008*/ 	.byte	0x04, 0x17
        /*000a*/ 	.short	(.L_1330 - .L_1329)
.L_1329:
        /*000c*/ 	.word	0x00000000
        /*0010*/ 	.short	0x0000
        /*0012*/ 	.short	0x0000
        /*0014*/ 	.byte	0x00, 0xf0, 0x61, 0x10


	//----- nvinfo : EIATTR_SPARSE_MMA_MASK
	.align		4
.L_1330:
        /*0018*/ 	.byte	0x03, 0x50
        /*001a*/ 	.short	0x0000


	//----- nvinfo : EIATTR_MAXREG_COUNT
	.align		4
        /*001c*/ 	.byte	0x03, 0x1b
        /*001e*/ 	.short	0x0080


	//----- nvinfo : EIATTR_NUM_BARRIERS
	.align		4
        /*0020*/ 	.byte	0x02, 0x4c
        /*0022*/ 	.byte	0x01
	.zero		1


	//----- nvinfo : EIATTR_EXTERNS
	.align		4
        /*0024*/ 	.byte	0x04, 0x0f
        /*0026*/ 	.short	(.L_1332 - .L_1331)


	//   ....[0]....
	.align		4
.L_1331:
        /*0028*/ 	.word	index@(__assertfail)


	//----- nvinfo : EIATTR_MERCURY_ISA_VERSION
	.align		4
.L_1332:
        /*002c*/ 	.byte	0x03, 0x5f
        /*002e*/ 	.short	0x0101


	//----- nvinfo : EIATTR_INT_WARP_WIDE_INSTR_OFFSETS
	.align		4
        /*0030*/ 	.byte	0x04, 0x31
        /*0032*/ 	.short	(.L_1334 - .L_1333)


	//   ....[0]....
.L_1333:
        /*0034*/ 	.word	0x00015cd0


	//   ....[1]....
        /*0038*/ 	.word	0x00015dc0


	//----- nvinfo : EIATTR_COOP_GROUP_MASK_REGIDS
	.align		4
.L_1334:
        /*003c*/ 	.byte	0x04, 0x29
        /*003e*/ 	.short	(.L_1336 - .L_1335)


	//   ....[0]....
.L_1335:
        /*0040*/ 	.word	0xffffffff


	//   ....[1]....
        /*0044*/ 	.word	0xffffffff


	//   ....[2]....
        /*0048*/ 	.word	0xffffffff


	//   ....[3]....
        /*004c*/ 	.word	0xffffffff


	//   ....[4]....
        /*0050*/ 	.word	0xffffffff


	//   ....[5]....
        /*0054*/ 	.word	0xffffffff


	//   ....[6]....
        /*0058*/ 	.word	0xffffffff


	//   ....[7]....
        /*005c*/ 	.word	0xffffffff


	//----- nvinfo : EIATTR_COOP_GROUP_INSTR_OFFSETS
	.align		4
.L_1336:
        /*0060*/ 	.byte	0x04, 0x28
        /*0062*/ 	.short	(.L_1338 - .L_1337)


	//   ....[0]....
.L_1337:
        /*0064*/ 	.word	0x0000ccd0


	//   ....[1]....
        /*0068*/ 	.word	0x0000cce0


	//   ....[2]....
        /*006c*/ 	.word	0x0000ccf0


	//   ....[3]....
        /*0070*/ 	.word	0x0000cd00


	//   ....[4]....
        /*0074*/ 	.word	0x00016700


	//   ....[5]....
        /*0078*/ 	.word	0x00016710


	//   ....[6]....
        /*007c*/ 	.word	0x00016720


	//   ....[7]....
        /*0080*/ 	.word	0x00016730


	//----- nvinfo : EIATTR_SYSCALL_OFFSETS
	.align		4
.L_1338:
        /*0084*/ 	.byte	0x04, 0x46
        /*0086*/ 	.short	(.L_1340 - .L_1339)


	//   ....[0]....
.L_1339:
        /*0088*/ 	.word	0x00001420


	//   ....[1]....
        /*008c*/ 	.word	0x00016a20


	//   ....[2]....
        /*0090*/ 	.word	0x00016ba0


	//   ....[3]....
        /*0094*/ 	.word	0x00016d20


	//   ....[4]....
        /*0098*/ 	.word	0x00016ea0


	//   ....[5]....
        /*009c*/ 	.word	0x00017170


	//   ....[6]....
        /*00a0*/ 	.word	0x000172f0


	//   ....[7]....
        /*00a4*/ 	.word	0x00017470


	//   ....[8]....
        /*00a8*/ 	.word	0x000175f0


	//   ....[9]....
        /*00ac*/ 	.word	0x000179b0


	//   ....[10]....
        /*00b0*/ 	.word	0x00017b30


	//   ....[11]....
        /*00b4*/ 	.word	0x00017cb0


	//   ....[12]....
        /*00b8*/ 	.word	0x00017e30


	//   ....[13]....
        /*00bc*/ 	.word	0x00018100


	//   ....[14]....
        /*00c0*/ 	.word	0x00018280


	//   ....[15]....
        /*00c4*/ 	.word	0x00018400


	//   ....[16]....
        /*00c8*/ 	.word	0x00018580


	//----- nvinfo : EIATTR_EXIT_INSTR_OFFSETS
	.align		4
.L_1340:
        /*00cc*/ 	.byte	0x04, 0x1c
        /*00ce*/ 	.short	(.L_1342 - .L_1341)


	//   ....[0]....
.L_1341:
        /*00d0*/ 	.word	0x00015e80


	//   ....[1]....
        /*00d4*/ 	.word	0x000167b0


	//   ....[2]....
        /*00d8*/ 	.word	0x00016ef0


	//   ....[3]....
        /*00dc*/ 	.word	0x00016f40


	//   ....[4]....
        /*00e0*/ 	.word	0x00017640


	//   ....[5]....
        /*00e4*/ 	.word	0x00017690


	//   ....[6]....
        /*00e8*/ 	.word	0x000176c0


	//   ....[7]....
        /*00ec*/ 	.word	0x00017700


	//   ....[8]....
        /*00f0*/ 	.word	0x00017740


	//   ....[9]....
        /*00f4*/ 	.word	0x00017e80


	//   ....[10]....
        /*00f8*/ 	.word	0x00017ed0


	//   ....[11]....
        /*00fc*/ 	.word	0x000185d0


	//   ....[12]....
        /*0100*/ 	.word	0x00018620


	//----- nvinfo : EIATTR_MAX_THREADS
	.align		4
.L_1342:
        /*0104*/ 	.byte	0x04, 0x05
        /*0106*/ 	.short	(.L_1344 - .L_1343)
.L_1343:
        /*0108*/ 	.word	0x00000080
        /*010c*/ 	.word	0x00000001
        /*0110*/ 	.word	0x00000001


	//----- nvinfo : EIATTR_CRS_STACK_SIZE
	.align		4
.L_1344:
        /*0114*/ 	.byte	0x04, 0x1e
        /*0116*/ 	.short	(.L_1346 - .L_1345)
.L_1345:
        /*0118*/ 	.word	0x00000000


	//----- nvinfo : EIATTR_CBANK_PARAM_SIZE
	.align		4
.L_1346:
        /*011c*/ 	.byte	0x03, 0x19
        /*011e*/ 	.short	0x0418


	//----- nvinfo : EIATTR_PARAM_CBANK
	.align		4
        /*0120*/ 	.byte	0x04, 0x0a
        /*0122*/ 	.short	(.L_1348 - .L_1347)
	.align		4
.L_1347:
        /*0124*/ 	.word	index@(.nv.constant0._ZN2at6native13reduce_kernelILi128ELi4ENS0_8ReduceOpIN3c108BFloat16ENS0_7MeanOpsIS4_fffEEjfLi4ELi8EEEEEvT1_)
        /*0128*/ 	.short	0x0210
        /*012a*/ 	.short	0x0418


	//----- nvinfo : EIATTR_SW_WAR
	.align		4
.L_1348:
        /*012c*/ 	.byte	0x04, 0x36
        /*012e*/ 	.short	(.L_1350 - .L_1349)
.L_1349:
        /*0130*/ 	.word	0x00000008
.L_1350:


//--------------------- .nv.info._ZN2at6native13reduce_kernelILi512ELi1ENS0_8ReduceOpIN3c108BFloat16ENS0_7MeanOpsIS4_ffS4_EEjS4_Li4ELi8EEEEEvT1_ --------------------------
	.section	.nv.info._ZN2at6native13reduce_kernelILi512ELi1ENS0_8ReduceOpIN3c108BFloat16ENS0_7MeanOpsIS4_ffS4_EEjS4_Li4ELi8EEEEEvT1_,"",@"SHT_CUDA_INFO"
	.sectionflags	@""
	.align	4


	//----- nvinfo : EIATTR_CUDA_API_VERSION
	.align		4
        /*0000*/ 	.byte	0x04, 0x37
        /*0002*/ 	.short	(.L_1352 - .L_1351)
.L_1351:
        /*0004*/ 	.word	0x00000082


	//----- nvinfo : EIATTR_KPARAM_INFO
	.align		4
.L_1352:
        /*0008*/ 	.byte	0x04, 0x17
        /*000a*/ 	.short	(.L_1354 - .L_1353)
.L_1353:
        /*000c*/ 	.word	0x00000000
        /*0010*/ 	.short	0x0000
        /*0012*/ 	.short	0x0000
        /*0014*/ 	.byte	0x00, 0xf0, 0x61, 0x10


	//----- nvinfo : EIATTR_SPARSE_MMA_MASK
	.align		4
.L_1354:
        /*0018*/ 	.byte	0x03, 0x50
        /*001a*/ 	.short	0x0000


	//----- nvinfo : EIATTR_MAXREG_COUNT
	.align		4
        /*001c*/ 	.byte	0x03, 0x1b
        /*001e*/ 	.short	0x0020


	//----- nvinfo : EIATTR_NUM_BARRIERS
	.align		4
        /*0020*/ 	.byte	0x02, 0x4c
        /*0022*/ 	.byte	0x01
	.zero		1


	//----- nvinfo : EIATTR_EXTERNS
	.align		4
        /*0024*/ 	.byte	0x04, 0x0f
        /*0026*/ 	.short	(.L_1356 - .L_1355)


	//   ....[0]....
	.align		4
.L_1355:
        /*0028*/ 	.word	index@(__assertfail)


	//----- nvinfo : EIATTR_MERCURY_ISA_VERSION
	.align		4
.L_1356:
        /*002c*/ 	.byte	0x03, 0x5f
        /*002e*/ 	.short	0x0101


	//----- nvinfo : EIATTR_INT_WARP_WIDE_INSTR_OFFSETS
	.align		4
        /*0030*/ 	.byte	0x04, 0x31
        /*0032*/ 	.short	(.L_1358 - .L_1357)


	//   ....[0]....
.L_1357:
        /*0034*/ 	.word	0x0000e530


	//   ....[1]....
        /*0038*/ 	.word	0x0000e620


	//----- nvinfo : EIATTR_COOP_GROUP_MASK_REGIDS
	.align		4
.L_1358:
        /*003c*/ 	.byte	0x04, 0x29
        /*003e*/ 	.short	(.L_1360 - .L_1359)


	//   ....[0]....
.L_1359:
        /*0040*/ 	.word	0xffffffff


	//   ....[1]....
        /*0044*/ 	.word	0xffffffff


	//----- nvinfo : EIATTR_COOP_GROUP_INSTR_OFFSETS
	.align		4
.L_1360:
        /*0048*/ 	.byte	0x04, 0x28
        /*004a*/ 	.short	(.L_1362 - .L_1361)


	//   ....[0]....
.L_1361:
        /*004c*/ 	.word	0x0000b5d0


	//   ....[1]....
        /*0050*/ 	.word	0x0000ed50


	//----- nvinfo : EIATTR_SYSCALL_OFFSETS
	.align		4
.L_1362:
        /*0054*/ 	.byte	0x04, 0x46
        /*0056*/ 	.short	(.L_1364 - .L_1363)


	//   ....[0]....
.L_1363:
        /*0058*/ 	.word	0x0000efb0


	//   ....[1]....
        /*005c*/ 	.word	0x0000f200


	//   ....[2]....
        /*0060*/ 	.word	0x0000f540


	//   ....[3]....
        /*0064*/ 	.word	0x0000f790


	//----- nvinfo : EIATTR_EXIT_INSTR_OFFSETS
	.align		4
.L_1364:
        /*0068*/ 	.byte	0x04, 0x1c
        /*006a*/ 	.short	(.L_1366 - .L_1365)


	//   ....[0]....
.L_1365:
        /*006c*/ 	.word	0x0000e6c0


	//   ....[1]....
        /*0070*/ 	.word	0x0000eda0


	//   ....[2]....
        /*0074*/ 	.word	0x0000f000


	//   ....[3]....
        /*0078*/ 	.word	0x0000f020


	//   ....[4]....
        /*007c*/ 	.word	0x0000f250


	//   ....[5]....
        /*0080*/ 	.word	0x0000f280


	//   ....[6]....
        /*0084*/ 	.word	0x0000f2b0


	//   ....[7]....
        /*0088*/ 	.word	0x0000f2f0


	//   ....[8]....
        /*008c*/ 	.word	0x0000f330


	//   ....[9]....
        /*0090*/ 	.word	0x0000f590


	//   ....[10]....
        /*0094*/ 	.word	0x0000f5b0


	//   ....[11]....
        /*0098*/ 	.word	0x0000f7e0


	//   ....[12]....
        /*009c*/ 	.word	0x0000f810


	//----- nvinfo : EIATTR_MAX_THREADS
	.align		4
.L_1366:
        /*00a0*/ 	.byte	0x04, 0x05
        /*00a2*/ 	.short	(.L_1368 - .L_1367)
.L_1367:
        /*00a4*/ 	.word	0x00000200
        /*00a8*/ 	.word	0x00000001
        /*00ac*/ 	.word	0x00000001


	//----- nvinfo : EIATTR_CRS_STACK_SIZE
	.align		4
.L_1368:
        /*00b0*/ 	.byte	0x04, 0x1e
        /*00b2*/ 	.short	(.L_1370 - .L_1369)
.L_1369:
        /*00b4*/ 	.word	0x00000000


	//----- nvinfo : EIATTR_CBANK_PARAM_SIZE
	.align		4
.L_1370:
        /*00b8*/ 	.byte	0x03, 0x19
        /*00ba*/ 	.short	0x0418


	//----- nvinfo : EIATTR_PARAM_CBANK
	.align		4
        /*00bc*/ 	.byte	0x04, 0x0a
        /*00be*/ 	.short	(.L_1372 - .L_1371)
	.align		4
.L_1371:
        /*00c0*/ 	.word	index@(.nv.constant0._ZN2at6native13reduce_kernelILi512ELi1ENS0_8ReduceOpIN3c108BFloat16ENS0_7MeanOpsIS4_ffS4_EEjS4_Li4ELi8EEEEEvT1_)
        /*00c4*/ 	.short	0x0210
        /*00c6*/ 	.short	0x0418


	//----- nvinfo : EIATTR_SW_WAR
	.align		4
.L_1372:
        /*00c8*/ 	.byte	0x04, 0x36
        /*00ca*/ 	.short	(.L_1374 - .L_1373)
.L_1373:
        /*00cc*/ 	.word	0x00000008
.L_1374:


//--------------------- .nv.info._ZN2at6native13reduce_kernelILi256ELi2ENS0_8ReduceOpIN3c108BFloat16ENS0_7MeanOpsIS4_ffS4_EEjS4_Li4ELi8EEEEEvT1_ --------------------------
	.section	.nv.info._ZN2at6native13reduce_kernelILi256ELi2ENS0_8ReduceOpIN3c108BFloat16ENS0_7MeanOpsIS4_ffS4_EEjS4_Li4ELi8EEEEEvT1_,"",@"SHT_CUDA_INFO"
	.sectionflags	@""
	.align	4


	//----- nvinfo : EIATTR_CUDA_API_VERSION
	.align		4
        /*0000*/ 	.byte	0x04, 0x37
        /*0002*/ 	.short	(.L_1376 - .L_1375)
.L_1375:
        /*0004*/ 	.word	0x00000082


	//----- nvinfo : EIATTR_KPARAM_INFO
	.align		4
.L_1376:
        /*0008*/ 	.byte	0x04, 0x17
        /*000a*/ 	.short	(.L_1378 - .L_1377)
.L_1377:
        /*000c*/ 	.word	0x00000000
        /*0010*/ 	.short	0x0000
        /*0012*/ 	.short	0x0000
        /*0014*/ 	.byte	0x00, 0xf0, 0x61, 0x10


	//----- nvinfo : EIATTR_SPARSE_MMA_MASK
	.align		4
.L_1378:
        /*0018*/ 	.byte	0x03, 0x50
        /*001a*/ 	.short	0x0000


	//----- nvinfo : EIATTR_MAXREG_COUNT
	.align		4
        /*001c*/ 	.byte	0x03, 0x1b
        /*001e*/ 	.short	0x0040


	//----- nvinfo : EIATTR_NUM_BARRIERS
	.align		4
        /*0020*/ 	.byte	0x02, 0x4c
        /*0022*/ 	.byte	0x01
	.zero		1


	//----- nvinfo : EIATTR_EXTERNS
	.align		4
        /*0024*/ 	.byte	0x04, 0x0f
        /*0026*/ 	.short	(.L_1380 - .L_1379)


	//   ....[0]....
	.align		4
.L_1379:
        /*0028*/ 	.word	index@(__assertfail)


	//----- nvinfo : EIATTR_MERCURY_ISA_VERSION
	.align		4
.L_1380:
        /*002c*/ 	.byte	0x03, 0x5f
        /*002e*/ 	.short	0x0101


	//----- nvinfo : EIATTR_INT_WARP_WIDE_INSTR_OFFSETS
	.align		4
        /*0030*/ 	.byte	0x04, 0x31
        /*0032*/ 	.short	(.L_1382 - .L_1381)


	//   ....[0]....
.L_1381:
        /*0034*/ 	.word	0x00011250


	//   ....[1]....
        /*0038*/ 	.word	0x00011340


	//----- nvinfo : EIATTR_COOP_GROUP_MASK_REGIDS
	.align		4
.L_1382:
        /*003c*/ 	.byte	0x04, 0x29
        /*003e*/ 	.short	(.L_1384 - .L_1383)


	//   ....[0]....
.L_1383:
        /*0040*/ 	.word	0xffffffff


	//   ....[1]....
        /*0044*/ 	.word	0xffffffff


	//   ....[2]....
        /*0048*/ 	.word	0xffffffff


	//   ....[3]....
        /*004c*/ 	.word	0xffffffff


	//----- nvinfo : EIATTR_COOP_GROUP_INSTR_OFFSETS
	.align		4
.L_1384:
        /*0050*/ 	.byte	0x04, 0x28
        /*0052*/ 	.short	(.L_1386 - .L_1385)


	//   ....[0]....
.L_1385:
        /*0054*/ 	.word	0x0000bfb0


	//   ....[1]....
        /*0058*/ 	.word	0x0000bfc0


	//   ....[2]....
        /*005c*/ 	.word	0x00011b30


	//   ....[3]....
        /*0060*/ 	.word	0x00011b40


	//----- nvinfo : EIATTR_SYSCALL_OFFSETS
	.align		4
.L_1386:
        /*0064*/ 	.byte	0x04, 0x46
        /*0066*/ 	.short	(.L_1388 - .L_1387)


	//   ....[0]....
.L_1387:
        /*0068*/ 	.word	0x000014b0


	//   ....[1]....
        /*006c*/ 	.word	0x00011de0


	//   ....[2]....
        /*0070*/ 	.word	0x00011f70


	//   ....[3]....
        /*0074*/ 	.word	0x00012210


	//   ....[4]....
        /*0078*/ 	.word	0x000123a0


	//   ....[5]....
        /*007c*/ 	.word	0x00012730


	//   ....[6]....
        /*0080*/ 	.word	0x000128c0


	//   ....[7]....
        /*0084*/ 	.word	0x00012b60


	//   ....[8]....
        /*0088*/ 	.word	0x00012cf0


	//----- nvinfo : EIATTR_EXIT_INSTR_OFFSETS
	.align		4
.L_1388:
        /*008c*/ 	.byte	0x04, 0x1c
        /*008e*/ 	.short	(.L_1390 - .L_1389)


	//   ....[0]....
.L_1389:
        /*0090*/ 	.word	0x00011400


	//   ....[1]....
        /*0094*/ 	.word	0x00011ba0


	//   ....[2]....
        /*0098*/ 	.word	0x00011fc0


	//   ....[3]....
        /*009c*/ 	.word	0x00011ff0


	//   ....[4]....
        /*00a0*/ 	.word	0x000123f0


	//   ....[5]....
        /*00a4*/ 	.word	0x00012440


	//   ....[6]....
        /*00a8*/ 	.word	0x00012470


	//   ....[7]....
        /*00ac*/ 	.word	0x000124b0


	//   ....[8]....
        /*00b0*/ 	.word	0x000124f0


	//   ....[9]....
        /*00b4*/ 	.word	0x00012910


	//   ....[10]....
        /*00b8*/ 	.word	0x00012940


	//   ....[11]....
        /*00bc*/ 	.word	0x00012d40


	//   ....[12]....
        /*00c0*/ 	.word	0x00012d90


	//----- nvinfo : EIATTR_MAX_THREADS
	.align		4
.L_1390:
        /*00c4*/ 	.byte	0x04, 0x05
        /*00c6*/ 	.short	(.L_1392 - .L_1391)
.L_1391:
        /*00c8*/ 	.word	0x00000100
        /*00cc*/ 	.word	0x00000001
        /*00d0*/ 	.word	0x00000001


	//----- nvinfo : EIATTR_CRS_STACK_SIZE
	.align		4
.L_1392:
        /*00d4*/ 	.byte	0x04, 0x1e
        /*00d6*/ 	.short	(.L_1394 - .L_1393)
.L_1393:
        /*00d8*/ 	.word	0x00000000


	//----- nvinfo : EIATTR_CBANK_PARAM_SIZE
	.align		4
.L_1394:
        /*00dc*/ 	.byte	0x03, 0x19
        /*00de*/ 	.short	0x0418


	//----- nvinfo : EIATTR_PARAM_CBANK
	.align		4
        /*00e0*/ 	.byte	0x04, 0x0a
        /*00e2*/ 	.short	(.L_1396 - .L_1395)
	.align		4
.L_1395:
        /*00e4*/ 	.word	index@(.nv.constant0._ZN2at6native13reduce_kernelILi256ELi2ENS0_8ReduceOpIN3c108BFloat16ENS0_7MeanOpsIS4_ffS4_EEjS4_Li4ELi8EEEEEvT1_)
        /*00e8*/ 	.short	0x0210
        /*00ea*/ 	.short	0x0418


	//----- nvinfo : EIATTR_SW_WAR
	.align		4
.L_1396:
        /*00ec*/ 	.byte	0x04, 0x36
        /*00ee*/ 	.short	(.L_1398 - .L_1397)
.L_1397:
        /*00f0*/ 	.word	0x00000008
.L_1398:


//--------------------- .nv.info._ZN2at6native13reduce_kernelILi128ELi4ENS0_8ReduceOpIN3c108BFloat16ENS0_7MeanOpsIS4_ffS4_EEjS4_Li4ELi8EEEEEvT1_ --------------------------
	.section	.nv.info._ZN2at6native13reduce_kernelILi128ELi4ENS0_8ReduceOpIN3c108BFloat16ENS0_7MeanOpsIS4_ffS4_EEjS4_Li4ELi8EEEEEvT1_,"",@"SHT_CUDA_INFO"
	.sectionflags	@""
	.align	4


	//----- nvinfo : EIATTR_CUDA_API_VERSION
	.align		4
        /*0000*/ 	.byte	0x04, 0x37
        /*0002*/ 	.short	(.L_1400 - .L_1399)
.L_1399:
        /*0004*/ 	.word	0x00000082


	//----- nvinfo : EIATTR_KPARAM_INFO
	.align		4
.L_1400:
        /*0008*/ 	.byte	0x04, 0x17
        /*000a*/ 	.short	(.L_1402 - .L_1401)
.L_1401:
        /*000c*/ 	.word	0x00000000
        /*0010*/ 	.short	0x0000
        /*0012*/ 	.short	0x0000
        /*0014*/ 	.byte	0x00, 0xf0, 0x61, 0x10


	//----- nvinfo : EIATTR_SPARSE_MMA_MASK
	.align		4
.L_1402:
        /*0018*/ 	.byte	0x03, 0x50
        /*001a*/ 	.short	0x0000


	//----- nvinfo : EIATTR_MAXREG_COUNT
	.align		4
        /*001c*/ 	.byte	0x03, 0x1b
        /*001e*/ 	.short	0x0080


	//----- nvinfo : EIATTR_NUM_BARRIERS
	.align		4
        /*0020*/ 	.byte	0x02, 0x4c
        /*0022*/ 	.byte	0x01
	.zero		1


	//----- nvinfo : EIATTR_EXTERNS
	.align		4
        /*0024*/ 	.byte	0x04, 0x0f
        /*0026*/ 	.short	(.L_1404 - .L_1403)


	//   ....[0]....
	.align		4
.L_1403:
        /*0028*/ 	.word	index@(__assertfail)


	//----- nvinfo : EIATTR_MERCURY_ISA_VERSION
	.align		4
.L_1404:
        /*002c*/ 	.byte	0x03, 0x5f
        /*002e*/ 	.short	0x0101


	//----- nvinfo : EIATTR_INT_WARP_WIDE_INSTR_OFFSETS
	.align		4
        /*0030*/ 	.byte	0x04, 0x31
        /*0032*/ 	.short	(.L_1406 - .L_1405)


	//   ....[0]....
.L_1405:
        /*0034*/ 	.word	0x000165a0


	//   ....[1]....
        /*0038*/ 	.word	0x00016690


	//----- nvinfo : EIATTR_COOP_GROUP_MASK_REGIDS
	.align		4
.L_1406:
        /*003c*/ 	.byte	0x04, 0x29
        /*003e*/ 	.short	(.L_1408 - .L_1407)


	//   ....[0]....
.L_1407:
        /*0040*/ 	.word	0xffffffff


	//   ....[1]....
        /*0044*/ 	.word	0xffffffff


	//   ....[2]....
        /*0048*/ 	.word	0xffffffff


	//   ....[3]....
        /*004c*/ 	.word	0xffffffff


	//   ....[4]....
        /*0050*/ 	.word	0xffffffff


	//   ....[5]....
        /*0054*/ 	.word	0xffffffff


	//   ....[6]....
        /*0058*/ 	.word	0xffffffff


	//   ....[7]....
        /*005c*/ 	.word	0xffffffff


	//----- nvinfo : EIATTR_COOP_GROUP_INSTR_OFFSETS
	.align		4
.L_1408:
        /*0060*/ 	.byte	0x04, 0x28
        /*0062*/ 	.short	(.L_1410 - .L_1409)


	//   ....[0]....
.L_1409:
        /*0064*/ 	.word	0x0000ccd0


	//   ....[1]....
        /*0068*/ 	.word	0x0000cce0


	//   ....[2]....
        /*006c*/ 	.word	0x0000ccf0


	//   ....[3]....
        /*0070*/ 	.word	0x0000cd00


	//   ....[4]....
        /*0074*/ 	.word	0x00016fd0


	//   ....[5]....
        /*0078*/ 	.word	0x00016fe0


	//   ....[6]....
        /*007c*/ 	.word	0x00016ff0


	//   ....[7]....
        /*0080*/ 	.word	0x00017000


	//----- nvinfo : EIATTR_SYSCALL_OFFSETS
	.align		4
.L_1410:
        /*0084*/ 	.byte	0x04, 0x46
        /*0086*/ 	.short	(.L_1412 - .L_1411)


	//   ....[0]....
.L_1411:
        /*0088*/ 	.word	0x00001420


	//   ....[1]....
        /*008c*/ 	.word	0x00017300


	//   ....[2]....
        /*0090*/ 	.word	0x00017490


	//   ....[3]....
        /*0094*/ 	.word	0x00017620


	//   ....[4]....
        /*0098*/ 	.word	0x000177b0


	//   ....[5]....
        /*009c*/ 	.word	0x00017ad0


	//   ....[6]....
        /*00a0*/ 	.word	0x00017c60


	//   ....[7]....
        /*00a4*/ 	.word	0x00017df0


	//   ....[8]....
        /*00a8*/ 	.word	0x00017f80


	//   ....[9]....
        /*00ac*/ 	.word	0x00018390


	//   ....[10]....
        /*00b0*/ 	.word	0x00018520


	//   ....[11]....
        /*00b4*/ 	.word	0x000186b0


	//   ....[12]....
        /*00b8*/ 	.word	0x00018840


	//   ....[13]....
        /*00bc*/ 	.word	0x00018b60


	//   ....[14]....
        /*00c0*/ 	.word	0x00018cf0


	//   ....[15]....
        /*00c4*/ 	.word	0x00018e80


	//   ....[16]....
        /*00c8*/ 	.word	0x00019010


	//----- nvinfo : EIATTR_EXIT_INSTR_OFFSETS
	.align		4
.L_1412:
        /*00cc*/ 	.byte	0x04, 0x1c
        /*00ce*/ 	.short	(.L_1414 - .L_1413)


	//   ....[0]....
.L_1413:
        /*00d0*/ 	.word	0x00016750


	//   ....[1]....
        /*00d4*/ 	.word	0x00017080


	//   ....[2]....
        /*00d8*/ 	.word	0x00017800


	//   ....[3]....
        /*00dc*/ 	.word	0x00017850


	//   ....[4]....
        /*00e0*/ 	.word	0x00017fd0


	//   ....[5]....
        /*00e4*/ 	.word	0x00018060


	//   ....[6]....
        /*00e8*/ 	.word	0x00018090


	//   ....[7]....
        /*00ec*/ 	.word	0x000180d0


	//   ....[8]....
        /*00f0*/ 	.word	0x00018110


	//   ....[9]....
        /*00f4*/ 	.word	0x00018890


	//   ....[10]....
        /*00f8*/ 	.word	0x000188e0


	//   ....[11]....
        /*00fc*/ 	.word	0x00019060


	//   ....[12]....
        /*0100*/ 	.word	0x000190f0


	//----- nvinfo : EIATTR_MAX_THREADS
	.align		4
.L_1414:
        /*0104*/ 	.byte	0x04, 0x05
        /*0106*/ 	.short	(.L_1416 - .L_1415)
.L_1415:
        /*0108*/ 	.word	0x00000080
        /*010c*/ 	.word	0x00000001
        /*0110*/ 	.word	0x00000001


	//----- nvinfo : EIATTR_CRS_STACK_SIZE
	.align		4
.L_1416:
        /*0114*/ 	.byte	0x04, 0x1e
        /*0116*/ 	.short	(.L_1418 - .L_1417)
.L_1417:
        /*0118*/ 	.word	0x00000000


	//----- nvinfo : EIATTR_CBANK_PARAM_SIZE
	.align		4
.L_1418:
        /*011c*/ 	.byte	0x03, 0x19
        /*011e*/ 	.short	0x0418


	//----- nvinfo : EIATTR_PARAM_CBANK
	.align		4
        /*0120*/ 	.byte	0x04, 0x0a
        /*0122*/ 	.short	(.L_1420 - .L_1419)
	.align		4
.L_1419:
        /*0124*/ 	.word	index@(.nv.constant0._ZN2at6native13reduce_kernelILi128ELi4ENS0_8ReduceOpIN3c108BFloat16ENS0_7MeanOpsIS4_ffS4_EEjS4_Li4ELi8EEEEEvT1_)
        /*0128*/ 	.short	0x0210
        /*012a*/ 	.short	0x0418


	//----- nvinfo : EIATTR_SW_WAR
	.align		4
.L_1420:
        /*012c*/ 	.byte	0x04, 0x36
        /*012e*/ 	.short	(.L_1422 - .L_1421)
.L_1421:
        /*0130*/ 	.word	0x00000008
.L_1422:


//--------------------- .nv.info._ZN2at6native13reduce_kernelILi512ELi1ENS0_8ReduceOpIN3c104HalfENS0_7MeanOpsIS4_fffEEjfLi4ELi8EEEEEvT1_ --------------------------
	.section	.nv.info._ZN2at6native13reduce_kernelILi512ELi1ENS0_8ReduceOpIN3c104HalfENS0_7MeanOpsIS4_fffEEjfLi4ELi8EEEEEvT1_,"",@"SHT_CUDA_INFO"
	.sectionflags	@""
	.align	4


	//----- nvinfo : EIATTR_CUDA_API_VERSION
	.align		4
        /*0000*/ 	.byte	0x04, 0x37
        /*0002*/ 	.short	(.L_1424 - .L_1423)
.L_1423:
        /*0004*/ 	.word	0x00000082


	//----- nvinfo : EIATTR_KPARAM_INFO
	.align		4
.L_1424:
        /*0008*/ 	.byte	0x04, 0x17
        /*000a*/ 	.short	(.L_1426 - .L_1425)
.L_1425:
        /*000c*/ 	.word	0x00000000
        /*0010*/ 	.short	0x0000
        /*0012*/ 	.short	0x0000
        /*0014*/ 	.byte	0x00, 0xf0, 0x61, 0x10


	//----- nvinfo : EIATTR_SPARSE_MMA_MASK
	.align		4
.L_1426:
        /*0018*/ 	.byte	0x03, 0x50
        /*001a*/ 	.short	0x0000


	//----- nvinfo : EIATTR_MAXREG_COUNT
	.align		4
        /*001c*/ 	.byte	0x03, 0x1b
        /*001e*/ 	.short	0x0020


	//----- nvinfo : EIATTR_NUM_BARRIERS
	.align		4
        /*0020*/ 	.byte	0x02, 0x4c
        /*0022*/ 	.byte	0x01
	.zero		1


	//----- nvinfo : EIATTR_EXTERNS
	.align		4
        /*0024*/ 	.byte	0x04, 0x0f
        /*0026*/ 	.short	(.L_1428 - .L_1427)


	//   ....[0]....
	.align		4
.L_1427:
        /*0028*/ 	.word	index@(__assertfail)


	//----- nvinfo : EIATTR_MERCURY_ISA_VERSION
	.align		4
.L_1428:
        /*002c*/ 	.byte	0x03, 0x5f
        /*002e*/ 	.short	0x0101


	//----- nvinfo : EIATTR_INT_WARP_WIDE_INSTR_OFFSETS
	.align		4
        /*0030*/ 	.byte	0x04, 0x31
        /*0032*/ 	.short	(.L_1430 - .L_1429)


	//   ....[0]....
.L_1429:
        /*0034*/ 	.word	0x0000dcc0


	//   ....[1]....
        /*0038*/ 	.word	0x0000ddb0


	//----- nvinfo : EIATTR_COOP_GROUP_MASK_REGIDS
	.align		4
.L_1430:
        /*003c*/ 	.byte	0x04, 0x29
        /*003e*/ 	.short	(.L_1432 - .L_1431)


	//   ....[0]....
.L_1431:
        /*0040*/ 	.word	0xffffffff


	//   ....[1]....
        /*0044*/ 	.word	0xffffffff


	//----- nvinfo : EIATTR_COOP_GROUP_INSTR_OFFSETS
	.align		4
.L_1432:
        /*0048*/ 	.byte	0x04, 0x28
        /*004a*/ 	.short	(.L_1434 - .L_1433)


	//   ....[0]....
.L_1433:
        /*004c*/ 	.word	0x0000b5a0


	//   ....[1]....
        /*0050*/ 	.word	0x0000e4d0


	//----- nvinfo : EIATTR_SYSCALL_OFFSETS
	.align		4
.L_1434:
        /*0054*/ 	.byte	0x04, 0x46
        /*0056*/ 	.short	(.L_1436 - .L_1435)


	//   ....[0]....
.L_1435:
        /*0058*/ 	.word	0x0000e720


	//   ....[1]....
        /*005c*/ 	.word	0x0000e950


	//   ....[2]....
        /*0060*/ 	.word	0x0000ec70


	//   ....[3]....
        /*0064*/ 	.word	0x0000eea0


	//----- nvinfo : EIATTR_EXIT_INSTR_OFFSETS
	.align		4
.L_1436:
        /*0068*/ 	.byte	0x04, 0x1c
        /*006a*/ 	.short	(.L_1438 - .L_1437)


	//   ....[0]....
.L_1437:
        /*006c*/ 	.word	0x0000de50


	//   ....[1]....
        /*0070*/ 	.word	0x0000e520


	//   ....[2]....
        /*0074*/ 	.word	0x0000e770


	//   ....[3]....
        /*0078*/ 	.word	0x0000e790


	//   ....[4]....
        /*007c*/ 	.word	0x0000e9a0


	//   ....[5]....
        /*0080*/ 	.word	0x0000e9c0


	//   ....[6]....
        /*0084*/ 	.word	0x0000e9f0


	//   ....[7]....
        /*0088*/ 	.word	0x0000ea30


	//   ....[8]....
        /*008c*/ 	.word	0x0000ea70


	//   ....[9]....
        /*0090*/ 	.word	0x0000ecc0


	//   ....[10]....
        /*0094*/ 	.word	0x0000ece0


	//   ....[11]....
        /*0098*/ 	.word	0x0000eef0


	//   ....[12]....
        /*009c*/ 	.word	0x0000ef10


	//----- nvinfo : EIATTR_MAX_THREADS
	.align		4
.L_1438:
        /*00a0*/ 	.byte	0x04, 0x05
        /*00a2*/ 	.short	(.L_1440 - .L_1439)
.L_1439:
        /*00a4*/ 	.word	0x00000200
        /*00a8*/ 	.word	0x00000001
        /*00ac*/ 	.word	0x00000001


	//----- nvinfo : EIATTR_CRS_STACK_SIZE
	.align		4
.L_1440:
        /*00b0*/ 	.byte	0x04, 0x1e
        /*00b2*/ 	.short	(.L_1442 - .L_1441)
.L_1441:
        /*00b4*/ 	.word	0x00000000


	//----- nvinfo : EIATTR_CBANK_PARAM_SIZE
	.align		4
.L_1442:
        /*00b8*/ 	.byte	0x03, 0x19
        /*00ba*/ 	.short	0x0418


	//----- nvinfo : EIATTR_PARAM_CBANK
	.align		4
        /*00bc*/ 	.byte	0x04, 0x0a
        /*00be*/ 	.short	(.L_1444 - .L_1443)
	.align		4
.L_1443:
        /*00c0*/ 	.word	index@(.nv.constant0._ZN2at6native13reduce_kernelILi512ELi1ENS0_8ReduceOpIN3c104HalfENS0_7MeanOpsIS4_fffEEjfLi4ELi8EEEEEvT1_)
        /*00c4*/ 	.short	0x0210
        /*00c6*/ 	.short	0x0418


	//----- nvinfo : EIATTR_SW_WAR
	.align		4
.L_1444:
        /*00c8*/ 	.byte	0x04, 0x36
        /*00ca*/ 	.short	(.L_1446 - .L_1445)
.L_1445:
        /*00cc*/ 	.word	0x00000008
.L_1446:


//--------------------- .nv.info._ZN2at6native13reduce_kernelILi256ELi2ENS0_8ReduceOpIN3c104HalfENS0_7MeanOpsIS4_fffEEjfLi4ELi8EEEEEvT1_ --------------------------
	.section	.nv.info._ZN2at6native13reduce_kernelILi256ELi2ENS0_8ReduceOpIN3c104HalfENS0_7MeanOpsIS4_fffEEjfLi4ELi8EEEEEvT1_,"",@"SHT_CUDA_INFO"
	.sectionflags	@""
	.align	4


	//----- nvinfo : EIATTR_CUDA_API_VERSION
	.align		4
        /*0000*/ 	.byte	0x04, 0x37
        /*0002*/ 	.short	(.L_1448 - .L_1447)
.L_1447:
        /*0004*/ 	.word	0x00000082


	//----- nvinfo : EIATTR_KPARAM_INFO
	.align		4
.L_1448:
        /*0008*/ 	.byte	0x04, 0x17
        /*000a*/ 	.short	(.L_1450 - .L_1449)
.L_1449:
        /*000c*/ 	.word	0x00000000
        /*0010*/ 	.short	0x0000
        /*0012*/ 	.short	0x0000
        /*0014*/ 	.byte	0x00, 0xf0, 0x61, 0x10


	//----- nvinfo : EIATTR_SPARSE_MMA_MASK
	.align		4
.L_1450:
        /*0018*/ 	.byte	0x03, 0x50
        /*001a*/ 	.short	0x0000


	//----- nvinfo : EIATTR_MAXREG_COUNT
	.align		4
        /*001c*/ 	.byte	0x03, 0x1b
        /*001e*/ 	.short	0x0040


	//----- nvinfo : EIATTR_NUM_BARRIERS
	.align		4
        /*0020*/ 	.byte	0x02, 0x4c
        /*0022*/ 	.byte	0x01
	.zero		1


	//----- nvinfo : EIATTR_EXTERNS
	.align		4
        /*0024*/ 	.byte	0x04, 0x0f
        /*0026*/ 	.short	(.L_1452 - .L_1451)


	//   ....[0]....
	.align		4
.L_1451:
        /*0028*/ 	.word	index@(__assertfail)


	//----- nvinfo : EIATTR_MERCURY_ISA_VERSION
	.align		4
.L_1452:
        /*002c*/ 	.byte	0x03, 0x5f
        /*002e*/ 	.short	0x0101


	//----- nvinfo : EIATTR_INT_WARP_WIDE_INSTR_OFFSETS
	.align		4
        /*0030*/ 	.byte	0x04, 0x31
        /*0032*/ 	.short	(.L_1454 - .L_1453)


	//   ....[0]....
.L_1453:
        /*0034*/ 	.word	0x000106b0


	//   ....[1]....
        /*0038*/ 	.word	0x000107a0


	//----- nvinfo : EIATTR_COOP_GROUP_MASK_REGIDS
	.align		4
.L_1454:
        /*003c*/ 	.byte	0x04, 0x29
        /*003e*/ 	.short	(.L_1456 - .L_1455)


	//   ....[0]....
.L_1455:
        /*0040*/ 	.word	0xffffffff


	//   ....[1]....
        /*0044*/ 	.word	0xffffffff


	//   ....[2]....
        /*0048*/ 	.word	0xffffffff


	//   ....[3]....
        /*004c*/ 	.word	0xffffffff


	//----- nvinfo : EIATTR_COOP_GROUP_INSTR_OFFSETS
	.align		4
.L_1456:
        /*0050*/ 	.byte	0x04, 0x28
        /*0052*/ 	.short	(.L_1458 - .L_1457)


	//   ....[0]....
.L_1457:
        /*0054*/ 	.word	0x0000bcb0


	//   ....[1]....
        /*0058*/ 	.word	0x0000bcc0


	//   ....[2]....
        /*005c*/ 	.word	0x00010f90


	//   ....[3]....
        /*0060*/ 	.word	0x00010fa0


	//----- nvinfo : EIATTR_SYSCALL_OFFSETS
	.align		4
.L_1458:
        /*0064*/ 	.byte	0x04, 0x46
        /*0066*/ 	.short	(.L_1460 - .L_1459)


	//   ....[0]....
.L_1459:
        /*0068*/ 	.word	0x000014b0


	//   ....[1]....
        /*006c*/ 	.word	0x00011230


	//   ....[2]....
        /*0070*/ 	.word	0x000113b0


	//   ....[3]....
        /*0074*/ 	.word	0x00011620


	//   ....[4]....
        /*0078*/ 	.word	0x000117a0


	//   ....[5]....
        /*007c*/ 	.word	0x00011b00


	//   ....[6]....
        /*0080*/ 	.word	0x00011c80


	//   ....[7]....
        /*0084*/ 	.word	0x00011ef0


	//   ....[8]....
        /*0088*/ 	.word	0x00012070


	//----- nvinfo : EIATTR_EXIT_INSTR_OFFSETS
	.align		4
.L_1460:
        /*008c*/ 	.byte	0x04, 0x1c
        /*008e*/ 	.short	(.L_1462 - .L_1461)


	//   ....[0]....
.L_1461:
        /*0090*/ 	.word	0x00010860


	//   ....[1]....
        /*0094*/ 	.word	0x00011000


	//   ....[2]....
        /*0098*/ 	.word	0x00011400


	//   ....[3]....
        /*009c*/ 	.word	0x00011430


	//   ....[4]....
        /*00a0*/ 	.word	0x000117f0


	//   ....[5]....
        /*00a4*/ 	.word	0x00011820


	//   ....[6]....
        /*00a8*/ 	.word	0x00011850


	//   ....[7]....
        /*00ac*/ 	.word	0x00011890


	//   ....[8]....
        /*00b0*/ 	.word	0x000118d0


	//   ....[9]....
        /*00b4*/ 	.word	0x00011cd0


	//   ....[10]....
        /*00b8*/ 	.word	0x00011d00


	//   ....[11]....
        /*00bc*/ 	.word	0x000120c0


	//   ....[12]....
        /*00c0*/ 	.word	0x000120f0


	//----- nvinfo : EIATTR_MAX_THREADS
	.align		4
.L_1462:
        /*00c4*/ 	.byte	0x04, 0x05
        /*00c6*/ 	.short	(.L_1464 - .L_1463)
.L_1463:
        /*00c8*/ 	.word	0x00000100
        /*00cc*/ 	.word	0x00000001
        /*00d0*/ 	.word	0x00000001


	//----- nvinfo : EIATTR_CRS_STACK_SIZE
	.align		4
.L_1464:
        /*00d4*/ 	.byte	0x04, 0x1e
        /*00d6*/ 	.short	(.L_1466 - .L_1465)
.L_1465:
        /*00d8*/ 	.word	0x00000000


	//----- nvinfo : EIATTR_CBANK_PARAM_SIZE
	.align		4
.L_1466:
        /*00dc*/ 	.byte	0x03, 0x19
        /*00de*/ 	.short	0x0418


	//----- nvinfo : EIATTR_PARAM_CBANK
	.align		4
        /*00e0*/ 	.byte	0x04, 0x0a
        /*00e2*/ 	.short	(.L_1468 - .L_1467)
	.align		4
.L_1467:
        /*00e4*/ 	.word	index@(.nv.constant0._ZN2at6native13reduce_kernelILi256ELi2ENS0_8ReduceOpIN3c104HalfENS0_7MeanOpsIS4_fffEEjfLi4ELi8EEEEEvT1_)
        /*00e8*/ 	.short	0x0210
        /*00ea*/ 	.short	0x0418


	//----- nvinfo : EIATTR_SW_WAR
	.align		4
.L_1468:
        /*00ec*/ 	.byte	0x04, 0x36
        /*00ee*/ 	.short	(.L_1470 - .L_1469)
.L_1469:
        /*00f0*/ 	.word	0x00000008
.L_1470:


//--------------------- .nv.info._ZN2at6native13reduce_kernelILi128ELi4ENS0_8ReduceOpIN3c104HalfENS0_7MeanOpsIS4_fffEEjfLi4ELi8EEEEEvT1_ --------------------------
	.section	.nv.info._ZN2at6native13reduce_kernelILi128ELi4ENS0_8ReduceOpIN3c104HalfENS0_7MeanOpsIS4_fffEEjfLi4ELi8EEEEEvT1_,"",@"SHT_CUDA_INFO"
	.sectionflags	@""
	.align	4


	//----- nvinfo : EIATTR_CUDA_API_VERSION
	.align		4
        /*0000*/ 	.byte	0x04, 0x37
        /*0002*/ 	.short	(.L_1472 - .L_1471)
.L_1471:
        /*0004*/ 	.word	0x00000082


	//----- nvinfo : EIATTR_KPARAM_INFO
	.align		4
.L_1472:
        /*0008*/ 	.byte	0x04, 0x17
        /*000a*/ 	.short	(.L_1474 - .L_1473)
.L_1473:
        /*000c*/ 	.word	0x00000000
        /*0010*/ 	.short	0x0000
        /*0012*/ 	.short	0x0000
        /*0014*/ 	.byte	0x00, 0xf0, 0x61, 0x10


	//----- nvinfo : EIATTR_SPARSE_MMA_MASK
	.align		4
.L_1474:
        /*0018*/ 	.byte	0x03, 0x50
        /*001a*/ 	.short	0x0000


	//----- nvinfo : EIATTR_MAXREG_COUNT
	.align		4
        /*001c*/ 	.byte	0x03, 0x1b
        /*001e*/ 	.short	0x0080


	//----- nvinfo : EIATTR_NUM_BARRIERS
	.align		4
        /*0020*/ 	.byte	0x02, 0x4c
        /*0022*/ 	.byte	0x01
	.zero		1


	//----- nvinfo : EIATTR_EXTERNS
	.align		4
        /*0024*/ 	.byte	0x04, 0x0f
        /*0026*/ 	.short	(.L_1476 - .L_1475)


	//   ....[0]....
	.align		4
.L_1475:
        /*0028*/ 	.word	index@(__assertfail)


	//----- nvinfo : EIATTR_MERCURY_ISA_VERSION
	.align		4
.L_1476:
        /*002c*/ 	.byte	0x03, 0x5f
        /*002e*/ 	.short	0x0101


	//----- nvinfo : EIATTR_INT_WARP_WIDE_INSTR_OFFSETS
	.align		4
        /*0030*/ 	.byte	0x04, 0x31
        /*0032*/ 	.short	(.L_1478 - .L_1477)


	//   ....[0]....
.L_1477:
        /*0034*/ 	.word	0x00015880


	//   ....[1]....
        /*0038*/ 	.word	0x00015970


	//----- nvinfo : EIATTR_COOP_GROUP_MASK_REGIDS
	.align		4
.L_1478:
        /*003c*/ 	.byte	0x04, 0x29
        /*003e*/ 	.short	(.L_1480 - .L_1479)


	//   ....[0]....
.L_1479:
        /*0040*/ 	.word	0xffffffff


	//   ....[1]....
        /*0044*/ 	.word	0xffffffff


	//   ....[2]....
        /*0048*/ 	.word	0xffffffff


	//   ....[3]....
        /*004c*/ 	.word	0xffffffff


	//   ....[4]....
        /*0050*/ 	.word	0xffffffff


	//   ....[5]....
        /*0054*/ 	.word	0xffffffff


	//   ....[6]....
        /*0058*/ 	.word	0xffffffff


	//   ....[7]....
        /*005c*/ 	.word	0xffffffff


	//----- nvinfo : EIATTR_COOP_GROUP_INSTR_OFFSETS
	.align		4
.L_1480:
        /*0060*/ 	.byte	0x04, 0x28
        /*0062*/ 	.short	(.L_1482 - .L_1481)


	//   ....[0]....
.L_1481:
        /*0064*/ 	.word	0x0000c880


	//   ....[1]....
        /*0068*/ 	.word	0x0000c890


	//   ....[2]....
        /*006c*/ 	.word	0x0000c8a0


	//   ....[3]....
        /*0070*/ 	.word	0x0000c8b0


	//   ....[4]....
        /*0074*/ 	.word	0x000162b0


	//   ....[5]....
        /*0078*/ 	.word	0x000162c0


	//   ....[6]....
        /*007c*/ 	.word	0x000162d0


	//   ....[7]....
        /*0080*/ 	.word	0x000162e0


	//----- nvinfo : EIATTR_SYSCALL_OFFSETS
	.align		4
.L_1482:
        /*0084*/ 	.byte	0x04, 0x46
        /*0086*/ 	.short	(.L_1484 - .L_1483)


	//   ....[0]....
.L_1483:
        /*0088*/ 	.word	0x00001420


	//   ....[1]....
        /*008c*/ 	.word	0x000165d0


	//   ....[2]....
        /*0090*/ 	.word	0x00016750


	//   ....[3]....
        /*0094*/ 	.word	0x000168d0


	//   ....[4]....
        /*0098*/ 	.word	0x00016a50


	//   ....[5]....
        /*009c*/ 	.word	0x00016d20


	//   ....[6]....
        /*00a0*/ 	.word	0x00016ea0


	//   ....[7]....
        /*00a4*/ 	.word	0x00017020


	//   ....[8]....
        /*00a8*/ 	.word	0x000171a0


	//   ....[9]....
        /*00ac*/ 	.word	0x00017560


	//   ....[10]....
        /*00b0*/ 	.word	0x000176e0


	//   ....[11]....
        /*00b4*/ 	.word	0x00017860


	//   ....[12]....
        /*00b8*/ 	.word	0x000179e0


	//   ....[13]....
        /*00bc*/ 	.word	0x00017cb0


	//   ....[14]....
        /*00c0*/ 	.word	0x00017e30


	//   ....[15]....
        /*00c4*/ 	.word	0x00017fb0


	//   ....[16]....
        /*00c8*/ 	.word	0x00018130


	//----- nvinfo : EIATTR_EXIT_INSTR_OFFSETS
	.align		4
.L_1484:
        /*00cc*/ 	.byte	0x04, 0x1c
        /*00ce*/ 	.short	(.L_1486 - .L_1485)


	//   ....[0]....
.L_1485:
        /*00d0*/ 	.word	0x00015a30


	//   ....[1]....
        /*00d4*/ 	.word	0x00016360


	//   ....[2]....
        /*00d8*/ 	.word	0x00016aa0


	//   ....[3]....
        /*00dc*/ 	.word	0x00016af0


	//   ....[4]....
        /*00e0*/ 	.word	0x000171f0


	//   ....[5]....
        /*00e4*/ 	.word	0x00017240


	//   ....[6]....
        /*00e8*/ 	.word	0x00017270


	//   ....[7]....
        /*00ec*/ 	.word	0x000172b0


	//   ....[8]....
        /*00f0*/ 	.word	0x000172f0


	//   ....[9]....
        /*00f4*/ 	.word	0x00017a30


	//   ....[10]....
        /*00f8*/ 	.word	0x00017a80


	//   ....[11]....
        /*00fc*/ 	.word	0x00018180


	//   ....[12]....
        /*0100*/ 	.word	0x000181d0


	//----- nvinfo : EIATTR_MAX_THREADS
	.align		4
.L_1486:
        /*0104*/ 	.byte	0x04, 0x05
        /*0106*/ 	.short	(.L_1488 - .L_1487)
.L_1487:
        /*0108*/ 	.word	0x00000080
        /*010c*/ 	.word	0x00000001
        /*0110*/ 	.word	0x00000001


	//----- nvinfo : EIATTR_CRS_STACK_SIZE
	.align		4
.L_1488:
        /*0114*/ 	.byte	0x04, 0x1e
        /*0116*/ 	.short	(.L_1490 - .L_1489)
.L_1489:
        /*0118*/ 	.word	0x00000000


	//----- nvinfo : EIATTR_CBANK_PARAM_SIZE
	.align		4
.L_1490:
        /*011c*/ 	.byte	0x03, 0x19
        /*011e*/ 	.short	0x0418


	//----- nvinfo : EIATTR_PARAM_CBANK
	.align		4
        /*0120*/ 	.byte	0x04, 0x0a
        /*0122*/ 	.short	(.L_1492 - .L_1491)
	.align		4
.L_1491:
        /*0124*/ 	.word	index@(.nv.constant0._ZN2at6native13reduce_kernelILi128ELi4ENS0_8ReduceOpIN3c104HalfENS0_7MeanOpsIS4_fffEEjfLi4ELi8EEEEEvT1_)
        /*0128*/ 	.short	0x0210
        /*012a*/ 	.short	0x0418


	//----- nvinfo : EIATTR_SW_WAR
	.align		4
.L_1492:
        /*012c*/ 	.byte	0x04, 0x36
        /*012e*/ 	.short	(.L_1494 - .L_1493)
.L_1493:
        /*0130*/ 	.word	0x00000008
.L_1494:


//--------------------- .nv.info._ZN2at6native13reduce_kernelILi512ELi1ENS0_8ReduceOpIN3c104HalfENS0_7MeanOpsIS4_ffS4_EEjS4_Li4ELi8EEEEEvT1_ --------------------------
	.section	.nv.info._ZN2at6native13reduce_kernelILi512ELi1ENS0_8ReduceOpIN3c104HalfENS0_7MeanOpsIS4_ffS4_EEjS4_Li4ELi8EEEEEvT1_,"",@"SHT_CUDA_INFO"
	.sectionflags	@""
	.align	4


	//----- nvinfo : EIATTR_CUDA_API_VERSION
	.align		4
        /*0000*/ 	.byte	0x04, 0x37
        /*0002*/ 	.short	(.L_1496 - .L_1495)
.L_1495:
        /*0004*/ 	.word	0x00000082


	//----- nvinfo : EIATTR_KPARAM_INFO
	.align		4
.L_1496:
        /*0008*/ 	.byte	0x04, 0x17
        /*000a*/ 	.short	(.L_1498 - .L_1497)
.L_1497:
        /*000c*/ 	.word	0x00000000
        /*0010*/ 	.short	0x0000
        /*0012*/ 	.short	0x0000
        /*0014*/ 	.byte	0x00, 0xf0, 0x61, 0x10


	//----- nvinfo : EIATTR_SPARSE_MMA_MASK
	.align		4
.L_1498:
        /*0018*/ 	.byte	0x03, 0x50
        /*001a*/ 	.short	0x0000


	//----- nvinfo : EIATTR_MAXREG_COUNT
	.align		4
        /*001c*/ 	.byte	0x03, 0x1b
        /*001e*/ 	.short	0x0020


	//----- nvinfo : EIATTR_NUM_BARRIERS
	.align		4
        /*0020*/ 	.byte	0x02, 0x4c
        /*0022*/ 	.byte	0x01
	.zero		1


	//----- nvinfo : EIATTR_EXTERNS
	.align		4
        /*0024*/ 	.byte	0x04, 0x0f
        /*0026*/ 	.short	(.L_1500 - .L_1499)


	//   ....[0]....
	.align		4
.L_1499:
        /*0028*/ 	.word	index@(__assertfail)


	//----- nvinfo : EIATTR_MERCURY_ISA_VERSION
	.align		4
.L_1500:
        /*002c*/ 	.byte	0x03, 0x5f
        /*002e*/ 	.short	0x0101


	//----- nvinfo : EIATTR_INT_WARP_WIDE_INSTR_OFFSETS
	.align		4
        /*0030*/ 	.byte	0x04, 0x31
        /*0032*/ 	.short	(.L_1502 - .L_1501)


	//   ....[0]....
.L_1501:
        /*0034*/ 	.word	0x0000e4f0


	//   ....[1]....
        /*0038*/ 	.word	0x0000e5e0


	//----- nvinfo : EIATTR_COOP_GROUP_MASK_REGIDS
	.align		4
.L_1502:
        /*003c*/ 	.byte	0x04, 0x29
        /*003e*/ 	.short	(.L_1504 - .L_1503)


	//   ....[0]....
.L_1503:
        /*0040*/ 	.word	0xffffffff


	//   ....[1]....
        /*0044*/ 	.word	0xffffffff


	//----- nvinfo : EIATTR_COOP_GROUP_INSTR_OFFSETS
	.align		4
.L_1504:
        /*0048*/ 	.byte	0x04, 0x28
        /*004a*/ 	.short	(.L_1506 - .L_1505)


	//   ....[0]....
.L_1505:
        /*004c*/ 	.word	0x0000b590


	//   ....[1]....
        /*0050*/ 	.word	0x0000ed10


	//----- nvinfo : EIATTR_SYSCALL_OFFSETS
	.align		4
.L_1506:
        /*0054*/ 	.byte	0x04, 0x46
        /*0056*/ 	.short	(.L_1508 - .L_1507)


	//   ....[0]....
.L_1507:
        /*0058*/ 	.word	0x0000ef70


	//   ....[1]....
        /*005c*/ 	.word	0x0000f1c0


	//   ....[2]....
        /*0060*/ 	.word	0x0000f500


	//   ....[3]....
        /*0064*/ 	.word	0x0000f750


	//----- nvinfo : EIATTR_EXIT_INSTR_OFFSETS
	.align		4
.L_1508:
        /*0068*/ 	.byte	0x04, 0x1c
        /*006a*/ 	.short	(.L_1510 - .L_1509)


	//   ....[0]....
.L_1509:
        /*006c*/ 	.word	0x0000e680


	//   ....[1]....
        /*0070*/ 	.word	0x0000ed60


	//   ....[2]....
        /*0074*/ 	.word	0x0000efc0


	//   ....[3]....
        /*0078*/ 	.word	0x0000efe0


	//   ....[4]....
        /*007c*/ 	.word	0x0000f210


	//   ....[5]....
        /*0080*/ 	.word	0x0000f240


	//   ....[6]....
        /*0084*/ 	.word	0x0000f270


	//   ....[7]....
        /*0088*/ 	.word	0x0000f2b0


	//   ....[8]....
        /*008c*/ 	.word	0x0000f2f0


	//   ....[9]....
        /*0090*/ 	.word	0x0000f550


	//   ....[10]....
        /*0094*/ 	.word	0x0000f570


	//   ....[11]....
        /*0098*/ 	.word	0x0000f7a0


	//   ....[12]....
        /*009c*/ 	.word	0x0000f7d0


	//----- nvinfo : EIATTR_MAX_THREADS
	.align		4
.L_1510:
        /*00a0*/ 	.byte	0x04, 0x05
        /*00a2*/ 	.short	(.L_1512 - .L_1511)
.L_1511:
        /*00a4*/ 	.word	0x00000200
        /*00a8*/ 	.word	0x00000001
        /*00ac*/ 	.word	0x00000001


	//----- nvinfo : EIATTR_CRS_STACK_SIZE
	.align		4
.L_1512:
        /*00b0*/ 	.byte	0x04, 0x1e
        /*00b2*/ 	.short	(.L_1514 - .L_1513)
.L_1513:
        /*00b4*/ 	.word	0x00000000


	//----- nvinfo : EIATTR_CBANK_PARAM_SIZE
	.align		4
.L_1514:
        /*00b8*/ 	.byte	0x03, 0x19
        /*00ba*/ 	.short	0x0418


	//----- nvinfo : EIATTR_PARAM_CBANK
	.align		4
        /*00bc*/ 	.byte	0x04, 0x0a
        /*00be*/ 	.short	(.L_1516 - .L_1515)
	.align		4
.L_1515:
        /*00c0*/ 	.word	index@(.nv.constant0._ZN2at6native13reduce_kernelILi512ELi1ENS0_8ReduceOpIN3c104HalfENS0_7MeanOpsIS4_ffS4_EEjS4_Li4ELi8EEEEEvT1_)
        /*00c4*/ 	.short	0x0210
        /*00c6*/ 	.short	0x0418


	//----- nvinfo : EIATTR_SW_WAR
	.align		4
.L_1516:
        /*00c8*/ 	.byte	0x04, 0x36
        /*00ca*/ 	.short	(.L_1518 - .L_1517)
.L_1517:
        /*00cc*/ 	.word	0x00000008
.L_1518:


//--------------------- .nv.info._ZN2at6native13reduce_kernelILi256ELi2ENS0_8ReduceOpIN3c104HalfENS0_7MeanOpsIS4_ffS4_EEjS4_Li4ELi8EEEEEvT1_ --------------------------
	.section	.nv.info._ZN2at6native13reduce_kernelILi256ELi2ENS0_8ReduceOpIN3c104HalfENS0_7MeanOpsIS4_ffS4_EEjS4_Li4ELi8EEEEEvT1_,"",@"SHT_CUDA_INFO"
	.sectionflags	@""
	.align	4


	//----- nvinfo : EIATTR_CUDA_API_VERSION
	.align		4
        /*0000*/ 	.byte	0x04, 0x37
        /*0002*/ 	.short	(.L_1520 - .L_1519)
.L_1519:
        /*0004*/ 	.word	0x00000082


	//----- nvinfo : EIATTR_KPARAM_INFO
	.align		4
.L_1520:
        /*0008*/ 	.byte	0x04, 0x17
        /*000a*/ 	.short	(.L_1522 - .L_1521)
.L_1521:
        /*000c*/ 	.word	0x00000000
        /*0010*/ 	.short	0x0000
        /*0012*/ 	.short	0x0000
        /*0014*/ 	.byte	0x00, 0xf0, 0x61, 0x10


	//----- nvinfo : EIATTR_SPARSE_MMA_MASK
	.align		4
.L_1522:
        /*0018*/ 	.byte	0x03, 0x50
        /*001a*/ 	.short	0x0000


	//----- nvinfo : EIATTR_MAXREG_COUNT
	.align		4
        /*001c*/ 	.byte	0x03, 0x1b
        /*001e*/ 	.short	0x0040


	//----- nvinfo : EIATTR_NUM_BARRIERS
	.align		4
        /*0020*/ 	.byte	0x02, 0x4c
        /*0022*/ 	.byte	0x01
	.zero		1


	//----- nvinfo : EIATTR_EXTERNS
	.align		4
        /*0024*/ 	.byte	0x04, 0x0f
        /*0026*/ 	.short	(.L_1524 - .L_1523)


	//   ....[0]....
	.align		4
.L_1523:
        /*0028*/ 	.word	index@(__assertfail)


	//----- nvinfo : EIATTR_MERCURY_ISA_VERSION
	.align		4
.L_1524:
        /*002c*/ 	.byte	0x03, 0x5f
        /*002e*/ 	.short	0x0101


	//----- nvinfo : EIATTR_INT_WARP_WIDE_INSTR_OFFSETS
	.align		4
        /*0030*/ 	.byte	0x04, 0x31
        /*0032*/ 	.short	(.L_1526 - .L_1525)


	//   ....[0]....
.L_1525:
        /*0034*/ 	.word	0x00010f50


	//   ....[1]....
        /*0038*/ 	.word	0x00011040


	//----- nvinfo : EIATTR_COOP_GROUP_MASK_REGIDS
	.align		4
.L_1526:
        /*003c*/ 	.byte	0x04, 0x29
        /*003e*/ 	.short	(.L_1528 - .L_1527)


	//   ....[0]....
.L_1527:
        /*0040*/ 	.word	0xffffffff


	//   ....[1]....
        /*0044*/ 	.word	0xffffffff


	//   ....[2]....
        /*0048*/ 	.word	0xffffffff


	//   ....[3]....
        /*004c*/ 	.word	0xffffffff


	//----- nvinfo : EIATTR_COOP_GROUP_INSTR_OFFSETS
	.align		4
.L_1528:
        /*0050*/ 	.byte	0x04, 0x28
        /*0052*/ 	.short	(.L_1530 - .L_1529)


	//   ....[0]....
.L_1529:
        /*0054*/ 	.word	0x0000bcb0


	//   ....[1]....
        /*0058*/ 	.word	0x0000bcc0


	//   ....[2]....
        /*005c*/ 	.word	0x00011830


	//   ....[3]....
        /*0060*/ 	.word	0x00011840


	//----- nvinfo : EIATTR_SYSCALL_OFFSETS
	.align		4
.L_1530:
        /*0064*/ 	.byte	0x04, 0x46
        /*0066*/ 	.short	(.L_1532 - .L_1531)


	//   ....[0]....
.L_1531:
        /*0068*/ 	.word	0x000014b0


	//   ....[1]....
        /*006c*/ 	.word	0x00011ae0


	//   ....[2]....
        /*0070*/ 	.word	0x00011c70


	//   ....[3]....
        /*0074*/ 	.word	0x00011f10


	//   ....[4]....
        /*0078*/ 	.word	0x000120a0


	//   ....[5]....
        /*007c*/ 	.word	0x00012430


	//   ....[6]....
        /*0080*/ 	.word	0x000125c0


	//   ....[7]....
        /*0084*/ 	.word	0x00012860


	//   ....[8]....
        /*0088*/ 	.word	0x000129f0


	//----- nvinfo : EIATTR_EXIT_INSTR_OFFSETS
	.align		4
.L_1532:
        /*008c*/ 	.byte	0x04, 0x1c
        /*008e*/ 	.short	(.L_1534 - .L_1533)


	//   ....[0]....
.L_1533:
        /*0090*/ 	.word	0x00011100


	//   ....[1]....
        /*0094*/ 	.word	0x000118a0


	//   ....[2]....
        /*0098*/ 	.word	0x00011cc0


	//   ....[3]....
        /*009c*/ 	.word	0x00011cf0


	//   ....[4]....
        /*00a0*/ 	.word	0x000120f0


	//   ....[5]....
        /*00a4*/ 	.word	0x00012140


	//   ....[6]....
        /*00a8*/ 	.word	0x00012170


	//   ....[7]....
        /*00ac*/ 	.word	0x000121b0


	//   ....[8]....
        /*00b0*/ 	.word	0x000121f0


	//   ....[9]....
        /*00b4*/ 	.word	0x00012610


	//   ....[10]....
        /*00b8*/ 	.word	0x00012640


	//   ....[11]....
        /*00bc*/ 	.word	0x00012a40


	//   ....[12]....
        /*00c0*/ 	.word	0x00012a90


	//----- nvinfo : EIATTR_MAX_THREADS
	.align		4
.L_1534:
        /*00c4*/ 	.byte	0x04, 0x05
        /*00c6*/ 	.short	(.L_1536 - .L_1535)
.L_1535:
        /*00c8*/ 	.word	0x00000100
        /*00cc*/ 	.word	0x00000001
        /*00d0*/ 	.word	0x00000001


	//----- nvinfo : EIATTR_CRS_STACK_SIZE
	.align		4
.L_1536:
        /*00d4*/ 	.byte	0x04, 0x1e
        /*00d6*/ 	.short	(.L_1538 - .L_1537)
.L_1537:
        /*00d8*/ 	.word	0x00000000


	//----- nvinfo : EIATTR_CBANK_PARAM_SIZE
	.align		4
.L_1538:
        /*00dc*/ 	.byte	0x03, 0x19
        /*00de*/ 	.short	0x0418


	//----- nvinfo : EIATTR_PARAM_CBANK
	.align		4
        /*00e0*/ 	.byte	0x04, 0x0a
        /*00e2*/ 	.short	(.L_1540 - .L_1539)
	.align		4
.L_1539:
        /*00e4*/ 	.word	index@(.nv.constant0._ZN2at6native13reduce_kernelILi256ELi2ENS0_8ReduceOpIN3c104HalfENS0_7MeanOpsIS4_ffS4_EEjS4_Li4ELi8EEEEEvT1_)
        /*00e8*/ 	.short	0x0210
        /*00ea*/ 	.short	0x0418


	//----- nvinfo : EIATTR_SW_WAR
	.align		4
.L_1540:
        /*00ec*/ 	.byte	0x04, 0x36
        /*00ee*/ 	.short	(.L_1542 - .L_1541)
.L_1541:
        /*00f0*/ 	.word	0x00000008
.L_1542:


//--------------------- .nv.info._ZN2at6native13reduce_kernelILi128ELi4ENS0_8ReduceOpIN3c104HalfENS0_7MeanOpsIS4_ffS4_EEjS4_Li4ELi8EEEEEvT1_ --------------------------
	.section	.nv.info._ZN2at6native13reduce_kernelILi128ELi4ENS0_8ReduceOpIN3c104HalfENS0_7MeanOpsIS4_ffS4_EEjS4_Li4ELi8EEEEEvT1_,"",@"SHT_CUDA_INFO"
	.sectionflags	@""
	.align	4


	//----- nvinfo : EIATTR_CUDA_API_VERSION
	.align		4
        /*0000*/ 	.byte	0x04, 0x37
        /*0002*/ 	.short	(.L_1544 - .L_1543)
.L_1543:
        /*0004*/ 	.word	0x00000082


	//----- nvinfo : EIATTR_KPARAM_INFO
	.align		4
.L_1544:
        /*0008*/ 	.byte	0x04, 0x17
        /*000a*/ 	.short	(.L_1546 - .L_1545)
.L_1545:
        /*000c*/ 	.word	0x00000000
        /*0010*/ 	.short	0x0000
        /*0012*/ 	.short	0x0000
        /*0014*/ 	.byte	0x00, 0xf0, 0x61, 0x10


	//----- nvinfo : EIATTR_SPARSE_MMA_MASK
	.align		4
.L_1546:
        /*0018*/ 	.byte	0x03, 0x50
        /*001a*/ 	.short	0x0000


	//----- nvinfo : EIATTR_MAXREG_COUNT
	.align		4
        /*001c*/ 	.byte	0x03, 0x1b
        /*001e*/ 	.short	0x0080


	//----- nvinfo : EIATTR_NUM_BARRIERS
	.align		4
        /*0020*/ 	.byte	0x02, 0x4c
        /*0022*/ 	.byte	0x01
	.zero		1


	//----- nvinfo : EIATTR_EXTERNS
	.align		4
        /*0024*/ 	.byte	0x04, 0x0f
        /*0026*/ 	.short	(.L_1548 - .L_1547)


	//   ....[0]....
	.align		4
.L_1547:
        /*0028*/ 	.word	index@(__assertfail)


	//----- nvinfo : EIATTR_MERCURY_ISA_VERSION
	.align		4
.L_1548:
        /*002c*/ 	.byte	0x03, 0x5f
        /*002e*/ 	.short	0x0101


	//----- nvinfo : EIATTR_INT_WARP_WIDE_INSTR_OFFSETS
	.align		4
        /*0030*/ 	.byte	0x04, 0x31
        /*0032*/ 	.short	(.L_1550 - .L_1549)


	//   ....[0]....
.L_1549:
        /*0034*/ 	.word	0x00016110


	//   ....[1]....
        /*0038*/ 	.word	0x00016200


	//----- nvinfo : EIATTR_COOP_GROUP_MASK_REGIDS
	.align		4
.L_1550:
        /*003c*/ 	.byte	0x04, 0x29
        /*003e*/ 	.short	(.L_1552 - .L_1551)


	//   ....[0]....
.L_1551:
        /*0040*/ 	.word	0xffffffff


	//   ....[1]....
        /*0044*/ 	.word	0xffffffff


	//   ....[2]....
        /*0048*/ 	.word	0xffffffff


	//   ....[3]....
        /*004c*/ 	.word	0xffffffff


	//   ....[4]....
        /*0050*/ 	.word	0xffffffff


	//   ....[5]....
        /*0054*/ 	.word	0xffffffff


	//   ....[6]....
        /*0058*/ 	.word	0xffffffff


	//   ....[7]....
        /*005c*/ 	.word	0xffffffff


	//----- nvinfo : EIATTR_COOP_GROUP_INSTR_OFFSETS
	.align		4
.L_1552:
        /*0060*/ 	.byte	0x04, 0x28
        /*0062*/ 	.short	(.L_1554 - .L_1553)


	//   ....[0]....
.L_1553:
        /*0064*/ 	.word	0x0000c880


	//   ....[1]....
        /*0068*/ 	.word	0x0000c890


	//   ....[2]....
        /*006c*/ 	.word	0x0000c8a0


	//   ....[3]....
        /*0070*/ 	.word	0x0000c8b0


	//   ....[4]....
        /*0074*/ 	.word	0x00016b40


	//   ....[5]....
        /*0078*/ 	.word	0x00016b50


	//   ....[6]....
        /*007c*/ 	.word	0x00016b60


	//   ....[7]....
        /*0080*/ 	.word	0x00016b70


	//----- nvinfo : EIATTR_SYSCALL_OFFSETS
	.align		4
.L_1554:
        /*0084*/ 	.byte	0x04, 0x46
        /*0086*/ 	.short	(.L_1556 - .L_1555)


	//   ....[0]....
.L_1555:
        /*0088*/ 	.word	0x00001420


	//   ....[1]....
        /*008c*/ 	.word	0x00016e70


	//   ....[2]....
        /*0090*/ 	.word	0x00017000


	//   ....[3]....
        /*0094*/ 	.word	0x00017190


	//   ....[4]....
        /*0098*/ 	.word	0x00017320


	//   ....[5]....
        /*009c*/ 	.word	0x00017640


	//   ....[6]....
        /*00a0*/ 	.word	0x000177d0


	//   ....[7]....
        /*00a4*/ 	.word	0x00017960


	//   ....[8]....
        /*00a8*/ 	.word	0x00017af0


	//   ....[9]....
        /*00ac*/ 	.word	0x00017f00


	//   ....[10]....
        /*00b0*/ 	.word	0x00018090


	//   ....[11]....
        /*00b4*/ 	.word	0x00018220


	//   ....[12]....
        /*00b8*/ 	.word	0x000183b0


	//   ....[13]....
        /*00bc*/ 	.word	0x000186d0


	//   ....[14]....
        /*00c0*/ 	.word	0x00018860


	//   ....[15]....
        /*00c4*/ 	.word	0x000189f0


	//   ....[16]....
        /*00c8*/ 	.word	0x00018b80


	//----- nvinfo : EIATTR_EXIT_INSTR_OFFSETS
	.align		4
.L_1556:
        /*00cc*/ 	.byte	0x04, 0x1c
        /*00ce*/ 	.short	(.L_1558 - .L_1557)


	//   ....[0]....
.L_1557:
        /*00d0*/ 	.word	0x000162c0


	//   ....[1]....
        /*00d4*/ 	.word	0x00016bf0


	//   ....[2]....
        /*00d8*/ 	.word	0x00017370


	//   ....[3]....
        /*00dc*/ 	.word	0x000173c0


	//   ....[4]....
        /*00e0*/ 	.word	0x00017b40


	//   ....[5]....
        /*00e4*/ 	.word	0x00017bd0


	//   ....[6]....
        /*00e8*/ 	.word	0x00017c00


	//   ....[7]....
        /*00ec*/ 	.word	0x00017c40


	//   ....[8]....
        /*00f0*/ 	.word	0x00017c80


	//   ....[9]....
        /*00f4*/ 	.word	0x00018400


	//   ....[10]....
        /*00f8*/ 	.word	0x00018450


	//   ....[11]....
        /*00fc*/ 	.word	0x00018bd0


	//   ....[12]....
        /*0100*/ 	.word	0x00018c60


	//----- nvinfo : EIATTR_MAX_THREADS
	.align		4
.L_1558:
        /*0104*/ 	.byte	0x04, 0x05
        /*0106*/ 	.short	(.L_1560 - .L_1559)
.L_1559:
        /*0108*/ 	.word	0x00000080
        /*010c*/ 	.word	0x00000001
        /*0110*/ 	.word	0x00000001


	//----- nvinfo : EIATTR_CRS_STACK_SIZE
	.align		4
.L_1560:
        /*0114*/ 	.byte	0x04, 0x1e
        /*0116*/ 	.short	(.L_1562 - .L_1561)
.L_1561:
        /*0118*/ 	.word	0x00000000


	//----- nvinfo : EIATTR_CBANK_PARAM_SIZE
	.align		4
.L_1562:
        /*011c*/ 	.byte	0x03, 0x19
        /*011e*/ 	.short	0x0418


	//----- nvinfo : EIATTR_PARAM_CBANK
	.align		4
        /*0120*/ 	.byte	0x04, 0x0a
        /*0122*/ 	.short	(.L_1564 - .L_1563)
	.align		4
.L_1563:
        /*0124*/ 	.word	index@(.nv.constant0._ZN2at6native13reduce_kernelILi128ELi4ENS0_8ReduceOpIN3c104HalfENS0_7MeanOpsIS4_ffS4_EEjS4_Li4ELi8EEEEEvT1_)
        /*0128*/ 	.short	0x0210
        /*012a*/ 	.short	0x0418


	//----- nvinfo : EIATTR_SW_WAR
	.align		4
.L_1564:
        /*012c*/ 	.byte	0x04, 0x36
        /*012e*/ 	.short	(.L_1566 - .L_1565)
.L_1565:
        /*0130*/ 	.word	0x00000008
.L_1566:


//--------------------- .nv.info._ZN2at6native13reduce_kernelILi512ELi1ENS0_8ReduceOpIN3c108BFloat16ENS0_10WelfordOpsIS4_fiN4cuda3std3__44pairIS4_S4_EEEEjS4_Li2ELi2EEEEEvT1_ --------------------------
	.section	.nv.info._ZN2at6native13reduce_kernelILi512ELi1ENS0_8ReduceOpIN3c108BFloat16ENS0_10WelfordOpsIS4_fiN4cuda3std3__44pairIS4_S4_EEEEjS4_Li2ELi2EEEEEvT1_,"",@"SHT_CUDA_INFO"
	.sectionflags	@""
	.align	4


	//----- nvinfo : EIATTR_CUDA_API_VERSION
	.align		4
        /*0000*/ 	.byte	0x04, 0x37
        /*0002*/ 	.short	(.L_1568 - .L_1567)
.L_1567:
        /*0004*/ 	.word	0x00000082


	//----- nvinfo : EIATTR_KPARAM_INFO
	.align		4
.L_1568:
        /*0008*/ 	.byte	0x04, 0x17
        /*000a*/ 	.short	(.L_1570 - .L_1569)
.L_1569:
        /*000c*/ 	.word	0x00000000
        /*0010*/ 	.short	0x0000
        /*0012*/ 	.short	0x0000
        /*0014*/ 	.byte	0x00, 0xf0, 0xa1, 0x10


	//----- nvinfo : EIATTR_SPARSE_MMA_MASK
	.align		4
.L_1570:
        /*0018*/ 	.byte	0x03, 0x50
        /*001a*/ 	.short	0x0000


	//----- nvinfo : EIATTR_MAXREG_COUNT
	.align		4
        /*001c*/ 	.byte	0x03, 0x1b
        /*001e*/ 	.short	0x0020


	//----- nvinfo : EIATTR_NUM_BARRIERS
	.align		4
        /*0020*/ 	.byte	0x02, 0x4c
        /*0022*/ 	.byte	0x01
	.zero		1


	//----- nvinfo : EIATTR_EXTERNS
	.align		4
        /*0024*/ 	.byte	0x04, 0x0f
        /*0026*/ 	.short	(.L_1572 - .L_1571)


	//   ....[0]....
	.align		4
.L_1571:
        /*0028*/ 	.word	index@(__assertfail)


	//----- nvinfo : EIATTR_MERCURY_ISA_VERSION
	.align		4
.L_1572:
        /*002c*/ 	.byte	0x03, 0x5f
        /*002e*/ 	.short	0x0101


	//----- nvinfo : EIATTR_INT_WARP_WIDE_INSTR_OFFSETS
	.align		4
        /*0030*/ 	.byte	0x04, 0x31
        /*0032*/ 	.short	(.L_1574 - .L_1573)


	//   ....[0]....
.L_1573:
        /*0034*/ 	.word	0x0000aa90


	//   ....[1]....
        /*0038*/ 	.word	0x0000ab80


	//----- nvinfo : EIATTR_COOP_GROUP_MASK_REGIDS
	.align		4
.L_1574:
        /*003c*/ 	.byte	0x04, 0x29
        /*003e*/ 	.short	(.L_1576 - .L_1575)


	//   ....[0]....
.L_1575:
        /*0040*/ 	.word	0xffffffff


	//   ....[1]....
        /*0044*/ 	.word	0xffffffff


	//   ....[2]....
        /*0048*/ 	.word	0xffffffff


	//   ....[3]....
        /*004c*/ 	.word	0xffffffff


	//   ....[4]....
        /*0050*/ 	.word	0xffffffff


	//   ....[5]....
        /*0054*/ 	.word	0xffffffff


	//   ....[6]....
        /*0058*/ 	.word	0xffffffff


	//   ....[7]....
        /*005c*/ 	.word	0xffffffff


	//----- nvinfo : EIATTR_COOP_GROUP_INSTR_OFFSETS
	.align		4
.L_1576:
        /*0060*/ 	.byte	0x04, 0x28
        /*0062*/ 	.short	(.L_1578 - .L_1577)


	//   ....[0]....
.L_1577:
        /*0064*/ 	.word	0x000079d0


	//   ....[1]....
        /*0068*/ 	.word	0x000079f0


	//   ....[2]....
        /*006c*/ 	.word	0x00007a00


	//   ....[3]....
        /*0070*/ 	.word	0x00007a10


	//   ....[4]....
        /*0074*/ 	.word	0x0000b940


	//   ....[5]....
        /*0078*/ 	.word	0x0000b960


	//   ....[6]....
        /*007c*/ 	.word	0x0000b970


	//   ....[7]....
        /*0080*/ 	.word	0x0000b980


	//----- nvinfo : EIATTR_SYSCALL_OFFSETS
	.align		4
.L_1578:
        /*0084*/ 	.byte	0x04, 0x46
        /*0086*/ 	.short	(.L_1580 - .L_1579)


	//   ....[0]....
.L_1579:
        /*0088*/ 	.word	0x0000c000


	//   ....[1]....
        /*008c*/ 	.word	0x0000c320


	//   ....[2]....
        /*0090*/ 	.word	0x0000c940


	//   ....[3]....
        /*0094*/ 	.word	0x0000cc60


	//----- nvinfo : EIATTR_EXIT_INSTR_OFFSETS
	.align		4
.L_1580:
        /*0098*/ 	.byte	0x04, 0x1c
        /*009a*/ 	.short	(.L_1582 - .L_1581)


	//   ....[0]....
.L_1581:
        /*009c*/ 	.word	0x0000ac40


	//   ....[1]....
        /*00a0*/ 	.word	0x0000bb00


	//   ....[2]....
        /*00a4*/ 	.word	0x0000be20


	//   ....[3]....
        /*00a8*/ 	.word	0x0000be90


	//   ....[4]....
        /*00ac*/ 	.word	0x0000bee0


	//   ....[5]....
        /*00b0*/ 	.word	0x0000c1b0


	//   ....[6]....
        /*00b4*/ 	.word	0x0000c220


	//   ....[7]....
        /*00b8*/ 	.word	0x0000c330


	//   ....[8]....
        /*00bc*/ 	.word	0x0000c3c0


	//   ....[9]....
        /*00c0*/ 	.word	0x0000c400


	//   ....[10]....
        /*00c4*/ 	.word	0x0000c440


	//   ....[11]....
        /*00c8*/ 	.word	0x0000c760


	//   ....[12]....
        /*00cc*/ 	.word	0x0000c7d0


	//   ....[13]....
        /*00d0*/ 	.word	0x0000c820


	//   ....[14]....
        /*00d4*/ 	.word	0x0000caf0


	//   ....[15]....
        /*00d8*/ 	.word	0x0000cb60


	//   ....[16]....
        /*00dc*/ 	.word	0x0000cc70


	//----- nvinfo : EIATTR_MAX_THREADS
	.align		4
.L_1582:
        /*00e0*/ 	.byte	0x04, 0x05
        /*00e2*/ 	.short	(.L_1584 - .L_1583)
.L_1583:
        /*00e4*/ 	.word	0x00000200
        /*00e8*/ 	.word	0x00000001
        /*00ec*/ 	.word	0x00000001


	//----- nvinfo : EIATTR_CRS_STACK_SIZE
	.align		4
.L_1584:
        /*00f0*/ 	.byte	0x04, 0x1e
        /*00f2*/ 	.short	(.L_1586 - .L_1585)
.L_1585:
        /*00f4*/ 	.word	0x00000000


	//----- nvinfo : EIATTR_CBANK_PARAM_SIZE
	.align		4
.L_1586:
        /*00f8*/ 	.byte	0x03, 0x19
        /*00fa*/ 	.short	0x0428


	//----- nvinfo : EIATTR_PARAM_CBANK
	.align		4
        /*00fc*/ 	.byte	0x04, 0x0a
        /*00fe*/ 	.short	(.L_1588 - .L_1587)
	.align		4
.L_1587:
        /*0100*/ 	.word	index@(.nv.constant0._ZN2at6native13reduce_kernelILi512ELi1ENS0_8ReduceOpIN3c108BFloat16ENS0_10WelfordOpsIS4_fiN4cuda3std3__44pairIS4_S4_EEEEjS4_Li2ELi2EEEEEvT1_)
        /*0104*/ 	.short	0x0210
        /*0106*/ 	.short	0x0428


	//----- nvinfo : EIATTR_SW_WAR
	.align		4
.L_1588:
        /*0108*/ 	.byte	0x04, 0x36
        /*010a*/ 	.short	(.L_1590 - .L_1589)
.L_1589:
        /*010c*/ 	.word	0x00000008
.L_1590:


//--------------------- .nv.info._ZN2at6native13reduce_kernelILi256ELi2ENS0_8ReduceOpIN3c108BFloat16ENS0_10WelfordOpsIS4_fiN4cuda3std3__44pairIS4_S4_EEEEjS4_Li2ELi2EEEEEvT1_ --------------------------
	.section	.nv.info._ZN2at6native13reduce_kernelILi256ELi2ENS0_8ReduceOpIN3c108BFloat16ENS0_10WelfordOpsIS4_fiN4cuda3std3__44pairIS4_S4_EEEEjS4_Li2ELi2EEEEEvT1_,"",@"SHT_CUDA_INFO"
	.sectionflags	@""
	.align	4


	//----- nvinfo : EIATTR_CUDA_API_VERSION
	.align		4
        /*0000*/ 	.byte	0x04, 0x37
        /*0002*/ 	.short	(.L_1592 - .L_1591)
.L_1591:
        /*0004*/ 	.word	0x00000082


	//----- nvinfo : EIATTR_KPARAM_INFO
	.align		4
.L_1592:
        /*0008*/ 	.byte	0x04, 0x17
        /*000a*/ 	.short	(.L_1594 - .L_1593)
.L_1593:
        /*000c*/ 	.word	0x00000000
        /*0010*/ 	.short	0x0000
        /*0012*/ 	.short	0x0000
        /*0014*/ 	.byte	0x00, 0xf0, 0xa1, 0x10


	//----- nvinfo : EIATTR_SPARSE_MMA_MASK
	.align		4
.L_1594:
        /*0018*/ 	.byte	0x03, 0x50
        /*001a*/ 	.short	0x0000


	//----- nvinfo : EIATTR_MAXREG_COUNT
	.align		4
        /*001c*/ 	.byte	0x03, 0x1b
        /*001e*/ 	.short	0x0040


	//----- nvinfo : EIATTR_NUM_BARRIERS
	.align		4
        /*0020*/ 	.byte	0x02, 0x4c
        /*0022*/ 	.byte	0x01
	.zero		1


	//----- nvinfo : EIATTR_EXTERNS
	.align		4
        /*0024*/ 	.byte	0x04, 0x0f
        /*0026*/ 	.short	(.L_1596 - .L_1595)


	//   ....[0]....
	.align		4
.L_1595:
        /*0028*/ 	.word	index@(__assertfail)


	//----- nvinfo : EIATTR_MERCURY_ISA_VERSION
	.align		4
.L_1596:
        /*002c*/ 	.byte	0x03, 0x5f
        /*002e*/ 	.short	0x0101


	//----- nvinfo : EIATTR_INT_WARP_WIDE_INSTR_OFFSETS
	.align		4
        /*0030*/ 	.byte	0x04, 0x31
        /*0032*/ 	.short	(.L_1598 - .L_1597)


	//   ....[0]....
.L_1597:
        /*0034*/ 	.word	0x0000e1f0


	//   ....[1]....
        /*0038*/ 	.word	0x0000e2e0


	//----- nvinfo : EIATTR_COOP_GROUP_MASK_REGIDS
	.align		4
.L_1598:
        /*003c*/ 	.byte	0x04, 0x29
        /*003e*/ 	.short	(.L_1600 - .L_1599)


	//   ....[0]....
.L_1599:
        /*0040*/ 	.word	0xffffffff


	//   ....[1]....
        /*0044*/ 	.word	0xffffffff


	//   ....[2]....
        /*0048*/ 	.word	0xffffffff


	//   ....[3]....
        /*004c*/ 	.word	0xffffffff


	//   ....[4]....
        /*0050*/ 	.word	0xffffffff


	//   ....[5]....
        /*0054*/ 	.word	0xffffffff


	//   ....[6]....
        /*0058*/ 	.word	0xffffffff


	//   ....[7]....
        /*005c*/ 	.word	0xffffffff


	//   ....[8]....
        /*0060*/ 	.word	0xffffffff


	//   ....[9]....
        /*0064*/ 	.word	0xffffffff


	//   ....[10]....
        /*0068*/ 	.word	0xffffffff


	//   ....[11]....
        /*006c*/ 	.word	0xffffffff


	//   ....[12]....
        /*0070*/ 	.word	0xffffffff


	//   ....[13]....
        /*0074*/ 	.word	0xffffffff


	//   ....[14]....
        /*0078*/ 	.word	0xffffffff


	//   ....[15]....
        /*007c*/ 	.word	0xffffffff


	//----- nvinfo : EIATTR_COOP_GROUP_INSTR_OFFSETS
	.align		4
.L_1600:
        /*0080*/ 	.byte	0x04, 0x28
        /*0082*/ 	.short	(.L_1602 - .L_1601)


	//   ....[0]....
.L_1601:
        /*0084*/ 	.word	0x00008ba0


	//   ....[1]....
        /*0088*/ 	.word	0x00008bc0


	//   ....[2]....
        /*008c*/ 	.word	0x00008bd0


	//   ....[3]....
        /*0090*/ 	.word	0x00008be0


	//   ....[4]....
        /*0094*/ 	.word	0x00008d40


	//   ....[5]....
        /*0098*/ 	.word	0x00008d60


	//   ....[6]....
        /*009c*/ 	.word	0x00008d70


	//   ....[7]....
        /*00a0*/ 	.word	0x00008d80


	//   ....[8]....
        /*00a4*/ 	.word	0x0000f7f0


	//   ....[9]....
        /*00a8*/ 	.word	0x0000f810


	//   ....[10]....
        /*00ac*/ 	.word	0x0000f820


	//   ....[11]....
        /*00b0*/ 	.word	0x0000f830


	//   ....[12]....
        /*00b4*/ 	.word	0x0000f990


	//   ....[13]....
        /*00b8*/ 	.word	0x0000f9b0


	//   ....[14]....
        /*00bc*/ 	.word	0x0000f9c0


	//   ....[15]....
        /*00c0*/ 	.word	0x0000f9d0


	//----- nvinfo : EIATTR_SYSCALL_OFFSETS
	.align		4
.L_1602:
        /*00c4*/ 	.byte	0x04, 0x46
        /*00c6*/ 	.short	(.L_1604 - .L_1603)


	//   ....[0]....
.L_1603:
        /*00c8*/ 	.word	0x00001470


	//   ....[1]....
        /*00cc*/ 	.word	0x00010310


	//   ....[2]....
        /*00d0*/ 	.word	0x00010770


	//   ....[3]....
        /*00d4*/ 	.word	0x00010860


	//   ....[4]....
        /*00d8*/ 	.word	0x000110f0


	//   ....[5]....
        /*00dc*/ 	.word	0x00011550


	//   ....[6]....
        /*00e0*/ 	.word	0x00011640


	//----- nvinfo : EIATTR_EXIT_INSTR_OFFSETS
	.align		4
.L_1604:
        /*00e4*/ 	.byte	0x04, 0x1c
        /*00e6*/ 	.short	(.L_1606 - .L_1605)


	//   ....[0]....
.L_1605:
        /*00e8*/ 	.word	0x0000e3a0


	//   ....[1]....
        /*00ec*/ 	.word	0x0000fb50


	//   ....[2]....
        /*00f0*/ 	.word	0x000100f0


	//   ....[3]....
        /*00f4*/ 	.word	0x00010160


	//   ....[4]....
        /*00f8*/ 	.word	0x000101f0


	//   ....[5]....
        /*00fc*/ 	.word	0x00010600


	//   ....[6]....
        /*0100*/ 	.word	0x00010670


	//   ....[7]....
        /*0104*/ 	.word	0x00010870


	//   ....[8]....
        /*0108*/ 	.word	0x000108b0


	//   ....[9]....
        /*010c*/ 	.word	0x000108f0


	//   ....[10]....
        /*0110*/ 	.word	0x00010930


	//   ....[11]....
        /*0114*/ 	.word	0x00010ed0


	//   ....[12]....
        /*0118*/ 	.word	0x00010f40


	//   ....[13]....
        /*011c*/ 	.word	0x00010fd0


	//   ....[14]....
        /*0120*/ 	.word	0x000113e0


	//   ....[15]....
        /*0124*/ 	.word	0x00011450


	//   ....[16]....
        /*0128*/ 	.word	0x00011650


	//----- nvinfo : EIATTR_MAX_THREADS
	.align		4
.L_1606:
        /*012c*/ 	.byte	0x04, 0x05
        /*012e*/ 	.short	(.L_1608 - .L_1607)
.L_1607:
        /*0130*/ 	.word	0x00000100
        /*0134*/ 	.word	0x00000001
        /*0138*/ 	.word	0x00000001


	//----- nvinfo : EIATTR_CRS_STACK_SIZE
	.align		4
.L_1608:
        /*013c*/ 	.byte	0x04, 0x1e
        /*013e*/ 	.short	(.L_1610 - .L_1609)
.L_1609:
        /*0140*/ 	.word	0x00000000


	//----- nvinfo : EIATTR_CBANK_PARAM_SIZE
	.align		4
.L_1610:
        /*0144*/ 	.byte	0x03, 0x19
        /*0146*/ 	.short	0x0428


	//----- nvinfo : EIATTR_PARAM_CBANK
	.align		4
        /*0148*/ 	.byte	0x04, 0x0a
        /*014a*/ 	.short	(.L_1612 - .L_1611)
	.align		4
.L_1611:
        /*014c*/ 	.word	index@(.nv.constant0._ZN2at6native13reduce_kernelILi256ELi2ENS0_8ReduceOpIN3c108BFloat16ENS0_10WelfordOpsIS4_fiN4cuda3std3__44pairIS4_S4_EEEEjS4_Li2ELi2EEEEEvT1_)
        /*0150*/ 	.short	0x0210
        /*0152*/ 	.short	0x0428


	//----- nvinfo : EIATTR_SW_WAR
	.align		4
.L_1612:
        /*0154*/ 	.byte	0x04, 0x36
        /*0156*/ 	.short	(.L_1614 - .L_1613)
.L_1613:
        /*0158*/ 	.word	0x00000008
.L_1614:


//--------------------- .nv.info._ZN2at6native13reduce_kernelILi128ELi4ENS0_8ReduceOpIN3c108BFloat16ENS0_10WelfordOpsIS4_fiN4cuda3std3__44pairIS4_S4_EEEEjS4_Li2ELi2EEEEEvT1_ --------------------------
	.section	.nv.info._ZN2at6native13reduce_kernelILi128ELi4ENS0_8ReduceOpIN3c108BFloat16ENS0_10WelfordOpsIS4_fiN4cuda3std3__44pairIS4_S4_EEEEjS4_Li2ELi2EEEEEvT1_,"",@"SHT_CUDA_INFO"
	.sectionflags	@""
	.align	4


	//----- nvinfo : EIATTR_CUDA_API_VERSION
	.align		4
        /*0000*/ 	.byte	0x04, 0x37
        /*0002*/ 	.short	(.L_1616 - .L_1615)
.L_1615:
        /*0004*/ 	.word	0x00000082


	//----- nvinfo : EIATTR_KPARAM_INFO
	.align		4
.L_1616:
        /*0008*/ 	.byte	0x04, 0x17
        /*000a*/ 	.short	(.L_1618 - .L_1617)
.L_1617:
        /*000c*/ 	.word	0x00000000
        /*0010*/ 	.short	0x0000
        /*0012*/ 	.short	0x0000
        /*0014*/ 	.byte	0x00, 0xf0, 0xa1, 0x10


	//----- nvinfo : EIATTR_SPARSE_MMA_MASK
	.align		4
.L_1618:
        /*0018*/ 	.byte	0x03, 0x50
        /*001a*/ 	.short	0x0000


	//----- nvinfo : EIATTR_MAXREG_COUNT
	.align		4
        /*001c*/ 	.byte	0x03, 0x1b
        /*001e*/ 	.short	0x0080


	//----- nvinfo : EIATTR_NUM_BARRIERS
	.align		4
        /*0020*/ 	.byte	0x02, 0x4c
        /*0022*/ 	.byte	0x01
	.zero		1


	//----- nvinfo : EIATTR_EXTERNS
	.align		4
        /*0024*/ 	.byte	0x04, 0x0f
        /*0026*/ 	.short	(.L_1620 - .L_1619)


	//   ....[0]....
	.align		4
.L_1619:
        /*0028*/ 	.word	index@(__assertfail)


	//----- nvinfo : EIATTR_MERCURY_ISA_VERSION
	.align		4
.L_1620:
        /*002c*/ 	.byte	0x03, 0x5f
        /*002e*/ 	.short	0x0101


	//----- nvinfo : EIATTR_INT_WARP_WIDE_INSTR_OFFSETS
	.align		4
        /*0030*/ 	.byte	0x04, 0x31
        /*0032*/ 	.short	(.L_1622 - .L_1621)


	//   ....[0]....
.L_1621:
        /*0034*/ 	.word	0x000149a0


	//   ....[1]....
        /*0038*/ 	.word	0x00014a90


	//----- nvinfo : EIATTR_COOP_GROUP_MASK_REGIDS
	.align		4
.L_1622:
        /*003c*/ 	.byte	0x04, 0x29
        /*003e*/ 	.short	(.L_1624 - .L_1623)


	//   ....[0]....
.L_1623:
        /*0040*/ 	.word	0xffffffff


	//   ....[1]....
        /*0044*/ 	.word	0xffffffff


	//   ....[2]....
        /*0048*/ 	.word	0xffffffff


	//   ....[3]....
        /*004c*/ 	.word	0xffffffff


	//   ....[4]....
        /*0050*/ 	.word	0xffffffff


	//   ....[5]....
        /*0054*/ 	.word	0xffffffff


	//   ....[6]....
        /*0058*/ 	.word	0xffffffff


	//   ....[7]....
        /*005c*/ 	.word	0xffffffff


	//   ....[8]....
        /*0060*/ 	.word	0xffffffff


	//   ....[9]....
        /*0064*/ 	.word	0xffffffff


	//   ....[10]....
        /*0068*/ 	.word	0xffffffff


	//   ....[11]....
        /*006c*/ 	.word	0xffffffff


	//   ....[12]....
        /*0070*/ 	.word	0xffffffff


	//   ....[13]....
        /*0074*/ 	.word	0xffffffff


	//   ....[14]....
        /*0078*/ 	.word	0xffffffff


	//   ....[15]....
        /*007c*/ 	.word	0xffffffff


	//   ....[16]....
        /*0080*/ 	.word	0xffffffff


	//   ....[17]....
        /*0084*/ 	.word	0xffffffff


	//   ....[18]....
        /*0088*/ 	.word	0xffffffff


	//   ....[19]....
        /*008c*/ 	.word	0xffffffff


	//   ....[20]....
        /*0090*/ 	.word	0xffffffff


	//   ....[21]....
        /*0094*/ 	.word	0xffffffff


	//   ....[22]....
        /*0098*/ 	.word	0xffffffff


	//   ....[23]....
        /*009c*/ 	.word	0xffffffff


	//   ....[24]....
        /*00a0*/ 	.word	0xffffffff


	//   ....[25]....
        /*00a4*/ 	.word	0xffffffff


	//   ....[26]....
        /*00a8*/ 	.word	0xffffffff


	//   ....[27]....
        /*00ac*/ 	.word	0xffffffff


	//   ....[28]....
        /*00b0*/ 	.word	0xffffffff


	//   ....[29]....
        /*00b4*/ 	.word	0xffffffff


	//   ....[30]....
        /*00b8*/ 	.word	0xffffffff


	//   ....[31]....
        /*00bc*/ 	.word	0xffffffff


	//----- nvinfo : EIATTR_COOP_GROUP_INSTR_OFFSETS
	.align		4
.L_1624:
        /*00c0*/ 	.byte	0x04, 0x28
        /*00c2*/ 	.short	(.L_1626 - .L_1625)


	//   ....[0]....
.L_1625:
        /*00c4*/ 	.word	0x0000aa90


	//   ....[1]....
        /*00c8*/ 	.word	0x0000aab0


	//   ....[2]....
        /*00cc*/ 	.word	0x0000aac0


	//   ....[3]....
        /*00d0*/ 	.word	0x0000aad0


	//   ....[4]....
        /*00d4*/ 	.word	0x0000ac30


	//   ....[5]....
        /*00d8*/ 	.word	0x0000ac50


	//   ....[6]....
        /*00dc*/ 	.word	0x0000ac60


	//   ....[7]....
        /*00e0*/ 	.word	0x0000ac70


	//   ....[8]....
        /*00e4*/ 	.word	0x0000add0


	//   ....[9]....
        /*00e8*/ 	.word	0x0000adf0


	//   ....[10]....
        /*00ec*/ 	.word	0x0000ae00


	//   ....[11]....
        /*00f0*/ 	.word	0x0000ae10


	//   ....[12]....
        /*00f4*/ 	.word	0x0000af70


	//   ....[13]....
        /*00f8*/ 	.word	0x0000af90


	//   ....[14]....
        /*00fc*/ 	.word	0x0000afa0


	//   ....[15]....
        /*0100*/ 	.word	0x0000afb0


	//   ....[16]....
        /*0104*/ 	.word	0x00016e60


	//   ....[17]....
        /*0108*/ 	.word	0x00016e80


	//   ....[18]....
        /*010c*/ 	.word	0x00016e90


	//   ....[19]....
        /*0110*/ 	.word	0x00016ea0


	//   ....[20]....
        /*0114*/ 	.word	0x00017000


	//   ....[21]....
        /*0118*/ 	.word	0x00017020


	//   ....[22]....
        /*011c*/ 	.word	0x00017030


	//   ....[23]....
        /*0120*/ 	.word	0x00017040


	//   ....[24]....
        /*0124*/ 	.word	0x000171a0


	//   ....[25]....
        /*0128*/ 	.word	0x000171c0


	//   ....[26]....
        /*012c*/ 	.word	0x000171d0


	//   ....[27]....
        /*0130*/ 	.word	0x000171e0


	//   ....[28]....
        /*0134*/ 	.word	0x00017340


	//   ....[29]....
        /*0138*/ 	.word	0x00017360


	//   ....[30]....
        /*013c*/ 	.word	0x00017370


	//   ....[31]....
        /*0140*/ 	.word	0x00017380


	//----- nvinfo : EIATTR_SYSCALL_OFFSETS
	.align		4
.L_1626:
        /*0144*/ 	.byte	0x04, 0x46
        /*0146*/ 	.short	(.L_1628 - .L_1627)


	//   ....[0]....
.L_1627:
        /*0148*/ 	.word	0x000014b0


	//   ....[1]....
        /*014c*/ 	.word	0x00018240


	//   ....[2]....
        /*0150*/ 	.word	0x00018920


	//   ....[3]....
        /*0154*/ 	.word	0x00018a10


	//   ....[4]....
        /*0158*/ 	.word	0x00018b00


	//   ....[5]....
        /*015c*/ 	.word	0x00018bf0


	//   ....[6]....
        /*0160*/ 	.word	0x00019a00


	//   ....[7]....
        /*0164*/ 	.word	0x0001a0e0


	//   ....[8]....
        /*0168*/ 	.word	0x0001a1d0


	//   ....[9]....
        /*016c*/ 	.word	0x0001a2c0


	//   ....[10]....
        /*0170*/ 	.word	0x0001a3b0


	//----- nvinfo : EIATTR_EXIT_INSTR_OFFSETS
	.align		4
.L_1628:
        /*0174*/ 	.byte	0x04, 0x1c
        /*0176*/ 	.short	(.L_1630 - .L_1629)


	//   ....[0]....
.L_1629:
        /*0178*/ 	.word	0x00014b50


	//   ....[1]....
        /*017c*/ 	.word	0x00017500


	//   ....[2]....
        /*0180*/ 	.word	0x00017fa0


	//   ....[3]....
        /*0184*/ 	.word	0x00018010


	//   ....[4]....
        /*0188*/ 	.word	0x00018120


	//   ....[5]....
        /*018c*/ 	.word	0x000187b0


	//   ....[6]....
        /*0190*/ 	.word	0x00018820


	//   ....[7]....
        /*0194*/ 	.word	0x00018c00


	//   ....[8]....
        /*0198*/ 	.word	0x00018c40


	//   ....[9]....
        /*019c*/ 	.word	0x00018c80


	//   ....[10]....
        /*01a0*/ 	.word	0x00018cc0


	//   ....[11]....
        /*01a4*/ 	.word	0x00019760


	//   ....[12]....
        /*01a8*/ 	.word	0x000197d0


	//   ....[13]....
        /*01ac*/ 	.word	0x000198e0


	//   ....[14]....
        /*01b0*/ 	.word	0x00019f70


	//   ....[15]....
        /*01b4*/ 	.word	0x00019fe0


	//   ....[16]....
        /*01b8*/ 	.word	0x0001a3c0


	//----- nvinfo : EIATTR_MAX_THREADS
	.align		4
.L_1630:
        /*01bc*/ 	.byte	0x04, 0x05
        /*01be*/ 	.short	(.L_1632 - .L_1631)
.L_1631:
        /*01c0*/ 	.word	0x00000080
        /*01c4*/ 	.word	0x00000001
        /*01c8*/ 	.word	0x00000001


	//----- nvinfo : EIATTR_CRS_STACK_SIZE
	.align		4
.L_1632:
        /*01cc*/ 	.byte	0x04, 0x1e
        /*01ce*/ 	.short	(.L_1634 - .L_1633)
.L_1633:
        /*01d0*/ 	.word	0x00000000


	//----- nvinfo : EIATTR_CBANK_PARAM_SIZE
	.align		4
.L_1634:
        /*01d4*/ 	.byte	0x03, 0x19
        /*01d6*/ 	.short	0x0428


	//----- nvinfo : EIATTR_PARAM_CBANK
	.align		4
        /*01d8*/ 	.byte	0x04, 0x0a
        /*01da*/ 	.short	(.L_1636 - .L_1635)
	.align		4
.L_1635:
        /*01dc*/ 	.word	index@(.nv.constant0._ZN2at6native13reduce_kernelILi128ELi4ENS0_8ReduceOpIN3c108BFloat16ENS0_10WelfordOpsIS4_fiN4cuda3std3__44pairIS4_S4_EEEEjS4_Li2ELi2EEEEEvT1_)
        /*01e0*/ 	.short	0x0210
        /*01e2*/ 	.short	0x0428


	//----- nvinfo : EIATTR_SW_WAR
	.align		4
.L_1636:
        /*01e4*/ 	.byte	0x04, 0x36
        /*01e6*/ 	.short	(.L_1638 - .L_1637)
.L_1637:
        /*01e8*/ 	.word	0x00000008
.L_1638:


//--------------------- .nv.info._ZN2at6native13reduce_kernelILi512ELi1ENS0_8ReduceOpIN3c104HalfENS0_10WelfordOpsIS4_fiN4cuda3std3__44pairIS4_S4_EEEEjS4_Li2ELi2EEEEEvT1_ --------------------------
	.section	.nv.info._ZN2at6native13reduce_kernelILi512ELi1ENS0_8ReduceOpIN3c104HalfENS0_10WelfordOpsIS4_fiN4cuda3std3__44pairIS4_S4_EEEEjS4_Li2ELi2EEEEEvT1_,"",@"SHT_CUDA_INFO"
	.sectionflags	@""
	.align	4


	//----- nvinfo : EIATTR_CUDA_API_VERSION
	.align		4
        /*0000*/ 	.byte	0x04, 0x37
        /*0002*/ 	.short	(.L_1640 - .L_1639)
.L_1639:
        /*0004*/ 	.word	0x00000082


	//----- nvinfo : EIATTR_KPARAM_INFO
	.align		4
.L_1640:
        /*0008*/ 	.byte	0x04, 0x17
        /*000a*/ 	.short	(.L_1642 - .L_1641)
.L_1641:
        /*000c*/ 	.word	0x00000000
        /*0010*/ 	.short	0x0000
        /*0012*/ 	.short	0x0000
        /*0014*/ 	.byte	0x00, 0xf0, 0xa1, 0x10


	//----- nvinfo : EIATTR_SPARSE_MMA_MASK
	.align		4
.L_1642:
        /*0018*/ 	.byte	0x03, 0x50
        /*001a*/ 	.short	0x0000


	//----- nvinfo : EIATTR_MAXREG_COUNT
	.align		4
        /*001c*/ 	.byte	0x03, 0x1b
        /*001e*/ 	.short	0x0020


	//----- nvinfo : EIATTR_NUM_BARRIERS
	.align		4
        /*0020*/ 	.byte	0x02, 0x4c
        /*0022*/ 	.byte	0x01
	.zero		1


	//----- nvinfo : EIATTR_EXTERNS
	.align		4
        /*0024*/ 	.byte	0x04, 0x0f
        /*0026*/ 	.short	(.L_1644 - .L_1643)


	//   ....[0]....
	.align		4
.L_1643:
        /*0028*/ 	.word	index@(__assertfail)


	//----- nvinfo : EIATTR_MERCURY_ISA_VERSION
	.align		4
.L_1644:
        /*002c*/ 	.byte	0x03, 0x5f
        /*002e*/ 	.short	0x0101


	//----- nvinfo : EIATTR_INT_WARP_WIDE_INSTR_OFFSETS
	.align		4
        /*0030*/ 	.byte	0x04, 0x31
        /*0032*/ 	.short	(.L_1646 - .L_1645)


	//   ....[0]....
.L_1645:
        /*0034*/ 	.word	0x0000aa70


	//   ....[1]....
        /*0038*/ 	.word	0x0000ab60


	//----- nvinfo : EIATTR_COOP_GROUP_MASK_REGIDS
	.align		4
.L_1646:
        /*003c*/ 	.byte	0x04, 0x29
        /*003e*/ 	.short	(.L_1648 - .L_1647)


	//   ....[0]....
.L_1647:
        /*0040*/ 	.word	0xffffffff


	//   ....[1]....
        /*0044*/ 	.word	0xffffffff


	//   ....[2]....
        /*0048*/ 	.word	0xffffffff


	//   ....[3]....
        /*004c*/ 	.word	0xffffffff


	//   ....[4]....
        /*0050*/ 	.word	0xffffffff


	//   ....[5]....
        /*0054*/ 	.word	0xffffffff


	//   ....[6]....
        /*0058*/ 	.word	0xffffffff


	//   ....[7]....
        /*005c*/ 	.word	0xffffffff


	//----- nvinfo : EIATTR_COOP_GROUP_INSTR_OFFSETS
	.align		4
.L_1648:
        /*0060*/ 	.byte	0x04, 0x28
        /*0062*/ 	.short	(.L_1650 - .L_1649)


	//   ....[0]....
.L_1649:
        /*0064*/ 	.word	0x000079b0


	//   ....[1]....
        /*0068*/ 	.word	0x000079d0


	//   ....[2]....
        /*006c*/ 	.word	0x000079e0


	//   ....[3]....
        /*0070*/ 	.word	0x000079f0


	//   ....[4]....
        /*0074*/ 	.word	0x0000b920


	//   ....[5]....
        /*0078*/ 	.word	0x0000b940


	//   ....[6]....
        /*007c*/ 	.word	0x0000b950


	//   ....[7]....
        /*0080*/ 	.word	0x0000b960


	//----- nvinfo : EIATTR_SYSCALL_OFFSETS
	.align		4
.L_1650:
        /*0084*/ 	.byte	0x04, 0x46
        /*0086*/ 	.short	(.L_1652 - .L_1651)


	//   ....[0]....
.L_1651:
        /*0088*/ 	.word	0x0000bfe0


	//   ....[1]....
        /*008c*/ 	.word	0x0000c300


	//   ....[2]....
        /*0090*/ 	.word	0x0000c920


	//   ....[3]....
        /*0094*/ 	.word	0x0000cc40


	//----- nvinfo : EIATTR_EXIT_INSTR_OFFSETS
	.align		4
.L_1652:
        /*0098*/ 	.byte	0x04, 0x1c
        /*009a*/ 	.short	(.L_1654 - .L_1653)


	//   ....[0]....
.L_1653:
        /*009c*/ 	.word	0x0000ac20


	//   ....[1]....
        /*00a0*/ 	.word	0x0000bae0


	//   ....[2]....
        /*00a4*/ 	.word	0x0000be00


	//   ....[3]....
        /*00a8*/ 	.word	0x0000be70


	//   ....[4]....
        /*00ac*/ 	.word	0x0000bec0


	//   ....[5]....
        /*00b0*/ 	.word	0x0000c190


	//   ....[6]....
        /*00b4*/ 	.word	0x0000c200


	//   ....[7]....
        /*00b8*/ 	.word	0x0000c310


	//   ....[8]....
        /*00bc*/ 	.word	0x0000c3a0


	//   ....[9]....
        /*00c0*/ 	.word	0x0000c3e0


	//   ....[10]....
        /*00c4*/ 	.word	0x0000c420


	//   ....[11]....
        /*00c8*/ 	.word	0x0000c740


	//   ....[12]....
        /*00cc*/ 	.word	0x0000c7b0


	//   ....[13]....
        /*00d0*/ 	.word	0x0000c800


	//   ....[14]....
        /*00d4*/ 	.word	0x0000cad0


	//   ....[15]....
        /*00d8*/ 	.word	0x0000cb40


	//   ....[16]....
        /*00dc*/ 	.word	0x0000cc50


	//----- nvinfo : EIATTR_MAX_THREADS
	.align		4
.L_1654:
        /*00e0*/ 	.byte	0x04, 0x05
        /*00e2*/ 	.short	(.L_1656 - .L_1655)
.L_1655:
        /*00e4*/ 	.word	0x00000200
        /*00e8*/ 	.word	0x00000001
        /*00ec*/ 	.word	0x00000001


	//----- nvinfo : EIATTR_CRS_STACK_SIZE
	.align		4
.L_1656:
        /*00f0*/ 	.byte	0x04, 0x1e
        /*00f2*/ 	.short	(.L_1658 - .L_1657)
.L_1657:
        /*00f4*/ 	.word	0x00000000


	//----- nvinfo : EIATTR_CBANK_PARAM_SIZE
	.align		4
.L_1658:
        /*00f8*/ 	.byte	0x03, 0x19
        /*00fa*/ 	.short	0x0428


	//----- nvinfo : EIATTR_PARAM_CBANK
	.align		4
        /*00fc*/ 	.byte	0x04, 0x0a
        /*00fe*/ 	.short	(.L_1660 - .L_1659)
	.align		4
.L_1659:
        /*0100*/ 	.word	index@(.nv.constant0._ZN2at6native13reduce_kernelILi512ELi1ENS0_8ReduceOpIN3c104HalfENS0_10WelfordOpsIS4_fiN4cuda3std3__44pairIS4_S4_EEEEjS4_Li2ELi2EEEEEvT1_)
        /*0104*/ 	.short	0x0210
        /*0106*/ 	.short	0x0428


	//----- nvinfo : EIATTR_SW_WAR
	.align		4
.L_1660:
        /*0108*/ 	.byte	0x04, 0x36
        /*010a*/ 	.short	(.L_1662 - .L_1661)
.L_1661:
        /*010c*/ 	.word	0x00000008
.L_1662:


//--------------------- .nv.info._ZN2at6native13reduce_kernelILi256ELi2ENS0_8ReduceOpIN3c104HalfENS0_10WelfordOpsIS4_fiN4cuda3std3__44pairIS4_S4_EEEEjS4_Li2ELi2EEEEEvT1_ --------------------------
	.section	.nv.info._ZN2at6native13reduce_kernelILi256ELi2ENS0_8ReduceOpIN3c104HalfENS0_10WelfordOpsIS4_fiN4cuda3std3__44pairIS4_S4_EEEEjS4_Li2ELi2EEEEEvT1_,"",@"SHT_CUDA_INFO"
	.sectionflags	@""
	.align	4


	//----- nvinfo : EIATTR_CUDA_API_VERSION
	.align		4
        /*0000*/ 	.byte	0x04, 0x37
        /*0002*/ 	.short	(.L_1664 - .L_1663)
.L_1663:
        /*0004*/ 	.word	0x00000082


	//----- nvinfo : EIATTR_KPARAM_INFO
	.align		4
.L_1664:
        /*0008*/ 	.byte	0x04, 0x17
        /*000a*/ 	.short	(.L_1666 - .L_1665)
.L_1665:
        /*000c*/ 	.word	0x00000000
        /*0010*/ 	.short	0x0000
        /*0012*/ 	.short	0x0000
        /*0014*/ 	.byte	0x00, 0xf0, 0xa1, 0x10


	//----- nvinfo : EIATTR_SPARSE_MMA_MASK
	.align		4
.L_1666:
        /*0018*/ 	.byte	0x03, 0x50
        /*001a*/ 	.short	0x0000


	//----- nvinfo : EIATTR_MAXREG_COUNT
	.align		4
        /*001c*/ 	.byte	0x03, 0x1b
        /*001e*/ 	.short	0x0040


	//----- nvinfo : EIATTR_NUM_BARRIERS
	.align		4
        /*0020*/ 	.byte	0x02, 0x4c
        /*0022*/ 	.byte	0x01
	.zero		1


	//----- nvinfo : EIATTR_EXTERNS
	.align		4
        /*0024*/ 	.byte	0x04, 0x0f
        /*0026*/ 	.short	(.L_1668 - .L_1667)


	//   ....[0]....
	.align		4
.L_1667:
        /*0028*/ 	.word	index@(__assertfail)


	//----- nvinfo : EIATTR_MERCURY_ISA_VERSION
	.align		4
.L_1668:
        /*002c*/ 	.byte	0x03, 0x5f
        /*002e*/ 	.short	0x0101


	//----- nvinfo : EIATTR_INT_WARP_WIDE_INSTR_OFFSETS
	.align		4
        /*0030*/ 	.byte	0x04, 0x31
        /*0032*/ 	.short	(.L_1670 - .L_1669)


	//   ....[0]....
.L_1669:
        /*0034*/ 	.word	0x0000e090


	//   ....[1]....
        /*0038*/ 	.word	0x0000e180


	//----- nvinfo : EIATTR_COOP_GROUP_MASK_REGIDS
	.align		4
.L_1670:
        /*003c*/ 	.byte	0x04, 0x29
        /*003e*/ 	.short	(.L_1672 - .L_1671)


	//   ....[0]....
.L_1671:
        /*0040*/ 	.word	0xffffffff


	//   ....[1]....
        /*0044*/ 	.word	0xffffffff


	//   ....[2]....
        /*0048*/ 	.word	0xffffffff


	//   ....[3]....
        /*004c*/ 	.word	0xffffffff


	//   ....[4]....
        /*0050*/ 	.word	0xffffffff


	//   ....[5]....
        /*0054*/ 	.word	0xffffffff


	//   ....[6]....
        /*0058*/ 	.word	0xffffffff


	//   ....[7]....
        /*005c*/ 	.word	0xffffffff


	//   ....[8]....
        /*0060*/ 	.word	0xffffffff


	//   ....[9]....
        /*0064*/ 	.word	0xffffffff


	//   ....[10]....
        /*0068*/ 	.word	0xffffffff


	//   ....[11]....
        /*006c*/ 	.word	0xffffffff


	//   ....[12]....
        /*0070*/ 	.word	0xffffffff


	//   ....[13]....
        /*0074*/ 	.word	0xffffffff


	//   ....[14]....
        /*0078*/ 	.word	0xffffffff


	//   ....[15]....
        /*007c*/ 	.word	0xffffffff


	//----- nvinfo : EIATTR_COOP_GROUP_INSTR_OFFSETS
	.align		4
.L_1672:
        /*0080*/ 	.byte	0x04, 0x28
        /*0082*/ 	.short	(.L_1674 - .L_1673)


	//   ....[0]....
.L_1673:
        /*0084*/ 	.word	0x00008a40


	//   ....[1]....
        /*0088*/ 	.word	0x00008a60


	//   ....[2]....
        /*008c*/ 	.word	0x00008a70


	//   ....[3]....
        /*0090*/ 	.word	0x00008a80


	//   ....[4]....
        /*0094*/ 	.word	0x00008be0


	//   ....[5]....
        /*0098*/ 	.word	0x00008c00


	//   ....[6]....
        /*009c*/ 	.word	0x00008c10


	//   ....[7]....
        /*00a0*/ 	.word	0x00008c20


	//   ....[8]....
        /*00a4*/ 	.word	0x0000f690


	//   ....[9]....
        /*00a8*/ 	.word	0x0000f6b0


	//   ....[10]....
        /*00ac*/ 	.word	0x0000f6c0


	//   ....[11]....
        /*00b0*/ 	.word	0x0000f6d0


	//   ....[12]....
        /*00b4*/ 	.word	0x0000f830


	//   ....[13]....
        /*00b8*/ 	.word	0x0000f850


	//   ....[14]....
        /*00bc*/ 	.word	0x0000f860


	//   ....[15]....
        /*00c0*/ 	.word	0x0000f870


	//----- nvinfo : EIATTR_SYSCALL_OFFSETS
	.align		4
.L_1674:
        /*00c4*/ 	.byte	0x04, 0x46
        /*00c6*/ 	.short	(.L_1676 - .L_1675)


	//   ....[0]....
.L_1675:
        /*00c8*/ 	.word	0x00001470


	//   ....[1]....
        /*00cc*/ 	.word	0x000101b0


	//   ....[2]....
        /*00d0*/ 	.word	0x00010610


	//   ....[3]....
        /*00d4*/ 	.word	0x00010700


	//   ....[4]....
        /*00d8*/ 	.word	0x00010f90


	//   ....[5]....
        /*00dc*/ 	.word	0x000113f0


	//   ....[6]....
        /*00e0*/ 	.word	0x000114e0


	//----- nvinfo : EIATTR_EXIT_INSTR_OFFSETS
	.align		4
.L_1676:
        /*00e4*/ 	.byte	0x04, 0x1c
        /*00e6*/ 	.short	(.L_1678 - .L_1677)


	//   ....[0]....
.L_1677:
        /*00e8*/ 	.word	0x0000e240


	//   ....[1]....
        /*00ec*/ 	.word	0x0000f9f0


	//   ....[2]....
        /*00f0*/ 	.word	0x0000ff90


	//   ....[3]....
        /*00f4*/ 	.word	0x00010000


	//   ....[4]....
        /*00f8*/ 	.word	0x00010090


	//   ....[5]....
        /*00fc*/ 	.word	0x000104a0


	//   ....[6]....
        /*0100*/ 	.word	0x00010510


	//   ....[7]....
        /*0104*/ 	.word	0x00010710


	//   ....[8]....
        /*0108*/ 	.word	0x00010750


	//   ....[9]....
        /*010c*/ 	.word	0x00010790


	//   ....[10]....
        /*0110*/ 	.word	0x000107d0


	//   ....[11]....
        /*0114*/ 	.word	0x00010d70


	//   ....[12]....
        /*0118*/ 	.word	0x00010de0


	//   ....[13]....
        /*011c*/ 	.word	0x00010e70


	//   ....[14]....
        /*0120*/ 	.word	0x00011280


	//   ....[15]....
        /*0124*/ 	.word	0x000112f0


	//   ....[16]....
        /*0128*/ 	.word	0x000114f0


	//----- nvinfo : EIATTR_MAX_THREADS
	.align		4
.L_1678:
        /*012c*/ 	.byte	0x04, 0x05
        /*012e*/ 	.short	(.L_1680 - .L_1679)
.L_1679:
        /*0130*/ 	.word	0x00000100
        /*0134*/ 	.word	0x00000001
        /*0138*/ 	.word	0x00000001


	//----- nvinfo : EIATTR_CRS_STACK_SIZE
	.align		4
.L_1680:
        /*013c*/ 	.byte	0x04, 0x1e
        /*013e*/ 	.short	(.L_1682 - .L_1681)
.L_1681:
        /*0140*/ 	.word	0x00000000


	//----- nvinfo : EIATTR_CBANK_PARAM_SIZE
	.align		4
.L_1682:
        /*0144*/ 	.byte	0x03, 0x19
        /*0146*/ 	.short	0x0428


	//----- nvinfo : EIATTR_PARAM_CBANK
	.align		4
        /*0148*/ 	.byte	0x04, 0x0a
        /*014a*/ 	.short	(.L_1684 - .L_1683)
	.align		4
.L_1683:
        /*014c*/ 	.word	index@(.nv.constant0._ZN2at6native13reduce_kernelILi256ELi2ENS0_8ReduceOpIN3c104HalfENS0_10WelfordOpsIS4_fiN4cuda3std3__44pairIS4_S4_EEEEjS4_Li2ELi2EEEEEvT1_)
        /*0150*/ 	.short	0x0210
        /*0152*/ 	.short	0x0428


	//----- nvinfo : EIATTR_SW_WAR
	.align		4
.L_1684:
        /*0154*/ 	.byte	0x04, 0x36
        /*0156*/ 	.short	(.L_1686 - .L_1685)
.L_1685:
        /*0158*/ 	.word	0x00000008
.L_1686:


//--------------------- .nv.info._ZN2at6native13reduce_kernelILi128ELi4ENS0_8ReduceOpIN3c104HalfENS0_10WelfordOpsIS4_fiN4cuda3std3__44pairIS4_S4_EEEEjS4_Li2ELi2EEEEEvT1_ --------------------------
	.section	.nv.info._ZN2at6native13reduce_kernelILi128ELi4ENS0_8ReduceOpIN3c104HalfENS0_10WelfordOpsIS4_fiN4cuda3std3__44pairIS4_S4_EEEEjS4_Li2ELi2EEEEEvT1_,"",@"SHT_CUDA_INFO"
	.sectionflags	@""
	.align	4


	//----- nvinfo : EIATTR_CUDA_API_VERSION
	.align		4
        /*0000*/ 	.byte	0x04, 0x37
        /*0002*/ 	.short	(.L_1688 - .L_1687)
.L_1687:
        /*0004*/ 	.word	0x00000082


	//----- nvinfo : EIATTR_KPARAM_INFO
	.align		4
.L_1688:
        /*0008*/ 	.byte	0x04, 0x17
        /*000a*/ 	.short	(.L_1690 - .L_1689)
.L_1689:
        /*000c*/ 	.word	0x00000000
        /*0010*/ 	.short	0x0000
        /*0012*/ 	.short	0x0000
        /*0014*/ 	.byte	0x00, 0xf0, 0xa1, 0x10


	//----- nvinfo : EIATTR_SPARSE_MMA_MASK
	.align		4
.L_1690:
        /*0018*/ 	.byte	0x03, 0x50
        /*001a*/ 	.short	0x0000


	//----- nvinfo : EIATTR_MAXREG_COUNT
	.align		4
        /*001c*/ 	.byte	0x03, 0x1b
        /*001e*/ 	.short	0x0080


	//----- nvinfo : EIATTR_NUM_BARRIERS
	.align		4
        /*0020*/ 	.byte	0x02, 0x4c
        /*0022*/ 	.byte	0x01
	.zero		1


	//----- nvinfo : EIATTR_EXTERNS
	.align		4
        /*0024*/ 	.byte	0x04, 0x0f
        /*0026*/ 	.short	(.L_1692 - .L_1691)


	//   ....[0]....
	.align		4
.L_1691:
        /*0028*/ 	.word	index@(__assertfail)


	//----- nvinfo : EIATTR_MERCURY_ISA_VERSION
	.align		4
.L_1692:
        /*002c*/ 	.byte	0x03, 0x5f
        /*002e*/ 	.short	0x0101


	//----- nvinfo : EIATTR_INT_WARP_WIDE_INSTR_OFFSETS
	.align		4
        /*0030*/ 	.byte	0x04, 0x31
        /*0032*/ 	.short	(.L_1694 - .L_1693)


	//   ....[0]....
.L_1693:
        /*0034*/ 	.word	0x000147d0


	//   ....[1]....
        /*0038*/ 	.word	0x000148c0


	//----- nvinfo : EIATTR_COOP_GROUP_MASK_REGIDS
	.align		4
.L_1694:
        /*003c*/ 	.byte	0x04, 0x29
        /*003e*/ 	.short	(.L_1696 - .L_1695)


	//   ....[0]....
.L_1695:
        /*0040*/ 	.word	0xffffffff


	//   ....[1]....
        /*0044*/ 	.word	0xffffffff


	//   ....[2]....
        /*0048*/ 	.word	0xffffffff


	//   ....[3]....
        /*004c*/ 	.word	0xffffffff


	//   ....[4]....
        /*0050*/ 	.word	0xffffffff


	//   ....[5]....
        /*0054*/ 	.word	0xffffffff


	//   ....[6]....
        /*0058*/ 	.word	0xffffffff


	//   ....[7]....
        /*005c*/ 	.word	0xffffffff


	//   ....[8]....
        /*0060*/ 	.word	0xffffffff


	//   ....[9]....
        /*0064*/ 	.word	0xffffffff


	//   ....[10]....
        /*0068*/ 	.word	0xffffffff


	//   ....[11]....
        /*006c*/ 	.word	0xffffffff


	//   ....[12]....
        /*0070*/ 	.word	0xffffffff


	//   ....[13]....
        /*0074*/ 	.word	0xffffffff


	//   ....[14]....
        /*0078*/ 	.word	0xffffffff


	//   ....[15]....
        /*007c*/ 	.word	0xffffffff


	//   ....[16]....
        /*0080*/ 	.word	0xffffffff


	//   ....[17]....
        /*0084*/ 	.word	0xffffffff


	//   ....[18]....
        /*0088*/ 	.word	0xffffffff


	//   ....[19]....
        /*008c*/ 	.word	0xffffffff


	//   ....[20]....
        /*0090*/ 	.word	0xffffffff


	//   ....[21]....
        /*0094*/ 	.word	0xffffffff


	//   ....[22]....
        /*0098*/ 	.word	0xffffffff


	//   ....[23]....
        /*009c*/ 	.word	0xffffffff


	//   ....[24]....
        /*00a0*/ 	.word	0xffffffff


	//   ....[25]....
        /*00a4*/ 	.word	0xffffffff


	//   ....[26]....
        /*00a8*/ 	.word	0xffffffff


	//   ....[27]....
        /*00ac*/ 	.word	0xffffffff


	//   ....[28]....
        /*00b0*/ 	.word	0xffffffff


	//   ....[29]....
        /*00b4*/ 	.word	0xffffffff


	//   ....[30]....
        /*00b8*/ 	.word	0xffffffff


	//   ....[31]....
        /*00bc*/ 	.word	0xffffffff


	//----- nvinfo : EIATTR_COOP_GROUP_INSTR_OFFSETS
	.align		4
.L_1696:
        /*00c0*/ 	.byte	0x04, 0x28
        /*00c2*/ 	.short	(.L_1698 - .L_1697)


	//   ....[0]....
.L_1697:
        /*00c4*/ 	.word	0x0000a8c0


	//   ....[1]....
        /*00c8*/ 	.word	0x0000a8e0


	//   ....[2]....
        /*00cc*/ 	.word	0x0000a8f0


	//   ....[3]....
        /*00d0*/ 	.word	0x0000a900


	//   ....[4]....
        /*00d4*/ 	.word	0x0000aa60


	//   ....[5]....
        /*00d8*/ 	.word	0x0000aa80


	//   ....[6]....
        /*00dc*/ 	.word	0x0000aa90


	//   ....[7]....
        /*00e0*/ 	.word	0x0000aaa0


	//   ....[8]....
        /*00e4*/ 	.word	0x0000ac00


	//   ....[9]....
        /*00e8*/ 	.word	0x0000ac20


	//   ....[10]....
        /*00ec*/ 	.word	0x0000ac30


	//   ....[11]....
        /*00f0*/ 	.word	0x0000ac40


	//   ....[12]....
        /*00f4*/ 	.word	0x0000ada0


	//   ....[13]....
        /*00f8*/ 	.word	0x0000adc0


	//   ....[14]....
        /*00fc*/ 	.word	0x0000add0


	//   ....[15]....
        /*0100*/ 	.word	0x0000ade0


	//   ....[16]....
        /*0104*/ 	.word	0x00016c90


	//   ....[17]....
        /*0108*/ 	.word	0x00016cb0


	//   ....[18]....
        /*010c*/ 	.word	0x00016cc0


	//   ....[19]....
        /*0110*/ 	.word	0x00016cd0


	//   ....[20]....
        /*0114*/ 	.word	0x00016e30


	//   ....[21]....
        /*0118*/ 	.word	0x00016e50


	//   ....[22]....
        /*011c*/ 	.word	0x00016e60


	//   ....[23]....
        /*0120*/ 	.word	0x00016e70


	//   ....[24]....
        /*0124*/ 	.word	0x00016fd0


	//   ....[25]....
        /*0128*/ 	.word	0x00016ff0


	//   ....[26]....
        /*012c*/ 	.word	0x00017000


	//   ....[27]....
        /*0130*/ 	.word	0x00017010


	//   ....[28]....
        /*0134*/ 	.word	0x00017170


	//   ....[29]....
        /*0138*/ 	.word	0x00017190


	//   ....[30]....
        /*013c*/ 	.word	0x000171a0


	//   ....[31]....
        /*0140*/ 	.word	0x000171b0


	//----- nvinfo : EIATTR_SYSCALL_OFFSETS
	.align		4
.L_1698:
        /*0144*/ 	.byte	0x04, 0x46
        /*0146*/ 	.short	(.L_1700 - .L_1699)


	//   ....[0]....
.L_1699:
        /*0148*/ 	.word	0x000014b0


	//   ....[1]....
        /*014c*/ 	.word	0x00018070


	//   ....[2]....
        /*0150*/ 	.word	0x00018750


	//   ....[3]....
        /*0154*/ 	.word	0x00018840


	//   ....[4]....
        /*0158*/ 	.word	0x00018930


	//   ....[5]....
        /*015c*/ 	.word	0x00018a20


	//   ....[6]....
        /*0160*/ 	.word	0x00019830


	//   ....[7]....
        /*0164*/ 	.word	0x00019f10


	//   ....[8]....
        /*0168*/ 	.word	0x0001a000


	//   ....[9]....
        /*016c*/ 	.word	0x0001a0f0


	//   ....[10]....
        /*0170*/ 	.word	0x0001a1e0


	//----- nvinfo : EIATTR_EXIT_INSTR_OFFSETS
	.align		4
.L_1700:
        /*0174*/ 	.byte	0x04, 0x1c
        /*0176*/ 	.short	(.L_1702 - .L_1701)


	//   ....[0]....
.L_1701:
        /*0178*/ 	.word	0x00014980


	//   ....[1]....
        /*017c*/ 	.word	0x00017330


	//   ....[2]....
        /*0180*/ 	.word	0x00017dd0


	//   ....[3]....
        /*0184*/ 	.word	0x00017e40


	//   ....[4]....
        /*0188*/ 	.word	0x00017f50


	//   ....[5]....
        /*018c*/ 	.word	0x000185e0


	//   ....[6]....
        /*0190*/ 	.word	0x00018650


	//   ....[7]....
        /*0194*/ 	.word	0x00018a30


	//   ....[8]....
        /*0198*/ 	.word	0x00018a70


	//   ....[9]....
        /*019c*/ 	.word	0x00018ab0


	//   ....[10]....
        /*01a0*/ 	.word	0x00018af0


	//   ....[11]....
        /*01a4*/ 	.word	0x00019590


	//   ....[12]....
        /*01a8*/ 	.word	0x00019600


	//   ....[13]....
        /*01ac*/ 	.word	0x00019710


	//   ....[14]....
        /*01b0*/ 	.word	0x00019da0


	//   ....[15]....
        /*01b4*/ 	.word	0x00019e10


	//   ....[16]....
        /*01b8*/ 	.word	0x0001a1f0


	//----- nvinfo : EIATTR_MAX_THREADS
	.align		4
.L_1702:
        /*01bc*/ 	.byte	0x04, 0x05
        /*01be*/ 	.short	(.L_1704 - .L_1703)
.L_1703:
        /*01c0*/ 	.word	0x00000080
        /*01c4*/ 	.word	0x00000001
        /*01c8*/ 	.word	0x00000001


	//----- nvinfo : EIATTR_CRS_STACK_SIZE
	.align		4
.L_1704:
        /*01cc*/ 	.byte	0x04, 0x1e
        /*01ce*/ 	.short	(.L_1706 - .L_1705)
.L_1705:
        /*01d0*/ 	.word	0x00000000


	//----- nvinfo : EIATTR_CBANK_PARAM_SIZE
	.align		4
.L_1706:
        /*01d4*/ 	.byte	0x03, 0x19
        /*01d6*/ 	.short	0x0428


	//----- nvinfo : EIATTR_PARAM_CBANK
	.align		4
        /*01d8*/ 	.byte	0x04, 0x0a
        /*01da*/ 	.short	(.L_1708 - .L_1707)
	.align		4
.L_1707:
        /*01dc*/ 	.word	index@(.nv.constant0._ZN2at6native13reduce_kernelILi128ELi4ENS0_8ReduceOpIN3c104HalfENS0_10WelfordOpsIS4_fiN4cuda3std3__44pairIS4_S4_EEEEjS4_Li2ELi2EEEEEvT1_)
        /*01e0*/ 	.short	0x0210
        /*01e2*/ 	.short	0x0428


	//----- nvinfo : EIATTR_SW_WAR
	.align		4
.L_1708:
        /*01e4*/ 	.byte	0x04, 0x36
        /*01e6*/ 	.short	(.L_1710 - .L_1709)
.L_1709:
        /*01e8*/ 	.word	0x00000008
.L_1710:


//--------------------- .nv.info._ZN2at6native13reduce_kernelILi512ELi1ENS0_8ReduceOpIfNS0_10WelfordOpsIffiN4cuda3std3__44pairIffEEEEjfLi2ELi2EEEEEvT1_ --------------------------
	.section	.nv.info._ZN2at6native13reduce_kernelILi512ELi1ENS0_8ReduceOpIfNS0_10WelfordOpsIffiN4cuda3std3__44pairIffEEEEjfLi2ELi2EEEEEvT1_,"",@"SHT_CUDA_INFO"
	.sectionflags	@""
	.align	4


	//----- nvinfo : EIATTR_CUDA_API_VERSION
	.align		4
        /*0000*/ 	.byte	0x04, 0x37
        /*0002*/ 	.short	(.L_1712 - .L_1711)
.L_1711:
        /*0004*/ 	.word	0x00000082


	//----- nvinfo : EIATTR_KPARAM_INFO
	.align		4
.L_1712:
        /*0008*/ 	.byte	0x04, 0x17
        /*000a*/ 	.short	(.L_1714 - .L_1713)
.L_1713:
        /*000c*/ 	.word	0x00000000
        /*0010*/ 	.short	0x0000
        /*0012*/ 	.short	0x0000
        /*0014*/ 	.byte	0x00, 0xf0, 0xa1, 0x10


	//----- nvinfo : EIATTR_SPARSE_MMA_MASK
	.align		4
.L_1714:
        /*0018*/ 	.byte	0x03, 0x50
        /*001a*/ 	.short	0x0000


	//----- nvinfo : EIATTR_MAXREG_COUNT
	.align		4
        /*001c*/ 	.byte	0x03, 0x1b
        /*001e*/ 	.short	0x0020


	//----- nvinfo : EIATTR_NUM_BARRIERS
	.align		4
        /*0020*/ 	.byte	0x02, 0x4c
        /*0022*/ 	.byte	0x01
	.zero		1


	//----- nvinfo : EIATTR_EXTERNS
	.align		4
        /*0024*/ 	.byte	0x04, 0x0f
        /*0026*/ 	.short	(.L_1716 - .L_1715)


	//   ....[0]....
	.align		4
.L_1715:
        /*0028*/ 	.word	index@(__assertfail)


	//----- nvinfo : EIATTR_MERCURY_ISA_VERSION
	.align		4
.L_1716:
        /*002c*/ 	.byte	0x03, 0x5f
        /*002e*/ 	.short	0x0101


	//----- nvinfo : EIATTR_INT_WARP_WIDE_INSTR_OFFSETS
	.align		4
        /*0030*/ 	.byte	0x04, 0x31
        /*0032*/ 	.short	(.L_1718 - .L_1717)


	//   ....[0]....
.L_1717:
        /*0034*/ 	.word	0x0000a950


	//   ....[1]....
        /*0038*/ 	.word	0x0000aa40


	//----- nvinfo : EIATTR_COOP_GROUP_MASK_REGIDS
	.align		4
.L_1718:
        /*003c*/ 	.byte	0x04, 0x29
        /*003e*/ 	.short	(.L_1720 - .L_1719)


	//   ....[0]....
.L_1719:
        /*0040*/ 	.word	0xffffffff


	//   ....[1]....
        /*0044*/ 	.word	0xffffffff


	//   ....[2]....
        /*0048*/ 	.word	0xffffffff


	//   ....[3]....
        /*004c*/ 	.word	0xffffffff


	//   ....[4]....
        /*0050*/ 	.word	0xffffffff


	//   ....[5]....
        /*0054*/ 	.word	0xffffffff


	//   ....[6]....
        /*0058*/ 	.word	0xffffffff


	//   ....[7]....
        /*005c*/ 	.word	0xffffffff


	//----- nvinfo : EIATTR_COOP_GROUP_INSTR_OFFSETS
	.align		4
.L_1720:
        /*0060*/ 	.byte	0x04, 0x28
        /*0062*/ 	.short	(.L_1722 - .L_1721)


	//   ....[0]....
.L_1721:
        /*0064*/ 	.word	0x00007890


	//   ....[1]....
        /*0068*/ 	.word	0x000078b0


	//   ....[2]....
        /*006c*/ 	.word	0x000078c0


	//   ....[3]....
        /*0070*/ 	.word	0x000078d0


	//   ....[4]....
        /*0074*/ 	.word	0x0000b800


	//   ....[5]....
        /*0078*/ 	.word	0x0000b820


	//   ....[6]....
        /*007c*/ 	.word	0x0000b830


	//   ....[7]....
        /*0080*/ 	.word	0x0000b840


	//----- nvinfo : EIATTR_SYSCALL_OFFSETS
	.align		4
.L_1722:
        /*0084*/ 	.byte	0x04, 0x46
        /*0086*/ 	.short	(.L_1724 - .L_1723)


	//   ....[0]....
.L_1723:
        /*0088*/ 	.word	0x0000bea0


	//   ....[1]....
        /*008c*/ 	.word	0x0000c1a0


	//   ....[2]....
        /*0090*/ 	.word	0x0000c7a0


	//   ....[3]....
        /*0094*/ 	.word	0x0000caa0


	//----- nvinfo : EIATTR_EXIT_INSTR_OFFSETS
	.align		4
.L_1724:
        /*0098*/ 	.byte	0x04, 0x1c
        /*009a*/ 	.short	(.L_1726 - .L_1725)


	//   ....[0]....
.L_1725:
        /*009c*/ 	.word	0x0000ab00


	//   ....[1]....
        /*00a0*/ 	.word	0x0000b9c0


	//   ....[2]....
        /*00a4*/ 	.word	0x0000bcd0


	//   ....[3]....
        /*00a8*/ 	.word	0x0000bd30


	//   ....[4]....
        /*00ac*/ 	.word	0x0000bd80


	//   ....[5]....
        /*00b0*/ 	.word	0x0000c040


	//   ....[6]....
        /*00b4*/ 	.word	0x0000c0a0


	//   ....[7]....
        /*00b8*/ 	.word	0x0000c1b0


	//   ....[8]....
        /*00bc*/ 	.word	0x0000c240


	//   ....[9]....
        /*00c0*/ 	.word	0x0000c280


	//   ....[10]....
        /*00c4*/ 	.word	0x0000c2c0


	//   ....[11]....
        /*00c8*/ 	.word	0x0000c5d0


	//   ....[12]....
        /*00cc*/ 	.word	0x0000c630


	//   ....[13]....
        /*00d0*/ 	.word	0x0000c680


	//   ....[14]....
        /*00d4*/ 	.word	0x0000c940


	//   ....[15]....
        /*00d8*/ 	.word	0x0000c9a0


	//   ....[16]....
        /*00dc*/ 	.word	0x0000cab0


	//----- nvinfo : EIATTR_MAX_THREADS
	.align		4
.L_1726:
        /*00e0*/ 	.byte	0x04, 0x05
        /*00e2*/ 	.short	(.L_1728 - .L_1727)
.L_1727:
        /*00e4*/ 	.word	0x00000200
        /*00e8*/ 	.word	0x00000001
        /*00ec*/ 	.word	0x00000001


	//----- nvinfo : EIATTR_CRS_STACK_SIZE
	.align		4
.L_1728:
        /*00f0*/ 	.byte	0x04, 0x1e
        /*00f2*/ 	.short	(.L_1730 - .L_1729)
.L_1729:
        /*00f4*/ 	.word	0x00000000


	//----- nvinfo : EIATTR_CBANK_PARAM_SIZE
	.align		4
.L_1730:
        /*00f8*/ 	.byte	0x03, 0x19
        /*00fa*/ 	.short	0x0428


	//----- nvinfo : EIATTR_PARAM_CBANK
	.align		4
        /*00fc*/ 	.byte	0x04, 0x0a
        /*00fe*/ 	.short	(.L_1732 - .L_1731)
	.align		4
.L_1731:
        /*0100*/ 	.word	index@(.nv.constant0._ZN2at6native13reduce_kernelILi512ELi1ENS0_8ReduceOpIfNS0_10WelfordOpsIffiN4cuda3std3__44pairIffEEEEjfLi2ELi2EEEEEvT1_)
        /*0104*/ 	.short	0x0210
        /*0106*/ 	.short	0x0428


	//----- nvinfo : EIATTR_SW_WAR
	.align		4
.L_1732:
        /*0108*/ 	.byte	0x04, 0x36
        /*010a*/ 	.short	(.L_1734 - .L_1733)
.L_1733:
        /*010c*/ 	.word	0x00000008
.L_1734:


//--------------------- .nv.info._ZN2at6native13reduce_kernelILi256ELi2ENS0_8ReduceOpIfNS0_10WelfordOpsIffiN4cuda3std3__44pairIffEEEEjfLi2ELi2EEEEEvT1_ --------------------------
	.section	.nv.info._ZN2at6native13reduce_kernelILi256ELi2ENS0_8ReduceOpIfNS0_10WelfordOpsIffiN4cuda3std3__44pairIffEEEEjfLi2ELi2EEEEEvT1_,"",@"SHT_CUDA_INFO"
	.sectionflags	@""
	.align	4


	//----- nvinfo : EIATTR_CUDA_API_VERSION
	.align		4
        /*0000*/ 	.byte	0x04, 0x37
        /*0002*/ 	.short	(.L_1736 - .L_1735)
.L_1735:
        /*0004*/ 	.word	0x00000082


	//----- nvinfo : EIATTR_KPARAM_INFO
	.align		4
.L_1736:
        /*0008*/ 	.byte	0x04, 0x17
        /*000a*/ 	.short	(.L_1738 - .L_1737)
.L_1737:
        /*000c*/ 	.word	0x00000000
        /*0010*/ 	.short	0x0000
        /*0012*/ 	.short	0x0000
        /*0014*/ 	.byte	0x00, 0xf0, 0xa1, 0x10


	//----- nvinfo : EIATTR_SPARSE_MMA_MASK
	.align		4
.L_1738:
        /*0018*/ 	.byte	0x03, 0x50
        /*001a*/ 	.short	0x0000


	//----- nvinfo : EIATTR_MAXREG_COUNT
	.align		4
        /*001c*/ 	.byte	0x03, 0x1b
        /*001e*/ 	.short	0x0040


	//----- nvinfo : EIATTR_NUM_BARRIERS
	.align		4
        /*0020*/ 	.byte	0x02, 0x4c
        /*0022*/ 	.byte	0x01
	.zero		1


	//----- nvinfo : EIATTR_EXTERNS
	.align		4
        /*0024*/ 	.byte	0x04, 0x0f
        /*0026*/ 	.short	(.L_1740 - .L_1739)


	//   ....[0]....
	.align		4
.L_1739:
        /*0028*/ 	.word	index@(__assertfail)


	//----- nvinfo : EIATTR_MERCURY_ISA_VERSION
	.align		4
.L_1740:
        /*002c*/ 	.byte	0x03, 0x5f
        /*002e*/ 	.short	0x0101


	//----- nvinfo : EIATTR_INT_WARP_WIDE_INSTR_OFFSETS
	.align		4
        /*0030*/ 	.byte	0x04, 0x31
        /*0032*/ 	.short	(.L_1742 - .L_1741)


	//   ....[0]....
.L_1741:
        /*0034*/ 	.word	0x0000de40


	//   ....[1]....
        /*0038*/ 	.word	0x0000df30


	//----- nvinfo : EIATTR_COOP_GROUP_MASK_REGIDS
	.align		4
.L_1742:
        /*003c*/ 	.byte	0x04, 0x29
        /*003e*/ 	.short	(.L_1744 - .L_1743)


	//   ....[0]....
.L_1743:
        /*0040*/ 	.word	0xffffffff


	//   ....[1]....
        /*0044*/ 	.word	0xffffffff


	//   ....[2]....
        /*0048*/ 	.word	0xffffffff


	//   ....[3]....
        /*004c*/ 	.word	0xffffffff


	//   ....[4]....
        /*0050*/ 	.word	0xffffffff


	//   ....[5]....
        /*0054*/ 	.word	0xffffffff


	//   ....[6]....
        /*0058*/ 	.word	0xffffffff


	//   ....[7]....
        /*005c*/ 	.word	0xffffffff


	//   ....[8]....
        /*0060*/ 	.word	0xffffffff


	//   ....[9]....
        /*0064*/ 	.word	0xffffffff


	//   ....[10]....
        /*0068*/ 	.word	0xffffffff


	//   ....[11]....
        /*006c*/ 	.word	0xffffffff


	//   ....[12]....
        /*0070*/ 	.word	0xffffffff


	//   ....[13]....
        /*0074*/ 	.word	0xffffffff


	//   ....[14]....
        /*0078*/ 	.word	0xffffffff


	//   ....[15]....
        /*007c*/ 	.word	0xffffffff


	//----- nvinfo : EIATTR_COOP_GROUP_INSTR_OFFSETS
	.align		4
.L_1744:
        /*0080*/ 	.byte	0x04, 0x28
        /*0082*/ 	.short	(.L_1746 - .L_1745)


	//   ....[0]....
.L_1745:
        /*0084*/ 	.word	0x000087f0


	//   ....[1]....
        /*0088*/ 	.word	0x00008810


	//   ....[2]....
        /*008c*/ 	.word	0x00008820


	//   ....[3]....
        /*0090*/ 	.word	0x00008830


	//   ....[4]....
        /*0094*/ 	.word	0x00008990


	//   ....[5]....
        /*0098*/ 	.word	0x000089b0


	//   ....[6]....
        /*009c*/ 	.word	0x000089c0


	//   ....[7]....
        /*00a0*/ 	.word	0x000089d0


	//   ....[8]....
        /*00a4*/ 	.word	0x0000f440


	//   ....[9]....
        /*00a8*/ 	.word	0x0000f460


	//   ....[10]....
        /*00ac*/ 	.word	0x0000f470


	//   ....[11]....
        /*00b0*/ 	.word	0x0000f480


	//   ....[12]....
        /*00b4*/ 	.word	0x0000f5e0


	//   ....[13]....
        /*00b8*/ 	.word	0x0000f600


	//   ....[14]....
        /*00bc*/ 	.word	0x0000f610


	//   ....[15]....
        /*00c0*/ 	.word	0x0000f620


	//----- nvinfo : EIATTR_SYSCALL_OFFSETS
	.align		4
.L_1746:
        /*00c4*/ 	.byte	0x04, 0x46
        /*00c6*/ 	.short	(.L_1748 - .L_1747)


	//   ....[0]....
.L_1747:
        /*00c8*/ 	.word	0x00001470


	//   ....[1]....
        /*00cc*/ 	.word	0x0000ff20


	//   ....[2]....
        /*00d0*/ 	.word	0x00010340


	//   ....[3]....
        /*00d4*/ 	.word	0x00010430


	//   ....[4]....
        /*00d8*/ 	.word	0x00010c80


	//   ....[5]....
        /*00dc*/ 	.word	0x000110a0


	//   ....[6]....
        /*00e0*/ 	.word	0x00011190


	//----- nvinfo : EIATTR_EXIT_INSTR_OFFSETS
	.align		4
.L_1748:
        /*00e4*/ 	.byte	0x04, 0x1c
        /*00e6*/ 	.short	(.L_1750 - .L_1749)


	//   ....[0]....
.L_1749:
        /*00e8*/ 	.word	0x0000dff0


	//   ....[1]....
        /*00ec*/ 	.word	0x0000f7a0


	//   ....[2]....
        /*00f0*/ 	.word	0x0000fd10


	//   ....[3]....
        /*00f4*/ 	.word	0x0000fd70


	//   ....[4]....
        /*00f8*/ 	.word	0x0000fe00


	//   ....[5]....
        /*00fc*/ 	.word	0x000101e0


	//   ....[6]....
        /*0100*/ 	.word	0x00010240


	//   ....[7]....
        /*0104*/ 	.word	0x00010440


	//   ....[8]....
        /*0108*/ 	.word	0x00010480


	//   ....[9]....
        /*010c*/ 	.word	0x000104c0


	//   ....[10]....
        /*0110*/ 	.word	0x00010500


	//   ....[11]....
        /*0114*/ 	.word	0x00010a70


	//   ....[12]....
        /*0118*/ 	.word	0x00010ad0


	//   ....[13]....
        /*011c*/ 	.word	0x00010b60


	//   ....[14]....
        /*0120*/ 	.word	0x00010f40


	//   ....[15]....
        /*0124*/ 	.word	0x00010fa0


	//   ....[16]....
        /*0128*/ 	.word	0x000111a0


	//----- nvinfo : EIATTR_MAX_THREADS
	.align		4
.L_1750:
        /*012c*/ 	.byte	0x04, 0x05
        /*012e*/ 	.short	(.L_1752 - .L_1751)
.L_1751:
        /*0130*/ 	.word	0x00000100
        /*0134*/ 	.word	0x00000001
        /*0138*/ 	.word	0x00000001


	//----- nvinfo : EIATTR_CRS_STACK_SIZE
	.align		4
.L_1752:
        /*013c*/ 	.byte	0x04, 0x1e
        /*013e*/ 	.short	(.L_1754 - .L_1753)
.L_1753:
        /*0140*/ 	.word	0x00000000


	//----- nvinfo : EIATTR_CBANK_PARAM_SIZE
	.align		4
.L_1754:
        /*0144*/ 	.byte	0x03, 0x19
        /*0146*/ 	.short	0x0428


	//----- nvinfo : EIATTR_PARAM_CBANK
	.align		4
        /*0148*/ 	.byte	0x04, 0x0a
        /*014a*/ 	.short	(.L_1756 - .L_1755)
	.align		4
.L_1755:
        /*014c*/ 	.word	index@(.nv.constant0._ZN2at6native13reduce_kernelILi256ELi2ENS0_8ReduceOpIfNS0_10WelfordOpsIffiN4cuda3std3__44pairIffEEEEjfLi2ELi2EEEEEvT1_)
        /*0150*/ 	.short	0x0210
        /*0152*/ 	.short	0x0428


	//----- nvinfo : EIATTR_SW_WAR
	.align		4
.L_1756:
        /*0154*/ 	.byte	0x04, 0x36
        /*0156*/ 	.short	(.L_1758 - .L_1757)
.L_1757:
        /*0158*/ 	.word	0x00000008
.L_1758:


//--------------------- .nv.info._ZN2at6native13reduce_kernelILi128ELi4ENS0_8ReduceOpIfNS0_10WelfordOpsIffiN4cuda3std3__44pairIffEEEEjfLi2ELi2EEEEEvT1_ --------------------------
	.section	.nv.info._ZN2at6native13reduce_kernelILi128ELi4ENS0_8ReduceOpIfNS0_10WelfordOpsIffiN4cuda3std3__44pairIffEEEEjfLi2ELi2EEEEEvT1_,"",@"SHT_CUDA_INFO"
	.sectionflags	@""
	.align	4


	//----- nvinfo : EIATTR_CUDA_API_VERSION
	.align		4
        /*0000*/ 	.byte	0x04, 0x37
        /*0002*/ 	.short	(.L_1760 - .L_1759)
.L_1759:
        /*0004*/ 	.word	0x00000082


	//----- nvinfo : EIATTR_KPARAM_INFO
	.align		4
.L_1760:
        /*0008*/ 	.byte	0x04, 0x17
        /*000a*/ 	.short	(.L_1762 - .L_1761)
.L_1761:
        /*000c*/ 	.word	0x00000000
        /*0010*/ 	.short	0x0000
        /*0012*/ 	.short	0x0000
        /*0014*/ 	.byte	0x00, 0xf0, 0xa1, 0x10


	//----- nvinfo : EIATTR_SPARSE_MMA_MASK
	.align		4
.L_1762:
        /*0018*/ 	.byte	0x03, 0x50
        /*001a*/ 	.short	0x0000


	//----- nvinfo : EIATTR_MAXREG_COUNT
	.align		4
        /*001c*/ 	.byte	0x03, 0x1b
        /*001e*/ 	.short	0x0080


	//----- nvinfo : EIATTR_NUM_BARRIERS
	.align		4
        /*0020*/ 	.byte	0x02, 0x4c
        /*0022*/ 	.byte	0x01
	.zero		1


	//----- nvinfo : EIATTR_EXTERNS
	.align		4
        /*0024*/ 	.byte	0x04, 0x0f
        /*0026*/ 	.short	(.L_1764 - .L_1763)


	//   ....[0]....
	.align		4
.L_1763:
        /*0028*/ 	.word	index@(__assertfail)


	//----- nvinfo : EIATTR_MERCURY_ISA_VERSION
	.align		4
.L_1764:
        /*002c*/ 	.byte	0x03, 0x5f
        /*002e*/ 	.short	0x0101


	//----- nvinfo : EIATTR_INT_WARP_WIDE_INSTR_OFFSETS
	.align		4
        /*0030*/ 	.byte	0x04, 0x31
        /*0032*/ 	.short	(.L_1766 - .L_1765)


	//   ....[0]....
.L_1765:
        /*0034*/ 	.word	0x000142b0


	//   ....[1]....
        /*0038*/ 	.word	0x000143a0


	//----- nvinfo : EIATTR_COOP_GROUP_MASK_REGIDS
	.align		4
.L_1766:
        /*003c*/ 	.byte	0x04, 0x29
        /*003e*/ 	.short	(.L_1768 - .L_1767)


	//   ....[0]....
.L_1767:
        /*0040*/ 	.word	0xffffffff


	//   ....[1]....
        /*0044*/ 	.word	0xffffffff


	//   ....[2]....
        /*0048*/ 	.word	0xffffffff


	//   ....[3]....
        /*004c*/ 	.word	0xffffffff


	//   ....[4]....
        /*0050*/ 	.word	0xffffffff


	//   ....[5]....
        /*0054*/ 	.word	0xffffffff


	//   ....[6]....
        /*0058*/ 	.word	0xffffffff


	//   ....[7]....
        /*005c*/ 	.word	0xffffffff


	//   ....[8]....
        /*0060*/ 	.word	0xffffffff


	//   ....[9]....
        /*0064*/ 	.word	0xffffffff


	//   ....[10]....
        /*0068*/ 	.word	0xffffffff


	//   ....[11]....
        /*006c*/ 	.word	0xffffffff


	//   ....[12]....
        /*0070*/ 	.word	0xffffffff


	//   ....[13]....
        /*0074*/ 	.word	0xffffffff


	//   ....[14]....
        /*0078*/ 	.word	0xffffffff


	//   ....[15]....
        /*007c*/ 	.word	0xffffffff


	//   ....[16]....
        /*0080*/ 	.word	0xffffffff


	//   ....[17]....
        /*0084*/ 	.word	0xffffffff


	//   ....[18]....
        /*0088*/ 	.word	0xffffffff


	//   ....[19]....
        /*008c*/ 	.word	0xffffffff


	//   ....[20]....
        /*0090*/ 	.word	0xffffffff


	//   ....[21]....
        /*0094*/ 	.word	0xffffffff


	//   ....[22]....
        /*0098*/ 	.word	0xffffffff


	//   ....[23]....
        /*009c*/ 	.word	0xffffffff


	//   ....[24]....
        /*00a0*/ 	.word	0xffffffff


	//   ....[25]....
        /*00a4*/ 	.word	0xffffffff


	//   ....[26]....
        /*00a8*/ 	.word	0xffffffff


	//   ....[27]....
        /*00ac*/ 	.word	0xffffffff


	//   ....[28]....
        /*00b0*/ 	.word	0xffffffff


	//   ....[29]....
        /*00b4*/ 	.word	0xffffffff


	//   ....[30]....
        /*00b8*/ 	.word	0xffffffff


	//   ....[31]....
        /*00bc*/ 	.word	0xffffffff


	//----- nvinfo : EIATTR_COOP_GROUP_INSTR_OFFSETS
	.align		4
.L_1768:
        /*00c0*/ 	.byte	0x04, 0x28
        /*00c2*/ 	.short	(.L_1770 - .L_1769)


	//   ....[0]....
.L_1769:
        /*00c4*/ 	.word	0x0000a3a0


	//   ....[1]....
        /*00c8*/ 	.word	0x0000a3c0


	//   ....[2]....
        /*00cc*/ 	.word	0x0000a3d0


	//   ....[3]....
        /*00d0*/ 	.word	0x0000a3e0


	//   ....[4]....
        /*00d4*/ 	.word	0x0000a540


	//   ....[5]....
        /*00d8*/ 	.word	0x0000a560


	//   ....[6]....
        /*00dc*/ 	.word	0x0000a570


	//   ....[7]....
        /*00e0*/ 	.word	0x0000a580


	//   ....[8]....
        /*00e4*/ 	.word	0x0000a6e0


	//   ....[9]....
        /*00e8*/ 	.word	0x0000a700


	//   ....[10]....
        /*00ec*/ 	.word	0x0000a710


	//   ....[11]....
        /*00f0*/ 	.word	0x0000a720


	//   ....[12]....
        /*00f4*/ 	.word	0x0000a880


	//   ....[13]....
        /*00f8*/ 	.word	0x0000a8a0


	//   ....[14]....
        /*00fc*/ 	.word	0x0000a8b0


	//   ....[15]....
        /*0100*/ 	.word	0x0000a8c0


	//   ....[16]....
        /*0104*/ 	.word	0x00016770


	//   ....[17]....
        /*0108*/ 	.word	0x00016790


	//   ....[18]....
        /*010c*/ 	.word	0x000167a0


	//   ....[19]....
        /*0110*/ 	.word	0x000167b0


	//   ....[20]....
        /*0114*/ 	.word	0x00016910


	//   ....[21]....
        /*0118*/ 	.word	0x00016930


	//   ....[22]....
        /*011c*/ 	.word	0x00016940


	//   ....[23]....
        /*0120*/ 	.word	0x00016950


	//   ....[24]....
        /*0124*/ 	.word	0x00016ab0


	//   ....[25]....
        /*0128*/ 	.word	0x00016ad0


	//   ....[26]....
        /*012c*/ 	.word	0x00016ae0


	//   ....[27]....
        /*0130*/ 	.word	0x00016af0


	//   ....[28]....
        /*0134*/ 	.word	0x00016c50


	//   ....[29]....
        /*0138*/ 	.word	0x00016c70


	//   ....[30]....
        /*013c*/ 	.word	0x00016c80


	//   ....[31]....
        /*0140*/ 	.word	0x00016c90


	//----- nvinfo : EIATTR_SYSCALL_OFFSETS
	.align		4
.L_1770:
        /*0144*/ 	.byte	0x04, 0x46
        /*0146*/ 	.short	(.L_1772 - .L_1771)


	//   ....[0]....
.L_1771:
        /*0148*/ 	.word	0x000014b0


	//   ....[1]....
        /*014c*/ 	.word	0x00017ad0


	//   ....[2]....
        /*0150*/ 	.word	0x00018130


	//   ....[3]....
        /*0154*/ 	.word	0x00018220


	//   ....[4]....
        /*0158*/ 	.word	0x00018310


	//   ....[5]....
        /*015c*/ 	.word	0x00018400


	//   ....[6]....
        /*0160*/ 	.word	0x00019190


	//   ....[7]....
        /*0164*/ 	.word	0x000197f0


	//   ....[8]....
        /*0168*/ 	.word	0x000198e0


	//   ....[9]....
        /*016c*/ 	.word	0x000199d0


	//   ....[10]....
        /*0170*/ 	.word	0x00019ac0


	//----- nvinfo : EIATTR_EXIT_INSTR_OFFSETS
	.align		4
.L_1772:
        /*0174*/ 	.byte	0x04, 0x1c
        /*0176*/ 	.short	(.L_1774 - .L_1773)


	//   ....[0]....
.L_1773:
        /*0178*/ 	.word	0x00014460


	//   ....[1]....
        /*017c*/ 	.word	0x00016e10


	//   ....[2]....
        /*0180*/ 	.word	0x00017840


	//   ....[3]....
        /*0184*/ 	.word	0x000178a0


	//   ....[4]....
        /*0188*/ 	.word	0x000179b0


	//   ....[5]....
        /*018c*/ 	.word	0x00017fd0


	//   ....[6]....
        /*0190*/ 	.word	0x00018030


	//   ....[7]....
        /*0194*/ 	.word	0x00018410


	//   ....[8]....
        /*0198*/ 	.word	0x00018450


	//   ....[9]....
        /*019c*/ 	.word	0x00018490


	//   ....[10]....
        /*01a0*/ 	.word	0x000184d0


	//   ....[11]....
        /*01a4*/ 	.word	0x00018f00


	//   ....[12]....
        /*01a8*/ 	.word	0x00018f60


	//   ....[13]....
        /*01ac*/ 	.word	0x00019070


	//   ....[14]....
        /*01b0*/ 	.word	0x00019690


	//   ....[15]....
        /*01b4*/ 	.word	0x000196f0


	//   ....[16]....
        /*01b8*/ 	.word	0x00019ad0


	//----- nvinfo : EIATTR_MAX_THREADS
	.align		4
.L_1774:
        /*01bc*/ 	.byte	0x04, 0x05
        /*01be*/ 	.short	(.L_1776 - .L_1775)
.L_1775:
        /*01c0*/ 	.word	0x00000080
        /*01c4*/ 	.word	0x00000001
        /*01c8*/ 	.word	0x00000001


	//----- nvinfo : EIATTR_CRS_STACK_SIZE
	.align		4
.L_1776:
        /*01cc*/ 	.byte	0x04, 0x1e
        /*01ce*/ 	.short	(.L_1778 - .L_1777)
.L_1777:
        /*01d0*/ 	.word	0x00000000


	//----- nvinfo : EIATTR_CBANK_PARAM_SIZE
	.align		4
.L_1778:
        /*01d4*/ 	.byte	0x03, 0x19
        /*01d6*/ 	.short	0x0428


	//----- nvinfo : EIATTR_PARAM_CBANK
	.align		4
        /*01d8*/ 	.byte	0x04, 0x0a
        /*01da*/ 	.short	(.L_1780 - .L_1779)
	.align		4
.L_1779:
        /*01dc*/ 	.word	index@(.nv.constant0._ZN2at6native13reduce_kernelILi128ELi4ENS0_8ReduceOpIfNS0_10WelfordOpsIffiN4cuda3std3__44pairIffEEEEjfLi2ELi2EEEEEvT1_)
        /*01e0*/ 	.short	0x0210
        /*01e2*/ 	.short	0x0428


	//----- nvinfo : EIATTR_SW_WAR
	.align		4
.L_1780:
        /*01e4*/ 	.byte	0x04, 0x36
        /*01e6*/ 	.short	(.L_1782 - .L_1781)
.L_1781:
        /*01e8*/ 	.word	0x00000008
.L_1782:


//--------------------- .nv.info._ZN2at6native13reduce_kernelILi512ELi1ENS0_8ReduceOpIdNS0_10WelfordOpsIddiN4cuda3std3__44pairIddEEEEjdLi2ELi2EEEEEvT1_ --------------------------
	.section	.nv.info._ZN2at6native13reduce_kernelILi512ELi1ENS0_8ReduceOpIdNS0_10WelfordOpsIddiN4cuda3std3__44pairIddEEEEjdLi2ELi2EEEEEvT1_,"",@"SHT_CUDA_INFO"
	.sectionflags	@""
	.align	4


	//----- nvinfo : EIATTR_CUDA_API_VERSION
	.align		4
        /*0000*/ 	.byte	0x04, 0x37
        /*0002*/ 	.short	(.L_1784 - .L_1783)
.L_1783:
        /*0004*/ 	.word	0x00000082


	//----- nvinfo : EIATTR_KPARAM_INFO
	.align		4
.L_1784:
        /*0008*/ 	.byte	0x04, 0x17
        /*000a*/ 	.short	(.L_1786 - .L_1785)
.L_1785:
        /*000c*/ 	.word	0x00000000
        /*0010*/ 	.short	0x0000
        /*0012*/ 	.short	0x0000
        /*0014*/ 	.byte	0x00, 0xf0, 0x01, 0x11


	//----- nvinfo : EIATTR_SPARSE_MMA_MASK
	.align		4
.L_1786:
        /*0018*/ 	.byte	0x03, 0x50
        /*001a*/ 	.short	0x0000


	//----- nvinfo : EIATTR_MAXREG_COUNT
	.align		4
        /*001c*/ 	.byte	0x03, 0x1b
        /*001e*/ 	.short	0x0020


	//----- nvinfo : EIATTR_NUM_BARRIERS
	.align		4
        /*0020*/ 	.byte	0x02, 0x4c
        /*0022*/ 	.byte	0x01
	.zero		1


	//----- nvinfo : EIATTR_EXTERNS
	.align		4
        /*0024*/ 	.byte	0x04, 0x0f
        /*0026*/ 	.short	(.L_1788 - .L_1787)


	//   ....[0]....
	.align		4
.L_1787:
        /*0028*/ 	.word	index@(__assertfail)


	//----- nvinfo : EIATTR_ANNOTATIONS
	.align		4
.L_1788:
        /*002c*/ 	.byte	0x04, 0x55
        /*002e*/ 	.short	(.L_1790 - .L_1789)


	//   ....[0]....
.L_1789:
        /* <DEDUP_REMOVED lines=50> */


	//----- nvinfo : EIATTR_MERCURY_ISA_VERSION
	.align		4
.L_1790:
        /*0340*/ 	.byte	0x03, 0x5f
        /*0342*/ 	.short	0x0101


	//----- nvinfo : EIATTR_INT_WARP_WIDE_INSTR_OFFSETS
	.align		4
        /*0344*/ 	.byte	0x04, 0x31
        /*0346*/ 	.short	(.L_1792 - .L_1791)


	//   ....[0]....
.L_1791:
        /*0348*/ 	.word	0x0000d550


	//   ....[1]....
        /*034c*/ 	.word	0x0000d640


	//----- nvinfo : EIATTR_COOP_GROUP_MASK_REGIDS
	.align		4
.L_1792:
        /*0350*/ 	.byte	0x04, 0x29
        /*0352*/ 	.short	(.L_1794 - .L_1793)


	//   ....[0]....
.L_1793:
        /*0354*/ 	.word	0xffffffff


	//   ....[1]....
        /*0358*/ 	.word	0xffffffff


	//   ....[2]....
        /*035c*/ 	.word	0xffffffff


	//   ....[3]....
        /*0360*/ 	.word	0xffffffff


	//   ....[4]....
        /*0364*/ 	.word	0xffffffff


	//   ....[5]....
        /*0368*/ 	.word	0xffffffff


	//   ....[6]....
        /*036c*/ 	.word	0xffffffff


	//   ....[7]....
        /*0370*/ 	.word	0xffffffff


	//   ....[8]....
        /*0374*/ 	.word	0xffffffff


	//   ....[9]....
        /*0378*/ 	.word	0xffffffff


	//   ....[10]....
        /*037c*/ 	.word	0xffffffff


	//   ....[11]....
        /*0380*/ 	.word	0xffffffff


	//   ....[12]....
        /*0384*/ 	.word	0xffffffff


	//   ....[13]....
        /*0388*/ 	.word	0xffffffff


	//----- nvinfo : EIATTR_COOP_GROUP_INSTR_OFFSETS
	.align		4
.L_1794:
        /*038c*/ 	.byte	0x04, 0x28
        /*038e*/ 	.short	(.L_1796 - .L_1795)


	//   ....[0]....
.L_1795:
        /*0390*/ 	.word	0x0000a1f0


	//   ....[1]....
        /*0394*/ 	.word	0x0000a210


	//   ....[2]....
        /*0398*/ 	.word	0x0000a220


	//   ....[3]....
        /*039c*/ 	.word	0x0000a230


	//   ....[4]....
        /*03a0*/ 	.word	0x0000a240


	//   ....[5]....
        /*03a4*/ 	.word	0x0000a250


	//   ....[6]....
        /*03a8*/ 	.word	0x0000a260


	//   ....[7]....
        /*03ac*/ 	.word	0x0000ebc0


	//   ....[8]....
        /*03b0*/ 	.word	0x0000ebe0


	//   ....[9]....
        /*03b4*/ 	.word	0x0000ebf0


	//   ....[10]....
        /*03b8*/ 	.word	0x0000ec00


	//   ....[11]....
        /*03bc*/ 	.word	0x0000ec10


	//   ....[12]....
        /*03c0*/ 	.word	0x0000ec20


	//   ....[13]....
        /*03c4*/ 	.word	0x0000ec30


	//----- nvinfo : EIATTR_SYSCALL_OFFSETS
	.align		4
.L_1796:
        /*03c8*/ 	.byte	0x04, 0x46
        /*03ca*/ 	.short	(.L_1798 - .L_1797)


	//   ....[0]....
.L_1797:
        /*03cc*/ 	.word	0x0000f970


	//   ....[1]....
        /*03d0*/ 	.word	0x0000ffe0


	//   ....[2]....
        /*03d4*/ 	.word	0x00010b40


	//   ....[3]....
        /*03d8*/ 	.word	0x000111b0


	//----- nvinfo : EIATTR_EXIT_INSTR_OFFSETS
	.align		4
.L_1798:
        /*03dc*/ 	.byte	0x04, 0x1c
        /*03de*/ 	.short	(.L_1800 - .L_1799)


	//   ....[0]....
.L_1799:
        /*03e0*/ 	.word	0x0000d700


	//   ....[1]....
        /*03e4*/ 	.word	0x0000ef50


	//   ....[2]....
        /*03e8*/ 	.word	0x0000f790


	//   ....[3]....
        /*03ec*/ 	.word	0x0000f7f0


	//   ....[4]....
        /*03f0*/ 	.word	0x0000f850


	//   ....[5]....
        /*03f4*/ 	.word	0x0000fe80


	//   ....[6]....
        /*03f8*/ 	.word	0x0000fee0


	//   ....[7]....
        /*03fc*/ 	.word	0x0000fff0


	//   ....[8]....
        /*0400*/ 	.word	0x00010090


	//   ....[9]....
        /*0404*/ 	.word	0x000100e0


	//   ....[10]....
        /*0408*/ 	.word	0x00010120


	//   ....[11]....
        /*040c*/ 	.word	0x00010960


	//   ....[12]....
        /*0410*/ 	.word	0x000109c0


	//   ....[13]....
        /*0414*/ 	.word	0x00010a20


	//   ....[14]....
        /*0418*/ 	.word	0x00011050


	//   ....[15]....
        /*041c*/ 	.word	0x000110b0


	//   ....[16]....
        /*0420*/ 	.word	0x000111c0


	//----- nvinfo : EIATTR_MAX_THREADS
	.align		4
.L_1800:
        /*0424*/ 	.byte	0x04, 0x05
        /*0426*/ 	.short	(.L_1802 - .L_1801)
.L_1801:
        /*0428*/ 	.word	0x00000200
        /*042c*/ 	.word	0x00000001
        /*0430*/ 	.word	0x00000001


	//----- nvinfo : EIATTR_CRS_STACK_SIZE
	.align		4
.L_1802:
        /*0434*/ 	.byte	0x04, 0x1e
        /*0436*/ 	.short	(.L_1804 - .L_1803)
.L_1803:
        /*0438*/ 	.word	0x00000000


	//----- nvinfo : EIATTR_CBANK_PARAM_SIZE
	.align		4
.L_1804:
        /*043c*/ 	.byte	0x03, 0x19
        /*043e*/ 	.short	0x0440


	//----- nvinfo : EIATTR_PARAM_CBANK
	.align		4
        /*0440*/ 	.byte	0x04, 0x0a
        /*0442*/ 	.short	(.L_1806 - .L_1805)
	.align		4
.L_1805:
        /*0444*/ 	.word	index@(.nv.constant0._ZN2at6native13reduce_kernelILi512ELi1ENS0_8ReduceOpIdNS0_10WelfordOpsIddiN4cuda3std3__44pairIddEEEEjdLi2ELi2EEEEEvT1_)
        /*0448*/ 	.short	0x0210
        /*044a*/ 	.short	0x0440


	//----- nvinfo : EIATTR_SW_WAR
	.align		4
.L_1806:
        /*044c*/ 	.byte	0x04, 0x36
        /*044e*/ 	.short	(.L_1808 - .L_1807)
.L_1807:
        /*0450*/ 	.word	0x00000008
.L_1808:


//--------------------- .nv.info._ZN2at6native13reduce_kernelILi256ELi2ENS0_8ReduceOpIdNS0_10WelfordOpsIddiN4cuda3std3__44pairIddEEEEjdLi2ELi2EEEEEvT1_ --------------------------
	.section	.nv.info._ZN2at6native13reduce_kernelILi256ELi2ENS0_8ReduceOpIdNS0_10WelfordOpsIddiN4cuda3std3__44pairIddEEEEjdLi2ELi2EEEEEvT1_,"",@"SHT_CUDA_INFO"
	.sectionflags	@""
	.align	4


	//----- nvinfo : EIATTR_CUDA_API_VERSION
	.align		4
        /*0000*/ 	.byte	0x04, 0x37
        /*0002*/ 	.short	(.L_1810 - .L_1809)
.L_1809:
        /*0004*/ 	.word	0x00000082


	//----- nvinfo : EIATTR_KPARAM_INFO
	.align		4
.L_1810:
        /*0008*/ 	.byte	0x04, 0x17
        /*000a*/ 	.short	(.L_1812 - .L_1811)
.L_1811:
        /*000c*/ 	.word	0x00000000
        /*0010*/ 	.short	0x0000
        /*0012*/ 	.short	0x0000
        /*0014*/ 	.byte	0x00, 0xf0, 0x01, 0x11


	//----- nvinfo : EIATTR_SPARSE_MMA_MASK
	.align		4
.L_1812:
        /*0018*/ 	.byte	0x03, 0x50
        /*001a*/ 	.short	0x0000


	//----- nvinfo : EIATTR_MAXREG_COUNT
	.align		4
        /*001c*/ 	.byte	0x03, 0x1b
        /*001e*/ 	.short	0x0040


	//----- nvinfo : EIATTR_NUM_BARRIERS
	.align		4
        /*0020*/ 	.byte	0x02, 0x4c
        /*0022*/ 	.byte	0x01
	.zero		1


	//----- nvinfo : EIATTR_EXTERNS
	.align		4
        /*0024*/ 	.byte	0x04, 0x0f
        /*0026*/ 	.short	(.L_1814 - .L_1813)


	//   ....[0]....
	.align		4
.L_1813:
        /*0028*/ 	.word	index@(__assertfail)


	//----- nvinfo : EIATTR_MERCURY_ISA_VERSION
	.align		4
.L_1814:
        /*002c*/ 	.byte	0x03, 0x5f
        /*002e*/ 	.short	0x0101


	//----- nvinfo : EIATTR_INT_WARP_WIDE_INSTR_OFFSETS
	.align		4
        /*0030*/ 	.byte	0x04, 0x31
        /*0032*/ 	.short	(.L_1816 - .L_1815)


	//   ....[0]....
.L_1815:
        /*0034*/ 	.word	0x00012060


	//   ....[1]....
        /*0038*/ 	.word	0x00012150


	//----- nvinfo : EIATTR_COOP_GROUP_MASK_REGIDS
	.align		4
.L_1816:
        /*003c*/ 	.byte	0x04, 0x29
        /*003e*/ 	.short	(.L_1818 - .L_1817)


	//   ....[0]....
.L_1817:
        /*0040*/ 	.word	0xffffffff


	//   ....[1]....
        /*0044*/ 	.word	0xffffffff


	//   ....[2]....
        /*0048*/ 	.word	0xffffffff


	//   ....[3]....
        /*004c*/ 	.word	0xffffffff


	//   ....[4]....
        /*0050*/ 	.word	0xffffffff


	//   ....[5]....
        /*0054*/ 	.word	0xffffffff


	//   ....[6]....
        /*0058*/ 	.word	0xffffffff


	//   ....[7]....
        /*005c*/ 	.word	0xffffffff


	//   ....[8]....
        /*0060*/ 	.word	0xffffffff


	//   ....[9]....
        /*0064*/ 	.word	0xffffffff


	//   ....[10]....
        /*0068*/ 	.word	0xffffffff


	//   ....[11]....
        /*006c*/ 	.word	0xffffffff


	//   ....[12]....
        /*0070*/ 	.word	0xffffffff


	//   ....[13]....
        /*0074*/ 	.word	0xffffffff


	//   ....[14]....
        /*0078*/ 	.word	0xffffffff


	//   ....[15]....
        /*007c*/ 	.word	0xffffffff


	//   ....[16]....
        /*0080*/ 	.word	0xffffffff


	//   ....[17]....
        /*0084*/ 	.word	0xffffffff


	//   ....[18]....
        /*0088*/ 	.word	0xffffffff


	//   ....[19]....
        /*008c*/ 	.word	0xffffffff


	//   ....[20]....
        /*0090*/ 	.word	0xffffffff


	//   ....[21]....
        /*0094*/ 	.word	0xffffffff


	//   ....[22]....
        /*0098*/ 	.word	0xffffffff


	//   ....[23]....
        /*009c*/ 	.word	0xffffffff


	//   ....[24]....
        /*00a0*/ 	.word	0xffffffff


	//   ....[25]....
        /*00a4*/ 	.word	0xffffffff


	//   ....[26]....
        /*00a8*/ 	.word	0xffffffff


	//   ....[27]....
        /*00ac*/ 	.word	0xffffffff


	//----- nvinfo : EIATTR_COOP_GROUP_INSTR_OFFSETS
	.align		4
.L_1818:
        /*00b0*/ 	.byte	0x04, 0x28
        /*00b2*/ 	.short	(.L_1820 - .L_1819)


	//   ....[0]....
.L_1819:
        /*00b4*/ 	.word	0x0000c6f0


	//   ....[1]....
        /*00b8*/ 	.word	0x0000c710


	//   ....[2]....
        /*00bc*/ 	.word	0x0000c720


	//   ....[3]....
        /*00c0*/ 	.word	0x0000c730


	//   ....[4]....
        /*00c4*/ 	.word	0x0000c740


	//   ....[5]....
        /*00c8*/ 	.word	0x0000c750


	//   ....[6]....
        /*00cc*/ 	.word	0x0000c760


	//   ....[7]....
        /*00d0*/ 	.word	0x0000ca20


	//   ....[8]....
        /*00d4*/ 	.word	0x0000ca40


	//   ....[9]....
        /*00d8*/ 	.word	0x0000ca50


	//   ....[10]....
        /*00dc*/ 	.word	0x0000ca60


	//   ....[11]....
        /*00e0*/ 	.word	0x0000ca70


	//   ....[12]....
        /*00e4*/ 	.word	0x0000ca80


	//   ....[13]....
        /*00e8*/ 	.word	0x0000ca90


	//   ....[14]....
        /*00ec*/ 	.word	0x00014490


	//   ....[15]....
        /*00f0*/ 	.word	0x000144b0


	//   ....[16]....
        /*00f4*/ 	.word	0x000144c0


	//   ....[17]....
        /*00f8*/ 	.word	0x000144d0


	//   ....[18]....
        /*00fc*/ 	.word	0x000144e0


	//   ....[19]....
        /*0100*/ 	.word	0x000144f0


	//   ....[20]....
        /*0104*/ 	.word	0x00014500


	//   ....[21]....
        /*0108*/ 	.word	0x000147c0


	//   ....[22]....
        /*010c*/ 	.word	0x000147e0


	//   ....[23]....
        /*0110*/ 	.word	0x000147f0


	//   ....[24]....
        /*0114*/ 	.word	0x00014800


	//   ....[25]....
        /*0118*/ 	.word	0x00014810


	//   ....[26]....
        /*011c*/ 	.word	0x00014820


	//   ....[27]....
        /*0120*/ 	.word	0x00014830


	//----- nvinfo : EIATTR_SYSCALL_OFFSETS
	.align		4
.L_1820:
        /*0124*/ 	.byte	0x04, 0x46
        /*0126*/ 	.short	(.L_1822 - .L_1821)


	//   ....[0]....
.L_1821:
        /*0128*/ 	.word	0x000014c0


	//   ....[1]....
        /*012c*/ 	.word	0x00015c20


	//   ....[2]....
        /*0130*/ 	.word	0x000166e0


	//   ....[3]....
        /*0134*/ 	.word	0x000167d0


	//   ....[4]....
        /*0138*/ 	.word	0x000179c0


	//   ....[5]....
        /*013c*/ 	.word	0x00018480


	//   ....[6]....
        /*0140*/ 	.word	0x00018570


	//----- nvinfo : EIATTR_EXIT_INSTR_OFFSETS
	.align		4
.L_1822:
        /*0144*/ 	.byte	0x04, 0x1c
        /*0146*/ 	.short	(.L_1824 - .L_1823)


	//   ....[0]....
.L_1823:
        /*0148*/ 	.word	0x00012210


	//   ....[1]....
        /*014c*/ 	.word	0x00014b10


	//   ....[2]....
        /*0150*/ 	.word	0x00015a10


	//   ....[3]....
        /*0154*/ 	.word	0x00015a70


	//   ....[4]....
        /*0158*/ 	.word	0x00015b00


	//   ....[5]....
        /*015c*/ 	.word	0x00016580


	//   ....[6]....
        /*0160*/ 	.word	0x000165e0


	//   ....[7]....
        /*0164*/ 	.word	0x000167e0


	//   ....[8]....
        /*0168*/ 	.word	0x00016820


	//   ....[9]....
        /*016c*/ 	.word	0x00016870


	//   ....[10]....
        /*0170*/ 	.word	0x000168b0


	//   ....[11]....
        /*0174*/ 	.word	0x000177b0


	//   ....[12]....
        /*0178*/ 	.word	0x00017810


	//   ....[13]....
        /*017c*/ 	.word	0x000178a0


	//   ....[14]....
        /*0180*/ 	.word	0x00018320


	//   ....[15]....
        /*0184*/ 	.word	0x00018380


	//   ....[16]....
        /*0188*/ 	.word	0x00018580


	//----- nvinfo : EIATTR_MAX_THREADS
	.align		4
.L_1824:
        /*018c*/ 	.byte	0x04, 0x05
        /*018e*/ 	.short	(.L_1826 - .L_1825)
.L_1825:
        /*0190*/ 	.word	0x00000100
        /*0194*/ 	.word	0x00000001
        /*0198*/ 	.word	0x00000001


	//----- nvinfo : EIATTR_CRS_STACK_SIZE
	.align		4
.L_1826:
        /*019c*/ 	.byte	0x04, 0x1e
        /*019e*/ 	.short	(.L_1828 - .L_1827)
.L_1827:
        /*01a0*/ 	.word	0x00000000


	//----- nvinfo : EIATTR_CBANK_PARAM_SIZE
	.align		4
.L_1828:
        /*01a4*/ 	.byte	0x03, 0x19
        /*01a6*/ 	.short	0x0440


	//----- nvinfo : EIATTR_PARAM_CBANK
	.align		4
        /*01a8*/ 	.byte	0x04, 0x0a
        /*01aa*/ 	.short	(.L_1830 - .L_1829)
	.align		4
.L_1829:
        /*01ac*/ 	.word	index@(.nv.constant0._ZN2at6native13reduce_kernelILi256ELi2ENS0_8ReduceOpIdNS0_10WelfordOpsIddiN4cuda3std3__44pairIddEEEEjdLi2ELi2EEEEEvT1_)
        /*01b0*/ 	.short	0x0210
        /*01b2*/ 	.short	0x0440


	//----- nvinfo : EIATTR_SW_WAR
	.align		4
.L_1830:
        /*01b4*/ 	.byte	0x04, 0x36
        /*01b6*/ 	.short	(.L_1832 - .L_1831)
.L_1831:
        /*01b8*/ 	.word	0x00000008
.L_1832:


//--------------------- .nv.info._ZN2at6native13reduce_kernelILi128ELi4ENS0_8ReduceOpIdNS0_10WelfordOpsIddiN4cuda3std3__44pairIddEEEEjdLi2ELi2EEEEEvT1_ --------------------------
	.section	.nv.info._ZN2at6native13reduce_kernelILi128ELi4ENS0_8ReduceOpIdNS0_10WelfordOpsIddiN4cuda3std3__44pairIddEEEEjdLi2ELi2EEEEEvT1_,"",@"SHT_CUDA_INFO"
	.sectionflags	@""
	.align	4


	//----- nvinfo : EIATTR_CUDA_API_VERSION
	.align		4
        /*0000*/ 	.byte	0x04, 0x37
        /*0002*/ 	.short	(.L_1834 - .L_1833)
.L_1833:
        /*0004*/ 	.word	0x00000082


	//----- nvinfo : EIATTR_KPARAM_INFO
	.align		4
.L_1834:
        /*0008*/ 	.byte	0x04, 0x17
        /*000a*/ 	.short	(.L_1836 - .L_1835)
.L_1835:
        /*000c*/ 	.word	0x00000000
        /*0010*/ 	.short	0x0000
        /*0012*/ 	.short	0x0000
        /*0014*/ 	.byte	0x00, 0xf0, 0x01, 0x11


	//----- nvinfo : EIATTR_SPARSE_MMA_MASK
	.align		4
.L_1836:
        /*0018*/ 	.byte	0x03, 0x50
        /*001a*/ 	.short	0x0000


	//----- nvinfo : EIATTR_MAXREG_COUNT
	.align		4
        /*001c*/ 	.byte	0x03, 0x1b
        /*001e*/ 	.short	0x0080


	//----- nvinfo : EIATTR_NUM_BARRIERS
	.align		4
        /*0020*/ 	.byte	0x02, 0x4c
        /*0022*/ 	.byte	0x01
	.zero		1


	//----- nvinfo : EIATTR_EXTERNS
	.align		4
        /*0024*/ 	.byte	0x04, 0x0f
        /*0026*/ 	.short	(.L_1838 - .L_1837)


	//   ....[0]....
	.align		4
.L_1837:
        /*0028*/ 	.word	index@(__assertfail)


	//----- nvinfo : EIATTR_MERCURY_ISA_VERSION
	.align		4
.L_1838:
        /*002c*/ 	.byte	0x03, 0x5f
        /*002e*/ 	.short	0x0101


	//----- nvinfo : EIATTR_INT_WARP_WIDE_INSTR_OFFSETS
	.align		4
        /*0030*/ 	.byte	0x04, 0x31
        /*0032*/ 	.short	(.L_1840 - .L_1839)


	//   ....[0]....
.L_1839:
        /*0034*/ 	.word	0x0001bf00


	//   ....[1]....
        /*0038*/ 	.word	0x0001bff0


	//----- nvinfo : EIATTR_COOP_GROUP_MASK_REGIDS
	.align		4
.L_1840:
        /*003c*/ 	.byte	0x04, 0x29
        /*003e*/ 	.short	(.L_1842 - .L_1841)


	//   ....[0]....
.L_1841:
        /*0040*/ 	.word	0xffffffff


	//   ....[1]....
        /*0044*/ 	.word	0xffffffff


	//   ....[2]....
        /*0048*/ 	.word	0xffffffff


	//   ....[3]....
        /*004c*/ 	.word	0xffffffff


	//   ....[4]....
        /*0050*/ 	.word	0xffffffff


	//   ....[5]....
        /*0054*/ 	.word	0xffffffff


	//   ....[6]....
        /*0058*/ 	.word	0xffffffff


	//   ....[7]....
        /*005c*/ 	.word	0xffffffff


	//   ....[8]....
        /*0060*/ 	.word	0xffffffff


	//   ....[9]....
        /*0064*/ 	.word	0xffffffff


	//   ....[10]....
        /*0068*/ 	.word	0xffffffff


	//   ....[11]....
        /*006c*/ 	.word	0xffffffff


	//   ....[12]....
        /*0070*/ 	.word	0xffffffff


	//   ....[13]....
        /*0074*/ 	.word	0xffffffff


	//   ....[14]....
        /*0078*/ 	.word	0xffffffff


	//   ....[15]....
        /*007c*/ 	.word	0xffffffff


	//   ....[16]....
        /*0080*/ 	.word	0xffffffff


	//   ....[17]....
        /*0084*/ 	.word	0xffffffff


	//   ....[18]....
        /*0088*/ 	.word	0xffffffff


	//   ....[19]....
        /*008c*/ 	.word	0xffffffff


	//   ....[20]....
        /*0090*/ 	.word	0xffffffff


	//   ....[21]....
        /*0094*/ 	.word	0xffffffff


	//   ....[22]....
        /*0098*/ 	.word	0xffffffff


	//   ....[23]....
        /*009c*/ 	.word	0xffffffff


	//   ....[24]....
        /*00a0*/ 	.word	0xffffffff


	//   ....[25]....
        /*00a4*/ 	.word	0xffffffff


	//   ....[26]....
        /*00a8*/ 	.word	0xffffffff


	//   ....[27]....
        /*00ac*/ 	.word	0xffffffff


	//   ....[28]....
        /*00b0*/ 	.word	0xffffffff


	//   ....[29]....
        /*00b4*/ 	.word	0xffffffff


	//   ....[30]....
        /*00b8*/ 	.word	0xffffffff


	//   ....[31]....
        /*00bc*/ 	.word	0xffffffff


	//   ....[32]....
        /*00c0*/ 	.word	0xffffffff


	//   ....[33]....
        /*00c4*/ 	.word	0xffffffff


	//   ....[34]....
        /*00c8*/ 	.word	0xffffffff


	//   ....[35]....
        /*00cc*/ 	.word	0xffffffff


	//   ....[36]....
        /*00d0*/ 	.word	0xffffffff


	//   ....[37]....
        /*00d4*/ 	.word	0xffffffff


	//   ....[38]....
        /*00d8*/ 	.word	0xffffffff


	//   ....[39]....
        /*00dc*/ 	.word	0xffffffff


	//   ....[40]....
        /*00e0*/ 	.word	0xffffffff


	//   ....[41]....
        /*00e4*/ 	.word	0xffffffff


	//   ....[42]....
        /*00e8*/ 	.word	0xffffffff


	//   ....[43]....
        /*00ec*/ 	.word	0xffffffff


	//   ....[44]....
        /*00f0*/ 	.word	0xffffffff


	//   ....[45]....
        /*00f4*/ 	.word	0xffffffff


	//   ....[46]....
        /*00f8*/ 	.word	0xffffffff


	//   ....[47]....
        /*00fc*/ 	.word	0xffffffff


	//   ....[48]....
        /*0100*/ 	.word	0xffffffff


	//   ....[49]....
        /*0104*/ 	.word	0xffffffff


	//   ....[50]....
        /*0108*/ 	.word	0xffffffff


	//   ....[51]....
        /*010c*/ 	.word	0xffffffff


	//   ....[52]....
        /*0110*/ 	.word	0xffffffff


	//   ....[53]....
        /*0114*/ 	.word	0xffffffff


	//   ....[54]....
        /*0118*/ 	.word	0xffffffff


	//   ....[55]....
        /*011c*/ 	.word	0xffffffff


	//----- nvinfo : EIATTR_COOP_GROUP_INSTR_OFFSETS
	.align		4
.L_1842:
        /*0120*/ 	.byte	0x04, 0x28
        /*0122*/ 	.short	(.L_1844 - .L_1843)


	//   ....[0]....
.L_1843:
        /*0124*/ 	.word	0x00011930


	//   ....[1]....
        /*0128*/ 	.word	0x00011950


	//   ....[2]....
        /*012c*/ 	.word	0x00011960


	//   ....[3]....
        /*0130*/ 	.word	0x00011970


	//   ....[4]....
        /*0134*/ 	.word	0x00011980


	//   ....[5]....
        /*0138*/ 	.word	0x00011990


	//   ....[6]....
        /*013c*/ 	.word	0x000119a0


	//   ....[7]....
        /*0140*/ 	.word	0x00011c80


	//   ....[8]....
        /*0144*/ 	.word	0x00011ca0


	//   ....[9]....
        /*0148*/ 	.word	0x00011cb0


	//   ....[10]....
        /*014c*/ 	.word	0x00011cc0


	//   ....[11]....
        /*0150*/ 	.word	0x00011cd0


	//   ....[12]....
        /*0154*/ 	.word	0x00011ce0


	//   ....[13]....
        /*0158*/ 	.word	0x00011cf0


	//   ....[14]....
        /*015c*/ 	.word	0x00011fd0


	//   ....[15]....
        /*0160*/ 	.word	0x00011ff0


	//   ....[16]....
        /*0164*/ 	.word	0x00012000


	//   ....[17]....
        /*0168*/ 	.word	0x00012010


	//   ....[18]....
        /*016c*/ 	.word	0x00012020


	//   ....[19]....
        /*0170*/ 	.word	0x00012030


	//   ....[20]....
        /*0174*/ 	.word	0x00012040


	//   ....[21]....
        /*0178*/ 	.word	0x00012320


	//   ....[22]....
        /*017c*/ 	.word	0x00012340


	//   ....[23]....
        /*0180*/ 	.word	0x00012350


	//   ....[24]....
        /*0184*/ 	.word	0x00012360


	//   ....[25]....
        /*0188*/ 	.word	0x00012370


	//   ....[26]....
        /*018c*/ 	.word	0x00012380


	//   ....[27]....
        /*0190*/ 	.word	0x00012390


	//   ....[28]....
        /*0194*/ 	.word	0x00020150


	//   ....[29]....
        /*0198*/ 	.word	0x00020170


	//   ....[30]....
        /*019c*/ 	.word	0x00020180


	//   ....[31]....
        /*01a0*/ 	.word	0x00020190


	//   ....[32]....
        /*01a4*/ 	.word	0x000201a0


	//   ....[33]....
        /*01a8*/ 	.word	0x000201b0


	//   ....[34]....
        /*01ac*/ 	.word	0x000201c0


	//   ....[35]....
        /*01b0*/ 	.word	0x000204a0


	//   ....[36]....
        /*01b4*/ 	.word	0x000204c0


	//   ....[37]....
        /*01b8*/ 	.word	0x000204d0


	//   ....[38]....
        /*01bc*/ 	.word	0x000204e0


	//   ....[39]....
        /*01c0*/ 	.word	0x000204f0


	//   ....[40]....
        /*01c4*/ 	.word	0x00020500


	//   ....[41]....
        /*01c8*/ 	.word	0x00020510


	//   ....[42]....
        /*01cc*/ 	.word	0x000207f0


	//   ....[43]....
        /*01d0*/ 	.word	0x00020810


	//   ....[44]....
        /*01d4*/ 	.word	0x00020820


	//   ....[45]....
        /*01d8*/ 	.word	0x00020830


	//   ....[46]....
        /*01dc*/ 	.word	0x00020840


	//   ....[47]....
        /*01e0*/ 	.word	0x00020850


	//   ....[48]....
        /*01e4*/ 	.word	0x00020860


	//   ....[49]....
        /*01e8*/ 	.word	0x00020b40


	//   ....[50]....
        /*01ec*/ 	.word	0x00020b60


	//   ....[51]....
        /*01f0*/ 	.word	0x00020b70


	//   ....[52]....
        /*01f4*/ 	.word	0x00020b80


	//   ....[53]....
        /*01f8*/ 	.word	0x00020b90


	//   ....[54]....
        /*01fc*/ 	.word	0x00020ba0


	//   ....[55]....
        /*0200*/ 	.word	0x00020bb0


	//----- nvinfo : EIATTR_SYSCALL_OFFSETS
	.align		4
.L_1844:
        /*0204*/ 	.byte	0x04, 0x46
        /*0206*/ 	.short	(.L_1846 - .L_1845)


	//   ....[0]....
.L_1845:
        /*0208*/ 	.word	0x00001540


	//   ....[1]....
        /*020c*/ 	.word	0x00022f20


	//   ....[2]....
        /*0210*/ 	.word	0x00024340


	//   ....[3]....
        /*0214*/ 	.word	0x00024430


	//   ....[4]....
        /*0218*/ 	.word	0x00024520


	//   ....[5]....
        /*021c*/ 	.word	0x00024610


	//   ....[6]....
        /*0220*/ 	.word	0x00026750


	//   ....[7]....
        /*0224*/ 	.word	0x00027b70


	//   ....[8]....
        /*0228*/ 	.word	0x00027c60


	//   ....[9]....
        /*022c*/ 	.word	0x00027d50


	//   ....[10]....
        /*0230*/ 	.word	0x00027e40


	//----- nvinfo : EIATTR_EXIT_INSTR_OFFSETS
	.align		4
.L_1846:
        /*0234*/ 	.byte	0x04, 0x1c
        /*0236*/ 	.short	(.L_1848 - .L_1847)


	//   ....[0]....
.L_1847:
        /*0238*/ 	.word	0x0001c0b0


	//   ....[1]....
        /*023c*/ 	.word	0x00020eb0


	//   ....[2]....
        /*0240*/ 	.word	0x00022c90


	//   ....[3]....
        /*0244*/ 	.word	0x00022cf0


	//   ....[4]....
        /*0248*/ 	.word	0x00022e00


	//   ....[5]....
        /*024c*/ 	.word	0x000241e0


	//   ....[6]....
        /*0250*/ 	.word	0x00024240


	//   ....[7]....
        /*0254*/ 	.word	0x00024620


	//   ....[8]....
        /*0258*/ 	.word	0x00024660


	//   ....[9]....
        /*025c*/ 	.word	0x000246a0


	//   ....[10]....
        /*0260*/ 	.word	0x000246e0


	//   ....[11]....
        /*0264*/ 	.word	0x000264c0


	//   ....[12]....
        /*0268*/ 	.word	0x00026520


	//   ....[13]....
        /*026c*/ 	.word	0x00026630


	//   ....[14]....
        /*0270*/ 	.word	0x00027a10


	//   ....[15]....
        /*0274*/ 	.word	0x00027a70


	//   ....[16]....
        /*0278*/ 	.word	0x00027e50


	//----- nvinfo : EIATTR_MAX_THREADS
	.align		4
.L_1848:
        /*027c*/ 	.byte	0x04, 0x05
        /*027e*/ 	.short	(.L_1850 - .L_1849)
.L_1849:
        /*0280*/ 	.word	0x00000080
        /*0284*/ 	.word	0x00000001
        /*0288*/ 	.word	0x00000001


	//----- nvinfo : EIATTR_CRS_STACK_SIZE
	.align		4
.L_1850:
        /*028c*/ 	.byte	0x04, 0x1e
        /*028e*/ 	.short	(.L_1852 - .L_1851)
.L_1851:
        /*0290*/ 	.word	0x00000000


	//----- nvinfo : EIATTR_CBANK_PARAM_SIZE
	.align		4
.L_1852:
        /*0294*/ 	.byte	0x03, 0x19
        /*0296*/ 	.short	0x0440


	//----- nvinfo : EIATTR_PARAM_CBANK
	.align		4
        /*0298*/ 	.byte	0x04, 0x0a
        /*029a*/ 	.short	(.L_1854 - .L_1853)
	.align		4
.L_1853:
        /*029c*/ 	.word	index@(.nv.constant0._ZN2at6native13reduce_kernelILi128ELi4ENS0_8ReduceOpIdNS0_10WelfordOpsIddiN4cuda3std3__44pairIddEEEEjdLi2ELi2EEEEEvT1_)
        /*02a0*/ 	.short	0x0210
        /*02a2*/ 	.short	0x0440


	//----- nvinfo : EIATTR_SW_WAR
	.align		4
.L_1854:
        /*02a4*/ 	.byte	0x04, 0x36
        /*02a6*/ 	.short	(.L_1856 - .L_1855)
.L_1855:
        /*02a8*/ 	.word	0x00000008
.L_1856:


//--------------------- .nv.info._ZN2at6native13reduce_kernelILi512ELi1ENS0_8ReduceOpIN3c108BFloat16ENS0_10WelfordOpsIS4_fiN4cuda3std3__44pairIffEEEEjfLi2ELi2EEEEEvT1_ --------------------------
	.section	.nv.info._ZN2at6native13reduce_kernelILi512ELi1ENS0_8ReduceOpIN3c108BFloat16ENS0_10WelfordOpsIS4_fiN4cuda3std3__44pairIffEEEEjfLi2ELi2EEEEEvT1_,"",@"SHT_CUDA_INFO"
	.sectionflags	@""
	.align	4


	//----- nvinfo : EIATTR_CUDA_API_VERSION
	.align		4
        /*0000*/ 	.byte	0x04, 0x37
        /*0002*/ 	.short	(.L_1858 - .L_1857)
.L_1857:
        /*0004*/ 	.word	0x00000082


	//----- nvinfo : EIATTR_KPARAM_INFO
	.align		4
.L_1858:
        /*0008*/ 	.byte	0x04, 0x17
        /*000a*/ 	.short	(.L_1860 - .L_1859)
.L_1859:
        /*000c*/ 	.word	0x00000000
        /*0010*/ 	.short	0x0000
        /*0012*/ 	.short	0x0000
        /*0014*/ 	.byte	0x00, 0xf0, 0xa1, 0x10


	//----- nvinfo : EIATTR_SPARSE_MMA_MASK
	.align		4
.L_1860:
        /*0018*/ 	.byte	0x03, 0x50
        /*001a*/ 	.short	0x0000


	//----- nvinfo : EIATTR_MAXREG_COUNT
	.align		4
        /*001c*/ 	.byte	0x03, 0x1b
        /*001e*/ 	.short	0x0020


	//----- nvinfo : EIATTR_NUM_BARRIERS
	.align		4
        /*0020*/ 	.byte	0x02, 0x4c
        /*0022*/ 	.byte	0x01
	.zero		1


	//----- nvinfo : EIATTR_EXTERNS
	.align		4
        /*0024*/ 	.byte	0x04, 0x0f
        /*0026*/ 	.short	(.L_1862 - .L_1861)


	//   ....[0]....
	.align		4
.L_1861:
        /*0028*/ 	.word	index@(__assertfail)


	//----- nvinfo : EIATTR_MERCURY_ISA_VERSION
	.align		4
.L_1862:
        /*002c*/ 	.byte	0x03, 0x5f
        /*002e*/ 	.short	0x0101


	//----- nvinfo : EIATTR_INT_WARP_WIDE_INSTR_OFFSETS
	.align		4
        /*0030*/ 	.byte	0x04, 0x31
        /*0032*/ 	.short	(.L_1864 - .L_1863)


	//   ....[0]....
.L_1863:
        /*0034*/ 	.word	0x0000aa90


	//   ....[1]....
        /*0038*/ 	.word	0x0000ab80


	//----- nvinfo : EIATTR_COOP_GROUP_MASK_REGIDS
	.align		4
.L_1864:
        /*003c*/ 	.byte	0x04, 0x29
        /*003e*/ 	.short	(.L_1866 - .L_1865)


	//   ....[0]....
.L_1865:
        /*0040*/ 	.word	0xffffffff


	//   ....[1]....
        /*0044*/ 	.word	0xffffffff


	//   ....[2]....
        /*0048*/ 	.word	0xffffffff


	//   ....[3]....
        /*004c*/ 	.word	0xffffffff


	//   ....[4]....
        /*0050*/ 	.word	0xffffffff


	//   ....[5]....
        /*0054*/ 	.word	0xffffffff


	//   ....[6]....
        /*0058*/ 	.word	0xffffffff


	//   ....[7]....
        /*005c*/ 	.word	0xffffffff


	//----- nvinfo : EIATTR_COOP_GROUP_INSTR_OFFSETS
	.align		4
.L_1866:
        /*0060*/ 	.byte	0x04, 0x28
        /*0062*/ 	.short	(.L_1868 - .L_1867)


	//   ....[0]....
.L_1867:
        /*0064*/ 	.word	0x000079d0


	//   ....[1]....
        /*0068*/ 	.word	0x000079f0


	//   ....[2]....
        /*006c*/ 	.word	0x00007a00


	//   ....[3]....
        /*0070*/ 	.word	0x00007a10


	//   ....[4]....
        /*0074*/ 	.word	0x0000b940


	//   ....[5]....
        /*0078*/ 	.word	0x0000b960


	//   ....[6]....
        /*007c*/ 	.word	0x0000b970


	//   ....[7]....
        /*0080*/ 	.word	0x0000b980


	//----- nvinfo : EIATTR_SYSCALL_OFFSETS
	.align		4
.L_1868:
        /*0084*/ 	.byte	0x04, 0x46
        /*0086*/ 	.short	(.L_1870 - .L_1869)


	//   ....[0]....
.L_1869:
        /*0088*/ 	.word	0x0000c000


	//   ....[1]....
        /*008c*/ 	.word	0x0000c320


	//   ....[2]....
        /*0090*/ 	.word	0x0000c940


	//   ....[3]....
        /*0094*/ 	.word	0x0000cc60


	//----- nvinfo : EIATTR_EXIT_INSTR_OFFSETS
	.align		4
.L_1870:
        /*0098*/ 	.byte	0x04, 0x1c
        /*009a*/ 	.short	(.L_1872 - .L_1871)


	//   ....[0]....
.L_1871:
        /*009c*/ 	.word	0x0000ac40


	//   ....[1]....
        /*00a0*/ 	.word	0x0000bb00


	//   ....[2]....
        /*00a4*/ 	.word	0x0000be10


	//   ....[3]....
        /*00a8*/ 	.word	0x0000be90


	//   ....[4]....
        /*00ac*/ 	.word	0x0000bee0


	//   ....[5]....
        /*00b0*/ 	.word	0x0000c1a0


	//   ....[6]....
        /*00b4*/ 	.word	0x0000c220


	//   ....[7]....
        /*00b8*/ 	.word	0x0000c330


	//   ....[8]....
        /*00bc*/ 	.word	0x0000c3c0


	//   ....[9]....
        /*00c0*/ 	.word	0x0000c400


	//   ....[10]....
        /*00c4*/ 	.word	0x0000c440


	//   ....[11]....
        /*00c8*/ 	.word	0x0000c750


	//   ....[12]....
        /*00cc*/ 	.word	0x0000c7d0


	//   ....[13]....
        /*00d0*/ 	.word	0x0000c820


	//   ....[14]....
        /*00d4*/ 	.word	0x0000cae0


	//   ....[15]....
        /*00d8*/ 	.word	0x0000cb60


	//   ....[16]....
        /*00dc*/ 	.word	0x0000cc70


	//----- nvinfo : EIATTR_MAX_THREADS
	.align		4
.L_1872:
        /*00e0*/ 	.byte	0x04, 0x05
        /*00e2*/ 	.short	(.L_1874 - .L_1873)
.L_1873:
        /*00e4*/ 	.word	0x00000200
        /*00e8*/ 	.word	0x00000001
        /*00ec*/ 	.word	0x00000001


	//----- nvinfo : EIATTR_CRS_STACK_SIZE
	.align		4
.L_1874:
        /*00f0*/ 	.byte	0x04, 0x1e
        /*00f2*/ 	.short	(.L_1876 - .L_1875)
.L_1875:
        /*00f4*/ 	.word	0x00000000


	//----- nvinfo : EIATTR_CBANK_PARAM_SIZE
	.align		4
.L_1876:
        /*00f8*/ 	.byte	0x03, 0x19
        /*00fa*/ 	.short	0x0428


	//----- nvinfo : EIATTR_PARAM_CBANK
	.align		4
        /*00fc*/ 	.byte	0x04, 0x0a
        /*00fe*/ 	.short	(.L_1878 - .L_1877)
	.align		4
.L_1877:
        /*0100*/ 	.word	index@(.nv.constant0._ZN2at6native13reduce_kernelILi512ELi1ENS0_8ReduceOpIN3c108BFloat16ENS0_10WelfordOpsIS4_fiN4cuda3std3__44pairIffEEEEjfLi2ELi2EEEEEvT1_)
        /*0104*/ 	.short	0x0210
        /*0106*/ 	.short	0x0428


	//----- nvinfo : EIATTR_SW_WAR
	.align		4
.L_1878:
        /*0108*/ 	.byte	0x04, 0x36
        /*010a*/ 	.short	(.L_1880 - .L_1879)
.L_1879:
        /*010c*/ 	.word	0x00000008
.L_1880:


//--------------------- .nv.info._ZN2at6native13reduce_kernelILi256ELi2ENS0_8ReduceOpIN3c108BFloat16ENS0_10WelfordOpsIS4_fiN4cuda3std3__44pairIffEEEEjfLi2ELi2EEEEEvT1_ --------------------------
	.section	.nv.info._ZN2at6native13reduce_kernelILi256ELi2ENS0_8ReduceOpIN3c108BFloat16ENS0_10WelfordOpsIS4_fiN4cuda3std3__44pairIffEEEEjfLi2ELi2EEEEEvT1_,"",@"SHT_CUDA_INFO"
	.sectionflags	@""
	.align	4


	//----- nvinfo : EIATTR_CUDA_API_VERSION
	.align		4
        /*0000*/ 	.byte	0x04, 0x37
        /*0002*/ 	.short	(.L_1882 - .L_1881)
.L_1881:
        /*0004*/ 	.word	0x00000082


	//----- nvinfo : EIATTR_KPARAM_INFO
	.align		4
.L_1882:
        /*0008*/ 	.byte	0x04, 0x17
        /*000a*/ 	.short	(.L_1884 - .L_1883)
.L_1883:
        /*000c*/ 	.word	0x00000000
        /*0010*/ 	.short	0x0000
        /*0012*/ 	.short	0x0000
        /*0014*/ 	.byte	0x00, 0xf0, 0xa1, 0x10


	//----- nvinfo : EIATTR_SPARSE_MMA_MASK
	.align		4
.L_1884:
        /*0018*/ 	.byte	0x03, 0x50
        /*001a*/ 	.short	0x0000


	//----- nvinfo : EIATTR_MAXREG_COUNT
	.align		4
        /*001c*/ 	.byte	0x03, 0x1b
        /*001e*/ 	.short	0x0040


	//----- nvinfo : EIATTR_NUM_BARRIERS
	.align		4
        /*0020*/ 	.byte	0x02, 0x4c
        /*0022*/ 	.byte	0x01
	.zero		1


	//----- nvinfo : EIATTR_EXTERNS
	.align		4
        /*0024*/ 	.byte	0x04, 0x0f
        /*0026*/ 	.short	(.L_1886 - .L_1885)


	//   ....[0]....
	.align		4
.L_1885:
        /*0028*/ 	.word	index@(__assertfail)


	//----- nvinfo : EIATTR_MERCURY_ISA_VERSION
	.align		4
.L_1886:
        /*002c*/ 	.byte	0x03, 0x5f
        /*002e*/ 	.short	0x0101


	//----- nvinfo : EIATTR_INT_WARP_WIDE_INSTR_OFFSETS
	.align		4
        /*0030*/ 	.byte	0x04, 0x31
        /*0032*/ 	.short	(.L_1888 - .L_1887)


	//   ....[0]....
.L_1887:
        /*0034*/ 	.word	0x0000e1f0


	//   ....[1]....
        /*0038*/ 	.word	0x0000e2e0


	//----- nvinfo : EIATTR_COOP_GROUP_MASK_REGIDS
	.align		4
.L_1888:
        /*003c*/ 	.byte	0x04, 0x29
        /*003e*/ 	.short	(.L_1890 - .L_1889)


	//   ....[0]....
.L_1889:
        /*0040*/ 	.word	0xffffffff


	//   ....[1]....
        /*0044*/ 	.word	0xffffffff


	//   ....[2]....
        /*0048*/ 	.word	0xffffffff


	//   ....[3]....
        /*004c*/ 	.word	0xffffffff


	//   ....[4]....
        /*0050*/ 	.word	0xffffffff


	//   ....[5]....
        /*0054*/ 	.word	0xffffffff


	//   ....[6]....
        /*0058*/ 	.word	0xffffffff


	//   ....[7]....
        /*005c*/ 	.word	0xffffffff


	//   ....[8]....
        /*0060*/ 	.word	0xffffffff


	//   ....[9]....
        /*0064*/ 	.word	0xffffffff


	//   ....[10]....
        /*0068*/ 	.word	0xffffffff


	//   ....[11]....
        /*006c*/ 	.word	0xffffffff


	//   ....[12]....
        /*0070*/ 	.word	0xffffffff


	//   ....[13]....
        /*0074*/ 	.word	0xffffffff


	//   ....[14]....
        /*0078*/ 	.word	0xffffffff


	//   ....[15]....
        /*007c*/ 	.word	0xffffffff


	//----- nvinfo : EIATTR_COOP_GROUP_INSTR_OFFSETS
	.align		4
.L_1890:
        /*0080*/ 	.byte	0x04, 0x28
        /*0082*/ 	.short	(.L_1892 - .L_1891)


	//   ....[0]....
.L_1891:
        /*0084*/ 	.word	0x00008ba0


	//   ....[1]....
        /*0088*/ 	.word	0x00008bc0


	//   ....[2]....
        /*008c*/ 	.word	0x00008bd0


	//   ....[3]....
        /*0090*/ 	.word	0x00008be0


	//   ....[4]....
        /*0094*/ 	.word	0x00008d40


	//   ....[5]....
        /*0098*/ 	.word	0x00008d60


	//   ....[6]....
        /*009c*/ 	.word	0x00008d70


	//   ....[7]....
        /*00a0*/ 	.word	0x00008d80


	//   ....[8]....
        /*00a4*/ 	.word	0x0000f7f0


	//   ....[9]....
        /*00a8*/ 	.word	0x0000f810


	//   ....[10]....
        /*00ac*/ 	.word	0x0000f820


	//   ....[11]....
        /*00b0*/ 	.word	0x0000f830


	//   ....[12]....
        /*00b4*/ 	.word	0x0000f990


	//   ....[13]....
        /*00b8*/ 	.word	0x0000f9b0


	//   ....[14]....
        /*00bc*/ 	.word	0x0000f9c0


	//   ....[15]....
        /*00c0*/ 	.word	0x0000f9d0


	//----- nvinfo : EIATTR_SYSCALL_OFFSETS
	.align		4
.L_1892:
        /*00c4*/ 	.byte	0x04, 0x46
        /*00c6*/ 	.short	(.L_1894 - .L_1893)


	//   ....[0]....
.L_1893:
        /*00c8*/ 	.word	0x00001470


	//   ....[1]....
        /*00cc*/ 	.word	0x00010310


	//   ....[2]....
        /*00d0*/ 	.word	0x00010770


	//   ....[3]....
        /*00d4*/ 	.word	0x00010860


	//   ....[4]....
        /*00d8*/ 	.word	0x000110f0


	//   ....[5]....
        /*00dc*/ 	.word	0x00011550


	//   ....[6]....
        /*00e0*/ 	.word	0x00011640


	//----- nvinfo : EIATTR_EXIT_INSTR_OFFSETS
	.align		4
.L_1894:
        /*00e4*/ 	.byte	0x04, 0x1c
        /*00e6*/ 	.short	(.L_1896 - .L_1895)


	//   ....[0]....
.L_1895:
        /*00e8*/ 	.word	0x0000e3a0


	//   ....[1]....
        /*00ec*/ 	.word	0x0000fb50


	//   ....[2]....
        /*00f0*/ 	.word	0x000100e0


	//   ....[3]....
        /*00f4*/ 	.word	0x00010160


	//   ....[4]....
        /*00f8*/ 	.word	0x000101f0


	//   ....[5]....
        /*00fc*/ 	.word	0x000105f0


	//   ....[6]....
        /*0100*/ 	.word	0x00010670


	//   ....[7]....
        /*0104*/ 	.word	0x00010870


	//   ....[8]....
        /*0108*/ 	.word	0x000108b0


	//   ....[9]....
        /*010c*/ 	.word	0x000108f0


	//   ....[10]....
        /*0110*/ 	.word	0x00010930


	//   ....[11]....
        /*0114*/ 	.word	0x00010ec0


	//   ....[12]....
        /*0118*/ 	.word	0x00010f40


	//   ....[13]....
        /*011c*/ 	.word	0x00010fd0


	//   ....[14]....
        /*0120*/ 	.word	0x000113d0


	//   ....[15]....
        /*0124*/ 	.word	0x00011450


	//   ....[16]....
        /*0128*/ 	.word	0x00011650


	//----- nvinfo : EIATTR_MAX_THREADS
	.align		4
.L_1896:
        /*012c*/ 	.byte	0x04, 0x05
        /*012e*/ 	.short	(.L_1898 - .L_1897)
.L_1897:
        /*0130*/ 	.word	0x00000100
        /*0134*/ 	.word	0x00000001
        /*0138*/ 	.word	0x00000001


	//----- nvinfo : EIATTR_CRS_STACK_SIZE
	.align		4
.L_1898:
        /*013c*/ 	.byte	0x04, 0x1e
        /*013e*/ 	.short	(.L_1900 - .L_1899)
.L_1899:
        /*0140*/ 	.word	0x00000000


	//----- nvinfo : EIATTR_CBANK_PARAM_SIZE
	.align		4
.L_1900:
        /*0144*/ 	.byte	0x03, 0x19
        /*0146*/ 	.short	0x0428


	//----- nvinfo : EIATTR_PARAM_CBANK
	.align		4
        /*0148*/ 	.byte	0x04, 0x0a
        /*014a*/ 	.short	(.L_1902 - .L_1901)
	.align		4
.L_1901:
        /*014c*/ 	.word	index@(.nv.constant0._ZN2at6native13reduce_kernelILi256ELi2ENS0_8ReduceOpIN3c108BFloat16ENS0_10WelfordOpsIS4_fiN4cuda3std3__44pairIffEEEEjfLi2ELi2EEEEEvT1_)
        /*0150*/ 	.short	0x0210
        /*0152*/ 	.short	0x0428


	//----- nvinfo : EIATTR_SW_WAR
	.align		4
.L_1902:
        /*0154*/ 	.byte	0x04, 0x36
        /*0156*/ 	.short	(.L_1904 - .L_1903)
.L_1903:
        /*0158*/ 	.word	0x00000008
.L_1904:


//--------------------- .nv.info._ZN2at6native13reduce_kernelILi128ELi4ENS0_8ReduceOpIN3c108BFloat16ENS0_10WelfordOpsIS4_fiN4cuda3std3__44pairIffEEEEjfLi2ELi2EEEEEvT1_ --------------------------
	.section	.nv.info._ZN2at6native13reduce_kernelILi128ELi4ENS0_8ReduceOpIN3c108BFloat16ENS0_10WelfordOpsIS4_fiN4cuda3std3__44pairIffEEEEjfLi2ELi2EEEEEvT1_,"",@"SHT_CUDA_INFO"
	.sectionflags	@""
	.align	4


	//----- nvinfo : EIATTR_CUDA_API_VERSION
	.align		4
        /*0000*/ 	.byte	0x04, 0x37
        /*0002*/ 	.short	(.L_1906 - .L_1905)
.L_1905:
        /*0004*/ 	.word	0x00000082


	//----- nvinfo : EIATTR_KPARAM_INFO
	.align		4
.L_1906:
        /*0008*/ 	.byte	0x04, 0x17
        /*000a*/ 	.short	(.L_1908 - .L_1907)
.L_1907:
        /*000c*/ 	.word	0x00000000
        /*0010*/ 	.short	0x0000
        /*0012*/ 	.short	0x0000
        /*0014*/ 	.byte	0x00, 0xf0, 0xa1, 0x10


	//----- nvinfo : EIATTR_SPARSE_MMA_MASK
	.align		4
.L_1908:
        /*0018*/ 	.byte	0x03, 0x50
        /*001a*/ 	.short	0x0000


	//----- nvinfo : EIATTR_MAXREG_COUNT
	.align		4
        /*001c*/ 	.byte	0x03, 0x1b
        /*001e*/ 	.short	0x0080


	//----- nvinfo : EIATTR_NUM_BARRIERS
	.align		4
        /*0020*/ 	.byte	0x02, 0x4c
        /*0022*/ 	.byte	0x01
	.zero		1


	//----- nvinfo : EIATTR_EXTERNS
	.align		4
        /*0024*/ 	.byte	0x04, 0x0f
        /*0026*/ 	.short	(.L_1910 - .L_1909)


	//   ....[0]....
	.align		4
.L_1909:
        /*0028*/ 	.word	index@(__assertfail)


	//----- nvinfo : EIATTR_MERCURY_ISA_VERSION
	.align		4
.L_1910:
        /*002c*/ 	.byte	0x03, 0x5f
        /*002e*/ 	.short	0x0101


	//----- nvinfo : EIATTR_INT_WARP_WIDE_INSTR_OFFSETS
	.align		4
        /*0030*/ 	.byte	0x04, 0x31
        /*0032*/ 	.short	(.L_1912 - .L_1911)


	//   ....[0]....
.L_1911:
        /*0034*/ 	.word	0x000149a0


	//   ....[1]....
        /*0038*/ 	.word	0x00014a90


	//----- nvinfo : EIATTR_COOP_GROUP_MASK_REGIDS
	.align		4
.L_1912:
        /*003c*/ 	.byte	0x04, 0x29
        /*003e*/ 	.short	(.L_1914 - .L_1913)


	//   ....[0]....
.L_1913:
        /*0040*/ 	.word	0xffffffff


	//   ....[1]....
        /*0044*/ 	.word	0xffffffff


	//   ....[2]....
        /*0048*/ 	.word	0xffffffff


	//   ....[3]....
        /*004c*/ 	.word	0xffffffff


	//   ....[4]....
        /*0050*/ 	.word	0xffffffff


	//   ....[5]....
        /*0054*/ 	.word	0xffffffff


	//   ....[6]....
        /*0058*/ 	.word	0xffffffff


	//   ....[7]....
        /*005c*/ 	.word	0xffffffff


	//   ....[8]....
        /*0060*/ 	.word	0xffffffff


	//   ....[9]....
        /*0064*/ 	.word	0xffffffff


	//   ....[10]....
        /*0068*/ 	.word	0xffffffff


	//   ....[11]....
        /*006c*/ 	.word	0xffffffff


	//   ....[12]....
        /*0070*/ 	.word	0xffffffff


	//   ....[13]....
        /*0074*/ 	.word	0xffffffff


	//   ....[14]....
        /*0078*/ 	.word	0xffffffff


	//   ....[15]....
        /*007c*/ 	.word	0xffffffff


	//   ....[16]....
        /*0080*/ 	.word	0xffffffff


	//   ....[17]....
        /*0084*/ 	.word	0xffffffff


	//   ....[18]....
        /*0088*/ 	.word	0xffffffff


	//   ....[19]....
        /*008c*/ 	.word	0xffffffff


	//   ....[20]....
        /*0090*/ 	.word	0xffffffff


	//   ....[21]....
        /*0094*/ 	.word	0xffffffff


	//   ....[22]....
        /*0098*/ 	.word	0xffffffff


	//   ....[23]....
        /*009c*/ 	.word	0xffffffff


	//   ....[24]....
        /*00a0*/ 	.word	0xffffffff


	//   ....[25]....
        /*00a4*/ 	.word	0xffffffff


	//   ....[26]....
        /*00a8*/ 	.word	0xffffffff


	//   ....[27]....
        /*00ac*/ 	.word	0xffffffff


	//   ....[28]....
        /*00b0*/ 	.word	0xffffffff


	//   ....[29]....
        /*00b4*/ 	.word	0xffffffff


	//   ....[30]....
        /*00b8*/ 	.word	0xffffffff


	//   ....[31]....
        /*00bc*/ 	.word	0xffffffff


	//----- nvinfo : EIATTR_COOP_GROUP_INSTR_OFFSETS
	.align		4
.L_1914:
        /*00c0*/ 	.byte	0x04, 0x28
        /*00c2*/ 	.short	(.L_1916 - .L_1915)


	//   ....[0]....
.L_1915:
        /*00c4*/ 	.word	0x0000aa90


	//   ....[1]....
        /*00c8*/ 	.word	0x0000aab0


	//   ....[2]....
        /*00cc*/ 	.word	0x0000aac0


	//   ....[3]....
        /*00d0*/ 	.word	0x0000aad0


	//   ....[4]....
        /*00d4*/ 	.word	0x0000ac30


	//   ....[5]....
        /*00d8*/ 	.word	0x0000ac50


	//   ....[6]....
        /*00dc*/ 	.word	0x0000ac60


	//   ....[7]....
        /*00e0*/ 	.word	0x0000ac70


	//   ....[8]....
        /*00e4*/ 	.word	0x0000add0


	//   ....[9]....
        /*00e8*/ 	.word	0x0000adf0


	//   ....[10]....
        /*00ec*/ 	.word	0x0000ae00


	//   ....[11]....
        /*00f0*/ 	.word	0x0000ae10


	//   ....[12]....
        /*00f4*/ 	.word	0x0000af70


	//   ....[13]....
        /*00f8*/ 	.word	0x0000af90


	//   ....[14]....
        /*00fc*/ 	.word	0x0000afa0


	//   ....[15]....
        /*0100*/ 	.word	0x0000afb0


	//   ....[16]....
        /*0104*/ 	.word	0x00016e60


	//   ....[17]....
        /*0108*/ 	.word	0x00016e80


	//   ....[18]....
        /*010c*/ 	.word	0x00016e90


	//   ....[19]....
        /*0110*/ 	.word	0x00016ea0


	//   ....[20]....
        /*0114*/ 	.word	0x00017000


	//   ....[21]....
        /*0118*/ 	.word	0x00017020


	//   ....[22]....
        /*011c*/ 	.word	0x00017030


	//   ....[23]....
        /*0120*/ 	.word	0x00017040


	//   ....[24]....
        /*0124*/ 	.word	0x000171a0


	//   ....[25]....
        /*0128*/ 	.word	0x000171c0


	//   ....[26]....
        /*012c*/ 	.word	0x000171d0


	//   ....[27]....
        /*0130*/ 	.word	0x000171e0


	//   ....[28]....
        /*0134*/ 	.word	0x00017340


	//   ....[29]....
        /*0138*/ 	.word	0x00017360


	//   ....[30]....
        /*013c*/ 	.word	0x00017370


	//   ....[31]....
        /*0140*/ 	.word	0x00017380


	//----- nvinfo : EIATTR_SYSCALL_OFFSETS
	.align		4
.L_1916:
        /*0144*/ 	.byte	0x04, 0x46
        /*0146*/ 	.short	(.L_1918 - .L_1917)


	//   ....[0]....
.L_1917:
        /*0148*/ 	.word	0x000014b0


	//   ....[1]....
        /*014c*/ 	.word	0x00018240


	//   ....[2]....
        /*0150*/ 	.word	0x00018920


	//   ....[3]....
        /*0154*/ 	.word	0x00018a10


	//   ....[4]....
        /*0158*/ 	.word	0x00018b00


	//   ....[5]....
        /*015c*/ 	.word	0x00018bf0


	//   ....[6]....
        /*0160*/ 	.word	0x00019a00


	//   ....[7]....
        /*0164*/ 	.word	0x0001a0e0


	//   ....[8]....
        /*0168*/ 	.word	0x0001a1d0


	//   ....[9]....
        /*016c*/ 	.word	0x0001a2c0


	//   ....[10]....
        /*0170*/ 	.word	0x0001a3b0


	//----- nvinfo : EIATTR_EXIT_INSTR_OFFSETS
	.align		4
.L_1918:
        /*0174*/ 	.byte	0x04, 0x1c
        /*0176*/ 	.short	(.L_1920 - .L_1919)


	//   ....[0]....
.L_1919:
        /*0178*/ 	.word	0x00014b50


	//   ....[1]....
        /*017c*/ 	.word	0x00017500


	//   ....[2]....
        /*0180*/ 	.word	0x00017f90


	//   ....[3]....
        /*0184*/ 	.word	0x00018010


	//   ....[4]....
        /*0188*/ 	.word	0x00018120


	//   ....[5]....
        /*018c*/ 	.word	0x000187a0


	//   ....[6]....
        /*0190*/ 	.word	0x00018820


	//   ....[7]....
        /*0194*/ 	.word	0x00018c00


	//   ....[8]....
        /*0198*/ 	.word	0x00018c40


	//   ....[9]....
        /*019c*/ 	.word	0x00018c80


	//   ....[10]....
        /*01a0*/ 	.word	0x00018cc0


	//   ....[11]....
        /*01a4*/ 	.word	0x00019750


	//   ....[12]....
        /*01a8*/ 	.word	0x000197d0


	//   ....[13]....
        /*01ac*/ 	.word	0x000198e0


	//   ....[14]....
        /*01b0*/ 	.word	0x00019f60


	//   ....[15]....
        /*01b4*/ 	.word	0x00019fe0


	//   ....[16]....
        /*01b8*/ 	.word	0x0001a3c0


	//----- nvinfo : EIATTR_MAX_THREADS
	.align		4
.L_1920:
        /*01bc*/ 	.byte	0x04, 0x05
        /*01be*/ 	.short	(.L_1922 - .L_1921)
.L_1921:
        /*01c0*/ 	.word	0x00000080
        /*01c4*/ 	.word	0x00000001
        /*01c8*/ 	.word	0x00000001


	//----- nvinfo : EIATTR_CRS_STACK_SIZE
	.align		4
.L_1922:
        /*01cc*/ 	.byte	0x04, 0x1e
        /*01ce*/ 	.short	(.L_1924 - .L_1923)
.L_1923:
        /*01d0*/ 	.word	0x00000000


	//----- nvinfo : EIATTR_CBANK_PARAM_SIZE
	.align		4
.L_1924:
        /*01d4*/ 	.byte	0x03, 0x19
        /*01d6*/ 	.short	0x0428


	//----- nvinfo : EIATTR_PARAM_CBANK
	.align		4
        /*01d8*/ 	.byte	0x04, 0x0a
        /*01da*/ 	.short	(.L_1926 - .L_1925)
	.align		4
.L_1925:
        /*01dc*/ 	.word	index@(.nv.constant0._ZN2at6native13reduce_kernelILi128ELi4ENS0_8ReduceOpIN3c108BFloat16ENS0_10WelfordOpsIS4_fiN4cuda3std3__44pairIffEEEEjfLi2ELi2EEEEEvT1_)
        /*01e0*/ 	.short	0x0210
        /*01e2*/ 	.short	0x0428


	//----- nvinfo : EIATTR_SW_WAR
	.align		4
.L_1926:
        /*01e4*/ 	.byte	0x04, 0x36
        /*01e6*/ 	.short	(.L_1928 - .L_1927)
.L_1927:
        /*01e8*/ 	.word	0x00000008
.L_1928:


//--------------------- .nv.info._ZN2at6native13reduce_kernelILi512ELi1ENS0_8ReduceOpIN3c104HalfENS0_10WelfordOpsIS4_fiN4cuda3std3__44pairIffEEEEjfLi2ELi2EEEEEvT1_ --------------------------
	.section	.nv.info._ZN2at6native13reduce_kernelILi512ELi1ENS0_8ReduceOpIN3c104HalfENS0_10WelfordOpsIS4_fiN4cuda3std3__44pairIffEEEEjfLi2ELi2EEEEEvT1_,"",@"SHT_CUDA_INFO"
	.sectionflags	@""
	.align	4


	//----- nvinfo : EIATTR_CUDA_API_VERSION
	.align		4
        /*0000*/ 	.byte	0x04, 0x37
        /*0002*/ 	.short	(.L_1930 - .L_1929)
.L_1929:
        /*0004*/ 	.word	0x00000082


	//----- nvinfo : EIATTR_KPARAM_INFO
	.align		4
.L_1930:
        /*0008*/ 	.byte	0x04, 0x17
        /*000a*/ 	.short	(.L_1932 - .L_1931)
.L_1931:
        /*000c*/ 	.word	0x00000000
        /*0010*/ 	.short	0x0000
        /*0012*/ 	.short	0x0000
        /*0014*/ 	.byte	0x00, 0xf0, 0xa1, 0x10


	//----- nvinfo : EIATTR_SPARSE_MMA_MASK
	.align		4
.L_1932:
        /*0018*/ 	.byte	0x03, 0x50
        /*001a*/ 	.short	0x0000


	//----- nvinfo : EIATTR_MAXREG_COUNT
	.align		4
        /*001c*/ 	.byte	0x03, 0x1b
        /*001e*/ 	.short	0x0020


	//----- nvinfo : EIATTR_NUM_BARRIERS
	.align		4
        /*0020*/ 	.byte	0x02, 0x4c
        /*0022*/ 	.byte	0x01
	.zero		1


	//----- nvinfo : EIATTR_EXTERNS
	.align		4
        /*0024*/ 	.byte	0x04, 0x0f
        /*0026*/ 	.short	(.L_1934 - .L_1933)


	//   ....[0]....
	.align		4
.L_1933:
        /*0028*/ 	.word	index@(__assertfail)


	//----- nvinfo : EIATTR_MERCURY_ISA_VERSION
	.align		4
.L_1934:
        /*002c*/ 	.byte	0x03, 0x5f
        /*002e*/ 	.short	0x0101


	//----- nvinfo : EIATTR_INT_WARP_WIDE_INSTR_OFFSETS
	.align		4
        /*0030*/ 	.byte	0x04, 0x31
        /*0032*/ 	.short	(.L_1936 - .L_1935)


	//   ....[0]....
.L_1935:
        /*0034*/ 	.word	0x0000aa70


	//   ....[1]....
        /*0038*/ 	.word	0x0000ab60


	//----- nvinfo : EIATTR_COOP_GROUP_MASK_REGIDS
	.align		4
.L_1936:
        /*003c*/ 	.byte	0x04, 0x29
        /*003e*/ 	.short	(.L_1938 - .L_1937)


	//   ....[0]....
.L_1937:
        /*0040*/ 	.word	0xffffffff


	//   ....[1]....
        /*0044*/ 	.word	0xffffffff


	//   ....[2]....
        /*0048*/ 	.word	0xffffffff


	//   ....[3]....
        /*004c*/ 	.word	0xffffffff


	//   ....[4]....
        /*0050*/ 	.word	0xffffffff


	//   ....[5]....
        /*0054*/ 	.word	0xffffffff


	//   ....[6]....
        /*0058*/ 	.word	0xffffffff


	//   ....[7]....
        /*005c*/ 	.word	0xffffffff


	//----- nvinfo : EIATTR_COOP_GROUP_INSTR_OFFSETS
	.align		4
.L_1938:
        /*0060*/ 	.byte	0x04, 0x28
        /*0062*/ 	.short	(.L_1940 - .L_1939)


	//   ....[0]....
.L_1939:
        /*0064*/ 	.word	0x000079b0


	//   ....[1]....
        /*0068*/ 	.word	0x000079d0


	//   ....[2]....
        /*006c*/ 	.word	0x000079e0


	//   ....[3]....
        /*0070*/ 	.word	0x000079f0


	//   ....[4]....
        /*0074*/ 	.word	0x0000b920


	//   ....[5]....
        /*0078*/ 	.word	0x0000b940


	//   ....[6]....
        /*007c*/ 	.word	0x0000b950


	//   ....[7]....
        /*0080*/ 	.word	0x0000b960


	//----- nvinfo : EIATTR_SYSCALL_OFFSETS
	.align		4
.L_1940:
        /*0084*/ 	.byte	0x04, 0x46
        /*0086*/ 	.short	(.L_1942 - .L_1941)


	//   ....[0]....
.L_1941:
        /*0088*/ 	.word	0x0000bfe0


	//   ....[1]....
        /*008c*/ 	.word	0x0000c300


	//   ....[2]....
        /*0090*/ 	.word	0x0000c920


	//   ....[3]....
        /*0094*/ 	.word	0x0000cc40


	//----- nvinfo : EIATTR_EXIT_INSTR_OFFSETS
	.align		4
.L_1942:
        /*0098*/ 	.byte	0x04, 0x1c
        /*009a*/ 	.short	(.L_1944 - .L_1943)


	//   ....[0]....
.L_1943:
        /*009c*/ 	.word	0x0000ac20


	//   ....[1]....
        /*00a0*/ 	.word	0x0000bae0


	//   ....[2]....
        /*00a4*/ 	.word	0x0000bdf0


	//   ....[3]....
        /*00a8*/ 	.word	0x0000be70


	//   ....[4]....
        /*00ac*/ 	.word	0x0000bec0


	//   ....[5]....
        /*00b0*/ 	.word	0x0000c180


	//   ....[6]....
        /*00b4*/ 	.word	0x0000c200


	//   ....[7]....
        /*00b8*/ 	.word	0x0000c310


	//   ....[8]....
        /*00bc*/ 	.word	0x0000c3a0


	//   ....[9]....
        /*00c0*/ 	.word	0x0000c3e0


	//   ....[10]....
        /*00c4*/ 	.word	0x0000c420


	//   ....[11]....
        /*00c8*/ 	.word	0x0000c730


	//   ....[12]....
        /*00cc*/ 	.word	0x0000c7b0


	//   ....[13]....
        /*00d0*/ 	.word	0x0000c800


	//   ....[14]....
        /*00d4*/ 	.word	0x0000cac0


	//   ....[15]....
        /*00d8*/ 	.word	0x0000cb40


	//   ....[16]....
        /*00dc*/ 	.word	0x0000cc50


	//----- nvinfo : EIATTR_MAX_THREADS
	.align		4
.L_1944:
        /*00e0*/ 	.byte	0x04, 0x05
        /*00e2*/ 	.short	(.L_1946 - .L_1945)
.L_1945:
        /*00e4*/ 	.word	0x00000200
        /*00e8*/ 	.word	0x00000001
        /*00ec*/ 	.word	0x00000001


	//----- nvinfo : EIATTR_CRS_STACK_SIZE
	.align		4
.L_1946:
        /*00f0*/ 	.byte	0x04, 0x1e
        /*00f2*/ 	.short	(.L_1948 - .L_1947)
.L_1947:
        /*00f4*/ 	.word	0x00000000


	//----- nvinfo : EIATTR_CBANK_PARAM_SIZE
	.align		4
.L_1948:
        /*00f8*/ 	.byte	0x03, 0x19
        /*00fa*/ 	.short	0x0428


	//----- nvinfo : EIATTR_PARAM_CBANK
	.align		4
        /*00fc*/ 	.byte	0x04, 0x0a
        /*00fe*/ 	.short	(.L_1950 - .L_1949)
	.align		4
.L_1949:
        /*0100*/ 	.word	index@(.nv.constant0._ZN2at6native13reduce_kernelILi512ELi1ENS0_8ReduceOpIN3c104HalfENS0_10WelfordOpsIS4_fiN4cuda3std3__44pairIffEEEEjfLi2ELi2EEEEEvT1_)
        /*0104*/ 	.short	0x0210
        /*0106*/ 	.short	0x0428


	//----- nvinfo : EIATTR_SW_WAR
	.align		4
.L_1950:
        /*0108*/ 	.byte	0x04, 0x36
        /*010a*/ 	.short	(.L_1952 - .L_1951)
.L_1951:
        /*010c*/ 	.word	0x00000008
.L_1952:


//--------------------- .nv.info._ZN2at6native13reduce_kernelILi256ELi2ENS0_8ReduceOpIN3c104HalfENS0_10WelfordOpsIS4_fiN4cuda3std3__44pairIffEEEEjfLi2ELi2EEEEEvT1_ --------------------------
	.section	.nv.info._ZN2at6native13reduce_kernelILi256ELi2ENS0_8ReduceOpIN3c104HalfENS0_10WelfordOpsIS4_fiN4cuda3std3__44pairIffEEEEjfLi2ELi2EEEEEvT1_,"",@"SHT_CUDA_INFO"
	.sectionflags	@""
	.align	4


	//----- nvinfo : EIATTR_CUDA_API_VERSION
	.align		4
        /*0000*/ 	.byte	0x04, 0x37
        /*0002*/ 	.short	(.L_1954 - .L_1953)
.L_1953:
        /*0004*/ 	.word	0x00000082


	//----- nvinfo : EIATTR_KPARAM_INFO
	.align		4
.L_1954:
        /*0008*/ 	.byte	0x04, 0x17
        /*000a*/ 	.short	(.L_1956 - .L_1955)
.L_1955:
        /*000c*/ 	.word	0x00000000
        /*0010*/ 	.short	0x0000
        /*0012*/ 	.short	0x0000
        /*0014*/ 	.byte	0x00, 0xf0, 0xa1, 0x10


	//----- nvinfo : EIATTR_SPARSE_MMA_MASK
	.align		4
.L_1956:
        /*0018*/ 	.byte	0x03, 0x50
        /*001a*/ 	.short	0x0000


	//----- nvinfo : EIATTR_MAXREG_COUNT
	.align		4
        /*001c*/ 	.byte	0x03, 0x1b
        /*001e*/ 	.short	0x0040


	//----- nvinfo : EIATTR_NUM_BARRIERS
	.align		4
        /*0020*/ 	.byte	0x02, 0x4c
        /*0022*/ 	.byte	0x01
	.zero		1


	//----- nvinfo : EIATTR_EXTERNS
	.align		4
        /*0024*/ 	.byte	0x04, 0x0f
        /*0026*/ 	.short	(.L_1958 - .L_1957)


	//   ....[0]....
	.align		4
.L_1957:
        /*0028*/ 	.word	index@(__assertfail)


	//----- nvinfo : EIATTR_MERCURY_ISA_VERSION
	.align		4
.L_1958:
        /*002c*/ 	.byte	0x03, 0x5f
        /*002e*/ 	.short	0x0101


	//----- nvinfo : EIATTR_INT_WARP_WIDE_INSTR_OFFSETS
	.align		4
        /*0030*/ 	.byte	0x04, 0x31
        /*0032*/ 	.short	(.L_1960 - .L_1959)


	//   ....[0]....
.L_1959:
        /*0034*/ 	.word	0x0000e090


	//   ....[1]....
        /*0038*/ 	.word	0x0000e180


	//----- nvinfo : EIATTR_COOP_GROUP_MASK_REGIDS
	.align		4
.L_1960:
        /*003c*/ 	.byte	0x04, 0x29
        /*003e*/ 	.short	(.L_1962 - .L_1961)


	//   ....[0]....
.L_1961:
        /*0040*/ 	.word	0xffffffff


	//   ....[1]....
        /*0044*/ 	.word	0xffffffff


	//   ....[2]....
        /*0048*/ 	.word	0xffffffff


	//   ....[3]....
        /*004c*/ 	.word	0xffffffff


	//   ....[4]....
        /*0050*/ 	.word	0xffffffff


	//   ....[5]....
        /*0054*/ 	.word	0xffffffff


	//   ....[6]....
        /*0058*/ 	.word	0xffffffff


	//   ....[7]....
        /*005c*/ 	.word	0xffffffff


	//   ....[8]....
        /*0060*/ 	.word	0xffffffff


	//   ....[9]....
        /*0064*/ 	.word	0xffffffff


	//   ....[10]....
        /*0068*/ 	.word	0xffffffff


	//   ....[11]....
        /*006c*/ 	.word	0xffffffff


	//   ....[12]....
        /*0070*/ 	.word	0xffffffff


	//   ....[13]....
        /*0074*/ 	.word	0xffffffff


	//   ....[14]....
        /*0078*/ 	.word	0xffffffff


	//   ....[15]....
        /*007c*/ 	.word	0xffffffff


	//----- nvinfo : EIATTR_COOP_GROUP_INSTR_OFFSETS
	.align		4
.L_1962:
        /*0080*/ 	.byte	0x04, 0x28
        /*0082*/ 	.short	(.L_1964 - .L_1963)


	//   ....[0]....
.L_1963:
        /*0084*/ 	.word	0x00008a40


	//   ....[1]....
        /*0088*/ 	.word	0x00008a60


	//   ....[2]....
        /*008c*/ 	.word	0x00008a70


	//   ....[3]....
        /*0090*/ 	.word	0x00008a80


	//   ....[4]....
        /*0094*/ 	.word	0x00008be0


	//   ....[5]....
        /*0098*/ 	.word	0x00008c00


	//   ....[6]....
        /*009c*/ 	.word	0x00008c10


	//   ....[7]....
        /*00a0*/ 	.word	0x00008c20


	//   ....[8]....
        /*00a4*/ 	.word	0x0000f690


	//   ....[9]....
        /*00a8*/ 	.word	0x0000f6b0


	//   ....[10]....
        /*00ac*/ 	.word	0x0000f6c0


	//   ....[11]....
        /*00b0*/ 	.word	0x0000f6d0


	//   ....[12]....
        /*00b4*/ 	.word	0x0000f830


	//   ....[13]....
        /*00b8*/ 	.word	0x0000f850


	//   ....[14]....
        /*00bc*/ 	.word	0x0000f860


	//   ....[15]....
        /*00c0*/ 	.word	0x0000f870


	//----- nvinfo : EIATTR_SYSCALL_OFFSETS
	.align		4
.L_1964:
        /*00c4*/ 	.byte	0x04, 0x46
        /*00c6*/ 	.short	(.L_1966 - .L_1965)


	//   ....[0]....
.L_1965:
        /*00c8*/ 	.word	0x00001470


	//   ....[1]....
        /*00cc*/ 	.word	0x000101a0


	//   ....[2]....
        /*00d0*/ 	.word	0x000105f0


	//   ....[3]....
        /*00d4*/ 	.word	0x000106e0


	//   ....[4]....
        /*00d8*/ 	.word	0x00010f60


	//   ....[5]....
        /*00dc*/ 	.word	0x000113b0


	//   ....[6]....
        /*00e0*/ 	.word	0x000114a0


	//----- nvinfo : EIATTR_EXIT_INSTR_OFFSETS
	.align		4
.L_1966:
        /*00e4*/ 	.byte	0x04, 0x1c
        /*00e6*/ 	.short	(.L_1968 - .L_1967)


	//   ....[0]....
.L_1967:
        /*00e8*/ 	.word	0x0000e240


	//   ....[1]....
        /*00ec*/ 	.word	0x0000f9f0


	//   ....[2]....
        /*00f0*/ 	.word	0x0000ff80


	//   ....[3]....
        /*00f4*/ 	.word	0x0000fff0


	//   ....[4]....
        /*00f8*/ 	.word	0x00010080


	//   ....[5]....
        /*00fc*/ 	.word	0x00010480


	//   ....[6]....
        /*0100*/ 	.word	0x000104f0


	//   ....[7]....
        /*0104*/ 	.word	0x000106f0


	//   ....[8]....
        /*0108*/ 	.word	0x00010730


	//   ....[9]....
        /*010c*/ 	.word	0x00010770


	//   ....[10]....
        /*0110*/ 	.word	0x000107b0


	//   ....[11]....
        /*0114*/ 	.word	0x00010d40


	//   ....[12]....
        /*0118*/ 	.word	0x00010db0


	//   ....[13]....
        /*011c*/ 	.word	0x00010e40


	//   ....[14]....
        /*0120*/ 	.word	0x00011240


	//   ....[15]....
        /*0124*/ 	.word	0x000112b0


	//   ....[16]....
        /*0128*/ 	.word	0x000114b0


	//----- nvinfo : EIATTR_MAX_THREADS
	.align		4
.L_1968:
        /*012c*/ 	.byte	0x04, 0x05
        /*012e*/ 	.short	(.L_1970 - .L_1969)
.L_1969:
        /*0130*/ 	.word	0x00000100
        /*0134*/ 	.word	0x00000001
        /*0138*/ 	.word	0x00000001


	//----- nvinfo : EIATTR_CRS_STACK_SIZE
	.align		4
.L_1970:
        /*013c*/ 	.byte	0x04, 0x1e
        /*013e*/ 	.short	(.L_1972 - .L_1971)
.L_1971:
        /*0140*/ 	.word	0x00000000


	//----- nvinfo : EIATTR_CBANK_PARAM_SIZE
	.align		4
.L_1972:
        /*0144*/ 	.byte	0x03, 0x19
        /*0146*/ 	.short	0x0428


	//----- nvinfo : EIATTR_PARAM_CBANK
	.align		4
        /*0148*/ 	.byte	0x04, 0x0a
        /*014a*/ 	.short	(.L_1974 - .L_1973)
	.align		4
.L_1973:
        /*014c*/ 	.word	index@(.nv.constant0._ZN2at6native13reduce_kernelILi256ELi2ENS0_8ReduceOpIN3c104HalfENS0_10WelfordOpsIS4_fiN4cuda3std3__44pairIffEEEEjfLi2ELi2EEEEEvT1_)
        /*0150*/ 	.short	0x0210
        /*0152*/ 	.short	0x0428


	//----- nvinfo : EIATTR_SW_WAR
	.align		4
.L_1974:
        /*0154*/ 	.byte	0x04, 0x36
        /*0156*/ 	.short	(.L_1976 - .L_1975)
.L_1975:
        /*0158*/ 	.word	0x00000008
.L_1976:


//--------------------- .nv.info._ZN2at6native13reduce_kernelILi128ELi4ENS0_8ReduceOpIN3c104HalfENS0_10WelfordOpsIS4_fiN4cuda3std3__44pairIffEEEEjfLi2ELi2EEEEEvT1_ --------------------------
	.section	.nv.info._ZN2at6native13reduce_kernelILi128ELi4ENS0_8ReduceOpIN3c104HalfENS0_10WelfordOpsIS4_fiN4cuda3std3__44pairIffEEEEjfLi2ELi2EEEEEvT1_,"",@"SHT_CUDA_INFO"
	.sectionflags	@""
	.align	4


	//----- nvinfo : EIATTR_CUDA_API_VERSION
	.align		4
        /*0000*/ 	.byte	0x04, 0x37
        /*0002*/ 	.short	(.L_1978 - .L_1977)
.L_1977:
        /*0004*/ 	.word	0x00000082


	//----- nvinfo : EIATTR_KPARAM_INFO
	.align		4
.L_1978:
        /*0008*/ 	.byte	0x04, 0x17
        /*000a*/ 	.short	(.L_1980 - .L_1979)
.L_1979:
        /*000c*/ 	.word	0x00000000
        /*0010*/ 	.short	0x0000
        /*0012*/ 	.short	0x0000
        /*0014*/ 	.byte	0x00, 0xf0, 0xa1, 0x10


	//----- nvinfo : EIATTR_SPARSE_MMA_MASK
	.align		4
.L_1980:
        /*0018*/ 	.byte	0x03, 0x50
        /*001a*/ 	.short	0x0000


	//----- nvinfo : EIATTR_MAXREG_COUNT
	.align		4
        /*001c*/ 	.byte	0x03, 0x1b
        /*001e*/ 	.short	0x0080


	//----- nvinfo : EIATTR_NUM_BARRIERS
	.align		4
        /*0020*/ 	.byte	0x02, 0x4c
        /*0022*/ 	.byte	0x01
	.zero		1


	//----- nvinfo : EIATTR_EXTERNS
	.align		4
        /*0024*/ 	.byte	0x04, 0x0f
        /*0026*/ 	.short	(.L_1982 - .L_1981)


	//   ....[0]....
	.align		4
.L_1981:
        /*0028*/ 	.word	index@(__assertfail)


	//----- nvinfo : EIATTR_MERCURY_ISA_VERSION
	.align		4
.L_1982:
        /*002c*/ 	.byte	0x03, 0x5f
        /*002e*/ 	.short	0x0101


	//----- nvinfo : EIATTR_INT_WARP_WIDE_INSTR_OFFSETS
	.align		4
        /*0030*/ 	.byte	0x04, 0x31
        /*0032*/ 	.short	(.L_1984 - .L_1983)


	//   ....[0]....
.L_1983:
        /*0034*/ 	.word	0x000147d0


	//   ....[1]....
        /*0038*/ 	.word	0x000148c0


	//----- nvinfo : EIATTR_COOP_GROUP_MASK_REGIDS
	.align		4
.L_1984:
        /*003c*/ 	.byte	0x04, 0x29
        /*003e*/ 	.short	(.L_1986 - .L_1985)


	//   ....[0]....
.L_1985:
        /*0040*/ 	.word	0xffffffff


	//   ....[1]....
        /*0044*/ 	.word	0xffffffff


	//   ....[2]....
        /*0048*/ 	.word	0xffffffff


	//   ....[3]....
        /*004c*/ 	.word	0xffffffff


	//   ....[4]....
        /*0050*/ 	.word	0xffffffff


	//   ....[5]....
        /*0054*/ 	.word	0xffffffff


	//   ....[6]....
        /*0058*/ 	.word	0xffffffff


	//   ....[7]....
        /*005c*/ 	.word	0xffffffff


	//   ....[8]....
        /*0060*/ 	.word	0xffffffff


	//   ....[9]....
        /*0064*/ 	.word	0xffffffff


	//   ....[10]....
        /*0068*/ 	.word	0xffffffff


	//   ....[11]....
        /*006c*/ 	.word	0xffffffff


	//   ....[12]....
        /*0070*/ 	.word	0xffffffff


	//   ....[13]....
        /*0074*/ 	.word	0xffffffff


	//   ....[14]....
        /*0078*/ 	.word	0xffffffff


	//   ....[15]....
        /*007c*/ 	.word	0xffffffff


	//   ....[16]....
        /*0080*/ 	.word	0xffffffff


	//   ....[17]....
        /*0084*/ 	.word	0xffffffff


	//   ....[18]....
        /*0088*/ 	.word	0xffffffff


	//   ....[19]....
        /*008c*/ 	.word	0xffffffff


	//   ....[20]....
        /*0090*/ 	.word	0xffffffff


	//   ....[21]....
        /*0094*/ 	.word	0xffffffff


	//   ....[22]....
        /*0098*/ 	.word	0xffffffff


	//   ....[23]....
        /*009c*/ 	.word	0xffffffff


	//   ....[24]....
        /*00a0*/ 	.word	0xffffffff


	//   ....[25]....
        /*00a4*/ 	.word	0xffffffff


	//   ....[26]....
        /*00a8*/ 	.word	0xffffffff


	//   ....[27]....
        /*00ac*/ 	.word	0xffffffff


	//   ....[28]....
        /*00b0*/ 	.word	0xffffffff


	//   ....[29]....
        /*00b4*/ 	.word	0xffffffff


	//   ....[30]....
        /*00b8*/ 	.word	0xffffffff


	//   ....[31]....
        /*00bc*/ 	.word	0xffffffff


	//----- nvinfo : EIATTR_COOP_GROUP_INSTR_OFFSETS
	.align		4
.L_1986:
        /*00c0*/ 	.byte	0x04, 0x28
        /*00c2*/ 	.short	(.L_1988 - .L_1987)


	//   ....[0]....
.L_1987:
        /*00c4*/ 	.word	0x0000a8c0


	//   ....[1]....
        /*00c8*/ 	.word	0x0000a8e0


	//   ....[2]....
        /*00cc*/ 	.word	0x0000a8f0


	//   ....[3]....
        /*00d0*/ 	.word	0x0000a900


	//   ....[4]....
        /*00d4*/ 	.word	0x0000aa60


	//   ....[5]....
        /*00d8*/ 	.word	0x0000aa80


	//   ....[6]....
        /*00dc*/ 	.word	0x0000aa90


	//   ....[7]....
        /*00e0*/ 	.word	0x0000aaa0


	//   ....[8]....
        /*00e4*/ 	.word	0x0000ac00


	//   ....[9]....
        /*00e8*/ 	.word	0x0000ac20


	//   ....[10]....
        /*00ec*/ 	.word	0x0000ac30


	//   ....[11]....
        /*00f0*/ 	.word	0x0000ac40


	//   ....[12]....
        /*00f4*/ 	.word	0x0000ada0


	//   ....[13]....
        /*00f8*/ 	.word	0x0000adc0


	//   ....[14]....
        /*00fc*/ 	.word	0x0000add0


	//   ....[15]....
        /*0100*/ 	.word	0x0000ade0


	//   ....[16]....
        /*0104*/ 	.word	0x00016c90


	//   ....[17]....
        /*0108*/ 	.word	0x00016cb0


	//   ....[18]....
        /*010c*/ 	.word	0x00016cc0


	//   ....[19]....
        /*0110*/ 	.word	0x00016cd0


	//   ....[20]....
        /*0114*/ 	.word	0x00016e30


	//   ....[21]....
        /*0118*/ 	.word	0x00016e50


	//   ....[22]....
        /*011c*/ 	.word	0x00016e60


	//   ....[23]....
        /*0120*/ 	.word	0x00016e70


	//   ....[24]....
        /*0124*/ 	.word	0x00016fd0


	//   ....[25]....
        /*0128*/ 	.word	0x00016ff0


	//   ....[26]....
        /*012c*/ 	.word	0x00017000


	//   ....[27]....
        /*0130*/ 	.word	0x00017010


	//   ....[28]....
        /*0134*/ 	.word	0x00017170


	//   ....[29]....
        /*0138*/ 	.word	0x00017190


	//   ....[30]....
        /*013c*/ 	.word	0x000171a0


	//   ....[31]....
        /*0140*/ 	.word	0x000171b0


	//----- nvinfo : EIATTR_SYSCALL_OFFSETS
	.align		4
.L_1988:
        /*0144*/ 	.byte	0x04, 0x46
        /*0146*/ 	.short	(.L_1990 - .L_1989)


	//   ....[0]....
.L_1989:
        /*0148*/ 	.word	0x000014b0


	//   ....[1]....
        /*014c*/ 	.word	0x00018050


	//   ....[2]....
        /*0150*/ 	.word	0x00018710


	//   ....[3]....
        /*0154*/ 	.word	0x00018800


	//   ....[4]....
        /*0158*/ 	.word	0x000188f0


	//   ....[5]....
        /*015c*/ 	.word	0x000189e0


	//   ....[6]....
        /*0160*/ 	.word	0x000197d0


	//   ....[7]....
        /*0164*/ 	.word	0x00019e90


	//   ....[8]....
        /*0168*/ 	.word	0x00019f80


	//   ....[9]....
        /*016c*/ 	.word	0x0001a070


	//   ....[10]....
        /*0170*/ 	.word	0x0001a160


	//----- nvinfo : EIATTR_EXIT_INSTR_OFFSETS
	.align		4
.L_1990:
        /*0174*/ 	.byte	0x04, 0x1c
        /*0176*/ 	.short	(.L_1992 - .L_1991)


	//   ....[0]....
.L_1991:
        /*0178*/ 	.word	0x00014980


	//   ....[1]....
        /*017c*/ 	.word	0x00017330


	//   ....[2]....
        /*0180*/ 	.word	0x00017db0


	//   ....[3]....
        /*0184*/ 	.word	0x00017e20


	//   ....[4]....
        /*0188*/ 	.word	0x00017f30


	//   ....[5]....
        /*018c*/ 	.word	0x000185a0


	//   ....[6]....
        /*0190*/ 	.word	0x00018610


	//   ....[7]....
        /*0194*/ 	.word	0x000189f0


	//   ....[8]....
        /*0198*/ 	.word	0x00018a30


	//   ....[9]....
        /*019c*/ 	.word	0x00018a70


	//   ....[10]....
        /*01a0*/ 	.word	0x00018ab0


	//   ....[11]....
        /*01a4*/ 	.word	0x00019530


	//   ....[12]....
        /*01a8*/ 	.word	0x000195a0


	//   ....[13]....
        /*01ac*/ 	.word	0x000196b0


	//   ....[14]....
        /*01b0*/ 	.word	0x00019d20


	//   ....[15]....
        /*01b4*/ 	.word	0x00019d90


	//   ....[16]....
        /*01b8*/ 	.word	0x0001a170


	//----- nvinfo : EIATTR_MAX_THREADS
	.align		4
.L_1992:
        /*01bc*/ 	.byte	0x04, 0x05
        /*01be*/ 	.short	(.L_1994 - .L_1993)
.L_1993:
        /*01c0*/ 	.word	0x00000080
        /*01c4*/ 	.word	0x00000001
        /*01c8*/ 	.word	0x00000001


	//----- nvinfo : EIATTR_CRS_STACK_SIZE
	.align		4
.L_1994:
        /*01cc*/ 	.byte	0x04, 0x1e
        /*01ce*/ 	.short	(.L_1996 - .L_1995)
.L_1995:
        /*01d0*/ 	.word	0x00000000


	//----- nvinfo : EIATTR_CBANK_PARAM_SIZE
	.align		4
.L_1996:
        /*01d4*/ 	.byte	0x03, 0x19
        /*01d6*/ 	.short	0x0428


	//----- nvinfo : EIATTR_PARAM_CBANK
	.align		4
        /*01d8*/ 	.byte	0x04, 0x0a
        /*01da*/ 	.short	(.L_1998 - .L_1997)
	.align		4
.L_1997:
        /*01dc*/ 	.word	index@(.nv.constant0._ZN2at6native13reduce_kernelILi128ELi4ENS0_8ReduceOpIN3c104HalfENS0_10WelfordOpsIS4_fiN4cuda3std3__44pairIffEEEEjfLi2ELi2EEEEEvT1_)
        /*01e0*/ 	.short	0x0210
        /*01e2*/ 	.short	0x0428


	//----- nvinfo : EIATTR_SW_WAR
	.align		4
.L_1998:
        /*01e4*/ 	.byte	0x04, 0x36
        /*01e6*/ 	.short	(.L_2000 - .L_1999)
.L_1999:
        /*01e8*/ 	.word	0x00000008
.L_2000:


//--------------------- .nv.callgraph             --------------------------
	.section	.nv.callgraph,"",@"SHT_CUDA_CALLGRAPH"
	.align	4
	.sectionentsize	8
	.align		4
        /*0000*/ 	.word	0x00000000
	.align		4
        /*0004*/ 	.word	0xffffffff
	.align		4
        /*0008*/ 	.word	index@(_ZN2at6native13reduce_kernelILi512ELi1ENS0_8ReduceOpIN3c107complexIfEENS0_7MeanOpsIS5_S5_fS5_EEjS5_Li4ELi4EEEEEvT1_)
	.align		4
        /*000c*/ 	.word	index@(__assertfail)
	.align		4
        /*0010*/ 	.word	index@(_ZN2at6native13reduce_kernelILi256ELi2ENS0_8ReduceOpIN3c107complexIfEENS0_7MeanOpsIS5_S5_fS5_EEjS5_Li4ELi4EEEEEvT1_)
	.align		4
        /*0014*/ 	.word	index@(__assertfail)
	.align		4
        /*0018*/ 	.word	index@(_ZN2at6native13reduce_kernelILi128ELi4ENS0_8ReduceOpIN3c107complexIfEENS0_7MeanOpsIS5_S5_fS5_EEjS5_Li4ELi4EEEEEvT1_)
	.align		4
        /*001c*/ 	.word	index@(__assertfail)
	.align		4
        /*0020*/ 	.word	index@(_ZN2at6native13reduce_kernelILi256ELi1ENS0_8ReduceOpIN3c107complexIdEENS0_7MeanOpsIS5_S5_dS5_EEjS5_Li4ELi4EEEEEvT1_)
	.align		4
        /*0024*/ 	.word	index@(__assertfail)
	.align		4
        /*0028*/ 	.word	index@(_ZN2at6native13reduce_kernelILi128ELi2ENS0_8ReduceOpIN3c107complexIdEENS0_7MeanOpsIS5_S5_dS5_EEjS5_Li4ELi4EEEEEvT1_)
	.align		4
        /*002c*/ 	.word	index@(__assertfail)
	.align		4
        /*0030*/ 	.word	index@(_ZN2at6native13reduce_kernelILi64ELi4ENS0_8ReduceOpIN3c107complexIdEENS0_7MeanOpsIS5_S5_dS5_EEjS5_Li4ELi4EEEEEvT1_)
	.align		4
        /*0034*/ 	.word	index@(__assertfail)
	.align		4
        /*0038*/ 	.word	index@(_ZN2at6native13reduce_kernelILi512ELi1ENS0_8ReduceOpIfNS0_7MeanOpsIffffEEjfLi4ELi4EEEEEvT1_)
	.align		4
        /*003c*/ 	.word	index@(__assertfail)
	.align		4
        /*0040*/ 	.word	index@(_ZN2at6native13reduce_kernelILi256ELi2ENS0_8ReduceOpIfNS0_7MeanOpsIffffEEjfLi4ELi4EEEEEvT1_)
	.align		4
        /*0044*/ 	.word	index@(__assertfail)
	.align		4
        /*0048*/ 	.word	index@(_ZN2at6native13reduce_kernelILi128ELi4ENS0_8ReduceOpIfNS0_7MeanOpsIffffEEjfLi4ELi4EEEEEvT1_)
	.align		4
        /*004c*/ 	.word	index@(__assertfail)
	.align		4
        /*0050*/ 	.word	index@(_ZN2at6native13reduce_kernelILi512ELi1ENS0_8ReduceOpIdNS0_7MeanOpsIddddEEjdLi4ELi4EEEEEvT1_)
	.align		4
        /*0054*/ 	.word	index@(__assertfail)
	.align		4
        /*0058*/ 	.word	index@(_ZN2at6native13reduce_kernelILi256ELi2ENS0_8ReduceOpIdNS0_7MeanOpsIddddEEjdLi4ELi4EEEEEvT1_)
	.align		4
        /*005c*/ 	.word	index@(__assertfail)
	.align		4
        /*0060*/ 	.word	index@(_ZN2at6native13reduce_kernelILi128ELi4ENS0_8ReduceOpIdNS0_7MeanOpsIddddEEjdLi4ELi4EEEEEvT1_)
	.align		4
        /*0064*/ 	.word	index@(__assertfail)
	.align		4
        /*0068*/ 	.word	index@(_ZN2at6native13reduce_kernelILi512ELi1ENS0_8ReduceOpIsNS0_7MeanOpsIssssEEjsLi4ELi8EEEEEvT1_)
	.align		4
        /*006c*/ 	.word	index@(__assertfail)
	.align		4
        /*0070*/ 	.word	index@(_ZN2at6native13reduce_kernelILi256ELi2ENS0_8ReduceOpIsNS0_7MeanOpsIssssEEjsLi4ELi8EEEEEvT1_)
	.align		4
        /*0074*/ 	.word	index@(__assertfail)
	.align		4
        /*0078*/ 	.word	index@(_ZN2at6native13reduce_kernelILi128ELi4ENS0_8ReduceOpIsNS0_7MeanOpsIssssEEjsLi4ELi8EEEEEvT1_)
	.align		4
        /*007c*/ 	.word	index@(__assertfail)
	.align		4
        /*0080*/ 	.word	index@(_ZN2at6native13reduce_kernelILi512ELi1ENS0_8ReduceOpIlNS0_7MeanOpsIllllEEjlLi4ELi4EEEEEvT1_)
	.align		4
        /*0084*/ 	.word	index@(__assertfail)
	.align		4
        /*0088*/ 	.word	index@(_ZN2at6native13reduce_kernelILi256ELi2ENS0_8ReduceOpIlNS0_7MeanOpsIllllEEjlLi4ELi4EEEEEvT1_)
	.align		4
        /*008c*/ 	.word	index@(__assertfail)
	.align		4
        /*0090*/ 	.word	index@(_ZN2at6native13reduce_kernelILi128ELi4ENS0_8ReduceOpIlNS0_7MeanOpsIllllEEjlLi4ELi4EEEEEvT1_)
	.align		4
        /*0094*/ 	.word	index@(__assertfail)
	.align		4
        /*0098*/ 	.word	index@(_ZN2at6native13reduce_kernelILi512ELi1ENS0_8ReduceOpIiNS0_7MeanOpsIiiiiEEjiLi4ELi4EEEEEvT1_)
	.align		4
        /*009c*/ 	.word	index@(__assertfail)
	.align		4
        /*00a0*/ 	.word	index@(_ZN2at6native13reduce_kernelILi256ELi2ENS0_8ReduceOpIiNS0_7MeanOpsIiiiiEEjiLi4ELi4EEEEEvT1_)
	.align		4
        /*00a4*/ 	.word	index@(__assertfail)
	.align		4
        /*00a8*/ 	.word	index@(_ZN2at6native13reduce_kernelILi128ELi4ENS0_8ReduceOpIiNS0_7MeanOpsIiiiiEEjiLi4ELi4EEEEEvT1_)
	.align		4
        /*00ac*/ 	.word	index@(__assertfail)
	.align		4
        /*00b0*/ 	.word	index@(_ZN2at6native13reduce_kernelILi512ELi1ENS0_8ReduceOpIaNS0_7MeanOpsIaaaaEEjaLi4ELi4EEEEEvT1_)
	.align		4
        /*00b4*/ 	.word	index@(__assertfail)
	.align		4
        /*00b8*/ 	.word	index@(_ZN2at6native13reduce_kernelILi256ELi2ENS0_8ReduceOpIaNS0_7MeanOpsIaaaaEEjaLi4ELi4EEEEEvT1_)
	.align		4
        /*00bc*/ 	.word	index@(__assertfail)
	.align		4
        /*00c0*/ 	.word	index@(_ZN2at6native13reduce_kernelILi128ELi4ENS0_8ReduceOpIaNS0_7MeanOpsIaaaaEEjaLi4ELi4EEEEEvT1_)
	.align		4
        /*00c4*/ 	.word	index@(__assertfail)
	.align		4
        /*00c8*/ 	.word	index@(_ZN2at6native13reduce_kernelILi512ELi1ENS0_8ReduceOpIhNS0_7MeanOpsIhhhhEEjhLi4ELi4EEEEEvT1_)
	.align		4
        /*00cc*/ 	.word	index@(__assertfail)
	.align		4
        /*00d0*/ 	.word	index@(_ZN2at6native13reduce_kernelILi256ELi2ENS0_8ReduceOpIhNS0_7MeanOpsIhhhhEEjhLi4ELi4EEEEEvT1_)
	.align		4
        /*00d4*/ 	.word	index@(__assertfail)
	.align		4
        /*00d8*/ 	.word	index@(_ZN2at6native13reduce_kernelILi128ELi4ENS0_8ReduceOpIhNS0_7MeanOpsIhhhhEEjhLi4ELi4EEEEEvT1_)
	.align		4
        /*00dc*/ 	.word	index@(__assertfail)
	.align		4
        /*00e0*/ 	.word	index@(_ZN2at6native13reduce_kernelILi512ELi1ENS0_8ReduceOpIN3c108BFloat16ENS0_7MeanOpsIS4_fffEEjfLi4ELi8EEEEEvT1_)
	.align		4
        /*00e4*/ 	.word	index@(__assertfail)
	.align		4
        /*00e8*/ 	.word	index@(_ZN2at6native13reduce_kernelILi256ELi2ENS0_8ReduceOpIN3c108BFloat16ENS0_7MeanOpsIS4_fffEEjfLi4ELi8EEEEEvT1_)
	.align		4
        /*00ec*/ 	.word	index@(__assertfail)
	.align		4
        /*00f0*/ 	.word	index@(_ZN2at6native13reduce_kernelILi128ELi4ENS0_8ReduceOpIN3c108BFloat16ENS0_7MeanOpsIS4_fffEEjfLi4ELi8EEEEEvT1_)
	.align		4
        /*00f4*/ 	.word	index@(__assertfail)
	.align		4
        /*00f8*/ 	.word	index@(_ZN2at6native13reduce_kernelILi512ELi1ENS0_8ReduceOpIN3c108BFloat16ENS0_7MeanOpsIS4_ffS4_EEjS4_Li4ELi8EEEEEvT1_)
	.align		4
        /*00fc*/ 	.word	index@(__assertfail)
	.align		4
        /*0100*/ 	.word	index@(_ZN2at6native13reduce_kernelILi256ELi2ENS0_8ReduceOpIN3c108BFloat16ENS0_7MeanOpsIS4_ffS4_EEjS4_Li4ELi8EEEEEvT1_)
	.align		4
        /*0104*/ 	.word	index@(__assertfail)
	.align		4
        /*0108*/ 	.word	index@(_ZN2at6native13reduce_kernelILi128ELi4ENS0_8ReduceOpIN3c108BFloat16ENS0_7MeanOpsIS4_ffS4_EEjS4_Li4ELi8EEEEEvT1_)
	.align		4
        /*010c*/ 	.word	index@(__assertfail)
	.align		4
        /*0110*/ 	.word	index@(_ZN2at6native13reduce_kernelILi512ELi1ENS0_8ReduceOpIN3c104HalfENS0_7MeanOpsIS4_fffEEjfLi4ELi8EEEEEvT1_)
	.align		4
        /*0114*/ 	.word	index@(__assertfail)
	.align		4
        /*0118*/ 	.word	index@(_ZN2at6native13reduce_kernelILi256ELi2ENS0_8ReduceOpIN3c104HalfENS0_7MeanOpsIS4_fffEEjfLi4ELi8EEEEEvT1_)
	.align		4
        /*011c*/ 	.word	index@(__assertfail)
	.align		4
        /*0120*/ 	.word	index@(_ZN2at6native13reduce_kernelILi128ELi4ENS0_8ReduceOpIN3c104HalfENS0_7MeanOpsIS4_fffEEjfLi4ELi8EEEEEvT1_)
	.align		4
        /*0124*/ 	.word	index@(__assertfail)
	.align		4
        /*0128*/ 	.word	index@(_ZN2at6native13reduce_kernelILi512ELi1ENS0_8ReduceOpIN3c104HalfENS0_7MeanOpsIS4_ffS4_EEjS4_Li4ELi8EEEEEvT1_)
	.align		4
        /*012c*/ 	.word	index@(__assertfail)
	.align		4
        /*0130*/ 	.word	index@(_ZN2at6native13reduce_kernelILi256ELi2ENS0_8ReduceOpIN3c104HalfENS0_7MeanOpsIS4_ffS4_EEjS4_Li4ELi8EEEEEvT1_)
	.align		4
        /*0134*/ 	.word	index@(__assertfail)
	.align		4
        /*0138*/ 	.word	index@(_ZN2at6native13reduce_kernelILi128ELi4ENS0_8ReduceOpIN3c104HalfENS0_7MeanOpsIS4_ffS4_EEjS4_Li4ELi8EEEEEvT1_)
	.align		4
        /*013c*/ 	.word	index@(__assertfail)
	.align		4
        /*0140*/ 	.word	index@(_ZN2at6native13reduce_kernelILi512ELi1ENS0_8ReduceOpIN3c108BFloat16ENS0_10WelfordOpsIS4_fiN4cuda3std3__44pairIS4_S4_EEEEjS4_Li2ELi2EEEEEvT1_)
	.align		4
        /*0144*/ 	.word	index@(__assertfail)
	.align		4
        /*0148*/ 	.word	index@(_ZN2at6native13reduce_kernelILi256ELi2ENS0_8ReduceOpIN3c108BFloat16ENS0_10WelfordOpsIS4_fiN4cuda3std3__44pairIS4_S4_EEEEjS4_Li2ELi2EEEEEvT1_)
	.align		4
        /*014c*/ 	.word	index@(__assertfail)
	.align		4
        /*0150*/ 	.word	index@(_ZN2at6native13reduce_kernelILi128ELi4ENS0_8ReduceOpIN3c108BFloat16ENS0_10WelfordOpsIS4_fiN4cuda3std3__44pairIS4_S4_EEEEjS4_Li2ELi2EEEEEvT1_)
	.align		4
        /*0154*/ 	.word	index@(__assertfail)
	.align		4
        /*0158*/ 	.word	index@(_ZN2at6native13reduce_kernelILi512ELi1ENS0_8ReduceOpIN3c104HalfENS0_10WelfordOpsIS4_fiN4cuda3std3__44pairIS4_S4_EEEEjS4_Li2ELi2EEEEEvT1_)
	.align		4
        /*015c*/ 	.word	index@(__assertfail)
	.align		4
        /*0160*/ 	.word	index@(_ZN2at6native13reduce_kernelILi256ELi2ENS0_8ReduceOpIN3c104HalfENS0_10WelfordOpsIS4_fiN4cuda3std3__44pairIS4_S4_EEEEjS4_Li2ELi2EEEEEvT1_)
	.align		4
        /*0164*/ 	.word	index@(__assertfail)
	.align		4
        /*0168*/ 	.word	index@(_ZN2at6native13reduce_kernelILi128ELi4ENS0_8ReduceOpIN3c104HalfENS0_10WelfordOpsIS4_fiN4cuda3std3__44pairIS4_S4_EEEEjS4_Li2ELi2EEEEEvT1_)
	.align		4
        /*016c*/ 	.word	index@(__assertfail)
	.align		4
        /*0170*/ 	.word	index@(_ZN2at6native13reduce_kernelILi512ELi1ENS0_8ReduceOpIfNS0_10WelfordOpsIffiN4cuda3std3__44pairIffEEEEjfLi2ELi2EEEEEvT1_)
	.align		4
        /*0174*/ 	.word	index@(__assertfail)
	.align		4
        /*0178*/ 	.word	index@(_ZN2at6native13reduce_kernelILi256ELi2ENS0_8ReduceOpIfNS0_10WelfordOpsIffiN4cuda3std3__44pairIffEEEEjfLi2ELi2EEEEEvT1_)
	.align		4
        /*017c*/ 	.word	index@(__assertfail)
	.align		4
        /*0180*/ 	.word	index@(_ZN2at6native13reduce_kernelILi128ELi4ENS0_8ReduceOpIfNS0_10WelfordOpsIffiN4cuda3std3__44pairIffEEEEjfLi2ELi2EEEEEvT1_)
	.align		4
        /*0184*/ 	.word	index@(__assertfail)
	.align		4
        /*0188*/ 	.word	index@(_ZN2at6native13reduce_kernelILi512ELi1ENS0_8ReduceOpIdNS0_10WelfordOpsIddiN4cuda3std3__44pairIddEEEEjdLi2ELi2EEEEEvT1_)
	.align		4
        /*018c*/ 	.word	index@(__assertfail)
	.align		4
        /*0190*/ 	.word	index@(_ZN2at6native13reduce_kernelILi256ELi2ENS0_8ReduceOpIdNS0_10WelfordOpsIddiN4cuda3std3__44pairIddEEEEjdLi2ELi2EEEEEvT1_)
	.align		4
        /*0194*/ 	.word	index@(__assertfail)
	.align		4
        /*0198*/ 	.word	index@(_ZN2at6native13reduce_kernelILi128ELi4ENS0_8ReduceOpIdNS0_10WelfordOpsIddiN4cuda3std3__44pairIddEEEEjdLi2ELi2EEEEEvT1_)
	.align		4
        /*019c*/ 	.word	index@(__assertfail)
	.align		4
        /*01a0*/ 	.word	index@(_ZN2at6native13reduce_kernelILi512ELi1ENS0_8ReduceOpIN3c108BFloat16ENS0_10WelfordOpsIS4_fiN4cuda3std3__44pairIffEEEEjfLi2ELi2EEEEEvT1_)
	.align		4
        /*01a4*/ 	.word	index@(__assertfail)
	.align		4
        /*01a8*/ 	.word	index@(_ZN2at6native13reduce_kernelILi256ELi2ENS0_8ReduceOpIN3c108BFloat16ENS0_10WelfordOpsIS4_fiN4cuda3std3__44pairIffEEEEjfLi2ELi2EEEEEvT1_)
	.align		4
        /*01ac*/ 	.word	index@(__assertfail)
	.align		4
        /*01b0*/ 	.word	index@(_ZN2at6native13reduce_kernelILi128ELi4ENS0_8ReduceOpIN3c108BFloat16ENS0_10WelfordOpsIS4_fiN4cuda3std3__44pairIffEEEEjfLi2ELi2EEEEEvT1_)
	.align		4
        /*01b4*/ 	.word	index@(__assertfail)
	.align		4
        /*01b8*/ 	.word	index@(_ZN2at6native13reduce_kernelILi512ELi1ENS0_8ReduceOpIN3c104HalfENS0_10WelfordOpsIS4_fiN4cuda3std3__44pairIffEEEEjfLi2ELi2EEEEEvT1_)
	.align		4
        /*01bc*/ 	.word	index@(__assertfail)
	.align		4
        /*01c0*/ 	.word	index@(_ZN2at6native13reduce_kernelILi256ELi2ENS0_8ReduceOpIN3c104HalfENS0_10WelfordOpsIS4_fiN4cuda3std3__44pairIffEEEEjfLi2ELi2EEEEEvT1_)
	.align		4
        /*01c4*/ 	.word	index@(__assertfail)
	.align		4
        /*01c8*/ 	.word	index@(_ZN2at6native13reduce_kernelILi128ELi4ENS0_8ReduceOpIN3c104HalfENS0_10WelfordOpsIS4_fiN4cuda3std3__44pairIffEEEEjfLi2ELi2EEEEEvT1_)
	.align		4
        /*01cc*/ 	.word	index@(__assertfail)
	.align		4
        /*01d0*/ 	.word	0x00000000
	.align		4
        /*01d4*/ 	.word	0xfffffffe
	.align		4
        /*01d8*/ 	.word	0x00000000
	.align		4
        /*01dc*/ 	.word	0xfffffffd
	.align		4
        /*01e0*/ 	.word	0x00000000
	.align		4
        /*01e4*/ 	.word	0xfffffffc


//--------------------- .nv.constant4             --------------------------
	.section	.nv.constant4,"a",@progbits
	.align	8
	.align		8
.nv.constant4:
        /*0000*/ 	.dword	__assertfail
	.align		8
        /*0008*/ 	.dword	__unnamed_1
	.align		8
        /*0010*/ 	.dword	__unnamed_2
	.align		8
        /*0018*/ 	.dword	__unnamed_3
	.align		8
        /*0020*/ 	.dword	__unnamed_4
	.align		8
        /*0028*/ 	.dword	__unnamed_5
	.align		8
        /*0030*/ 	.dword	__unnamed_6
	.align		8
        /*0038*/ 	.dword	__unnamed_7
	.align		8
        /*0040*/ 	.dword	__unnamed_8
	.align		8
        /*0048*/ 	.dword	__unnamed_9
	.align		8
        /*0050*/ 	.dword	__unnamed_10
	.align		8
        /*0058*/ 	.dword	__unnamed_11
	.align		8
        /*0060*/ 	.dword	__unnamed_12
	.align		8
        /*0068*/ 	.dword	__unnamed_13
	.align		8
        /*0070*/ 	.dword	__unnamed_14
	.align		8
        /*0078*/ 	.dword	__unnamed_15
	.align		8
        /*0080*/ 	.dword	__unnamed_16
	.align		8
        /*0088*/ 	.dword	__unnamed_17
	.align		8
        /*0090*/ 	.dword	__unnamed_18
	.align		8
        /*0098*/ 	.dword	__unnamed_19
	.align		8
        /*00a0*/ 	.dword	__unnamed_20
	.align		8
        /*00a8*/ 	.dword	__unnamed_21
	.align		8
        /*00b0*/ 	.dword	__unnamed_22
	.align		8
        /*00b8*/ 	.dword	__unnamed_23
	.align		8
        /*00c0*/ 	.dword	__unnamed_24
	.align		8
        /*00c8*/ 	.dword	__unnamed_25
	.align		8
        /*00d0*/ 	.dword	__unnamed_26
	.align		8
        /*00d8*/ 	.dword	__unnamed_27
	.align		8
        /*00e0*/ 	.dword	__unnamed_28
	.align		8
        /*00e8*/ 	.dword	__unnamed_29
	.align		8
        /*00f0*/ 	.dword	__unnamed_30
	.align		8
        /*00f8*/ 	.dword	__unnamed_31
	.align		8
        /*0100*/ 	.dword	__unnamed_32
	.align		8
        /*0108*/ 	.dword	__unnamed_33
	.align		8
        /*0110*/ 	.dword	__unnamed_34
	.align		8
        /*0118*/ 	.dword	__unnamed_35
	.align		8
        /*0120*/ 	.dword	__unnamed_36
	.align		8
        /*0128*/ 	.dword	__unnamed_37
	.align		8
        /*0130*/ 	.dword	__unnamed_38
	.align		8
        /*0138*/ 	.dword	__unnamed_39
	.align		8
        /*0140*/ 	.dword	__unnamed_40
	.align		8
        /*0148*/ 	.dword	__unnamed_41
	.align		8
        /*0150*/ 	.dword	__unnamed_42
	.align		8
        /*0158*/ 	.dword	__unnamed_43
	.align		8
        /*0160*/ 	.dword	__unnamed_44
	.align		8
        /*0168*/ 	.dword	__unnamed_45
	.align		8
        /*0170*/ 	.dword	__unnamed_46
	.align		8
        /*0178*/ 	.dword	__unnamed_47
	.align		8
        /*0180*/ 	.dword	__unnamed_48
	.align		8
        /*0188*/ 	.dword	__unnamed_49
	.align		8
        /*0190*/ 	.dword	__unnamed_50
	.align		8
        /*0198*/ 	.dword	__unnamed_51
	.align		8
        /*01a0*/ 	.dword	__unnamed_52
	.align		8
        /*01a8*/ 	.dword	__unnamed_53
	.align		8
        /*01b0*/ 	.dword	__unnamed_54
	.align		8
        /*01b8*/ 	.dword	__unnamed_55
	.align		8
        /*01c0*/ 	.dword	__unnamed_56
	.align		8
        /*01c8*/ 	.dword	__unnamed_57
	.align		8
        /*01d0*/ 	.dword	__unnamed_58
	.align		8
        /*01d8*/ 	.dword	__unnamed_59
	.align		8
        /*01e0*/ 	.dword	__unnamed_60
	.align		8
        /*01e8*/ 	.dword	__unnamed_61
	.align		8
        /*01f0*/ 	.dword	__unnamed_62
	.align		8
        /*01f8*/ 	.dword	__unnamed_63
	.align		8
        /*0200*/ 	.dword	__unnamed_64
	.align		8
        /*0208*/ 	.dword	__unnamed_65
	.align		8
        /*0210*/ 	.dword	__unnamed_66
	.align		8
        /*0218*/ 	.dword	__unnamed_67
	.align		8
        /*0220*/ 	.dword	__unnamed_68
	.align		8
        /*0228*/ 	.dword	__unnamed_69
	.align		8
        /*0230*/ 	.dword	__unnamed_70
	.align		8
        /*0238*/ 	.dword	__unnamed_71
	.align		8
        /*0240*/ 	.dword	__unnamed_72
	.align		8
        /*0248*/ 	.dword	__unnamed_73
	.align		8
        /*0250*/ 	.dword	__unnamed_74
	.align		8
        /*0258*/ 	.dword	__unnamed_75
	.align		8
        /*0260*/ 	.dword	__unnamed_76
	.align		8
        /*0268*/ 	.dword	__unnamed_77
	.align		8
        /*0270*/ 	.dword	__unnamed_78
	.align		8
        /*0278*/ 	.dword	__unnamed_79
	.align		8
        /*0280*/ 	.dword	__unnamed_80
	.align		8
        /*0288*/ 	.dword	__unnamed_81
	.align		8
        /*0290*/ 	.dword	__unnamed_82
	.align		8
        /*0298*/ 	.dword	__unnamed_83
	.align		8
        /*02a0*/ 	.dword	__unnamed_84
	.align		8
        /*02a8*/ 	.dword	__unnamed_85
	.align		8
        /*02b0*/ 	.dword	__unnamed_86
	.align		8
        /*02b8*/ 	.dword	__unnamed_87
	.align		8
        /*02c0*/ 	.dword	__unnamed_88
	.align		8
        /*02c8*/ 	.dword	__unnamed_89
	.align		8
        /*02d0*/ 	.dword	__unnamed_90
	.align		8
        /*02d8*/ 	.dword	__unnamed_91
	.align		8
        /*02e0*/ 	.dword	__unnamed_92
	.align		8
        /*02e8*/ 	.dword	__unnamed_93
	.align		8
        /*02f0*/ 	.dword	__unnamed_94
	.align		8
        /*02f8*/ 	.dword	__unnamed_95
	.align		8
        /*0300*/ 	.dword	__unnamed_96
	.align		8
        /*0308*/ 	.dword	__unnamed_97
	.align		8
        /*0310*/ 	.dword	__unnamed_98
	.align		8
        /*0318*/ 	.dword	__unnamed_99
	.align		8
        /*0320*/ 	.dword	__unnamed_100
	.align		8
        /*0328*/ 	.dword	__unnamed_101
	.align		8
        /*0330*/ 	.dword	__unnamed_102
	.align		8
        /*0338*/ 	.dword	__unnamed_103
	.align		8
        /*0340*/ 	.dword	__unnamed_104
	.align		8
        /*0348*/ 	.dword	__unnamed_105
	.align		8
        /*0350*/ 	.dword	__unnamed_106
	.align		8
        /*0358*/ 	.dword	__unnamed_107
	.align		8
        /*0360*/ 	.dword	__unnamed_108
	.align		8
        /*0368*/ 	.dword	__unnamed_109
	.align		8
        /*0370*/ 	.dword	__unnamed_110
	.align		8
        /*0378*/ 	.dword	__unnamed_111
	.align		8
        /*0380*/ 	.dword	__unnamed_112
	.align		8
        /*0388*/ 	.dword	__unnamed_113
	.align		8
        /*0390*/ 	.dword	__unnamed_114
	.align		8
        /*0398*/ 	.dword	__unnamed_115
	.align		8
        /*03a0*/ 	.dword	__unnamed_116
	.align		8
        /*03a8*/ 	.dword	__unnamed_117
	.align		8
        /*03b0*/ 	.dword	__unnamed_118
	.align		8
        /*03b8*/ 	.dword	__unnamed_119
	.align		8
        /*03c0*/ 	.dword	__unnamed_120
	.align		8
        /*03c8*/ 	.dword	__unnamed_121
	.align		8
        /*03d0*/ 	.dword	__unnamed_122
	.align		8
        /*03d8*/ 	.dword	__unnamed_123
	.align		8
        /*03e0*/ 	.dword	__unnamed_124
	.align		8
        /*03e8*/ 	.dword	__unnamed_125
	.align		8
        /*03f0*/ 	.dword	__unnamed_126
	.align		8
        /*03f8*/ 	.dword	__unnamed_127
	.align		8
        /*0400*/ 	.dword	__unnamed_128
	.align		8
        /*0408*/ 	.dword	__unnamed_129
	.align		8
        /*0410*/ 	.dword	__unnamed_130
	.align		8
        /*0418*/ 	.dword	__unnamed_131
	.align		8
        /*0420*/ 	.dword	__unnamed_132
	.align		8
        /*0428*/ 	.dword	__unnamed_133
	.align		8
        /*0430*/ 	.dword	__unnamed_134
	.align		8
        /*0438*/ 	.dword	__unnamed_135
	.align		8
        /*0440*/ 	.dword	__unnamed_136
	.align		8
        /*0448*/ 	.dword	__unnamed_137
	.align		8
        /*0450*/ 	.dword	__unnamed_138
	.align		8
        /*0458*/ 	.dword	__unnamed_139
	.align		8
        /*0460*/ 	.dword	__unnamed_140
	.align		8
        /*0468*/ 	.dword	__unnamed_141
	.align		8
        /*0470*/ 	.dword	__unnamed_142
	.align		8
        /*0478*/ 	.dword	__unnamed_143
	.align		8
        /*0480*/ 	.dword	__unnamed_144
	.align		8
        /*0488*/ 	.dword	__unnamed_145
	.align		8
        /*0490*/ 	.dword	_ZN57_INTERNAL_d26a0b13_21_ReduceMomentKernel_cu_f5210f67_36154cuda3std3__45__cpo5beginE
	.align		8
        /*0498*/ 	.dword	_ZN57_INTERNAL_d26a0b13_21_ReduceMomentKernel_cu_f5210f67_36154cuda3std3__45__cpo3endE
	.align		8
        /*04a0*/ 	.dword	_ZN57_INTERNAL_d26a0b13_21_ReduceMomentKernel_cu_f5210f67_36154cuda3std3__45__cpo6cbeginE
	.align		8
        /*04a8*/ 	.dword	_ZN57_INTERNAL_d26a0b13_21_ReduceMomentKernel_cu_f5210f67_36154cuda3std3__45__cpo4cendE
	.align		8
        /*04b0*/ 	.dword	_ZN57_INTERNAL_d26a0b13_21_ReduceMomentKernel_cu_f5210f67_36154cuda3std3__45__cpo6rbeginE
	.align		8
        /*04b8*/ 	.dword	_ZN57_INTERNAL_d26a0b13_21_ReduceMomentKernel_cu_f5210f67_36154cuda3std3__45__cpo4rendE
	.align		8
        /*04c0*/ 	.dword	_ZN57_INTERNAL_d26a0b13_21_ReduceMomentKernel_cu_f5210f67_36154cuda3std3__45__cpo7crbeginE
	.align		8
        /*04c8*/ 	.dword	_ZN57_INTERNAL_d26a0b13_21_ReduceMomentKernel_cu_f5210f67_36154cuda3std3__45__cpo5crendE
	.align		8
        /*04d0*/ 	.dword	_ZN57_INTERNAL_d26a0b13_21_ReduceMomentKernel_cu_f5210f67_36154cuda3std3__459_GLOBAL__N__d26a0b13_21_ReduceMomentKernel_cu_f5210f67_36156ignoreE
	.align		8
        /*04d8*/ 	.dword	_ZN57_INTERNAL_d26a0b13_21_ReduceMomentKernel_cu_f5210f67_36154cuda3std3__419piecewise_constructE
	.align		8
        /*04e0*/ 	.dword	_ZN57_INTERNAL_d26a0b13_21_ReduceMomentKernel_cu_f5210f67_36154cuda3std3__48in_placeE
	.align		8
        /*04e8*/ 	.dword	_ZN57_INTERNAL_d26a0b13_21_ReduceMomentKernel_cu_f5210f67_36154cuda3std3__420unreachable_sentinelE
	.align		8
        /*04f0*/ 	.dword	_ZN57_INTERNAL_d26a0b13_21_ReduceMomentKernel_cu_f5210f67_36154cuda3std6ranges3__45__cpo4swapE
	.align		8
        /*04f8*/ 	.dword	_ZN57_INTERNAL_d26a0b13_21_ReduceMomentKernel_cu_f5210f67_36154cuda3std6ranges3__45__cpo9iter_moveE
	.align		8
        /*0500*/ 	.dword	_ZN57_INTERNAL_d26a0b13_21_ReduceMomentKernel_cu_f5210f67_36154cuda3std6ranges3__45__cpo5beginE
	.align		8
        /*0508*/ 	.dword	_ZN57_INTERNAL_d26a0b13_21_ReduceMomentKernel_cu_f5210f67_36154cuda3std6ranges3__45__cpo3endE
	.align		8
        /*0510*/ 	.dword	_ZN57_INTERNAL_d26a0b13_21_ReduceMomentKernel_cu_f5210f67_36154cuda3std6ranges3__45__cpo6cbeginE
	.align		8
        /*0518*/ 	.dword	_ZN57_INTERNAL_d26a0b13_21_ReduceMomentKernel_cu_f5210f67_36154cuda3std6ranges3__45__cpo4cendE
	.align		8
        /*0520*/ 	.dword	_ZN57_INTERNAL_d26a0b13_21_ReduceMomentKernel_cu_f5210f67_36154cuda3std6ranges3__45__cpo7advanceE
	.align		8
        /*0528*/ 	.dword	_ZN57_INTERNAL_d26a0b13_21_ReduceMomentKernel_cu_f5210f67_36154cuda3std6ranges3__45__cpo9iter_swapE
	.align		8
        /*0530*/ 	.dword	_ZN57_INTERNAL_d26a0b13_21_ReduceMomentKernel_cu_f5210f67_36154cuda3std6ranges3__45__cpo4nextE
	.align		8
        /*0538*/ 	.dword	_ZN57_INTERNAL_d26a0b13_21_ReduceMomentKernel_cu_f5210f67_36154cuda3std6ranges3__45__cpo4prevE
	.align		8
        /*0540*/ 	.dword	_ZN57_INTERNAL_d26a0b13_21_ReduceMomentKernel_cu_f5210f67_36154cuda3std6ranges3__45__cpo4dataE
	.align		8
        /*0548*/ 	.dword	_ZN57_INTERNAL_d26a0b13_21_ReduceMomentKernel_cu_f5210f67_36154cuda3std6ranges3__45__cpo5cdataE
	.align		8
        /*0550*/ 	.dword	_ZN57_INTERNAL_d26a0b13_21_ReduceMomentKernel_cu_f5210f67_36154cuda3std6ranges3__45__cpo4sizeE
	.align		8
        /*0558*/ 	.dword	_ZN57_INTERNAL_d26a0b13_21_ReduceMomentKernel_cu_f5210f67_36154cuda3std6ranges3__45__cpo5ssizeE
	.align		8
        /*0560*/ 	.dword	_ZN57_INTERNAL_d26a0b13_21_ReduceMomentKernel_cu_f5210f67_36154cuda3std6ranges3__45__cpo8distanceE
	.align		8
        /*0568*/ 	.dword	_ZN57_INTERNAL_d26a0b13_21_ReduceMomentKernel_cu_f5210f67_36156thrust23THRUST_300001_SM_900_NS6system6detail10sequential3seqE
	.align		8
        /*0570*/ 	.dword	$str$6
	.align		8
        /*0578*/ 	.dword	$str$7
	.align		8
        /*0580*/ 	.dword	$str$8
	.align		8
        /*0588*/ 	.dword	$str$9
	.align		8
        /*0590*/ 	.dword	$str$10
	.align		8
        /*0598*/ 	.dword	$str$11


//--------------------- .text._ZN2at6native13reduce_kernelILi512ELi1ENS0_8ReduceOpIN3c107complexIfEENS0_7MeanOpsIS5_S5_fS5_EEjS5_Li4ELi4EEEEEvT1_ --------------------------
	.section	.text._ZN2at6native13reduce_kernelILi512ELi1ENS0_8ReduceOpIN3c107complexIfEENS0_7MeanOpsIS5_S5_fS5_EEjS5_Li4ELi4EEEEEvT1_,"ax",@progbits
	.align	128
        .global         _ZN2at6native13reduce_kernelILi512ELi1ENS0_8ReduceOpIN3c107complexIfEENS0_7MeanOpsIS5_S5_fS5_EEjS5_Li4ELi4EEEEEvT1_
        .type           _ZN2at6native13reduce_kernelILi512ELi1ENS0_8ReduceOpIN3c107complexIfEENS0_7MeanOpsIS5_S5_fS5_EEjS5_Li4ELi4EEEEEvT1_,@function
        .size           _ZN2at6native13reduce_kernelILi512ELi1ENS0_8ReduceOpIN3c107complexIfEENS0_7MeanOpsIS5_S5_fS5_EEjS5_Li4ELi4EEEEEvT1_,(.L_x_8237 - _ZN2at6native13reduce_kernelILi512ELi1ENS0_8ReduceOpIN3c107complexIfEENS0_7MeanOpsIS5_S5_fS5_EEjS5_Li4ELi4EEEEEvT1_)
        .other          _ZN2at6native13reduce_kernelILi512ELi1ENS0_8ReduceOpIN3c107complexIfEENS0_7MeanOpsIS5_S5_fS5_EEjS5_Li4ELi4EEEEEvT1_,@"STO_CUDA_ENTRY STV_DEFAULT"
_ZN2at6native13reduce_kernelILi512ELi1ENS0_8ReduceOpIN3c107complexIfEENS0_7MeanOpsIS5_S5_fS5_EEjS5_Li4ELi4EEEEEvT1_:
.text._ZN2at6native13reduce_kernelILi512ELi1ENS0_8ReduceOpIN3c107complexIfEENS0_7MeanOpsIS5_S5_fS5_EEjS5_Li4ELi4EEEEEvT1_:
[----:B------:R-:W0:Y:S08]  /*0000*/  LDC R1, c[0x0][0x28] ;  /* 0x00000a00ff017b82 */ /* 0x000e300000000800 */
[----:B------:R-:W1:Y:S01]  /*0010*/  LDC R0, c[0x0][0x3f4] ;  /* 0x0000fd00ff007b82 */ /* 0x000e620000000800 */
[----:B------:R-:W2:Y:S01]  /*0020*/  S2R R10, SR_TID.X ;  /* 0x00000000000a7919 */ /* 0x000ea20000002100 */
[----:B------:R-:W-:Y:S01]  /*0030*/  HFMA2.MMA R3, -RZ, RZ, 0, 0 ;  /* 0x00000000ff037435 */ /* 0x000fe200000001ff */
[----:B-1----:R-:W-:-:S13]  /*0040*/  ISETP.NE.AND P0, PT, R0, RZ, PT ;  /* 0x000000ff0000720c */ /* 0x002fda0003f05270 */
[----:B0-2---:R-:W-:Y:S05]  /*0050*/  @!P0 BRA `(.L_x_0) ;  /* 0x0000001000648947 */ /* 0x005fea0003800000 */
[----:B------:R-:W0:Y:S01]  /*0060*/  S2R R3, SR_TID.Y ;  /* 0x0000000000037919 */ /* 0x000e220000002200 */
[----:B------:R-:W1:Y:S01]  /*0070*/  S2UR UR4, SR_CTAID.X ;  /* 0x00000000000479c3 */ /* 0x000e620000002500 */
[----:B------:R-:W-:Y:S01]  /*0080*/  ULDC UR5, c[0x0][0x244] ;  /* 0x0000910000057ab9 */ /* 0x000fe20000000800 */
[----:B------:R-:W-:Y:S01]  /*0090*/  ULDC.64 UR6, c[0x0][0x3f8] ;  /* 0x0000fe0000067ab9 */ /* 0x000fe20000000a00 */
[----:B------:R-:W-:Y:S01]  /*00a0*/  IMAD R2, R10, UR5, RZ ;  /* 0x000000050a027c24 */ /* 0x000fe2000f8e02ff */
[----:B------:R-:W-:Y:S01]  /*00b0*/  ULDC UR5, c[0x0][0x248] ;  /* 0x0000920000057ab9 */ /* 0x000fe20000000800 */
[----:B------:R-:W-:-:S03]  /*00c0*/  ISETP.NE.AND P0, PT, R0, 0x1, PT ;  /* 0x000000010000780c */ /* 0x000fc60003f05270 */
[----:B------:R-:W1:Y:S01]  /*00d0*/  LDC R5, c[0x0][0x230] ;  /* 0x00008c00ff057b82 */ /* 0x000e620000000800 */
[----:B0-----:R-:W-:-:S04]  /*00e0*/  IMAD R2, R3, UR5, R2 ;  /* 0x0000000503027c24 */ /* 0x001fc8000f8e0202 */
[----:B-1----:R-:W-:Y:S01]  /*00f0*/  IMAD R3, R5, UR4, R2 ;  /* 0x0000000405037c24 */ /* 0x002fe2000f8e0202 */
[----:B------:R-:W-:Y:S01]  /*0100*/  ULDC UR4, c[0x0][0x400] ;  /* 0x0001000000047ab9 */ /* 0x000fe20000000800 */
[----:B------:R-:W-:-:S04]  /*0110*/  IMAD.MOV.U32 R2, RZ, RZ, RZ ;  /* 0x000000ffff027224 */ /* 0x000fc800078e00ff */
[----:B------:R-:W-:-:S05]  /*0120*/  IMAD.HI.U32 R4, R3, UR7, R2 ;  /* 0x0000000703047c27 */ /* 0x000fca000f8e0002 */
[----:B------:R-:W-:Y:S01]  /*0130*/  SHF.R.U32.HI R5, RZ, UR4, R4 ;  /* 0x00000004ff057c19 */ /* 0x000fe20008011604 */
[----:B------:R-:W-:-:S03]  /*0140*/  ULDC UR4, c[0x0][0x528] ;  /* 0x00014a0000047ab9 */ /* 0x000fc60000000800 */
[----:B------:R-:W-:-:S05]  /*0150*/  IADD3 R2, -R5, RZ, RZ ;  /* 0x000000ff05027210 */ /* 0x000fca0007ffe1ff */
[----:B------:R-:W-:-:S04]  /*0160*/  IMAD R3, R2, UR6, R3 ;  /* 0x0000000602037c24 */ /* 0x000fc8000f8e0203 */
[----:B------:R-:W-:Y:S01]  /*0170*/  IMAD R3, R3, UR4, RZ ;  /* 0x0000000403037c24 */ /* 0x000fe2000f8e02ff */
[----:B------:R-:W-:Y:S06]  /*0180*/  @!P0 BRA `(.L_x_0) ;  /* 0x0000001000188947 */ /* 0x000fec0003800000 */
[----:B------:R-:W-:Y:S01]  /*0190*/  IMAD.MOV.U32 R4, RZ, RZ, RZ ;  /* 0x000000ffff047224 */ /* 0x000fe200078e00ff */
[----:B------:R-:W-:Y:S01]  /*01a0*/  ULDC.64 UR4, c[0x0][0x408] ;  /* 0x0001020000047ab9 */ /* 0x000fe20000000a00 */
[----:B------:R-:W-:Y:S02]  /*01b0*/  ISETP.NE.AND P0, PT, R0, 0x2, PT ;  /* 0x000000020000780c */ /* 0x000fe40003f05270 */
[----:B------:R-:W-:Y:S01]  /*01c0*/  IMAD.HI.U32 R6, R5, UR4, R4 ;  /* 0x0000000405067c27 */ /* 0x000fe2000f8e0004 */
[----:B------:R-:W-:-:S04]  /*01d0*/  ULDC UR4, c[0x0][0x404] ;  /* 0x0001010000047ab9 */ /* 0x000fc80000000800 */
[----:B------:R-:W-:-:S04]  /*01e0*/  SHF.R.U32.HI R7, RZ, UR5, R6 ;  /* 0x00000005ff077c19 */ /* 0x000fc80008011606 */
[----:B------:R-:W-:-:S05]  /*01f0*/  IADD3 R4, -R7, RZ, RZ ;  /* 0x000000ff07047210 */ /* 0x000fca0007ffe1ff */
[----:B------:R-:W-:Y:S01]  /*0200*/  IMAD R4, R4, UR4, R5 ;  /* 0x0000000404047c24 */ /* 0x000fe2000f8e0205 */
[----:B------:R-:W-:-:S03]  /*0210*/  ULDC UR4, c[0x0][0x530] ;  /* 0x00014c0000047ab9 */ /* 0x000fc60000000800 */
[----:B------:R-:W-:Y:S01]  /*0220*/  IMAD R3, R4, UR4, R3 ;  /* 0x0000000404037c24 */ /* 0x000fe2000f8e0203 */
[----:B------:R-:W-:Y:S06]  /*0230*/  @!P0 BRA `(.L_x_0) ;  /* 0x0000000c00ec8947 */ /* 0x000fec0003800000 */
[----:B------:R-:W-:Y:S01]  /*0240*/  IMAD.MOV.U32 R6, RZ, RZ, RZ ;  /* 0x000000ffff067224 */ /* 0x000fe200078e00ff */
[----:B------:R-:W-:Y:S01]  /*0250*/  ULDC.64 UR6, c[0x0][0x410] ;  /* 0x0001040000067ab9 */ /* 0x000fe20000000a00 */
[----:B------:R-:W-:Y:S01]  /*0260*/  ULDC UR4, c[0x0][0x418] ;  /* 0x0001060000047ab9 */ /* 0x000fe20000000800 */
[----:B------:R-:W-:Y:S01]  /*0270*/  ISETP.NE.AND P0, PT, R0, 0x3, PT ;  /* 0x000000030000780c */ /* 0x000fe20003f05270 */
[----:B------:R-:W-:-:S05]  /*0280*/  IMAD.HI.U32 R4, R7, UR7, R6 ;  /* 0x0000000707047c27 */ /* 0x000fca000f8e0006 */
[----:B------:R-:W-:Y:S01]  /*0290*/  SHF.R.U32.HI R5, RZ, UR4, R4 ;  /* 0x00000004ff057c19 */ /* 0x000fe20008011604 */
[----:B------:R-:W-:-:S03]  /*02a0*/  ULDC UR4, c[0x0][0x538] ;  /* 0x00014e0000047ab9 */ /* 0x000fc60000000800 */
[----:B------:R-:W-:-:S05]  /*02b0*/  IADD3 R6, -R5, RZ, RZ ;  /* 0x000000ff05067210 */ /* 0x000fca0007ffe1ff */
[----:B------:R-:W-:-:S04]  /*02c0*/  IMAD R6, R6, UR6, R7 ;  /* 0x0000000606067c24 */ /* 0x000fc8000f8e0207 */
[----:B------:R-:W-:Y:S01]  /*02d0*/  IMAD R3, R6, UR4, R3 ;  /* 0x0000000406037c24 */ /* 0x000fe2000f8e0203 */
        /* <DEDUP_REMOVED lines=78> */
[----:B------:R-:W-:Y:S01]  /*07c0*/  MOV R6, RZ ;  /* 0x000000ff00067202 */ /* 0x000fe20000000f00 */
[----:B------:R-:W-:Y:S01]  /*07d0*/  ULDC.64 UR6, c[0x0][0x470] ;  /* 0x00011c0000067ab9 */ /* 0x000fe20000000a00 */
[----:B------:R-:W-:Y:S01]  /*07e0*/  ULDC UR4, c[0x0][0x478] ;  /* 0x00011e0000047ab9 */ /* 0x000fe20000000800 */
[----:B------:R-:W-:Y:S02]  /*07f0*/  ISETP.NE.AND P0, PT, R0, 0xb, PT ;  /* 0x0000000b0000780c */ /* 0x000fe40003f05270 */
[----:B------:R-:W-:-:S05]  /*0800*/  IMAD.HI.U32 R4, R7, UR7, R6 ;  /* 0x0000000707047c27 */ /* 0x000fca000f8e0006 */
[----:B------:R-:W-:Y:S01]  /*0810*/  SHF.R.U32.HI R5, RZ, UR4, R4 ;  /* 0x00000004ff057c19 */ /* 0x000fe20008011604 */
[----:B------:R-:W-:-:S04]  /*0820*/  ULDC UR4, c[0x0][0x578] ;  /* 0x00015e0000047ab9 */ /* 0x000fc80000000800 */
[----:B------:R-:W-:-:S04]  /*0830*/  IMAD.MOV R6, RZ, RZ, -R5 ;  /* 0x000000ffff067224 */ /* 0x000fc800078e0a05 */
[----:B------:R-:W-:-:S04]  /*0840*/  IMAD R6, R6, UR6, R7 ;  /* 0x0000000606067c24 */ /* 0x000fc8000f8e0207 */
[----:B------:R-:W-:Y:S01]  /*0850*/  IMAD R3, R6, UR4, R3 ;  /* 0x0000000406037c24 */ /* 0x000fe2000f8e0203 */
[----:B------:R-:W-:Y:S06]  /*0860*/  @!P0 BRA `(.L_x_0) ;  /* 0x0000000800608947 */ /* 0x000fec0003800000 */
[----:B------:R-:W-:Y:S01]  /*0870*/  HFMA2.MMA R4, -RZ, RZ, 0, 0 ;  /* 0x00000000ff047435 */ /* 0x000fe200000001ff */
[----:B------:R-:W-:Y:S01]  /*0880*/  ULDC.64 UR4, c[0x0][0x480] ;  /* 0x0001200000047ab9 */ /* 0x000fe20000000a00 */
[----:B------:R-:W-:-:S08]  /*0890*/  ISETP.NE.AND P0, PT, R0, 0xc, PT ;  /* 0x0000000c0000780c */ /* 0x000fd00003f05270 */
        /* <DEDUP_REMOVED lines=19> */
[----:B------:R-:W-:Y:S01]  /*09d0*/  MOV R4, RZ ;  /* 0x000000ff00047202 */ /* 0x000fe20000000f00 */
[----:B------:R-:W-:Y:S01]  /*09e0*/  ULDC.64 UR4, c[0x0][0x498] ;  /* 0x0001260000047ab9 */ /* 0x000fe20000000a00 */
[----:B------:R-:W-:-:S03]  /*09f0*/  ISETP.NE.AND P0, PT, R0, 0xe, PT ;  /* 0x0000000e0000780c */ /* 0x000fc60003f05270 */
[----:B------:R-:W-:Y:S01]  /*0a00*/  IMAD.HI.U32 R6, R5, UR4, R4 ;  /* 0x0000000405067c27 */ /* 0x000fe2000f8e0004 */
[----:B------:R-:W-:-:S04]  /*0a10*/  ULDC UR4, c[0x0][0x494] ;  /* 0x0001250000047ab9 */ /* 0x000fc80000000800 */
[----:B------:R-:W-:-:S05]  /*0a20*/  SHF.R.U32.HI R7, RZ, UR5, R6 ;  /* 0x00000005ff077c19 */ /* 0x000fca0008011606 */
[----:B------:R-:W-:-:S04]  /*0a30*/  IMAD.MOV R4, RZ, RZ, -R7 ;  /* 0x000000ffff047224 */ /* 0x000fc800078e0a07 */
[----:B------:R-:W-:Y:S01]  /*0a40*/  IMAD R4, R4, UR4, R5 ;  /* 0x0000000404047c24 */ /* 0x000fe2000f8e0205 */
[----:B------:R-:W-:-:S03]  /*0a50*/  ULDC UR4, c[0x0][0x590] ;  /* 0x0001640000047ab9 */ /* 0x000fc60000000800 */
[----:B------:R-:W-:Y:S01]  /*0a60*/  IMAD R3, R4, UR4, R3 ;  /* 0x0000000404037c24 */ /* 0x000fe2000f8e0203 */
[----:B------:R-:W-:Y:S06]  /*0a70*/  @!P0 BRA `(.L_x_0) ;  /* 0x0000000400dc8947 */ /* 0x000fec0003800000 */
[----:B------:R-:W-:Y:S01]  /*0a80*/  HFMA2.MMA R6, -RZ, RZ, 0, 0 ;  /* 0x00000000ff067435 */ /* 0x000fe200000001ff */
[----:B------:R-:W-:Y:S01]  /*0a90*/  ULDC.64 UR6, c[0x0][0x4a0] ;  /* 0x0001280000067ab9 */ /* 0x000fe20000000a00 */
[----:B------:R-:W-:Y:S01]  /*0aa0*/  ULDC UR4, c[0x0][0x4a8] ;  /* 0x00012a0000047ab9 */ /* 0x000fe20000000800 */
[----:B------:R-:W-:-:S07]  /*0ab0*/  ISETP.NE.AND P0, PT, R0, 0xf, PT ;  /* 0x0000000f0000780c */ /* 0x000fce0003f05270 */
        /* <DEDUP_REMOVED lines=108> */
[----:B------:R-:W-:Y:S02]  /*1180*/  ULDC UR4, c[0x0][0x520] ;  /* 0x0001480000047ab9 */ /* 0x000fe40000000800 */
[----:B------:R-:W-:-:S05]  /*1190*/  IMAD.HI.U32 R0, R7, UR7, R6 ;  /* 0x0000000707007c27 */ /* 0x000fca000f8e0006 */
[----:B------:R-:W-:Y:S01]  /*11a0*/  SHF.R.U32.HI R0, RZ, UR4, R0 ;  /* 0x00000004ff007c19 */ /* 0x000fe20008011600 */
[----:B------:R-:W-:-:S03]  /*11b0*/  ULDC UR4, c[0x0][0x5e8] ;  /* 0x00017a0000047ab9 */ /* 0x000fc60000000800 */
[----:B------:R-:W-:-:S05]  /*11c0*/  IADD3 R6, -R0, RZ, RZ ;  /* 0x000000ff00067210 */ /* 0x000fca0007ffe1ff */
[----:B------:R-:W-:-:S04]  /*11d0*/  IMAD R6, R6, UR6, R7 ;  /* 0x0000000606067c24 */ /* 0x000fc8000f8e0207 */
[----:B------:R-:W-:-:S07]  /*11e0*/  IMAD R3, R6, UR4, R3 ;  /* 0x0000000406037c24 */ /* 0x000fce000f8e0203 */
.L_x_0:
[----:B------:R-:W0:Y:S01]  /*11f0*/  S2R R8, SR_TID.Y ;  /* 0x0000000000087919 */ /* 0x000e220000002200 */
[----:B------:R-:W1:Y:S01]  /*1200*/  S2UR UR5, SR_CTAID.X ;  /* 0x00000000000579c3 */ /* 0x000e620000002500 */
[----:B------:R-:W-:Y:S01]  /*1210*/  ULDC.64 UR26, c[0x0][0x238] ;  /* 0x00008e00001a7ab9 */ /* 0x000fe20000000a00 */
[----:B------:R-:W-:Y:S01]  /*1220*/  ULDC.64 UR28, c[0x0][0x240] ;  /* 0x00009000001c7ab9 */ /* 0x000fe20000000a00 */
[----:B------:R-:W2:Y:S01]  /*1230*/  S2R R0, SR_CTAID.Y ;  /* 0x0000000000007919 */ /* 0x000ea20000002600 */
[C---:B------:R-:W-:Y:S01]  /*1240*/  IMAD R2, R10.reuse, UR26, RZ ;  /* 0x0000001a0a027c24 */ /* 0x040fe2000f8e02ff */
[----:B------:R-:W-:Y:S01]  /*1250*/  ULDC UR4, c[0x0][0x248] ;  /* 0x0000920000047ab9 */ /* 0x000fe20000000800 */
[----:B------:R-:W-:Y:S01]  /*1260*/  IMAD R4, R10, UR29, RZ ;  /* 0x0000001d0a047c24 */ /* 0x000fe2000f8e02ff */
[----:B------:R-:W-:Y:S01]  /*1270*/  ULDC UR6, c[0x0][0x224] ;  /* 0x0000890000067ab9 */ /* 0x000fe20000000800 */
[----:B------:R-:W1:Y:S01]  /*1280*/  LDC R29, c[0x0][0x230] ;  /* 0x00008c00ff1d7b82 */ /* 0x000e620000000800 */
[----:B------:R-:W-:Y:S01]  /*1290*/  MOV R9, UR6 ;  /* 0x0000000600097c02 */ /* 0x000fe20008000f00 */
[----:B------:R-:W-:Y:S01]  /*12a0*/  ULDC.64 UR36, c[0x0][0x208] ;  /* 0x0000820000247ab9 */ /* 0x000fe20000000a00 */
[----:B------:R-:W-:Y:S01]  /*12b0*/  BSSY B0, `(.L_x_1) ;  /* 0x00009f2000007945 */ /* 0x000fe20003800000 */
[----:B------:R-:W-:Y:S01]  /*12c0*/  CS2R R6, SRZ ;  /* 0x0000000000067805 */ /* 0x000fe2000001ff00 */
[----:B0-----:R-:W-:-:S02]  /*12d0*/  IMAD R5, R8, UR27, R2 ;  /* 0x0000001b08057c24 */ /* 0x001fc4000f8e0202 */
[----:B------:R-:W-:Y:S01]  /*12e0*/  IMAD R4, R8, UR4, R4 ;  /* 0x0000000408047c24 */ /* 0x000fe2000f8e0204 */
[----:B------:R-:W-:Y:S01]  /*12f0*/  ULDC UR4, c[0x0][0x228] ;  /* 0x00008a0000047ab9 */ /* 0x000fe20000000800 */
[----:B--2---:R-:W-:Y:S02]  /*1300*/  IMAD R2, R0, UR28, R5 ;  /* 0x0000001c00027c24 */ /* 0x004fe4000f8e0205 */
[----:B-1----:R-:W-:-:S03]  /*1310*/  IMAD R29, R29, UR5, R4 ;  /* 0x000000051d1d7c24 */ /* 0x002fc6000f8e0204 */
[----:B------:R-:W-:-:S04]  /*1320*/  ISETP.GE.U32.AND P0, PT, R2, R9, PT ;  /* 0x000000090200720c */ /* 0x000fc80003f06070 */
[----:B------:R-:W-:-:S13]  /*1330*/  ISETP.GE.U32.OR P0, PT, R29, UR4, P0 ;  /* 0x000000041d007c0c */ /* 0x000fda0008706470 */
[----:B------:R-:W-:Y:S05]  /*1340*/  @P0 BRA `(.L_x_2) ;  /* 0x0000009c00a00947 */ /* 0x000fea0003800000 */
[----:B------:R-:W-:Y:S01]  /*1350*/  ULDC.U8 UR6, c[0x0][0x258] ;  /* 0x0000960000067ab9 */ /* 0x000fe20000000000 */
[----:B------:R-:W-:Y:S01]  /*1360*/  ULDC.64 UR4, c[0x0][0x5f0] ;  /* 0x00017c0000047ab9 */ /* 0x000fe20000000a00 */
[----:B------:R-:W-:Y:S02]  /*1370*/  ISETP.NE.AND P0, PT, RZ, UR6, PT ;  /* 0x00000006ff007c0c */ /* 0x000fe4000bf05270 */
[----:B------:R-:W-:-:S05]  /*1380*/  IADD3 R18, P1, R3, UR4, RZ ;  /* 0x0000000403127c10 */ /* 0x000fca000ff3e0ff */
[----:B------:R-:W-:-:S06]  /*1390*/  IMAD.X R19, RZ, RZ, UR5, P1 ;  /* 0x00000005ff137e24 */ /* 0x000fcc00088e06ff */
[----:B------:R-:W-:Y:S05]  /*13a0*/  @!P0 BRA `(.L_x_3) ;  /* 0x0000000400a08947 */ /* 0x000fea0003800000 */
[----:B------:R-:W0:Y:S01]  /*13b0*/  LDC R16, c[0x0][0x218] ;  /* 0x00008600ff107b82 */ /* 0x000e220000000800 */
[----:B------:R-:W-:Y:S01]  /*13c0*/  SHF.R.U64 R3, R18, 0x3, R19 ;  /* 0x0000000312037819 */ /* 0x000fe20000001213 */
[----:B------:R-:W-:Y:S01]  /*13d0*/  ULDC UR4, c[0x0][0x224] ;  /* 0x0000890000047ab9 */ /* 0x000fe20000000800 */
[----:B------:R-:W-:Y:S01]  /*13e0*/  BSSY B1, `(.L_x_4) ;  /* 0x0000028000017945 */ /* 0x000fe20003800000 */
[----:B------:R-:W-:Y:S02]  /*13f0*/  MOV R12, UR4 ;  /* 0x00000004000c7c02 */ /* 0x000fe40008000f00 */
[----:B------:R-:W-:Y:S02]  /*1400*/  LOP3.LUT R6, R3, 0x3, RZ, 0xc0, !PT ;  /* 0x0000000303067812 */ /* 0x000fe400078ec0ff */
[----:B------:R-:W1:Y:S02]  /*1410*/  LDC R21, c[0x0][0x21c] ;  /* 0x00008700ff157b82 */ /* 0x000e640000000800 */
[----:B------:R-:W-:-:S02]  /*1420*/  ISETP.NE.AND P0, PT, R6, RZ, PT ;  /* 0x000000ff0600720c */ /* 0x000fc40003f05270 */
[----:B0-----:R-:W-:Y:S01]  /*1430*/  MOV R13, R16 ;  /* 0x00000010000d7202 */ /* 0x001fe20000000f00 */
[----:B-1----:R-:W-:-:S10]  /*1440*/  IMAD.MOV.U32 R14, RZ, RZ, R21 ;  /* 0x000000ffff0e7224 */ /* 0x002fd400078e0015 */
[----:B------:R-:W-:Y:S05]  /*1450*/  @!P0 BRA `(.L_x_5) ;  /* 0x0000000000808947 */ /* 0x000fea0003800000 */
[C---:B------:R-:W-:Y:S01]  /*1460*/  ISETP.GE.U32.AND P0, PT, R10.reuse, R6, PT ;  /* 0x000000060a00720c */ /* 0x040fe20003f06070 */
[----:B------:R-:W-:Y:S03]  /*1470*/  BSSY B2, `(.L_x_6) ;  /* 0x0000019000027945 */ /* 0x000fe60003800000 */
[----:B------:R-:W-:-:S13]  /*1480*/  ISETP.GT.U32.OR P0, PT, R10, 0x3, !P0 ;  /* 0x000000030a00780c */ /* 0x000fda0004704470 */
[----:B------:R-:W-:Y:S05]  /*1490*/  @P0 BRA `(.L_x_7) ;  /* 0x0000000000580947 */ /* 0x000fea0003800000 */
[----:B------:R-:W-:Y:S01]  /*14a0*/  ISETP.NE.AND P0, PT, RZ, UR27, PT ;  /* 0x0000001bff007c0c */ /* 0x000fe2000bf05270 */
[----:B------:R-:W-:Y:S01]  /*14b0*/  BSSY B3, `(.L_x_8) ;  /* 0x0000009000037945 */ /* 0x000fe20003800000 */
[----:B------:R-:W-:Y:S02]  /*14c0*/  ISETP.NE.AND P1, PT, R8, RZ, PT ;  /* 0x000000ff0800720c */ /* 0x000fe40003f25270 */
[----:B------:R-:W-:-:S11]  /*14d0*/  PRMT R3, RZ, 0x7610, R3 ;  /* 0x00007610ff037816 */ /* 0x000fd60000000003 */
[----:B------:R-:W-:Y:S05]  /*14e0*/  @P0 BRA P1, `(.L_x_9) ;  /* 0x0000000000140947 */ /* 0x000fea0000800000 */
[----:B------:R-:W-:Y:S01]  /*14f0*/  ISETP.NE.AND P0, PT, RZ, UR28, PT ;  /* 0x0000001cff007c0c */ /* 0x000fe2000bf05270 */
[----:B------:R-:W-:-:S12]  /*1500*/  HFMA2.MMA R3, -RZ, RZ, 0, 5.9604644775390625e-08 ;  /* 0x00000001ff037435 */ /* 0x000fd800000001ff */
[----:B------:R-:W-:-:S04]  /*1510*/  @P0 ISETP.NE.AND P1, PT, R0, RZ, PT ;  /* 0x000000ff0000020c */ /* 0x000fc80003f25270 */
[----:B------:R-:W-:-:S04]  /*1520*/  @P0 SEL R4, RZ, 0x1, P1 ;  /* 0x00000001ff040807 */ /* 0x000fc80000800000 */
[----:B------:R-:W-:-:S07]  /*1530*/  @P0 PRMT R3, R4, 0x7610, R3 ;  /* 0x0000761004030816 */ /* 0x000fce0000000003 */
.L_x_9:
[----:B------:R-:W-:Y:S05]  /*1540*/  BSYNC B3 ;  /* 0x0000000000037941 */ /* 0x000fea0003800000 */
.L_x_8:
[----:B------:R-:W-:-:S04]  /*1550*/  PRMT R3, R3, 0x9910, RZ ;  /* 0x0000991003037816 */ /* 0x000fc800000000ff */
[----:B------:R-:W-:-:S13]  /*1560*/  ISETP.NE.AND P0, PT, R3, RZ, PT ;  /* 0x000000ff0300720c */ /* 0x000fda0003f05270 */
[----:B------:R-:W-:Y:S05]  /*1570*/  @!P0 BRA `(.L_x_7) ;  /* 0x0000000000208947 */ /* 0x000fea0003800000 */
[----:B------:R-:W-:Y:S01]  /*1580*/  IADD3 R3, P0, R10, -R6, RZ ;  /* 0x800000060a037210 */ /* 0x000fe20007f1e0ff */
[----:B------:R-:W-:-:S03]  /*1590*/  ULDC.64 UR4, c[0x0][0x218] ;  /* 0x0000860000047ab9 */ /* 0x000fc60000000a00 */
[----:B------:R-:W-:Y:S02]  /*15a0*/  IADD3.X R5, RZ, -0x1, RZ, P0, !PT ;  /* 0xffffffffff057810 */ /* 0x000fe400007fe4ff */
[----:B------:R-:W-:-:S04]  /*15b0*/  LEA R4, P0, R3, R18, 0x3 ;  /* 0x0000001203047211 */ /* 0x000fc800078018ff */
[----:B------:R-:W-:-:S06]  /*15c0*/  LEA.HI.X R5, R3, R19, R5, 0x3, P0 ;  /* 0x0000001303057211 */ /* 0x000fcc00000f1c05 */
[----:B------:R-:W2:Y:S02]  /*15d0*/  LDG.E.64 R4, desc[UR36][R4.64] ;  /* 0x0000002404047981 */ /* 0x000ea4000c1e1b00 */
[----:B--2---:R-:W-:Y:S01]  /*15e0*/  FADD.FTZ R14, R5, UR5 ;  /* 0x00000005050e7e21 */ /* 0x004fe20008010000 */
[----:B------:R-:W-:-:S07]  /*15f0*/  FADD.FTZ R13, R4, UR4 ;  /* 0x00000004040d7e21 */ /* 0x000fce0008010000 */
.L_x_7:
[----:B------:R-:W-:Y:S05]  /*1600*/  BSYNC B2 ;  /* 0x0000000000027941 */ /* 0x000fea0003800000 */
.L_x_6:
[C---:B------:R-:W-:Y:S02]  /*1610*/  IADD3 R3, P0, -R6.reuse, 0x4, RZ ;  /* 0x0000000406037810 */ /* 0x040fe40007f1e1ff */
[----:B------:R-:W-:Y:S02]  /*1620*/  IADD3 R12, R6, -0x4, R9 ;  /* 0xfffffffc060c7810 */ /* 0x000fe40007ffe009 */
[----:B------:R-:W-:Y:S01]  /*1630*/  LEA R18, P1, R3, R18, 0x3 ;  /* 0x0000001203127211 */ /* 0x000fe200078218ff */
[----:B------:R-:W-:-:S05]  /*1640*/  IMAD.X R4, RZ, RZ, -0x1, P0 ;  /* 0xffffffffff047424 */ /* 0x000fca00000e06ff */
[----:B------:R-:W-:-:S07]  /*1650*/  LEA.HI.X R19, R3, R19, R4, 0x3, P1 ;  /* 0x0000001303137211 */ /* 0x000fce00008f1c04 */
.L_x_5:
[----:B------:R-:W-:Y:S05]  /*1660*/  BSYNC B1 ;  /* 0x0000000000017941 */ /* 0x000fea0003800000 */
.L_x_4:
[----:B------:R-:W-:Y:S01]  /*1670*/  LEA R3, R2, 0x3, 0x2 ;  /* 0x0000000302037811 */ /* 0x000fe200078e10ff */
[----:B------:R-:W-:Y:S01]  /*1680*/  BSSY B1, `(.L_x_10) ;  /* 0x000001c000017945 */ /* 0x000fe20003800000 */
[----:B------:R-:W-:Y:S01]  /*1690*/  ISETP.NE.AND P1, PT, RZ, UR27, PT ;  /* 0x0000001bff007c0c */ /* 0x000fe2000bf25270 */
[----:B------:R-:W-:Y:S01]  /*16a0*/  IMAD.MOV.U32 R22, RZ, RZ, R21 ;  /* 0x000000ffff167224 */ /* 0x000fe200078e0015 */
[----:B------:R-:W-:Y:S02]  /*16b0*/  ISETP.GE.U32.AND P0, PT, R3, R12, PT ;  /* 0x0000000c0300720c */ /* 0x000fe40003f06070 */
[----:B------:R-:W-:Y:S02]  /*16c0*/  ISETP.NE.AND P2, PT, R8, RZ, PT ;  /* 0x000000ff0800720c */ /* 0x000fe40003f45270 */
[----:B------:R-:W-:Y:S02]  /*16d0*/  MOV R15, R16 ;  /* 0x00000010000f7202 */ /* 0x000fe40000000f00 */
[----:B------:R-:W-:-:S02]  /*16e0*/  MOV R20, R21 ;  /* 0x0000001500147202 */ /* 0x000fc40000000f00 */
[----:B------:R-:W-:-:S05]  /*16f0*/  MOV R17, R16 ;  /* 0x0000001000117202 */ /* 0x000fca0000000f00 */
[----:B------:R-:W-:Y:S05]  /*1700*/  @P0 BRA `(.L_x_11) ;  /* 0x00000000004c0947 */ /* 0x000fea0003800000 */
[----:B------:R-:W-:Y:S01]  /*1710*/  MOV R23, R2 ;  /* 0x0000000200177202 */ /* 0x000fe20000000f00 */
[----:B------:R-:W-:Y:S01]  /*1720*/  IMAD.MOV.U32 R22, RZ, RZ, R21 ;  /* 0x000000ffff167224 */ /* 0x000fe200078e0015 */
[----:B------:R-:W-:-:S07]  /*1730*/  MOV R17, R16 ;  /* 0x0000001000117202 */ /* 0x000fce0000000f00 */
.L_x_12:
[----:B------:R-:W-:Y:S01]  /*1740*/  IMAD.WIDE.U32 R2, R23, 0x20, R18 ;  /* 0x0000002017027825 */ /* 0x000fe200078e0012 */
[----:B------:R-:W-:-:S04]  /*1750*/  ULDC UR4, c[0x0][0x22c] ;  /* 0x00008b0000047ab9 */ /* 0x000fc80000000800 */
[----:B------:R-:W2:Y:S04]  /*1760*/  LDG.E.128 R4, desc[UR36][R2.64] ;  /* 0x0000002402047981 */ /* 0x000ea8000c1e1d00 */
[----:B------:R-:W3:Y:S01]  /*1770*/  LDG.E.128 R8, desc[UR36][R2.64+0x10] ;  /* 0x0000102402087981 */ /* 0x000ee2000c1e1d00 */
[----:B------:R-:W-:-:S04]  /*1780*/  IADD3 R23, R23, UR4, RZ ;  /* 0x0000000417177c10 */ /* 0x000fc8000fffe0ff */
[----:B------:R-:W-:-:S04]  /*1790*/  LEA R25, R23, 0x3, 0x2 ;  /* 0x0000000317197811 */ /* 0x000fc800078e10ff */
[----:B------:R-:W-:Y:S01]  /*17a0*/  ISETP.GE.U32.AND P0, PT, R25, R12, PT ;  /* 0x0000000c1900720c */ /* 0x000fe20003f06070 */
[----:B--2---:R-:W-:Y:S01]  /*17b0*/  FADD.FTZ R13, R4, R13 ;  /* 0x0000000d040d7221 */ /* 0x004fe20000010000 */
[----:B------:R-:W-:Y:S01]  /*17c0*/  FADD.FTZ R14, R5, R14 ;  /* 0x0000000e050e7221 */ /* 0x000fe20000010000 */
[----:B------:R-:W-:Y:S01]  /*17d0*/  FADD.FTZ R16, R6, R16 ;  /* 0x0000001006107221 */ /* 0x000fe20000010000 */
[----:B------:R-:W-:Y:S01]  /*17e0*/  FADD.FTZ R21, R7, R21 ;  /* 0x0000001507157221 */ /* 0x000fe20000010000 */
[----:B---3--:R-:W-:Y:S01]  /*17f0*/  FADD.FTZ R17, R8, R17 ;  /* 0x0000001108117221 */ /* 0x008fe20000010000 */
[----:B------:R-:W-:Y:S01]  /*1800*/  FADD.FTZ R22, R9, R22 ;  /* 0x0000001609167221 */ /* 0x000fe20000010000 */
[----:B------:R-:W-:Y:S01]  /*1810*/  FADD.FTZ R15, R10, R15 ;  /* 0x0000000f0a0f7221 */ /* 0x000fe20000010000 */
[----:B------:R-:W-:-:S05]  /*1820*/  FADD.FTZ R20, R11, R20 ;  /* 0x000000140b147221 */ /* 0x000fca0000010000 */
[----:B------:R-:W-:Y:S05]  /*1830*/  @!P0 BRA `(.L_x_12) ;  /* 0xfffffffc00c08947 */ /* 0x000fea000383ffff */
.L_x_11:
[----:B------:R-:W-:Y:S05]  /*1840*/  BSYNC B1 ;  /* 0x0000000000017941 */ /* 0x000fea0003800000 */
.L_x_10:
[----:B------:R-:W-:Y:S01]  /*1850*/  BSSY B1, `(.L_x_13) ;  /* 0x0000008000017945 */ /* 0x000fe20003800000 */
[----:B------:R-:W-:-:S03]  /*1860*/  PRMT R2, RZ, 0x7610, R2 ;  /* 0x00007610ff027816 */ /* 0x000fc60000000002 */
[----:B------:R-:W-:Y:S05]  /*1870*/  @P1 BRA P2, `(.L_x_14) ;  /* 0x0000000000141947 */ /* 0x000fea0001000000 */
[----:B------:R-:W-:Y:S01]  /*1880*/  ISETP.NE.AND P0, PT, RZ, UR28, PT ;  /* 0x0000001cff007c0c */ /* 0x000fe2000bf05270 */
[----:B------:R-:W-:-:S12]  /*1890*/  IMAD.MOV.U32 R2, RZ, RZ, 0x1 ;  /* 0x00000001ff027424 */ /* 0x000fd800078e00ff */
[----:B------:R-:W-:-:S04]  /*18a0*/  @P0 ISETP.NE.AND P1, PT, R0, RZ, PT ;  /* 0x000000ff0000020c */ /* 0x000fc80003f25270 */
[----:B------:R-:W-:-:S04]  /*18b0*/  @P0 SEL R0, RZ, 0x1, P1 ;  /* 0x00000001ff000807 */ /* 0x000fc80000800000 */
[----:B------:R-:W-:-:S07]  /*18c0*/  @P0 PRMT R2, R0, 0x7610, R2 ;  /* 0x0000761000020816 */ /* 0x000fce0000000002 */
.L_x_14:
[----:B------:R-:W-:Y:S05]  /*18d0*/  BSYNC B1 ;  /* 0x0000000000017941 */ /* 0x000fea0003800000 */
.L_x_13:
[----:B------:R-:W-:Y:S01]  /*18e0*/  PRMT R0, R2, 0x9910, RZ ;  /* 0x0000991002007816 */ /* 0x000fe200000000ff */
[----:B------:R-:W-:Y:S03]  /*18f0*/  BSSY B1, `(.L_x_15) ;  /* 0x000000c000017945 */ /* 0x000fe60003800000 */
[----:B------:R-:W-:-:S13]  /*1900*/  ISETP.NE.AND P0, PT, R0, RZ, PT ;  /* 0x000000ff0000720c */ /* 0x000fda0003f05270 */
[----:B------:R-:W-:Y:S05]  /*1910*/  @!P0 BRA `(.L_x_16) ;  /* 0x0000000000248947 */ /* 0x000fea0003800000 */
[----:B------:R-:W0:Y:S01]  /*1920*/  S2R R3, SR_TID.X ;  /* 0x0000000000037919 */ /* 0x000e220000002100 */
[----:B------:R-:W-:-:S04]  /*1930*/  LOP3.LUT R0, R12, 0xfffffffc, RZ, 0xc0, !PT ;  /* 0xfffffffc0c007812 */ /* 0x000fc800078ec0ff */
[----:B0-----:R-:W-:-:S04]  /*1940*/  IADD3 R3, R0, R3, RZ ;  /* 0x0000000300037210 */ /* 0x001fc80007ffe0ff */
[----:B------:R-:W-:-:S13]  /*1950*/  ISETP.GE.U32.AND P0, PT, R3, R12, PT ;  /* 0x0000000c0300720c */ /* 0x000fda0003f06070 */
[----:B------:R-:W-:Y:S05]  /*1960*/  @P0 BRA `(.L_x_16) ;  /* 0x0000000000100947 */ /* 0x000fea0003800000 */
[----:B------:R-:W-:-:S06]  /*1970*/  IMAD.WIDE R18, R3, 0x8, R18 ;  /* 0x0000000803127825 */ /* 0x000fcc00078e0212 */
[----:B------:R-:W2:Y:S02]  /*1980*/  LDG.E.64 R18, desc[UR36][R18.64] ;  /* 0x0000002412127981 */ /* 0x000ea4000c1e1b00 */
[----:B--2---:R-:W-:Y:S01]  /*1990*/  FADD.FTZ R13, R13, R18 ;  /* 0x000000120d0d7221 */ /* 0x004fe20000010000 */
[----:B------:R-:W-:-:S07]  /*19a0*/  FADD.FTZ R14, R14, R19 ;  /* 0x000000130e0e7221 */ /* 0x000fce0000010000 */
.L_x_16:
[----:B------:R-:W-:Y:S05]  /*19b0*/  BSYNC B1 ;  /* 0x0000000000017941 */ /* 0x000fea0003800000 */
.L_x_15:
[----:B------:R-:W-:Y:S01]  /*19c0*/  FADD.FTZ R21, R21, R14 ;  /* 0x0000000e15157221 */ /* 0x000fe20000010000 */
[----:B------:R-:W-:-:S03]  /*19d0*/  FADD.FTZ R16, R16, R13 ;  /* 0x0000000d10107221 */ /* 0x000fc60000010000 */
[----:B------:R-:W-:Y:S01]  /*19e0*/  FADD.FTZ R21, R21, R22 ;  /* 0x0000001615157221 */ /* 0x000fe20000010000 */
[----:B------:R-:W-:-:S03]  /*19f0*/  FADD.FTZ R16, R16, R17 ;  /* 0x0000001110107221 */ /* 0x000fc60000010000 */
[----:B------:R-:W-:Y:S01]  /*1a00*/  FADD.FTZ R7, R21, R20 ;  /* 0x0000001415077221 */ /* 0x000fe20000010000 */
[----:B------:R-:W-:Y:S01]  /*1a10*/  FADD.FTZ R6, R16, R15 ;  /* 0x0000000f10067221 */ /* 0x000fe20000010000 */
[----:B------:R-:W-:Y:S06]  /*1a20*/  BRA `(.L_x_2) ;  /* 0x0000009400e87947 */ /* 0x000fec0003800000 */
.L_x_3:
[----:B------:R-:W0:Y:S08]  /*1a30*/  LDC R22, c[0x0][0x390] ;  /* 0x0000e400ff167b82 */ /* 0x000e300000000800 */
[----:B------:R-:W1:Y:S01]  /*1a40*/  LDC R10, c[0x0][0x260] ;  /* 0x00009800ff0a7b82 */ /* 0x000e620000000800 */
[----:B0-----:R-:W-:-:S04]  /*1a50*/  SHF.R.U32.HI R22, RZ, 0x3, R22 ;  /* 0x00000003ff167819 */ /* 0x001fc80000011616 */
[----:B------:R-:W-:Y:S02]  /*1a60*/  ISETP.NE.AND P0, PT, R22, 0x1, PT ;  /* 0x000000011600780c */ /* 0x000fe40003f05270 */
[C---:B-1----:R-:W-:Y:S02]  /*1a70*/  ISETP.EQ.AND P2, PT, R10.reuse, 0x1, PT ;  /* 0x000000010a00780c */ /* 0x042fe40003f42270 */
[----:B------:R-:W-:-:S11]  /*1a80*/  ISETP.NE.AND P1, PT, R10, 0x1, PT ;  /* 0x000000010a00780c */ /* 0x000fd60003f25270 */
[----:B------:R-:W-:Y:S05]  /*1a90*/  @!P0 BRA P2, `(.L_x_17) ;  /* 0x0000009000588947 */ /* 0x000fea0001000000 */
[----:B------:R-:W0:Y:S01]  /*1aa0*/  LDC R3, c[0x0][0x218] ;  /* 0x00008600ff037b82 */ /* 0x000e220000000800 */
[----:B------:R-:W-:Y:S01]  /*1ab0*/  ULDC UR4, c[0x0][0x22c] ;  /* 0x00008b0000047ab9 */ /* 0x000fe20000000800 */
[----:B------:R-:W-:Y:S01]  /*1ac0*/  IMAD.MOV.U32 R7, RZ, RZ, R2 ;  /* 0x000000ffff077224 */ /* 0x000fe200078e0002 */
[----:B------:R-:W-:-:S05]  /*1ad0*/  MOV R8, UR4 ;  /* 0x0000000400087c02 */ /* 0x000fca0008000f00 */
[----:B------:R-:W1:Y:S01]  /*1ae0*/  LDC R0, c[0x0][0x21c] ;  /* 0x00008700ff007b82 */ /* 0x000e620000000800 */
[----:B------:R-:W-:Y:S01]  /*1af0*/  IMAD R2, R8, 0x3, R2 ;  /* 0x0000000308027824 */ /* 0x000fe200078e0202 */
[----:B0-----:R-:W-:Y:S02]  /*1b00*/  MOV R6, R3 ;  /* 0x0000000300067202 */ /* 0x001fe40000000f00 */
[----:B-1----:R-:W-:Y:S01]  /*1b10*/  MOV R5, R0 ;  /* 0x0000000000057202 */ /* 0x002fe20000000f00 */
[----:B------:R-:W-:Y:S06]  /*1b20*/  @!P1 BRA `(.L_x_18) ;  /* 0x0000008800b89947 */ /* 0x000fec0003800000 */
[----:B------:R-:W-:Y:S01]  /*1b30*/  ISETP.GE.U32.AND P0, PT, R2, R9, PT ;  /* 0x000000090200720c */ /* 0x000fe20003f06070 */
[----:B------:R-:W-:Y:S01]  /*1b40*/  BSSY B1, `(.L_x_19) ;  /* 0x000042a000017945 */ /* 0x000fe20003800000 */
[----:B------:R-:W-:Y:S01]  /*1b50*/  IMAD.MOV.U32 R26, RZ, RZ, R0 ;  /* 0x000000ffff1a7224 */ /* 0x000fe200078e0000 */
[----:B------:R-:W-:Y:S01]  /*1b60*/  MOV R25, R3 ;  /* 0x0000000300197202 */ /* 0x000fe20000000f00 */
[----:B------:R-:W-:Y:S01]  /*1b70*/  IMAD.MOV.U32 R4, RZ, RZ, R3 ;  /* 0x000000ffff047224 */ /* 0x000fe200078e0003 */
[-C--:B------:R-:W-:Y:S02]  /*1b80*/  MOV R24, R0.reuse ;  /* 0x0000000000187202 */ /* 0x080fe40000000f00 */
[----:B------:R-:W-:Y:S02]  /*1b90*/  CS2R R22, SRZ ;  /* 0x0000000000167805 */ /* 0x000fe4000001ff00 */
[----:B------:R-:W-:Y:S02]  /*1ba0*/  MOV R2, R0 ;  /* 0x0000000000027202 */ /* 0x000fe40000000f00 */
[----:B------:R-:W-:-:S02]  /*1bb0*/  CS2R R16, SRZ ;  /* 0x0000000000107805 */ /* 0x000fc4000001ff00 */
[----:B------:R-:W-:Y:S02]  /*1bc0*/  CS2R R14, SRZ ;  /* 0x00000000000e7805 */ /* 0x000fe4000001ff00 */
[----:B------:R-:W-:Y:S01]  /*1bd0*/  CS2R R12, SRZ ;  /* 0x00000000000c7805 */ /* 0x000fe2000001ff00 */
[----:B------:R-:W-:Y:S06]  /*1be0*/  @P0 BRA `(.L_x_20) ;  /* 0x00000040007c0947 */ /* 0x000fec0003800000 */
[----:B------:R-:W-:Y:S01]  /*1bf0*/  BSSY B2, `(.L_x_21) ;  /* 0x000041c000027945 */ /* 0x000fe20003800000 */
[----:B------:R-:W-:Y:S01]  /*1c00*/  ISETP.NE.AND P0, PT, R10, RZ, PT ;  /* 0x000000ff0a00720c */ /* 0x000fe20003f05270 */
[----:B------:R-:W-:Y:S01]  /*1c10*/  IMAD.MOV.U32 R24, RZ, RZ, R0 ;  /* 0x000000ffff187224 */ /* 0x000fe200078e0000 */
[-C--:B------:R-:W-:Y:S01]  /*1c20*/  MOV R26, R0.reuse ;  /* 0x00000000001a7202 */ /* 0x080fe20000000f00 */
[----:B------:R-:W-:Y:S01]  /*1c30*/  IMAD.MOV.U32 R4, RZ, RZ, R3 ;  /* 0x000000ffff047224 */ /* 0x000fe200078e0003 */
[----:B------:R-:W-:Y:S02]  /*1c40*/  MOV R2, R0 ;  /* 0x0000000000027202 */ /* 0x000fe40000000f00 */
[----:B------:R-:W-:-:S07]  /*1c50*/  MOV R25, R3 ;  /* 0x0000000300197202 */ /* 0x000fce0000000f00 */
.L_x_26:
[----:B------:R-:W0:Y:S01]  /*1c60*/  LDC.64 R10, c[0x0][0x260] ;  /* 0x00009800ff0a7b82 */ /* 0x000e220000000a00 */
[----:B------:R-:W-:Y:S01]  /*1c70*/  ULDC UR4, c[0x0][0x390] ;  /* 0x0000e40000047ab9 */ /* 0x000fe20000000800 */
        /* <DEDUP_REMOVED lines=45> */
[----:B------:R-:W-:Y:S01]  /*1f50*/  ULDC.64 UR30, c[0x0][0x268] ;  /* 0x00009a00001e7ab9 */ /* 0x000fe20000000a00 */
[----:B------:R-:W-:Y:S01]  /*1f60*/  ULDC.64 UR32, c[0x0][0x270] ;  /* 0x00009c0000207ab9 */ /* 0x000fe20000000a00 */
[----:B------:R-:W-:Y:S01]  /*1f70*/  ULDC.64 UR34, c[0x0][0x280] ;  /* 0x0000a00000227ab9 */ /* 0x000fe20000000a00 */
[----:B------:R-:W-:Y:S01]  /*1f80*/  HFMA2.MMA R0, -RZ, RZ, 0, 0 ;  /* 0x00000000ff007435 */ /* 0x000fe200000001ff */
[----:B------:R-:W-:Y:S01]  /*1f90*/  MOV R14, RZ ;  /* 0x000000ff000e7202 */ /* 0x000fe20000000f00 */
[----:B0-----:R-:W-:Y:S09]  /*1fa0*/  @!P0 BRA `(.L_x_22) ;  /* 0x0000000c00d88947 */ /* 0x001ff20003800000 */
[----:B------:R-:W-:Y:S01]  /*1fb0*/  MOV R9, R7 ;  /* 0x0000000700097202 */ /* 0x000fe20000000f00 */
[----:B------:R-:W-:Y:S01]  /*1fc0*/  IMAD.MOV.U32 R8, RZ, RZ, RZ ;  /* 0x000000ffff087224 */ /* 0x000fe200078e00ff */
[----:B------:R-:W-:-:S03]  /*1fd0*/  ISETP.NE.AND P1, PT, R10, 0x1, PT ;  /* 0x000000010a00780c */ /* 0x000fc60003f25270 */
[----:B------:R-:W-:-:S05]  /*1fe0*/  IMAD.HI.U32 R8, R7, UR30, R8 ;  /* 0x0000001e07087c27 */ /* 0x000fca000f8e0008 */
[----:B------:R-:W-:-:S04]  /*1ff0*/  SHF.R.U32.HI R12, RZ, UR31, R8 ;  /* 0x0000001fff0c7c19 */ /* 0x000fc80008011608 */
[----:B------:R-:W-:-:S05]  /*2000*/  IADD3 R14, -R12, RZ, RZ ;  /* 0x000000ff0c0e7210 */ /* 0x000fca0007ffe1ff */
[----:B------:R-:W-:-:S04]  /*2010*/  IMAD R14, R14, R11, R7 ;  /* 0x0000000b0e0e7224 */ /* 0x000fc800078e0207 */
[----:B------:R-:W-:Y:S01]  /*2020*/  IMAD R14, R14, UR4, RZ ;  /* 0x000000040e0e7c24 */ /* 0x000fe2000f8e02ff */
[----:B------:R-:W-:Y:S06]  /*2030*/  @!P1 BRA `(.L_x_22) ;  /* 0x0000000c00b49947 */ /* 0x000fec0003800000 */
[----:B------:R-:W-:Y:S01]  /*2040*/  MOV R9, R12 ;  /* 0x0000000c00097202 */ /* 0x000fe20000000f00 */
[----:B------:R-:W-:Y:S01]  /*2050*/  IMAD.MOV.U32 R8, RZ, RZ, RZ ;  /* 0x000000ffff087224 */ /* 0x000fe200078e00ff */
[----:B------:R-:W-:-:S03]  /*2060*/  ISETP.NE.AND P1, PT, R10, 0x2, PT ;  /* 0x000000020a00780c */ /* 0x000fc60003f25270 */
[----:B------:R-:W-:-:S05]  /*2070*/  IMAD.HI.U32 R8, R12, UR33, R8 ;  /* 0x000000210c087c27 */ /* 0x000fca000f8e0008 */
[----:B------:R-:W-:-:S04]  /*2080*/  SHF.R.U32.HI R13, RZ, UR45, R8 ;  /* 0x0000002dff0d7c19 */ /* 0x000fc80008011608 */
[----:B------:R-:W-:-:S05]  /*2090*/  IADD3 R9, -R13, RZ, RZ ;  /* 0x000000ff0d097210 */ /* 0x000fca0007ffe1ff */
[----:B------:R-:W-:-:S04]  /*20a0*/  IMAD R9, R9, UR32, R12 ;  /* 0x0000002009097c24 */ /* 0x000fc8000f8e020c */
[----:B------:R-:W-:Y:S01]  /*20b0*/  IMAD R14, R9, UR44, R14 ;  /* 0x0000002c090e7c24 */ /* 0x000fe2000f8e020e */
        /* <DEDUP_REMOVED lines=12> */
[----:B------:R-:W-:Y:S01]  /*2180*/  ULDC.64 UR38, c[0x0][0x288] ;  /* 0x0000a20000267ab9 */ /* 0x000fe20000000a00 */
[----:B------:R-:W-:Y:S02]  /*2190*/  ISETP.NE.AND P1, PT, R10, 0x4, PT ;  /* 0x000000040a00780c */ /* 0x000fe40003f25270 */
        /* <DEDUP_REMOVED lines=80> */
[----:B------:R-:W-:Y:S01]  /*26a0*/  IMAD.HI.U32 R8, R12, UR39, R8 ;  /* 0x000000270c087c27 */ /* 0x000fe2000f8e0008 */
[----:B------:R-:W-:-:S04]  /*26b0*/  ULDC UR39, c[0x0][0x2f0] ;  /* 0x0000bc0000277ab9 */ /* 0x000fc80000000800 */
        /* <DEDUP_REMOVED lines=121> */
[----:B------:R-:W-:Y:S02]  /*2e50*/  IADD3 R17, -R9, RZ, RZ ;  /* 0x000000ff09117210 */ /* 0x000fe40007ffe1ff */
[----:B------:R-:W0:Y:S01]  /*2e60*/  @P1 LDC R21, c[0x0][0x384] ;  /* 0x0000e100ff151b82 */ /* 0x000e220000000800 */
[----:B------:R-:W-:Y:S02]  /*2e70*/  @P1 IMAD.MOV.U32 R8, RZ, RZ, RZ ;  /* 0x000000ffff081224 */ /* 0x000fe400078e00ff */
[----:B------:R-:W-:-:S04]  /*2e80*/  IMAD R17, R17, UR38, R12 ;  /* 0x0000002611117c24 */ /* 0x000fc8000f8e020c */
[----:B------:R-:W-:Y:S01]  /*2e90*/  IMAD R14, R17, UR25, R14 ;  /* 0x00000019110e7c24 */ /* 0x000fe2000f8e020e */
[----:B------:R-:W1:Y:S08]  /*2ea0*/  @P1 LDC.64 R12, c[0x0][0x388] ;  /* 0x0000e200ff0c1b82 */ /* 0x000e700000000a00 */
[----:B------:R-:W2:Y:S01]  /*2eb0*/  @P1 LDC R15, c[0x0][0x3f0] ;  /* 0x0000fc00ff0f1b82 */ /* 0x000ea20000000800 */
[----:B-1----:R-:W-:-:S05]  /*2ec0*/  @P1 IMAD.HI.U32 R12, R9, R12, R8 ;  /* 0x0000000c090c1227 */ /* 0x002fca00078e0008 */
[----:B------:R-:W-:-:S04]  /*2ed0*/  @P1 SHF.R.U32.HI R12, RZ, R13, R12 ;  /* 0x0000000dff0c1219 */ /* 0x000fc8000001160c */
[----:B------:R-:W-:-:S05]  /*2ee0*/  @P1 IADD3 R8, -R12, RZ, RZ ;  /* 0x000000ff0c081210 */ /* 0x000fca0007ffe1ff */
[----:B0-----:R-:W-:-:S04]  /*2ef0*/  @P1 IMAD R8, R8, R21, R9 ;  /* 0x0000001508081224 */ /* 0x001fc800078e0209 */
[----:B--2---:R-:W-:-:S07]  /*2f00*/  @P1 IMAD R14, R8, R15, R14 ;  /* 0x0000000f080e1224 */ /* 0x004fce00078e020e */
.L_x_22:
[----:B------:R-:W-:Y:S01]  /*2f10*/  LOP3.LUT R13, R14, 0xfffffff8, RZ, 0xc0, !PT ;  /* 0xfffffff80e0d7812 */ /* 0x000fe200078ec0ff */
[----:B------:R-:W-:Y:S02]  /*2f20*/  ULDC UR38, c[0x0][0x22c] ;  /* 0x00008b0000267ab9 */ /* 0x000fe40000000800 */
[----:B------:R-:W-:Y:S02]  /*2f30*/  MOV R8, UR38 ;  /* 0x0000002600087c02 */ /* 0x000fe40008000f00 */
[----:B------:R-:W-:-:S05]  /*2f40*/  IADD3 R12, P1, R18, R13, RZ ;  /* 0x0000000d120c7210 */ /* 0x000fca0007f3e0ff */
[----:B------:R-:W-:-:S06]  /*2f50*/  IMAD.X R13, RZ, RZ, R19, P1 ;  /* 0x000000ffff0d7224 */ /* 0x000fcc00008e0613 */
[----:B------:R-:W5:Y:S01]  /*2f60*/  LDG.E.64 R12, desc[UR36][R12.64] ;  /* 0x000000240c0c7981 */ /* 0x000f62000c1e1b00 */
[----:B------:R-:W-:Y:S01]  /*2f70*/  IADD3 R7, R7, R8, RZ ;  /* 0x0000000807077210 */ /* 0x000fe20007ffe0ff */
[----:B------:R-:W-:Y:S06]  /*2f80*/  @!P0 BRA `(.L_x_23) ;  /* 0x0000000c00a88947 */ /* 0x000fec0003800000 */
[----:B------:R-:W-:Y:S01]  /*2f90*/  HFMA2.MMA R14, -RZ, RZ, 0, 0 ;  /* 0x00000000ff0e7435 */ /* 0x000fe200000001ff */
[----:B------:R-:W-:Y:S01]  /*2fa0*/  IMAD.MOV.U32 R15, RZ, RZ, R7 ;  /* 0x000000ffff0f7224 */ /* 0x000fe200078e0007 */
[----:B------:R-:W-:-:S08]  /*2fb0*/  ISETP.NE.AND P1, PT, R10, 0x1, PT ;  /* 0x000000010a00780c */ /* 0x000fd00003f25270 */
[----:B------:R-:W-:-:S05]  /*2fc0*/  IMAD.HI.U32 R0, R7, UR30, R14 ;  /* 0x0000001e07007c27 */ /* 0x000fca000f8e000e */
[----:B------:R-:W-:-:S04]  /*2fd0*/  SHF.R.U32.HI R15, RZ, UR31, R0 ;  /* 0x0000001fff0f7c19 */ /* 0x000fc80008011600 */
[----:B------:R-:W-:-:S05]  /*2fe0*/  IADD3 R0, -R15, RZ, RZ ;  /* 0x000000ff0f007210 */ /* 0x000fca0007ffe1ff */
[----:B------:R-:W-:-:S04]  /*2ff0*/  IMAD R0, R11, R0, R7 ;  /* 0x000000000b007224 */ /* 0x000fc800078e0207 */
[----:B------:R-:W-:Y:S01]  /*3000*/  IMAD R0, R0, UR4, RZ ;  /* 0x0000000400007c24 */ /* 0x000fe2000f8e02ff */
[----:B------:R-:W-:Y:S06]  /*3010*/  @!P1 BRA `(.L_x_23) ;  /* 0x0000000c00849947 */ /* 0x000fec0003800000 */
[----:B------:R-:W-:Y:S02]  /*3020*/  MOV R14, RZ ;  /* 0x000000ff000e7202 */ /* 0x000fe40000000f00 */
[----:B------:R-:W-:-:S03]  /*3030*/  ISETP.NE.AND P1, PT, R10, 0x2, PT ;  /* 0x000000020a00780c */ /* 0x000fc60003f25270 */
[----:B------:R-:W-:-:S05]  /*3040*/  IMAD.HI.U32 R9, R15, UR33, R14 ;  /* 0x000000210f097c27 */ /* 0x000fca000f8e000e */
[----:B------:R-:W-:-:S05]  /*3050*/  SHF.R.U32.HI R11, RZ, UR45, R9 ;  /* 0x0000002dff0b7c19 */ /* 0x000fca0008011609 */
[----:B------:R-:W-:-:S04]  /*3060*/  IMAD.MOV R9, RZ, RZ, -R11 ;  /* 0x000000ffff097224 */ /* 0x000fc800078e0a0b */
[----:B------:R-:W-:-:S04]  /*3070*/  IMAD R9, R9, UR32, R15 ;  /* 0x0000002009097c24 */ /* 0x000fc8000f8e020f */
[----:B------:R-:W-:Y:S01]  /*3080*/  IMAD R0, R9, UR44, R0 ;  /* 0x0000002c09007c24 */ /* 0x000fe2000f8e0200 */
[----:B------:R-:W-:Y:S06]  /*3090*/  @!P1 BRA `(.L_x_23) ;  /* 0x0000000c00649947 */ /* 0x000fec0003800000 */
[----:B------:R-:W-:Y:S02]  /*30a0*/  MOV R14, RZ ;  /* 0x000000ff000e7202 */ /* 0x000fe40000000f00 */
[----:B------:R-:W-:Y:S02]  /*30b0*/  MOV R15, R11 ;  /* 0x0000000b000f7202 */ /* 0x000fe40000000f00 */
[----:B------:R-:W-:Y:S01]  /*30c0*/  ISETP.NE.AND P1, PT, R10, 0x3, PT ;  /* 0x000000030a00780c */ /* 0x000fe20003f25270 */
[----:B------:R-:W-:-:S05]  /*30d0*/  IMAD.HI.U32 R9, R11, UR34, R14 ;  /* 0x000000220b097c27 */ /* 0x000fca000f8e000e */
[----:B------:R-:W-:-:S05]  /*30e0*/  SHF.R.U32.HI R15, RZ, UR35, R9 ;  /* 0x00000023ff0f7c19 */ /* 0x000fca0008011609 */
[----:B------:R-:W-:-:S04]  /*30f0*/  IMAD.MOV R9, RZ, RZ, -R15 ;  /* 0x000000ffff097224 */ /* 0x000fc800078e0a0f */
[----:B------:R-:W-:-:S04]  /*3100*/  IMAD R9, R9, UR43, R11 ;  /* 0x0000002b09097c24 */ /* 0x000fc8000f8e020b */
[----:B------:R-:W-:Y:S01]  /*3110*/  IMAD R0, R9, UR42, R0 ;  /* 0x0000002a09007c24 */ /* 0x000fe2000f8e0200 */
[----:B------:R-:W-:Y:S06]  /*3120*/  @!P1 BRA `(.L_x_23) ;  /* 0x0000000c00409947 */ /* 0x000fec0003800000 */
[----:B------:R-:W-:Y:S01]  /*3130*/  HFMA2.MMA R14, -RZ, RZ, 0, 0 ;  /* 0x00000000ff0e7435 */ /* 0x000fe200000001ff */
[----:B------:R-:W-:Y:S01]  /*3140*/  ULDC.64 UR38, c[0x0][0x288] ;  /* 0x0000a20000267ab9 */ /* 0x000fe20000000a00 */
[----:B------:R-:W-:-:S08]  /*3150*/  ISETP.NE.AND P1, PT, R10, 0x4, PT ;  /* 0x000000040a00780c */ /* 0x000fd00003f25270 */
        /* <DEDUP_REMOVED lines=25> */
[----:B------:R-:W-:Y:S01]  /*32f0*/  MOV R14, RZ ;  /* 0x000000ff000e7202 */ /* 0x000fe20000000f00 */
[----:B------:R-:W-:Y:S01]  /*3300*/  IMAD.MOV.U32 R15, RZ, RZ, R11 ;  /* 0x000000ffff0f7224 */ /* 0x000fe200078e000b */
        /* <DEDUP_REMOVED lines=8> */
[----:B------:R-:W-:Y:S01]  /*3390*/  HFMA2.MMA R14, -RZ, RZ, 0, 0 ;  /* 0x00000000ff0e7435 */ /* 0x000fe200000001ff */
[----:B------:R-:W-:Y:S01]  /*33a0*/  ULDC.64 UR38, c[0x0][0x2b8] ;  /* 0x0000ae0000267ab9 */ /* 0x000fe20000000a00 */
[----:B------:R-:W-:-:S08]  /*33b0*/  ISETP.NE.AND P1, PT, R10, 0x8, PT ;  /* 0x000000080a00780c */ /* 0x000fd00003f25270 */
[----:B------:R-:W-:-:S05]  /*33c0*/  IMAD.HI.U32 R9, R15, UR39, R14 ;  /* 0x000000270f097c27 */ /* 0x000fca000f8e000e */
[----:B------:R-:W-:-:S05]  /*33d0*/  SHF.R.U32.HI R11, RZ, UR55, R9 ;  /* 0x00000037ff0b7c19 */ /* 0x000fca0008011609 */
[----:B------:R-:W-:-:S04]  /*33e0*/  IMAD.MOV R9, RZ, RZ, -R11 ;  /* 0x000000ffff097224 */ /* 0x000fc800078e0a0b */
[----:B------:R-:W-:-:S04]  /*33f0*/  IMAD R9, R9, UR38, R15 ;  /* 0x0000002609097c24 */ /* 0x000fc8000f8e020f */
[----:B------:R-:W-:Y:S01]  /*3400*/  IMAD R0, R9, UR54, R0 ;  /* 0x0000003609007c24 */ /* 0x000fe2000f8e0200 */
[----:B------:R-:W-:Y:S06]  /*3410*/  @!P1 BRA `(.L_x_23) ;  /* 0x0000000800849947 */ /* 0x000fec0003800000 */
[----:B------:R-:W-:Y:S01]  /*3420*/  MOV R14, RZ ;  /* 0x000000ff000e7202 */ /* 0x000fe20000000f00 */
[----:B------:R-:W-:Y:S01]  /*3430*/  ULDC.64 UR38, c[0x0][0x2c8] ;  /* 0x0000b20000267ab9 */ /* 0x000fe20000000a00 */
        /* <DEDUP_REMOVED lines=37> */
[----:B------:R-:W-:Y:S01]  /*3690*/  HFMA2.MMA R14, -RZ, RZ, 0, 0 ;  /* 0x00000000ff0e7435 */ /* 0x000fe200000001ff */
[----:B------:R-:W-:Y:S01]  /*36a0*/  IMAD.MOV.U32 R15, RZ, RZ, R11 ;  /* 0x000000ffff0f7224 */ /* 0x000fe200078e000b */
[----:B------:R-:W-:Y:S01]  /*36b0*/  ULDC.64 UR38, c[0x0][0x2f8] ;  /* 0x0000be0000267ab9 */ /* 0x000fe20000000a00 */
[----:B------:R-:W-:-:S07]  /*36c0*/  ISETP.NE.AND P1, PT, R10, 0xd, PT ;  /* 0x0000000d0a00780c */ /* 0x000fce0003f25270 */
[----:B------:R-:W-:-:S05]  /*36d0*/  IMAD.HI.U32 R9, R11, UR38, R14 ;  /* 0x000000260b097c27 */ /* 0x000fca000f8e000e */
[----:B------:R-:W-:-:S04]  /*36e0*/  SHF.R.U32.HI R15, RZ, UR39, R9 ;  /* 0x00000027ff0f7c19 */ /* 0x000fc80008011609 */
[----:B------:R-:W-:-:S05]  /*36f0*/  IADD3 R9, -R15, RZ, RZ ;  /* 0x000000ff0f097210 */ /* 0x000fca0007ffe1ff */
[----:B------:R-:W-:-:S04]  /*3700*/  IMAD R9, R9, UR40, R11 ;  /* 0x0000002809097c24 */ /* 0x000fc8000f8e020b */
[----:B------:R-:W-:Y:S01]  /*3710*/  IMAD R0, R9, UR29, R0 ;  /* 0x0000001d09007c24 */ /* 0x000fe2000f8e0200 */
[----:B------:R-:W-:Y:S06]  /*3720*/  @!P1 BRA `(.L_x_23) ;  /* 0x0000000400c09947 */ /* 0x000fec0003800000 */
[----:B------:R-:W-:Y:S01]  /*3730*/  MOV R14, RZ ;  /* 0x000000ff000e7202 */ /* 0x000fe20000000f00 */
[----:B------:R-:W-:Y:S01]  /*3740*/  ULDC.64 UR38, c[0x0][0x300] ;  /* 0x0000c00000267ab9 */ /* 0x000fe20000000a00 */
[----:B------:R-:W-:-:S03]  /*3750*/  ISETP.NE.AND P1, PT, R10, 0xe, PT ;  /* 0x0000000e0a00780c */ /* 0x000fc60003f25270 */
        /* <DEDUP_REMOVED lines=97> */
[----:B------:R-:W-:Y:S02]  /*3d70*/  IADD3 R14, -R11, RZ, RZ ;  /* 0x000000ff0b0e7210 */ /* 0x000fe40007ffe1ff */
[----:B------:R-:W0:Y:S01]  /*3d80*/  @P1 LDC R21, c[0x0][0x384] ;  /* 0x0000e100ff151b82 */ /* 0x000e220000000800 */
[----:B------:R-:W-:Y:S02]  /*3d90*/  @P1 MOV R10, RZ ;  /* 0x000000ff000a1202 */ /* 0x000fe40000000f00 */
[----:B------:R-:W-:-:S04]  /*3da0*/  IMAD R9, R14, UR38, R15 ;  /* 0x000000260e097c24 */ /* 0x000fc8000f8e020f */
[----:B------:R-:W-:Y:S01]  /*3db0*/  IMAD R0, R9, UR25, R0 ;  /* 0x0000001909007c24 */ /* 0x000fe2000f8e0200 */
[----:B------:R-:W1:Y:S08]  /*3dc0*/  @P1 LDC.64 R14, c[0x0][0x388] ;  /* 0x0000e200ff0e1b82 */ /* 0x000e700000000a00 */
[----:B------:R-:W2:Y:S01]  /*3dd0*/  @P1 LDC R17, c[0x0][0x3f0] ;  /* 0x0000fc00ff111b82 */ /* 0x000ea20000000800 */
[----:B-1----:R-:W-:-:S05]  /*3de0*/  @P1 IMAD.HI.U32 R14, R11, R14, R10 ;  /* 0x0000000e0b0e1227 */ /* 0x002fca00078e000a */
[----:B------:R-:W-:-:S05]  /*3df0*/  @P1 SHF.R.U32.HI R14, RZ, R15, R14 ;  /* 0x0000000fff0e1219 */ /* 0x000fca000001160e */
[----:B------:R-:W-:-:S04]  /*3e00*/  @P1 IMAD.MOV R10, RZ, RZ, -R14 ;  /* 0x000000ffff0a1224 */ /* 0x000fc800078e0a0e */
[----:B0-----:R-:W-:-:S04]  /*3e10*/  @P1 IMAD R10, R21, R10, R11 ;  /* 0x0000000a150a1224 */ /* 0x001fc800078e020b */
[----:B--2---:R-:W-:-:S07]  /*3e20*/  @P1 IMAD R0, R10, R17, R0 ;  /* 0x000000110a001224 */ /* 0x004fce00078e0200 */
.L_x_23:
[----:B------:R-:W-:-:S04]  /*3e30*/  LOP3.LUT R15, R0, 0xfffffff8, RZ, 0xc0, !PT ;  /* 0xfffffff8000f7812 */ /* 0x000fc800078ec0ff */
[----:B------:R-:W-:-:S04]  /*3e40*/  IADD3 R14, P1, R18, R15, RZ ;  /* 0x0000000f120e7210 */ /* 0x000fc80007f3e0ff */
[----:B------:R-:W-:-:S06]  /*3e50*/  IADD3.X R15, RZ, R19, RZ, P1, !PT ;  /* 0x00000013ff0f7210 */ /* 0x000fcc0000ffe4ff */
[----:B------:R-:W5:Y:S01]  /*3e60*/  LDG.E.64 R14, desc[UR36][R14.64] ;  /* 0x000000240e0e7981 */ /* 0x000f62000c1e1b00 */
[----:B------:R-:W-:Y:S01]  /*3e70*/  IADD3 R7, R7, R8, RZ ;  /* 0x0000000807077210 */ /* 0x000fe20007ffe0ff */
[----:B------:R-:W-:Y:S01]  /*3e80*/  IMAD.MOV.U32 R0, RZ, RZ, RZ ;  /* 0x000000ffff007224 */ /* 0x000fe200078e00ff */
[----:B------:R-:W-:Y:S01]  /*3e90*/  MOV R9, RZ ;  /* 0x000000ff00097202 */ /* 0x000fe20000000f00 */
[----:B------:R-:W-:Y:S06]  /*3ea0*/  @!P0 BRA `(.L_x_24) ;  /* 0x0000000c00b08947 */ /* 0x000fec0003800000 */
[----:B------:R-:W0:Y:S01]  /*3eb0*/  LDC.64 R10, c[0x0][0x260] ;  /* 0x00009800ff0a7b82 */ /* 0x000e220000000a00 */
[----:B------:R-:W-:Y:S01]  /*3ec0*/  HFMA2.MMA R16, -RZ, RZ, 0, 0 ;  /* 0x00000000ff107435 */ /* 0x000fe200000001ff */
[----:B------:R-:W-:-:S09]  /*3ed0*/  IMAD.MOV.U32 R17, RZ, RZ, R7 ;  /* 0x000000ffff117224 */ /* 0x000fd200078e0007 */
[----:B------:R-:W-:-:S05]  /*3ee0*/  IMAD.HI.U32 R17, R7, UR30, R16 ;  /* 0x0000001e07117c27 */ /* 0x000fca000f8e0010 */
[----:B------:R-:W-:-:S04]  /*3ef0*/  SHF.R.U32.HI R17, RZ, UR31, R17 ;  /* 0x0000001fff117c19 */ /* 0x000fc80008011611 */
[----:B------:R-:W-:Y:S02]  /*3f00*/  IADD3 R16, -R17, RZ, RZ ;  /* 0x000000ff11107210 */ /* 0x000fe40007ffe1ff */
[----:B0-----:R-:W-:-:S03]  /*3f10*/  ISETP.NE.AND P1, PT, R10, 0x1, PT ;  /* 0x000000010a00780c */ /* 0x001fc60003f25270 */
[----:B------:R-:W-:-:S04]  /*3f20*/  IMAD R11, R11, R16, R7 ;  /* 0x000000100b0b7224 */ /* 0x000fc800078e0207 */
[----:B------:R-:W-:-:S06]  /*3f30*/  IMAD R9, R11, UR4, RZ ;  /* 0x000000040b097c24 */ /* 0x000fcc000f8e02ff */
[----:B------:R-:W-:Y:S05]  /*3f40*/  @!P1 BRA `(.L_x_24) ;  /* 0x0000000c00889947 */ /* 0x000fea0003800000 */
        /* <DEDUP_REMOVED lines=208> */
[----:B------:R-:W-:Y:S01]  /*4c50*/  ISETP.NE.AND P1, PT, R10, 0x18, PT ;  /* 0x000000180a00780c */ /* 0x000fe20003f25270 */
[----:B------:R-:W-:Y:S01]  /*4c60*/  IMAD.MOV.U32 R16, RZ, RZ, RZ ;  /* 0x000000ffff107224 */ /* 0x000fe200078e00ff */
[----:B------:R-:W-:Y:S01]  /*4c70*/  MOV R17, R20 ;  /* 0x0000001400117202 */ /* 0x000fe20000000f00 */
[----:B------:R-:W-:Y:S02]  /*4c80*/  ULDC.64 UR38, c[0x0][0x378] ;  /* 0x0000de0000267ab9 */ /* 0x000fe40000000a00 */
[----:B------:R-:W-:-:S05]  /*4c90*/  IMAD.HI.U32 R16, R20, UR39, R16 ;  /* 0x0000002714107c27 */ /* 0x000fca000f8e0010 */
[----:B------:R-:W-:-:S03]  /*4ca0*/  SHF.R.U32.HI R17, RZ, UR24, R16 ;  /* 0x00000018ff117c19 */ /* 0x000fc60008011610 */
[----:B------:R-:W0:Y:S01]  /*4cb0*/  @P1 LDC.64 R10, c[0x0][0x388] ;  /* 0x0000e200ff0a1b82 */ /* 0x000e220000000a00 */
[----:B------:R-:W-:Y:S01]  /*4cc0*/  @P1 MOV R16, RZ ;  /* 0x000000ff00101202 */ /* 0x000fe20000000f00 */
[----:B------:R-:W-:-:S04]  /*4cd0*/  IMAD.MOV R21, RZ, RZ, -R17 ;  /* 0x000000ffff157224 */ /* 0x000fc800078e0a11 */
[----:B------:R-:W-:-:S04]  /*4ce0*/  IMAD R20, R21, UR38, R20 ;  /* 0x0000002615147c24 */ /* 0x000fc8000f8e0214 */
[----:B------:R-:W-:Y:S02]  /*4cf0*/  IMAD R9, R20, UR25, R9 ;  /* 0x0000001914097c24 */ /* 0x000fe4000f8e0209 */
[----:B0-----:R-:W-:Y:S02]  /*4d00*/  @P1 IMAD.HI.U32 R10, R17, R10, R16 ;  /* 0x0000000a110a1227 */ /* 0x001fe400078e0010 */
[----:B------:R-:W0:Y:S03]  /*4d10*/  @P1 LDC R16, c[0x0][0x384] ;  /* 0x0000e100ff101b82 */ /* 0x000e260000000800 */
[----:B------:R-:W-:-:S04]  /*4d20*/  @P1 SHF.R.U32.HI R11, RZ, R11, R10 ;  /* 0x0000000bff0b1219 */ /* 0x000fc8000001160a */
[----:B------:R-:W-:Y:S01]  /*4d30*/  @P1 IADD3 R11, -R11, RZ, RZ ;  /* 0x000000ff0b0b1210 */ /* 0x000fe20007ffe1ff */
[----:B------:R-:W1:Y:S04]  /*4d40*/  @P1 LDC R10, c[0x0][0x3f0] ;  /* 0x0000fc00ff0a1b82 */ /* 0x000e680000000800 */
[----:B0-----:R-:W-:-:S04]  /*4d50*/  @P1 IMAD R16, R16, R11, R17 ;  /* 0x0000000b10101224 */ /* 0x001fc800078e0211 */
[----:B-1----:R-:W-:-:S07]  /*4d60*/  @P1 IMAD R9, R16, R10, R9 ;  /* 0x0000000a10091224 */ /* 0x002fce00078e0209 */
.L_x_24:
[----:B------:R-:W-:-:S04]  /*4d70*/  LOP3.LUT R9, R9, 0xfffffff8, RZ, 0xc0, !PT ;  /* 0xfffffff809097812 */ /* 0x000fc800078ec0ff */
[----:B------:R-:W-:-:S04]  /*4d80*/  IADD3 R16, P1, R18, R9, RZ ;  /* 0x0000000912107210 */ /* 0x000fc80007f3e0ff */
[----:B------:R-:W-:-:S06]  /*4d90*/  IADD3.X R17, RZ, R19, RZ, P1, !PT ;  /* 0x00000013ff117210 */ /* 0x000fcc0000ffe4ff */
[----:B------:R-:W5:Y:S01]  /*4da0*/  LDG.E.64 R16, desc[UR36][R16.64] ;  /* 0x0000002410107981 */ /* 0x000f62000c1e1b00 */
[----:B------:R-:W-:Y:S01]  /*4db0*/  IMAD.IADD R7, R7, 0x1, R8 ;  /* 0x0000000107077824 */ /* 0x000fe200078e0208 */
[----:B------:R-:W-:Y:S06]  /*4dc0*/  @!P0 BRA `(.L_x_25) ;  /* 0x0000000c00b08947 */ /* 0x000fec0003800000 */
[----:B------:R-:W0:Y:S01]  /*4dd0*/  LDC.64 R10, c[0x0][0x260] ;  /* 0x00009800ff0a7b82 */ /* 0x000e220000000a00 */
[----:B------:R-:W-:Y:S01]  /*4de0*/  HFMA2.MMA R20, -RZ, RZ, 0, 0 ;  /* 0x00000000ff147435 */ /* 0x000fe200000001ff */
[----:B------:R-:W-:-:S09]  /*4df0*/  MOV R21, R7 ;  /* 0x0000000700157202 */ /* 0x000fd20000000f00 */
[----:B------:R-:W-:-:S05]  /*4e00*/  IMAD.HI.U32 R21, R7, UR30, R20 ;  /* 0x0000001e07157c27 */ /* 0x000fca000f8e0014 */
[----:B------:R-:W-:-:S05]  /*4e10*/  SHF.R.U32.HI R21, RZ, UR31, R21 ;  /* 0x0000001fff157c19 */ /* 0x000fca0008011615 */
[----:B------:R-:W-:Y:S01]  /*4e20*/  IMAD.MOV R0, RZ, RZ, -R21 ;  /* 0x000000ffff007224 */ /* 0x000fe200078e0a15 */
[----:B0-----:R-:W-:-:S03]  /*4e30*/  ISETP.NE.AND P1, PT, R10, 0x1, PT ;  /* 0x000000010a00780c */ /* 0x001fc60003f25270 */
[----:B------:R-:W-:-:S04]  /*4e40*/  IMAD R11, R11, R0, R7 ;  /* 0x000000000b0b7224 */ /* 0x000fc800078e0207 */
[----:B------:R-:W-:-:S06]  /*4e50*/  IMAD R0, R11, UR4, RZ ;  /* 0x000000040b007c24 */ /* 0x000fcc000f8e02ff */
[----:B------:R-:W-:Y:S05]  /*4e60*/  @!P1 BRA `(.L_x_25) ;  /* 0x0000000c00889947 */ /* 0x000fea0003800000 */
[----:B------:R-:W-:Y:S02]  /*4e70*/  MOV R20, RZ ;  /* 0x000000ff00147202 */ /* 0x000fe40000000f00 */
        /* <DEDUP_REMOVED lines=94> */
[----:B------:R-:W-:Y:S01]  /*5460*/  ULDC UR4, c[0x0][0x2f0] ;  /* 0x0000bc0000047ab9 */ /* 0x000fe20000000800 */
[----:B------:R-:W-:-:S07]  /*5470*/  ISETP.NE.AND P1, PT, R10, 0xc, PT ;  /* 0x0000000c0a00780c */ /* 0x000fce0003f25270 */
        /* <DEDUP_REMOVED lines=112> */
[----:B------:R-:W-:Y:S01]  /*5b80*/  HFMA2.MMA R10, -RZ, RZ, 0, 0 ;  /* 0x00000000ff0a7435 */ /* 0x000fe200000001ff */
[----:B------:R-:W-:Y:S01]  /*5b90*/  IMAD.MOV.U32 R11, RZ, RZ, R9 ;  /* 0x000000ffff0b7224 */ /* 0x000fe200078e0009 */
[----:B------:R-:W-:-:S08]  /*5ba0*/  ULDC.64 UR4, c[0x0][0x378] ;  /* 0x0000de0000047ab9 */ /* 0x000fd00000000a00 */
[----:B------:R-:W-:Y:S02]  /*5bb0*/  IMAD.HI.U32 R20, R9, UR5, R10 ;  /* 0x0000000509147c27 */ /* 0x000fe4000f8e000a */
[----:B------:R-:W0:Y:S03]  /*5bc0*/  @P1 LDC.64 R10, c[0x0][0x388] ;  /* 0x0000e200ff0a1b82 */ /* 0x000e260000000a00 */
[----:B------:R-:W-:Y:S02]  /*5bd0*/  SHF.R.U32.HI R21, RZ, UR24, R20 ;  /* 0x00000018ff157c19 */ /* 0x000fe40008011614 */
[----:B------:R-:W-:-:S05]  /*5be0*/  @P1 MOV R20, RZ ;  /* 0x000000ff00141202 */ /* 0x000fca0000000f00 */
[C---:B0-----:R-:W-:Y:S02]  /*5bf0*/  @P1 IMAD.HI.U32 R10, R21.reuse, R10, R20 ;  /* 0x0000000a150a1227 */ /* 0x041fe400078e0014 */
[----:B------:R-:W0:Y:S03]  /*5c00*/  @P1 LDC R20, c[0x0][0x384] ;  /* 0x0000e100ff141b82 */ /* 0x000e260000000800 */
[----:B------:R-:W-:Y:S02]  /*5c10*/  @P1 SHF.R.U32.HI R11, RZ, R11, R10 ;  /* 0x0000000bff0b1219 */ /* 0x000fe4000001160a */
[----:B------:R-:W-:-:S03]  /*5c20*/  IADD3 R10, -R21, RZ, RZ ;  /* 0x000000ff150a7210 */ /* 0x000fc60007ffe1ff */
[----:B------:R-:W-:Y:S02]  /*5c30*/  @P1 IMAD.MOV R11, RZ, RZ, -R11 ;  /* 0x000000ffff0b1224 */ /* 0x000fe400078e0a0b */
[----:B------:R-:W-:Y:S02]  /*5c40*/  IMAD R9, R10, UR4, R9 ;  /* 0x000000040a097c24 */ /* 0x000fe4000f8e0209 */
[----:B------:R-:W1:Y:S02]  /*5c50*/  @P1 LDC R10, c[0x0][0x3f0] ;  /* 0x0000fc00ff0a1b82 */ /* 0x000e640000000800 */
[----:B------:R-:W-:Y:S02]  /*5c60*/  IMAD R0, R9, UR25, R0 ;  /* 0x0000001909007c24 */ /* 0x000fe4000f8e0200 */
[----:B0-----:R-:W-:-:S04]  /*5c70*/  @P1 IMAD R21, R20, R11, R21 ;  /* 0x0000000b14151224 */ /* 0x001fc800078e0215 */
[----:B-1----:R-:W-:-:S07]  /*5c80*/  @P1 IMAD R0, R21, R10, R0 ;  /* 0x0000000a15001224 */ /* 0x002fce00078e0200 */
.L_x_25:
[----:B------:R-:W-:Y:S01]  /*5c90*/  LOP3.LUT R11, R0, 0xfffffff8, RZ, 0xc0, !PT ;  /* 0xfffffff8000b7812 */ /* 0x000fe200078ec0ff */
[----:B------:R-:W-:-:S03]  /*5ca0*/  ULDC UR4, c[0x0][0x224] ;  /* 0x0000890000047ab9 */ /* 0x000fc60000000800 */
[----:B------:R-:W-:-:S04]  /*5cb0*/  IADD3 R10, P1, R18, R11, RZ ;  /* 0x0000000b120a7210 */ /* 0x000fc80007f3e0ff */
[----:B------:R-:W-:-:S06]  /*5cc0*/  IADD3.X R11, RZ, R19, RZ, P1, !PT ;  /* 0x00000013ff0b7210 */ /* 0x000fcc0000ffe4ff */
[----:B------:R-:W2:Y:S01]  /*5cd0*/  LDG.E.64 R10, desc[UR36][R10.64] ;  /* 0x000000240a0a7981 */ /* 0x000ea2000c1e1b00 */
[----:B------:R-:W-:Y:S01]  /*5ce0*/  IADD3 R7, R7, R8, RZ ;  /* 0x0000000807077210 */ /* 0x000fe20007ffe0ff */
[----:B------:R-:W-:Y:S02]  /*5cf0*/  IMAD.U32 R9, RZ, RZ, UR4 ;  /* 0x00000004ff097e24 */ /* 0x000fe4000f8e00ff */
[----:B-----5:R-:W-:Y:S01]  /*5d00*/  FADD.FTZ R4, R12, R4 ;  /* 0x000000040c047221 */ /* 0x020fe20000010000 */
[----:B------:R-:W-:Y:S01]  /*5d10*/  FADD.FTZ R24, R13, R24 ;  /* 0x000000180d187221 */ /* 0x000fe20000010000 */
[----:B------:R-:W-:Y:S01]  /*5d20*/  FADD.FTZ R25, R14, R25 ;  /* 0x000000190e197221 */ /* 0x000fe20000010000 */
[----:B------:R-:W-:Y:S02]  /*5d30*/  IMAD R0, R8, 0x3, R7 ;  /* 0x0000000308007824 */ /* 0x000fe400078e0207 */
[----:B------:R-:W-:Y:S01]  /*5d40*/  FADD.FTZ R26, R15, R26 ;  /* 0x0000001a0f1a7221 */ /* 0x000fe20000010000 */
[----:B------:R-:W-:Y:S01]  /*5d50*/  FADD.FTZ R6, R16, R6 ;  /* 0x0000000610067221 */ /* 0x000fe20000010000 */
[----:B------:R-:W-:Y:S01]  /*5d60*/  FADD.FTZ R5, R17, R5 ;  /* 0x0000000511057221 */ /* 0x000fe20000010000 */
[----:B------:R-:W-:Y:S01]  /*5d70*/  ISETP.GE.U32.AND P1, PT, R0, R9, PT ;  /* 0x000000090000720c */ /* 0x000fe20003f26070 */
[----:B--2---:R-:W-:Y:S01]  /*5d80*/  FADD.FTZ R3, R10, R3 ;  /* 0x000000030a037221 */ /* 0x004fe20000010000 */
[----:B------:R-:W-:-:S11]  /*5d90*/  FADD.FTZ R2, R11, R2 ;  /* 0x000000020b027221 */ /* 0x000fd60000010000 */
[----:B------:R-:W-:Y:S05]  /*5da0*/  @!P1 BRA `(.L_x_26) ;  /* 0xffffffbc00ac9947 */ /* 0x000fea000383ffff */
[----:B------:R-:W-:Y:S05]  /*5db0*/  BSYNC B2 ;  /* 0x0000000000027941 */ /* 0x000fea0003800000 */
.L_x_21:
[----:B------:R-:W-:Y:S02]  /*5dc0*/  MOV R22, R10 ;  /* 0x0000000a00167202 */ /* 0x000fe40000000f00 */
[----:B------:R-:W-:-:S07]  /*5dd0*/  MOV R23, R11 ;  /* 0x0000000b00177202 */ /* 0x000fce0000000f00 */
.L_x_20:
[----:B------:R-:W-:Y:S05]  /*5de0*/  BSYNC B1 ;  /* 0x0000000000017941 */ /* 0x000fea0003800000 */
.L_x_19:
[----:B------:R-:W-:Y:S01]  /*5df0*/  ISETP.GE.U32.AND P0, PT, R7, R9, PT ;  /* 0x000000090700720c */ /* 0x000fe20003f06070 */
[----:B------:R-:W-:-:S12]  /*5e00*/  BSSY B1, `(.L_x_27) ;  /* 0x0000466000017945 */ /* 0x000fd80003800000 */
[----:B------:R-:W-:Y:S05]  /*5e10*/  @P0 BRA `(.L_x_28) ;  /* 0x0000004400900947 */ /* 0x000fea0003800000 */
[----:B------:R-:W0:Y:S01]  /*5e20*/  LDC R27, c[0x0][0x260] ;  /* 0x00009800ff1b7b82 */ /* 0x000e220000000800 */
[----:B------:R-:W-:Y:S01]  /*5e30*/  IMAD.MOV.U32 R0, RZ, RZ, RZ ;  /* 0x000000ffff007224 */ /* 0x000fe200078e00ff */
[----:B0-----:R-:W-:-:S13]  /*5e40*/  ISETP.NE.AND P1, PT, R27, RZ, PT ;  /* 0x000000ff1b00720c */ /* 0x001fda0003f25270 */
[----:B------:R-:W-:Y:S05]  /*5e50*/  @!P1 BRA `(.L_x_29) ;  /* 0x0000001000449947 */ /* 0x000fea0003800000 */
[----:B------:R-:W-:Y:S01]  /*5e60*/  HFMA2.MMA R10, -RZ, RZ, 0, 0 ;  /* 0x00000000ff0a7435 */ /* 0x000fe200000001ff */
[----:B------:R-:W-:Y:S01]  /*5e70*/  MOV R11, R7 ;  /* 0x00000007000b7202 */ /* 0x000fe20000000f00 */
[----:B------:R-:W-:Y:S01]  /*5e80*/  ULDC.64 UR4, c[0x0][0x268] ;  /* 0x00009a0000047ab9 */ /* 0x000fe20000000a00 */
[----:B------:R-:W-:-:S07]  /*5e90*/  ISETP.NE.AND P2, PT, R27, 0x1, PT ;  /* 0x000000011b00780c */ /* 0x000fce0003f45270 */
[----:B------:R-:W-:Y:S01]  /*5ea0*/  IMAD.HI.U32 R10, R7, UR4, R10 ;  /* 0x00000004070a7c27 */ /* 0x000fe2000f8e000a */
[----:B------:R-:W-:-:S04]  /*5eb0*/  ULDC UR4, c[0x0][0x264] ;  /* 0x0000990000047ab9 */ /* 0x000fc80000000800 */
[----:B------:R-:W-:-:S05]  /*5ec0*/  SHF.R.U32.HI R11, RZ, UR5, R10 ;  /* 0x00000005ff0b7c19 */ /* 0x000fca000801160a */
[----:B------:R-:W-:-:S04]  /*5ed0*/  IMAD.MOV R0, RZ, RZ, -R11 ;  /* 0x000000ffff007224 */ /* 0x000fc800078e0a0b */
[----:B------:R-:W-:Y:S01]  /*5ee0*/  IMAD R0, R0, UR4, R7 ;  /* 0x0000000400007c24 */ /* 0x000fe2000f8e0207 */
[----:B------:R-:W-:-:S03]  /*5ef0*/  ULDC UR4, c[0x0][0x390] ;  /* 0x0000e40000047ab9 */ /* 0x000fc60000000800 */
[----:B------:R-:W-:Y:S01]  /*5f00*/  IMAD R0, R0, UR4, RZ ;  /* 0x0000000400007c24 */ /* 0x000fe2000f8e02ff */
[----:B------:R-:W-:Y:S06]  /*5f10*/  @!P2 BRA `(.L_x_29) ;  /* 0x000000100014a947 */ /* 0x000fec0003800000 */
[----:B------:R-:W-:Y:S01]  /*5f20*/  MOV R10, RZ ;  /* 0x000000ff000a7202 */ /* 0x000fe20000000f00 */
[----:B------:R-:W-:Y:S01]  /*5f30*/  ULDC.64 UR6, c[0x0][0x270] ;  /* 0x00009c0000067ab9 */ /* 0x000fe20000000a00 */
[----:B------:R-:W-:Y:S01]  /*5f40*/  ULDC UR4, c[0x0][0x278] ;  /* 0x00009e0000047ab9 */ /* 0x000fe20000000800 */
[----:B------:R-:W-:Y:S02]  /*5f50*/  ISETP.NE.AND P2, PT, R27, 0x2, PT ;  /* 0x000000021b00780c */ /* 0x000fe40003f45270 */
        /* <DEDUP_REMOVED lines=24> */
[----:B------:R-:W-:-:S04]  /*60e0*/  ULDC UR4, c[0x0][0x39c] ;  /* 0x0000e70000047ab9 */ /* 0x000fc80000000800 */
[----:B------:R-:W-:-:S04]  /*60f0*/  IMAD.MOV R10, RZ, RZ, -R13 ;  /* 0x000000ffff0a7224 */ /* 0x000fc800078e0a0d */
        /* <DEDUP_REMOVED lines=219> */
[----:B------:R-:W-:-:S03]  /*6eb0*/  IADD3 R10, -R13, RZ, RZ ;  /* 0x000000ff0d0a7210 */ /* 0x000fc60007ffe1ff */
[----:B------:R-:W-:Y:S02]  /*6ec0*/  @P2 MOV R12, RZ ;  /* 0x000000ff000c2202 */ /* 0x000fe40000000f00 */
[----:B------:R-:W-:-:S04]  /*6ed0*/  IMAD R11, R10, UR6, R11 ;  /* 0x000000060a0b7c24 */ /* 0x000fc8000f8e020b */
[----:B------:R-:W-:Y:S02]  /*6ee0*/  IMAD R0, R11, UR4, R0 ;  /* 0x000000040b007c24 */ /* 0x000fe4000f8e0200 */
[----:B------:R-:W0:Y:S02]  /*6ef0*/  @P2 LDC.64 R10, c[0x0][0x388] ;  /* 0x0000e200ff0a2b82 */ /* 0x000e240000000a00 */
[----:B0-----:R-:W-:-:S05]  /*6f00*/  @P2 IMAD.HI.U32 R10, R13, R10, R12 ;  /* 0x0000000a0d0a2227 */ /* 0x001fca00078e000c */
[----:B------:R-:W-:Y:S02]  /*6f10*/  @P2 SHF.R.U32.HI R10, RZ, R11, R10 ;  /* 0x0000000bff0a2219 */ /* 0x000fe4000001160a */
[----:B------:R-:W0:Y:S03]  /*6f20*/  @P2 LDC R11, c[0x0][0x384] ;  /* 0x0000e100ff0b2b82 */ /* 0x000e260000000800 */
[----:B------:R-:W-:-:S05]  /*6f30*/  @P2 IMAD.MOV R12, RZ, RZ, -R10 ;  /* 0x000000ffff0c2224 */ /* 0x000fca00078e0a0a */
[----:B------:R-:W1:Y:S01]  /*6f40*/  @P2 LDC R10, c[0x0][0x3f0] ;  /* 0x0000fc00ff0a2b82 */ /* 0x000e620000000800 */
[----:B0-----:R-:W-:-:S04]  /*6f50*/  @P2 IMAD R11, R11, R12, R13 ;  /* 0x0000000c0b0b2224 */ /* 0x001fc800078e020d */
[----:B-1----:R-:W-:-:S07]  /*6f60*/  @P2 IMAD R0, R11, R10, R0 ;  /* 0x0000000a0b002224 */ /* 0x002fce00078e0200 */
.L_x_29:
[----:B------:R-:W-:-:S04]  /*6f70*/  LOP3.LUT R13, R0, 0xfffffff8, RZ, 0xc0, !PT ;  /* 0xfffffff8000d7812 */ /* 0x000fc800078ec0ff */
[----:B------:R-:W-:-:S04]  /*6f80*/  IADD3 R12, P2, R18, R13, RZ ;  /* 0x0000000d120c7210 */ /* 0x000fc80007f5e0ff */
[----:B------:R-:W-:-:S06]  /*6f90*/  IADD3.X R13, RZ, R19, RZ, P2, !PT ;  /* 0x00000013ff0d7210 */ /* 0x000fcc00017fe4ff */
[----:B------:R-:W5:Y:S01]  /*6fa0*/  LDG.E.64 R12, desc[UR36][R12.64] ;  /* 0x000000240c0c7981 */ /* 0x000f62000c1e1b00 */
[----:B------:R-:W-:-:S04]  /*6fb0*/  IADD3 R21, R7, R8, RZ ;  /* 0x0000000807157210 */ /* 0x000fc80007ffe0ff */
[----:B------:R-:W-:-:S13]  /*6fc0*/  ISETP.GE.U32.AND P2, PT, R21, R9, PT ;  /* 0x000000091500720c */ /* 0x000fda0003f46070 */
[----:B------:R-:W-:Y:S05]  /*6fd0*/  @P2 BRA `(.L_x_28) ;  /* 0x0000003400202947 */ /* 0x000fea0003800000 */
[----:B------:R-:W-:Y:S01]  /*6fe0*/  IMAD.MOV.U32 R0, RZ, RZ, RZ ;  /* 0x000000ffff007224 */ /* 0x000fe200078e00ff */
        /* <DEDUP_REMOVED lines=10> */
[----:B------:R-:W-:Y:S01]  /*7090*/  IMAD R0, R0, UR4, RZ ;  /* 0x0000000400007c24 */ /* 0x000fe2000f8e02ff */
        /* <DEDUP_REMOVED lines=250> */
[----:B------:R-:W-:Y:S01]  /*8040*/  IMAD.MOV R10, RZ, RZ, -R15 ;  /* 0x000000ffff0a7224 */ /* 0x000fe200078e0a0f */
[----:B------:R-:W-:-:S03]  /*8050*/  @P2 MOV R14, RZ ;  /* 0x000000ff000e2202 */ /* 0x000fc60000000f00 */
[----:B------:R-:W-:-:S04]  /*8060*/  IMAD R10, R10, UR6, R11 ;  /* 0x000000060a0a7c24 */ /* 0x000fc8000f8e020b */
[----:B------:R-:W-:Y:S02]  /*8070*/  IMAD R0, R10, UR4, R0 ;  /* 0x000000040a007c24 */ /* 0x000fe4000f8e0200 */
[----:B------:R-:W0:Y:S02]  /*8080*/  @P2 LDC.64 R10, c[0x0][0x388] ;  /* 0x0000e200ff0a2b82 */ /* 0x000e240000000a00 */
[----:B0-----:R-:W-:-:S05]  /*8090*/  @P2 IMAD.HI.U32 R10, R15, R10, R14 ;  /* 0x0000000a0f0a2227 */ /* 0x001fca00078e000e */
[----:B------:R-:W-:Y:S02]  /*80a0*/  @P2 SHF.R.U32.HI R11, RZ, R11, R10 ;  /* 0x0000000bff0b2219 */ /* 0x000fe4000001160a */
[----:B------:R-:W0:Y:S02]  /*80b0*/  @P2 LDC R10, c[0x0][0x384] ;  /* 0x0000e100ff0a2b82 */ /* 0x000e240000000800 */
[----:B------:R-:W-:-:S05]  /*80c0*/  @P2 IADD3 R11, -R11, RZ, RZ ;  /* 0x000000ff0b0b2210 */ /* 0x000fca0007ffe1ff */
[----:B0-----:R-:W-:Y:S02]  /*80d0*/  @P2 IMAD R11, R10, R11, R15 ;  /* 0x0000000b0a0b2224 */ /* 0x001fe400078e020f */
[----:B------:R-:W0:Y:S02]  /*80e0*/  @P2 LDC R10, c[0x0][0x3f0] ;  /* 0x0000fc00ff0a2b82 */ /* 0x000e240000000800 */
[----:B0-----:R-:W-:-:S07]  /*80f0*/  @P2 IMAD R0, R11, R10, R0 ;  /* 0x0000000a0b002224 */ /* 0x001fce00078e0200 */
.L_x_30:
[----:B------:R-:W-:-:S04]  /*8100*/  LOP3.LUT R15, R0, 0xfffffff8, RZ, 0xc0, !PT ;  /* 0xfffffff8000f7812 */ /* 0x000fc800078ec0ff */
[----:B------:R-:W-:-:S05]  /*8110*/  IADD3 R14, P2, R18, R15, RZ ;  /* 0x0000000f120e7210 */ /* 0x000fca0007f5e0ff */
[----:B------:R-:W-:-:S06]  /*8120*/  IMAD.X R15, RZ, RZ, R19, P2 ;  /* 0x000000ffff0f7224 */ /* 0x000fcc00010e0613 */
[----:B------:R-:W5:Y:S01]  /*8130*/  LDG.E.64 R14, desc[UR36][R14.64] ;  /* 0x000000240e0e7981 */ /* 0x000f62000c1e1b00 */
[----:B------:R-:W-:-:S04]  /*8140*/  IADD3 R21, R21, R8, RZ ;  /* 0x0000000815157210 */ /* 0x000fc80007ffe0ff */
[----:B------:R-:W-:-:S13]  /*8150*/  ISETP.GE.U32.AND P2, PT, R21, R9, PT ;  /* 0x000000091500720c */ /* 0x000fda0003f46070 */
[----:B------:R-:W-:Y:S05]  /*8160*/  @P2 BRA `(.L_x_28) ;  /* 0x0000002000bc2947 */ /* 0x000fea0003800000 */
[----:B------:R-:W-:Y:S01]  /*8170*/  HFMA2.MMA R0, -RZ, RZ, 0, 0 ;  /* 0x00000000ff007435 */ /* 0x000fe200000001ff */
[----:B------:R-:W-:Y:S10]  /*8180*/  @!P1 BRA `(.L_x_31) ;  /* 0x0000001000409947 */ /* 0x000ff40003800000 */
        /* <DEDUP_REMOVED lines=259> */
[----:B------:R-:W-:Y:S01]  /*91c0*/  ULDC UR4, c[0x0][0x3ec] ;  /* 0x0000fb0000047ab9 */ /* 0x000fe20000000800 */
[----:B------:R-:W-:Y:S02]  /*91d0*/  @P2 IMAD.MOV.U32 R16, RZ, RZ, RZ ;  /* 0x000000ffff102224 */ /* 0x000fe400078e00ff */
[----:B------:R-:W-:-:S05]  /*91e0*/  IADD3 R10, -R17, RZ, RZ ;  /* 0x000000ff110a7210 */ /* 0x000fca0007ffe1ff */
        /* <DEDUP_REMOVED lines=10> */
.L_x_31:
[----:B------:R-:W-:-:S04]  /*9290*/  LOP3.LUT R17, R0, 0xfffffff8, RZ, 0xc0, !PT ;  /* 0xfffffff800117812 */ /* 0x000fc800078ec0ff */
[----:B------:R-:W-:-:S04]  /*92a0*/  IADD3 R16, P2, R18, R17, RZ ;  /* 0x0000001112107210 */ /* 0x000fc80007f5e0ff */
[----:B------:R-:W-:-:S06]  /*92b0*/  IADD3.X R17, RZ, R19, RZ, P2, !PT ;  /* 0x00000013ff117210 */ /* 0x000fcc00017fe4ff */
[----:B------:R-:W5:Y:S01]  /*92c0*/  LDG.E.64 R16, desc[UR36][R16.64] ;  /* 0x0000002410107981 */ /* 0x000f62000c1e1b00 */
[----:B------:R-:W-:-:S05]  /*92d0*/  IMAD.IADD R11, R21, 0x1, R8 ;  /* 0x00000001150b7824 */ /* 0x000fca00078e0208 */
[----:B------:R-:W-:-:S13]  /*92e0*/  ISETP.GE.U32.AND P2, PT, R11, R9, PT ;  /* 0x000000090b00720c */ /* 0x000fda0003f46070 */
[----:B------:R-:W-:Y:S05]  /*92f0*/  @P2 BRA `(.L_x_28) ;  /* 0x0000001000582947 */ /* 0x000fea0003800000 */
[----:B------:R-:W-:Y:S01]  /*9300*/  MOV R0, RZ ;  /* 0x000000ff00007202 */ /* 0x000fe20000000f00 */
        /* <DEDUP_REMOVED lines=254> */
[----:B------:R-:W-:Y:S01]  /*a2f0*/  ISETP.NE.AND P1, PT, R27, 0x18, PT ;  /* 0x000000181b00780c */ /* 0x000fe20003f25270 */
[----:B------:R-:W-:Y:S01]  /*a300*/  IMAD.MOV.U32 R20, RZ, RZ, RZ ;  /* 0x000000ffff147224 */ /* 0x000fe200078e00ff */
[----:B------:R-:W-:Y:S01]  /*a310*/  ULDC.64 UR6, c[0x0][0x378] ;  /* 0x0000de0000067ab9 */ /* 0x000fe20000000a00 */
[----:B------:R-:W-:Y:S02]  /*a320*/  ULDC UR4, c[0x0][0x380] ;  /* 0x0000e00000047ab9 */ /* 0x000fe40000000800 */
[----:B------:R-:W-:-:S05]  /*a330*/  IMAD.HI.U32 R10, R21, UR7, R20 ;  /* 0x00000007150a7c27 */ /* 0x000fca000f8e0014 */
[----:B------:R-:W-:Y:S01]  /*a340*/  SHF.R.U32.HI R11, RZ, UR4, R10 ;  /* 0x00000004ff0b7c19 */ /* 0x000fe2000801160a */
[----:B------:R-:W-:Y:S02]  /*a350*/  ULDC UR4, c[0x0][0x3ec] ;  /* 0x0000fb0000047ab9 */ /* 0x000fe40000000800 */
[----:B------:R-:W0:Y:S01]  /*a360*/  @P1 LDC.64 R22, c[0x0][0x388] ;  /* 0x0000e200ff161b82 */ /* 0x000e220000000a00 */
[----:B------:R-:W-:-:S05]  /*a370*/  @P1 MOV R10, RZ ;  /* 0x000000ff000a1202 */ /* 0x000fca0000000f00 */
[C---:B0-----:R-:W-:Y:S01]  /*a380*/  @P1 IMAD.HI.U32 R22, R11.reuse, R22, R10 ;  /* 0x000000160b161227 */ /* 0x041fe200078e000a */
[----:B------:R-:W-:-:S04]  /*a390*/  IADD3 R10, -R11, RZ, RZ ;  /* 0x000000ff0b0a7210 */ /* 0x000fc80007ffe1ff */
[----:B------:R-:W-:Y:S01]  /*a3a0*/  @P1 SHF.R.U32.HI R22, RZ, R23, R22 ;  /* 0x00000017ff161219 */ /* 0x000fe20000011616 */
[----:B------:R-:W-:-:S04]  /*a3b0*/  IMAD R21, R10, UR6, R21 ;  /* 0x000000060a157c24 */ /* 0x000fc8000f8e0215 */
[----:B------:R-:W-:Y:S02]  /*a3c0*/  IMAD R0, R21, UR4, R0 ;  /* 0x0000000415007c24 */ /* 0x000fe4000f8e0200 */
[----:B------:R-:W0:Y:S01]  /*a3d0*/  @P1 LDC R21, c[0x0][0x384] ;  /* 0x0000e100ff151b82 */ /* 0x000e220000000800 */
[----:B------:R-:W-:-:S04]  /*a3e0*/  @P1 IMAD.MOV R10, RZ, RZ, -R22 ;  /* 0x000000ffff0a1224 */ /* 0x000fc800078e0a16 */
[----:B0-----:R-:W-:-:S03]  /*a3f0*/  @P1 IMAD R11, R21, R10, R11 ;  /* 0x0000000a150b1224 */ /* 0x001fc600078e020b */
[----:B------:R-:W0:Y:S02]  /*a400*/  @P1 LDC R10, c[0x0][0x3f0] ;  /* 0x0000fc00ff0a1b82 */ /* 0x000e240000000800 */
[----:B0-----:R-:W-:-:S07]  /*a410*/  @P1 IMAD R0, R11, R10, R0 ;  /* 0x0000000a0b001224 */ /* 0x001fce00078e0200 */
.L_x_32:
[----:B------:R-:W-:-:S04]  /*a420*/  LOP3.LUT R11, R0, 0xfffffff8, RZ, 0xc0, !PT ;  /* 0xfffffff8000b7812 */ /* 0x000fc800078ec0ff */
[----:B------:R-:W-:-:S04]  /*a430*/  IADD3 R10, P1, R18, R11, RZ ;  /* 0x0000000b120a7210 */ /* 0x000fc80007f3e0ff */
[----:B------:R-:W-:-:S05]  /*a440*/  IADD3.X R11, RZ, R19, RZ, P1, !PT ;  /* 0x00000013ff0b7210 */ /* 0x000fca0000ffe4ff */
[----:B------:R0:W5:Y:S04]  /*a450*/  LDG.E.64 R22, desc[UR36][R10.64] ;  /* 0x000000240a167981 */ /* 0x000168000c1e1b00 */
.L_x_28:
[----:B------:R-:W-:Y:S05]  /*a460*/  BSYNC B1 ;  /* 0x0000000000017941 */ /* 0x000fea0003800000 */
.L_x_27:
[----:B------:R-:W-:Y:S04]  /*a470*/  BSSY B1, `(.L_x_33) ;  /* 0x0000012000017945 */ /* 0x000fe80003800000 */
[----:B------:R-:W-:Y:S05]  /*a480*/  @P0 BRA `(.L_x_34) ;  /* 0x0000000000400947 */ /* 0x000fea0003800000 */
[----:B------:R-:W-:Y:S01]  /*a490*/  IADD3 R0, R7, R8, RZ ;  /* 0x0000000807007210 */ /* 0x000fe20007ffe0ff */
[----:B-----5:R-:W-:Y:S01]  /*a4a0*/  FADD.FTZ R4, R4, R12 ;  /* 0x0000000c04047221 */ /* 0x020fe20000010000 */
[----:B------:R-:W-:Y:S02]  /*a4b0*/  FADD.FTZ R24, R24, R13 ;  /* 0x0000000d18187221 */ /* 0x000fe40000010000 */
[----:B------:R-:W-:-:S13]  /*a4c0*/  ISETP.GE.U32.AND P0, PT, R0, R9, PT ;  /* 0x000000090000720c */ /* 0x000fda0003f06070 */
[----:B------:R-:W-:Y:S05]  /*a4d0*/  @P0 BRA `(.L_x_34) ;  /* 0x00000000002c0947 */ /* 0x000fea0003800000 */
[----:B------:R-:W-:Y:S02]  /*a4e0*/  IMAD.IADD R0, R0, 0x1, R8 ;  /* 0x0000000100007824 */ /* 0x000fe400078e0208 */
[----:B------:R-:W-:Y:S01]  /*a4f0*/  FADD.FTZ R25, R25, R14 ;  /* 0x0000000e19197221 */ /* 0x000fe20000010000 */
[----:B------:R-:W-:Y:S02]  /*a500*/  FADD.FTZ R26, R26, R15 ;  /* 0x0000000f1a1a7221 */ /* 0x000fe40000010000 */
[----:B------:R-:W-:-:S13]  /*a510*/  ISETP.GE.U32.AND P0, PT, R0, R9, PT ;  /* 0x000000090000720c */ /* 0x000fda0003f06070 */
[----:B------:R-:W-:Y:S05]  /*a520*/  @P0 BRA `(.L_x_34) ;  /* 0x0000000000180947 */ /* 0x000fea0003800000 */
[----:B------:R-:W-:Y:S01]  /*a530*/  IADD3 R8, R0, R8, RZ ;  /* 0x0000000800087210 */ /* 0x000fe20007ffe0ff */
[----:B------:R-:W-:Y:S01]  /*a540*/  FADD.FTZ R6, R6, R16 ;  /* 0x0000001006067221 */ /* 0x000fe20000010000 */
[----:B------:R-:W-:Y:S02]  /*a550*/  FADD.FTZ R5, R5, R17 ;  /* 0x0000001105057221 */ /* 0x000fe40000010000 */
[----:B------:R-:W-:-:S13]  /*a560*/  ISETP.GE.U32.AND P0, PT, R8, R9, PT ;  /* 0x000000090800720c */ /* 0x000fda0003f06070 */
[----:B------:R-:W-:Y:S01]  /*a570*/  @!P0 FADD.FTZ R3, R3, R22 ;  /* 0x0000001603038221 */ /* 0x000fe20000010000 */
[----:B------:R-:W-:-:S07]  /*a580*/  @!P0 FADD.FTZ R2, R2, R23 ;  /* 0x0000001702028221 */ /* 0x000fce0000010000 */
.L_x_34:
[----:B------:R-:W-:Y:S05]  /*a590*/  BSYNC B1 ;  /* 0x0000000000017941 */ /* 0x000fea0003800000 */
.L_x_33:
[----:B------:R-:W-:Y:S01]  /*a5a0*/  FADD.FTZ R24, R26, R24 ;  /* 0x000000181a187221 */ /* 0x000fe20000010000 */
[----:B------:R-:W-:-:S03]  /*a5b0*/  FADD.FTZ R25, R25, R4 ;  /* 0x0000000419197221 */ /* 0x000fc60000010000 */
[----:B------:R-:W-:Y:S01]  /*a5c0*/  FADD.FTZ R5, R24, R5 ;  /* 0x0000000518057221 */ /* 0x000fe20000010000 */
[----:B------:R-:W-:-:S03]  /*a5d0*/  FADD.FTZ R6, R25, R6 ;  /* 0x0000000619067221 */ /* 0x000fc60000010000 */
[----:B------:R-:W-:Y:S01]  /*a5e0*/  FADD.FTZ R7, R5, R2 ;  /* 0x0000000205077221 */ /* 0x000fe20000010000 */
[----:B------:R-:W-:Y:S01]  /*a5f0*/  FADD.FTZ R6, R6, R3 ;  /* 0x0000000306067221 */ /* 0x000fe20000010000 */
[----:B------:R-:W-:Y:S06]  /*a600*/  BRA `(.L_x_2) ;  /* 0x0000000800f07947 */ /* 0x000fec0003800000 */
.L_x_18:
[----:B------:R-:W-:Y:S01]  /*a610*/  ISETP.GE.U32.AND P0, PT, R2, R9, PT ;  /* 0x000000090200720c */ /* 0x000fe20003f06070 */
[----:B------:R-:W-:Y:S01]  /*a620*/  BSSY B1, `(.L_x_35) ;  /* 0x000002b000017945 */ /* 0x000fe20003800000 */
[-C--:B------:R-:W-:Y:S01]  /*a630*/  MOV R21, R0.reuse ;  /* 0x0000000000157202 */ /* 0x080fe20000000f00 */
[----:B------:R-:W-:Y:S01]  /*a640*/  IMAD.MOV.U32 R20, RZ, RZ, R3 ;  /* 0x000000ffff147224 */ /* 0x000fe200078e0003 */
[----:B------:R-:W-:Y:S02]  /*a650*/  MOV R4, R0 ;  /* 0x0000000000047202 */ /* 0x000fe40000000f00 */
[----:B------:R-:W-:Y:S02]  /*a660*/  CS2R R16, SRZ ;  /* 0x0000000000107805 */ /* 0x000fe4000001ff00 */
[----:B------:R-:W-:Y:S02]  /*a670*/  MOV R2, R3 ;  /* 0x0000000300027202 */ /* 0x000fe40000000f00 */
[----:B------:R-:W-:-:S02]  /*a680*/  CS2R R14, SRZ ;  /* 0x00000000000e7805 */ /* 0x000fc4000001ff00 */
[----:B------:R-:W-:Y:S02]  /*a690*/  CS2R R12, SRZ ;  /* 0x00000000000c7805 */ /* 0x000fe4000001ff00 */
[----:B------:R-:W-:Y:S01]  /*a6a0*/  CS2R R10, SRZ ;  /* 0x00000000000a7805 */ /* 0x000fe2000001ff00 */
[----:B------:R-:W-:Y:S06]  /*a6b0*/  @P0 BRA `(.L_x_36) ;  /* 0x0000000000840947 */ /* 0x000fec0003800000 */
[----:B------:R-:W-:Y:S01]  /*a6c0*/  BSSY B2, `(.L_x_36) ;  /* 0x0000020000027945 */ /* 0x000fe20003800000 */
[----:B------:R-:W-:Y:S01]  /*a6d0*/  IMAD.MOV.U32 R21, RZ, RZ, R0 ;  /* 0x000000ffff157224 */ /* 0x000fe200078e0000 */
[----:B------:R-:W-:Y:S01]  /*a6e0*/  MOV R4, R0 ;  /* 0x0000000000047202 */ /* 0x000fe20000000f00 */
[----:B------:R-:W-:Y:S01]  /*a6f0*/  IMAD.MOV.U32 R2, RZ, RZ, R3 ;  /* 0x000000ffff027224 */ /* 0x000fe200078e0003 */
[----:B------:R-:W-:-:S07]  /*a700*/  MOV R20, R3 ;  /* 0x0000000300147202 */ /* 0x000fce0000000f00 */
.L_x_37:
[-C--:B------:R-:W-:Y:S01]  /*a710*/  IADD3 R13, R8, R7.reuse, RZ ;  /* 0x00000007080d7210 */ /* 0x080fe20007ffe0ff */
[----:B------:R-:W-:-:S03]  /*a720*/  IMAD R11, R22, R7, RZ ;  /* 0x00000007160b7224 */ /* 0x000fc600078e02ff */
[----:B------:R-:W-:Y:S01]  /*a730*/  IADD3 R15, R13, R8, RZ ;  /* 0x000000080d0f7210 */ /* 0x000fe20007ffe0ff */
[----:B------:R-:W-:Y:S02]  /*a740*/  IMAD R13, R22, R13, RZ ;  /* 0x0000000d160d7224 */ /* 0x000fe400078e02ff */
[----:B------:R-:W-:-:S04]  /*a750*/  IMAD.WIDE.U32 R10, R11, 0x8, R18 ;  /* 0x000000080b0a7825 */ /* 0x000fc800078e0012 */
[----:B------:R-:W-:Y:S02]  /*a760*/  IMAD.IADD R7, R15, 0x1, R8 ;  /* 0x000000010f077824 */ /* 0x000fe400078e0208 */
[C---:B------:R-:W-:Y:S01]  /*a770*/  IMAD R15, R22.reuse, R15, RZ ;  /* 0x0000000f160f7224 */ /* 0x040fe200078e02ff */
[----:B------:R-:W2:Y:S01]  /*a780*/  LDG.E.64 R10, desc[UR36][R10.64] ;  /* 0x000000240a0a7981 */ /* 0x000ea2000c1e1b00 */
[----:B------:R-:W-:Y:S02]  /*a790*/  IMAD R17, R22, R7, RZ ;  /* 0x0000000716117224 */ /* 0x000fe400078e02ff */
[----:B------:R-:W-:-:S04]  /*a7a0*/  IMAD.WIDE.U32 R12, R13, 0x8, R18 ;  /* 0x000000080d0c7825 */ /* 0x000fc800078e0012 */
[--C-:B------:R-:W-:Y:S02]  /*a7b0*/  IMAD.WIDE.U32 R14, R15, 0x8, R18.reuse ;  /* 0x000000080f0e7825 */ /* 0x100fe400078e0012 */
[----:B------:R-:W3:Y:S02]  /*a7c0*/  LDG.E.64 R12, desc[UR36][R12.64] ;  /* 0x000000240c0c7981 */ /* 0x000ee4000c1e1b00 */
[----:B------:R-:W-:Y:S02]  /*a7d0*/  IMAD.WIDE.U32 R16, R17, 0x8, R18 ;  /* 0x0000000811107825 */ /* 0x000fe400078e0012 */
[----:B------:R-:W4:Y:S04]  /*a7e0*/  LDG.E.64 R14, desc[UR36][R14.64] ;  /* 0x000000240e0e7981 */ /* 0x000f28000c1e1b00 */
[----:B------:R-:W5:Y:S01]  /*a7f0*/  LDG.E.64 R16, desc[UR36][R16.64] ;  /* 0x0000002410107981 */ /* 0x000f62000c1e1b00 */
[----:B------:R-:W-:-:S05]  /*a800*/  IADD3 R7, R7, R8, RZ ;  /* 0x0000000807077210 */ /* 0x000fca0007ffe0ff */
[----:B------:R-:W-:-:S05]  /*a810*/  IMAD R24, R8, 0x3, R7 ;  /* 0x0000000308187824 */ /* 0x000fca00078e0207 */
[----:B------:R-:W-:Y:S01]  /*a820*/  ISETP.GE.U32.AND P0, PT, R24, R9, PT ;  /* 0x000000091800720c */ /* 0x000fe20003f06070 */
[----:B--2---:R-:W-:Y:S01]  /*a830*/  FADD.FTZ R3, R10, R3 ;  /* 0x000000030a037221 */ /* 0x004fe20000010000 */
[----:B------:R-:W-:Y:S01]  /*a840*/  FADD.FTZ R4, R11, R4 ;  /* 0x000000040b047221 */ /* 0x000fe20000010000 */
[----:B---3--:R-:W-:Y:S01]  /*a850*/  FADD.FTZ R20, R12, R20 ;  /* 0x000000140c147221 */ /* 0x008fe20000010000 */
[----:B------:R-:W-:Y:S01]  /*a860*/  FADD.FTZ R21, R13, R21 ;  /* 0x000000150d157221 */ /* 0x000fe20000010000 */
[----:B----4-:R-:W-:Y:S01]  /*a870*/  FADD.FTZ R6, R14, R6 ;  /* 0x000000060e067221 */ /* 0x010fe20000010000 */
[----:B------:R-:W-:Y:S01]  /*a880*/  FADD.FTZ R5, R15, R5 ;  /* 0x000000050f057221 */ /* 0x000fe20000010000 */
[----:B-----5:R-:W-:Y:S01]  /*a890*/  FADD.FTZ R2, R16, R2 ;  /* 0x0000000210027221 */ /* 0x020fe20000010000 */
[----:B------:R-:W-:-:S05]  /*a8a0*/  FADD.FTZ R0, R17, R0 ;  /* 0x0000000011007221 */ /* 0x000fca0000010000 */
[----:B------:R-:W-:Y:S05]  /*a8b0*/  @!P0 BRA `(.L_x_37) ;  /* 0xfffffffc00948947 */ /* 0x000fea000383ffff */
[----:B------:R-:W-:Y:S05]  /*a8c0*/  BSYNC B2 ;  /* 0x0000000000027941 */ /* 0x000fea0003800000 */
.L_x_36:
[----:B------:R-:W-:Y:S05]  /*a8d0*/  BSYNC B1 ;  /* 0x0000000000017941 */ /* 0x000fea0003800000 */
.L_x_35:
[----:B------:R-:W-:Y:S01]  /*a8e0*/  ISETP.GE.U32.AND P1, PT, R7, R9, PT ;  /* 0x000000090700720c */ /* 0x000fe20003f26070 */
[----:B------:R-:W-:-:S12]  /*a8f0*/  BSSY B1, `(.L_x_38) ;  /* 0x0000016000017945 */ /* 0x000fd80003800000 */
[----:B------:R-:W-:Y:S05]  /*a900*/  @P1 BRA `(.L_x_39) ;  /* 0x0000000000501947 */ /* 0x000fea0003800000 */
[----:B------:R-:W-:-:S04]  /*a910*/  IMAD R11, R22, R7, RZ ;  /* 0x00000007160b7224 */ /* 0x000fc800078e02ff */
[----:B------:R-:W-:-:S06]  /*a920*/  IMAD.WIDE.U32 R10, R11, 0x8, R18 ;  /* 0x000000080b0a7825 */ /* 0x000fcc00078e0012 */
[----:B------:R-:W5:Y:S01]  /*a930*/  LDG.E.64 R10, desc[UR36][R10.64] ;  /* 0x000000240a0a7981 */ /* 0x000f62000c1e1b00 */
[----:B------:R-:W-:-:S04]  /*a940*/  IADD3 R23, R7, R8, RZ ;  /* 0x0000000807177210 */ /* 0x000fc80007ffe0ff */
[----:B------:R-:W-:-:S13]  /*a950*/  ISETP.GE.U32.AND P0, PT, R23, R9, PT ;  /* 0x000000091700720c */ /* 0x000fda0003f06070 */
[----:B------:R-:W-:Y:S05]  /*a960*/  @P0 BRA `(.L_x_39) ;  /* 0x0000000000380947 */ /* 0x000fea0003800000 */
[----:B------:R-:W-:-:S04]  /*a970*/  IMAD R13, R22, R23, RZ ;  /* 0x00000017160d7224 */ /* 0x000fc800078e02ff */
[----:B------:R-:W-:-:S06]  /*a980*/  IMAD.WIDE.U32 R12, R13, 0x8, R18 ;  /* 0x000000080d0c7825 */ /* 0x000fcc00078e0012 */
[----:B------:R-:W5:Y:S01]  /*a990*/  LDG.E.64 R12, desc[UR36][R12.64] ;  /* 0x000000240c0c7981 */ /* 0x000f62000c1e1b00 */
[----:B------:R-:W-:-:S05]  /*a9a0*/  IMAD.IADD R23, R23, 0x1, R8 ;  /* 0x0000000117177824 */ /* 0x000fca00078e0208 */
[----:B------:R-:W-:-:S13]  /*a9b0*/  ISETP.GE.U32.AND P0, PT, R23, R9, PT ;  /* 0x000000091700720c */ /* 0x000fda0003f06070 */
[----:B------:R-:W-:Y:S05]  /*a9c0*/  @P0 BRA `(.L_x_39) ;  /* 0x0000000000200947 */ /* 0x000fea0003800000 */
[----:B------:R-:W-:Y:S01]  /*a9d0*/  IADD3 R14, R23, R8, RZ ;  /* 0x00000008170e7210 */ /* 0x000fe20007ffe0ff */
[----:B------:R-:W-:-:S03]  /*a9e0*/  IMAD R15, R22, R23, RZ ;  /* 0x00000017160f7224 */ /* 0x000fc600078e02ff */
[----:B------:R-:W-:-:S13]  /*a9f0*/  ISETP.GE.U32.AND P0, PT, R14, R9, PT ;  /* 0x000000090e00720c */ /* 0x000fda0003f06070 */
[----:B------:R-:W-:Y:S02]  /*aa00*/  @!P0 IMAD R23, R22, R14, RZ ;  /* 0x0000000e16178224 */ /* 0x000fe400078e02ff */
[----:B------:R-:W-:-:S04]  /*aa10*/  IMAD.WIDE.U32 R14, R15, 0x8, R18 ;  /* 0x000000080f0e7825 */ /* 0x000fc800078e0012 */
[----:B------:R-:W-:Y:S02]  /*aa20*/  @!P0 IMAD.WIDE.U32 R18, R23, 0x8, R18 ;  /* 0x0000000817128825 */ /* 0x000fe400078e0012 */
[----:B------:R-:W5:Y:S04]  /*aa30*/  LDG.E.64 R14, desc[UR36][R14.64] ;  /* 0x000000240e0e7981 */ /* 0x000f68000c1e1b00 */
[----:B------:R0:W5:Y:S02]  /*aa40*/  @!P0 LDG.E.64 R16, desc[UR36][R18.64] ;  /* 0x0000002412108981 */ /* 0x000164000c1e1b00 */
.L_x_39:
[----:B------:R-:W-:Y:S05]  /*aa50*/  BSYNC B1 ;  /* 0x0000000000017941 */ /* 0x000fea0003800000 */
.L_x_38:
        /* <DEDUP_REMOVED lines=18> */
.L_x_41:
[----:B------:R-:W-:Y:S05]  /*ab80*/  BSYNC B1 ;  /* 0x0000000000017941 */ /* 0x000fea0003800000 */
.L_x_40:
[----:B------:R-:W-:Y:S01]  /*ab90*/  FADD.FTZ R4, R4, R21 ;  /* 0x0000001504047221 */ /* 0x000fe20000010000 */
[----:B------:R-:W-:-:S03]  /*aba0*/  FADD.FTZ R3, R3, R20 ;  /* 0x0000001403037221 */ /* 0x000fc60000010000 */
[----:B------:R-:W-:Y:S01]  /*abb0*/  FADD.FTZ R5, R4, R5 ;  /* 0x0000000504057221 */ /* 0x000fe20000010000 */
[----:B------:R-:W-:-:S03]  /*abc0*/  FADD.FTZ R3, R3, R6 ;  /* 0x0000000603037221 */ /* 0x000fc60000010000 */
[----:B------:R-:W-:Y:S01]  /*abd0*/  FADD.FTZ R7, R5, R0 ;  /* 0x0000000005077221 */ /* 0x000fe20000010000 */
[----:B------:R-:W-:Y:S01]  /*abe0*/  FADD.FTZ R6, R3, R2 ;  /* 0x0000000203067221 */ /* 0x000fe20000010000 */
[----:B------:R-:W-:Y:S06]  /*abf0*/  BRA `(.L_x_2) ;  /* 0x0000000400747947 */ /* 0x000fec0003800000 */
.L_x_17:
[----:B------:R-:W0:Y:S01]  /*ac00*/  LDC R21, c[0x0][0x22c] ;  /* 0x00008b00ff157b82 */ /* 0x000e220000000800 */
[----:B------:R-:W-:Y:S01]  /*ac10*/  BSSY B1, `(.L_x_42) ;  /* 0x000002e000017945 */ /* 0x000fe20003800000 */
[----:B------:R-:W-:Y:S02]  /*ac20*/  CS2R R14, SRZ ;  /* 0x00000000000e7805 */ /* 0x000fe4000001ff00 */
[----:B------:R-:W-:Y:S02]  /*ac30*/  CS2R R16, SRZ ;  /* 0x0000000000107805 */ /* 0x000fe4000001ff00 */
[----:B------:R-:W-:Y:S02]  /*ac40*/  CS2R R10, SRZ ;  /* 0x00000000000a7805 */ /* 0x000fe4000001ff00 */
[----:B------:R-:W-:Y:S01]  /*ac50*/  CS2R R12, SRZ ;  /* 0x00000000000c7805 */ /* 0x000fe2000001ff00 */
[----:B------:R-:W1:Y:S08]  /*ac60*/  LDC R4, c[0x0][0x218] ;  /* 0x00008600ff047b82 */ /* 0x000e700000000800 */
[----:B------:R-:W2:Y:S01]  /*ac70*/  LDC R8, c[0x0][0x21c] ;  /* 0x00008700ff087b82 */ /* 0x000ea20000000800 */
[----:B0-----:R-:W-:-:S05]  /*ac80*/  IMAD R0, R21, 0x3, R2 ;  /* 0x0000000315007824 */ /* 0x001fca00078e0202 */
[----:B------:R-:W-:Y:S02]  /*ac90*/  ISETP.GE.U32.AND P0, PT, R0, R9, PT ;  /* 0x000000090000720c */ /* 0x000fe40003f06070 */
[----:B------:R-:W-:Y:S01]  /*aca0*/  MOV R0, R2 ;  /* 0x0000000200007202 */ /* 0x000fe20000000f00 */
[----:B-1----:R-:W-:Y:S01]  /*acb0*/  IMAD.MOV.U32 R3, RZ, RZ, R4 ;  /* 0x000000ffff037224 */ /* 0x002fe200078e0004 */
[-C--:B------:R-:W-:Y:S02]  /*acc0*/  MOV R5, R4.reuse ;  /* 0x0000000400057202 */ /* 0x080fe40000000f00 */
[----:B------:R-:W-:Y:S01]  /*acd0*/  MOV R6, R4 ;  /* 0x0000000400067202 */ /* 0x000fe20000000f00 */
[----:B--2---:R-:W-:Y:S01]  /*ace0*/  IMAD.MOV.U32 R7, RZ, RZ, R8 ;  /* 0x000000ffff077224 */ /* 0x004fe200078e0008 */
[-C--:B------:R-:W-:Y:S02]  /*acf0*/  MOV R20, R8.reuse ;  /* 0x0000000800147202 */ /* 0x080fe40000000f00 */
[----:B------:R-:W-:-:S03]  /*ad00*/  MOV R2, R8 ;  /* 0x0000000800027202 */ /* 0x000fc60000000f00 */
[----:B------:R-:W-:Y:S05]  /*ad10*/  @P0 BRA `(.L_x_43) ;  /* 0x0000000000740947 */ /* 0x000fea0003800000 */
[----:B------:R-:W-:Y:S01]  /*ad20*/  BSSY B2, `(.L_x_43) ;  /* 0x000001c000027945 */ /* 0x000fe20003800000 */
[----:B------:R-:W-:Y:S01]  /*ad30*/  IMAD.MOV.U32 R20, RZ, RZ, R8 ;  /* 0x000000ffff147224 */ /* 0x000fe200078e0008 */
[----:B------:R-:W-:Y:S01]  /*ad40*/  MOV R2, R8 ;  /* 0x0000000800027202 */ /* 0x000fe20000000f00 */
[----:B------:R-:W-:Y:S01]  /*ad50*/  IMAD.MOV.U32 R6, RZ, RZ, R4 ;  /* 0x000000ffff067224 */ /* 0x000fe200078e0004 */
[----:B------:R-:W-:-:S07]  /*ad60*/  MOV R5, R4 ;  /* 0x0000000400057202 */ /* 0x000fce0000000f00 */
.L_x_44:
[C---:B------:R-:W-:Y:S01]  /*ad70*/  IADD3 R10, R0.reuse, R21, RZ ;  /* 0x00000015000a7210 */ /* 0x040fe20007ffe0ff */
[----:B------:R-:W-:-:S03]  /*ad80*/  IMAD.WIDE.U32 R12, R0, 0x8, R18 ;  /* 0x00000008000c7825 */ /* 0x000fc600078e0012 */
[C---:B------:R-:W-:Y:S01]  /*ad90*/  IADD3 R16, R10.reuse, R21, RZ ;  /* 0x000000150a107210 */ /* 0x040fe20007ffe0ff */
[----:B------:R-:W-:Y:S02]  /*ada0*/  IMAD.WIDE.U32 R10, R10, 0x8, R18 ;  /* 0x000000080a0a7825 */ /* 0x000fe400078e0012 */
[----:B------:R-:W2:Y:S02]  /*adb0*/  LDG.E.64 R12, desc[UR36][R12.64] ;  /* 0x000000240c0c7981 */ /* 0x000ea4000c1e1b00 */
[C---:B------:R-:W-:Y:S02]  /*adc0*/  IMAD.IADD R0, R16.reuse, 0x1, R21 ;  /* 0x0000000110007824 */ /* 0x040fe400078e0215 */
[--C-:B------:R-:W-:Y:S01]  /*add0*/  IMAD.WIDE.U32 R16, R16, 0x8, R18.reuse ;  /* 0x0000000810107825 */ /* 0x100fe200078e0012 */
[----:B------:R-:W3:Y:S03]  /*ade0*/  LDG.E.64 R10, desc[UR36][R10.64] ;  /* 0x000000240a0a7981 */ /* 0x000ee6000c1e1b00 */
[----:B------:R-:W-:-:S02]  /*adf0*/  IMAD.WIDE.U32 R14, R0, 0x8, R18 ;  /* 0x00000008000e7825 */ /* 0x000fc400078e0012 */
        /* <DEDUP_REMOVED lines=15> */
.L_x_43:
[----:B------:R-:W-:Y:S05]  /*aef0*/  BSYNC B1 ;  /* 0x0000000000017941 */ /* 0x000fea0003800000 */
.L_x_42:
[----:B------:R-:W-:Y:S01]  /*af00*/  ISETP.GE.U32.AND P1, PT, R0, R9, PT ;  /* 0x000000090000720c */ /* 0x000fe20003f26070 */
[----:B------:R-:W-:-:S12]  /*af10*/  BSSY B1, `(.L_x_45) ;  /* 0x0000012000017945 */ /* 0x000fd80003800000 */
[----:B------:R-:W-:Y:S05]  /*af20*/  @P1 BRA `(.L_x_46) ;  /* 0x0000000000401947 */ /* 0x000fea0003800000 */
[----:B------:R-:W-:-:S06]  /*af30*/  IMAD.WIDE.U32 R12, R0, 0x8, R18 ;  /* 0x00000008000c7825 */ /* 0x000fcc00078e0012 */
[----:B------:R-:W5:Y:S01]  /*af40*/  LDG.E.64 R12, desc[UR36][R12.64] ;  /* 0x000000240c0c7981 */ /* 0x000f62000c1e1b00 */
[----:B------:R-:W-:-:S04]  /*af50*/  IADD3 R22, R0, R21, RZ ;  /* 0x0000001500167210 */ /* 0x000fc80007ffe0ff */
[----:B------:R-:W-:-:S13]  /*af60*/  ISETP.GE.U32.AND P0, PT, R22, R9, PT ;  /* 0x000000091600720c */ /* 0x000fda0003f06070 */
[----:B------:R-:W-:Y:S05]  /*af70*/  @P0 BRA `(.L_x_46) ;  /* 0x00000000002c0947 */ /* 0x000fea0003800000 */
[----:B------:R-:W-:-:S06]  /*af80*/  IMAD.WIDE.U32 R10, R22, 0x8, R18 ;  /* 0x00000008160a7825 */ /* 0x000fcc00078e0012 */
[----:B------:R-:W5:Y:S01]  /*af90*/  LDG.E.64 R10, desc[UR36][R10.64] ;  /* 0x000000240a0a7981 */ /* 0x000f62000c1e1b00 */
[----:B------:R-:W-:-:S05]  /*afa0*/  IMAD.IADD R22, R22, 0x1, R21 ;  /* 0x0000000116167824 */ /* 0x000fca00078e0215 */
[----:B------:R-:W-:-:S13]  /*afb0*/  ISETP.GE.U32.AND P0, PT, R22, R9, PT ;  /* 0x000000091600720c */ /* 0x000fda0003f06070 */
[----:B------:R-:W-:Y:S05]  /*afc0*/  @P0 BRA `(.L_x_46) ;  /* 0x0000000000180947 */ /* 0x000fea0003800000 */
[C---:B------:R-:W-:Y:S01]  /*afd0*/  IADD3 R23, R22.reuse, R21, RZ ;  /* 0x0000001516177210 */ /* 0x040fe20007ffe0ff */
[----:B------:R-:W-:-:S03]  /*afe0*/  IMAD.WIDE.U32 R16, R22, 0x8, R18 ;  /* 0x0000000816107825 */ /* 0x000fc600078e0012 */
[----:B------:R-:W-:-:S03]  /*aff0*/  ISETP.GE.U32.AND P0, PT, R23, R9, PT ;  /* 0x000000091700720c */ /* 0x000fc60003f06070 */
[----:B------:R-:W5:Y:S10]  /*b000*/  LDG.E.64 R16, desc[UR36][R16.64] ;  /* 0x0000002410107981 */ /* 0x000f74000c1e1b00 */
[----:B------:R-:W-:-:S05]  /*b010*/  @!P0 IMAD.WIDE.U32 R18, R23, 0x8, R18 ;  /* 0x0000000817128825 */ /* 0x000fca00078e0012 */
[----:B------:R0:W5:Y:S02]  /*b020*/  @!P0 LDG.E.64 R14, desc[UR36][R18.64] ;  /* 0x00000024120e8981 */ /* 0x000164000c1e1b00 */
.L_x_46:
[----:B------:R-:W-:Y:S05]  /*b030*/  BSYNC B1 ;  /* 0x0000000000017941 */ /* 0x000fea0003800000 */
.L_x_45:
        /* <DEDUP_REMOVED lines=18> */
.L_x_48:
[----:B------:R-:W-:Y:S05]  /*b160*/  BSYNC B1 ;  /* 0x0000000000017941 */ /* 0x000fea0003800000 */
.L_x_47:
[----:B------:R-:W-:Y:S01]  /*b170*/  FADD.FTZ R8, R20, R8 ;  /* 0x0000000814087221 */ /* 0x000fe20000010000 */
[----:B------:R-:W-:-:S03]  /*b180*/  FADD.FTZ R4, R5, R4 ;  /* 0x0000000405047221 */ /* 0x000fc60000010000 */
[----:B------:R-:W-:Y:S01]  /*b190*/  FADD.FTZ R7, R8, R7 ;  /* 0x0000000708077221 */ /* 0x000fe20000010000 */
[----:B------:R-:W-:-:S03]  /*b1a0*/  FADD.FTZ R3, R4, R3 ;  /* 0x0000000304037221 */ /* 0x000fc60000010000 */
[----:B------:R-:W-:Y:S01]  /*b1b0*/  FADD.FTZ R7, R7, R2 ;  /* 0x0000000207077221 */ /* 0x000fe20000010000 */
[----:B------:R-:W-:-:S07]  /*b1c0*/  FADD.FTZ R6, R3, R6 ;  /* 0x0000000603067221 */ /* 0x000fce0000010000 */
.L_x_2:
[----:B------:R-:W-:Y:S05]  /*b1d0*/  BSYNC B0 ;  /* 0x0000000000007941 */ /* 0x000fea0003800000 */
.L_x_1:
[----:B------:R-:W-:Y:S02]  /*b1e0*/  ULDC UR4, c[0x0][0x23c] ;  /* 0x00008f0000047ab9 */ /* 0x000fe40000000800 */
[----:B------:R-:W-:-:S13]  /*b1f0*/  ISETP.NE.AND P0, PT, RZ, UR4, PT ;  /* 0x00000004ff007c0c */ /* 0x000fda000bf05270 */
[----:B------:R-:W-:Y:S05]  /*b200*/  @!P0 BRA `(.L_x_49) ;  /* 0x0000000000788947 */ /* 0x000fea0003800000 */
[----:B------:R-:W1:Y:S01]  /*b210*/  S2R R0, SR_TID.Y ;  /* 0x0000000000007919 */ /* 0x000e620000002200 */
[----:B------:R-:W2:Y:S01]  /*b220*/  S2UR UR5, SR_CgaCtaId ;  /* 0x00000000000579c3 */ /* 0x000ea20000008800 */
[----:B------:R-:W-:Y:S01]  /*b230*/  UMOV UR4, 0x400 ;  /* 0x0000040000047882 */ /* 0x000fe20000000000 */
[----:B------:R-:W-:Y:S01]  /*b240*/  ULDC UR6, c[0x0][0x0] ;  /* 0x0000000000067ab9 */ /* 0x000fe20000000800 */
[----:B------:R-:W1:Y:S01]  /*b250*/  S2R R2, SR_TID.X ;  /* 0x0000000000027919 */ /* 0x000e620000002100 */
[----:B------:R-:W-:Y:S01]  /*b260*/  UIADD3 UR4, UR4, 0x10, URZ ;  /* 0x0000001004047890 */ /* 0x000fe2000fffe03f */
[----:B------:R-:W-:-:S03]  /*b270*/  ULDC UR7, c[0x0][0x4] ;  /* 0x0000010000077ab9 */ /* 0x000fc60000000800 */
[----:B--2---:R-:W-:Y:S02]  /*b280*/  ULEA UR4, UR5, UR4, 0x18 ;  /* 0x0000000405047291 */ /* 0x004fe4000f8ec03f */
[----:B------:R-:W-:-:S06]  /*b290*/  USHF.R.U32.HI UR5, URZ, 0x1, UR7 ;  /* 0x000000013f057899 */ /* 0x000fcc0008011607 */
[----:B------:R-:W-:Y:S01]  /*b2a0*/  ISETP.NE.AND P0, PT, RZ, UR5, PT ;  /* 0x00000005ff007c0c */ /* 0x000fe2000bf05270 */
[----:B-1----:R-:W-:-:S05]  /*b2b0*/  IMAD R0, R0, UR6, R2 ;  /* 0x0000000600007c24 */ /* 0x002fca000f8e0202 */
[----:B------:R-:W-:-:S05]  /*b2c0*/  LEA R0, R0, UR4, 0x3 ;  /* 0x0000000400007c11 */ /* 0x000fca000f8e18ff */
[----:B------:R1:W-:Y:S02]  /*b2d0*/  STS.64 [R0], R6 ;  /* 0x0000000600007388 */ /* 0x0003e40000000a00 */
[----:B------:R-:W-:Y:S05]  /*b2e0*/  @!P0 BRA `(.L_x_49) ;  /* 0x0000000000408947 */ /* 0x000fea0003800000 */
[----:B------:R-:W-:-:S07]  /*b2f0*/  MOV R2, UR5 ;  /* 0x0000000500027c02 */ /* 0x000fce0008000f00 */
.L_x_50:
[----:B------:R-:W2:Y:S01]  /*b300*/  S2R R5, SR_TID.Y ;  /* 0x0000000000057919 */ /* 0x000ea20000002200 */
[----:B------:R-:W3:Y:S01]  /*b310*/  S2R R4, SR_TID.X ;  /* 0x0000000000047919 */ /* 0x000ee20000002100 */
[----:B------:R-:W-:Y:S01]  /*b320*/  BAR.SYNC.DEFER_BLOCKING 0x0 ;  /* 0x0000000000007b1d */ /* 0x000fe20000010000 */
[----:B--2---:R-:W-:-:S05]  /*b330*/  IMAD.IADD R3, R5, 0x1, R2 ;  /* 0x0000000105037824 */ /* 0x004fca00078e0202 */
[----:B------:R-:W-:-:S04]  /*b340*/  ISETP.GE.U32.AND P0, PT, R3, UR7, PT ;  /* 0x0000000703007c0c */ /* 0x000fc8000bf06070 */
[----:B------:R-:W-:-:S13]  /*b350*/  ISETP.GE.U32.OR P0, PT, R5, R2, P0 ;  /* 0x000000020500720c */ /* 0x000fda0000706470 */
[----:B---3--:R-:W-:-:S05]  /*b360*/  @!P0 IMAD R3, R3, UR6, R4 ;  /* 0x0000000603038c24 */ /* 0x008fca000f8e0204 */
[----:B------:R-:W-:-:S05]  /*b370*/  @!P0 LEA R3, R3, UR4, 0x3 ;  /* 0x0000000403038c11 */ /* 0x000fca000f8e18ff */
[----:B------:R-:W1:Y:S02]  /*b380*/  @!P0 LDS.64 R4, [R3] ;  /* 0x0000000003048984 */ /* 0x000e640000000a00 */
[----:B-1----:R-:W-:Y:S01]  /*b390*/  @!P0 FADD.FTZ R6, R6, R4 ;  /* 0x0000000406068221 */ /* 0x002fe20000010000 */
[----:B------:R-:W-:-:S05]  /*b3a0*/  @!P0 FADD.FTZ R7, R7, R5 ;  /* 0x0000000507078221 */ /* 0x000fca0000010000 */
[----:B------:R2:W-:Y:S01]  /*b3b0*/  @!P0 STS.64 [R0], R6 ;  /* 0x0000000600008388 */ /* 0x0005e20000000a00 */
[----:B------:R-:W-:Y:S02]  /*b3c0*/  ISETP.GT.AND P0, PT, R2, 0x1, PT ;  /* 0x000000010200780c */ /* 0x000fe40003f04270 */
[----:B------:R-:W-:-:S11]  /*b3d0*/  SHF.R.S32.HI R2, RZ, 0x1, R2 ;  /* 0x00000001ff027819 */ /* 0x000fd60000011402 */
[----:B--2---:R-:W-:Y:S05]  /*b3e0*/  @P0 BRA `(.L_x_50) ;  /* 0xfffffffc00c40947 */ /* 0x004fea000383ffff */
.L_x_49:
[----:B------:R-:W-:Y:S02]  /*b3f0*/  ULDC UR4, c[0x0][0x238] ;  /* 0x00008e0000047ab9 */ /* 0x000fe40000000800 */
[----:B------:R-:W-:-:S13]  /*b400*/  ISETP.NE.AND P0, PT, RZ, UR4, PT ;  /* 0x00000004ff007c0c */ /* 0x000fda000bf05270 */
[----:B------:R-:W-:Y:S05]  /*b410*/  @!P0 BRA `(.L_x_51) ;  /* 0x0000000000ac8947 */ /* 0x000fea0003800000 */
[----:B------:R-:W2:Y:S02]  /*b420*/  LDC R9, c[0x0][RZ] ;  /* 0x00000000ff097b82 */ /* 0x000ea40000000800 */
[----:B--2---:R-:W-:Y:S02]  /*b430*/  ISETP.GT.AND P0, PT, R9, 0x20, PT ;  /* 0x000000200900780c */ /* 0x004fe40003f04270 */
[----:B-1----:R-:W-:-:S11]  /*b440*/  MOV R0, R9 ;  /* 0x0000000900007202 */ /* 0x002fd60000000f00 */
[----:B------:R-:W-:Y:S05]  /*b450*/  @!P0 BRA `(.L_x_52) ;  /* 0x0000000000708947 */ /* 0x000fea0003800000 */
[----:B------:R-:W1:Y:S01]  /*b460*/  S2R R3, SR_TID.Y ;  /* 0x0000000000037919 */ /* 0x000e620000002200 */
[----:B------:R-:W2:Y:S01]  /*b470*/  S2UR UR5, SR_CgaCtaId ;  /* 0x00000000000579c3 */ /* 0x000ea20000008800 */
[----:B------:R-:W-:Y:S01]  /*b480*/  UMOV UR4, 0x400 ;  /* 0x0000040000047882 */ /* 0x000fe20000000000 */
[----:B------:R-:W1:Y:S01]  /*b490*/  S2R R4, SR_TID.X ;  /* 0x0000000000047919 */ /* 0x000e620000002100 */
[----:B------:R-:W-:-:S04]  /*b4a0*/  UIADD3 UR4, UR4, 0x10, URZ ;  /* 0x0000001004047890 */ /* 0x000fc8000fffe03f */
[----:B--2---:R-:W-:Y:S01]  /*b4b0*/  ULEA UR4, UR5, UR4, 0x18 ;  /* 0x0000000405047291 */ /* 0x004fe2000f8ec03f */
[----:B-1----:R-:W-:-:S05]  /*b4c0*/  IMAD R0, R3, R9, R4 ;  /* 0x0000000903007224 */ /* 0x002fca00078e0204 */
[----:B------:R-:W-:Y:S02]  /*b4d0*/  LEA R2, R0, UR4, 0x3 ;  /* 0x0000000400027c11 */ /* 0x000fe4000f8e18ff */
[----:B------:R-:W-:-:S03]  /*b4e0*/  LEA.HI R0, R9, R9, RZ, 0x1 ;  /* 0x0000000909007211 */ /* 0x000fc600078f08ff */
[----:B------:R1:W-:Y:S01]  /*b4f0*/  STS.64 [R2], R6 ;  /* 0x0000000602007388 */ /* 0x0003e20000000a00 */
[----:B------:R-:W-:Y:S01]  /*b500*/  SHF.R.S32.HI R3, RZ, 0x1, R0 ;  /* 0x00000001ff037819 */ /* 0x000fe20000011400 */
[----:B------:R-:W-:-:S03]  /*b510*/  HFMA2.MMA R0, -RZ, RZ, 0, 1.9073486328125e-06 ;  /* 0x00000020ff007435 */ /* 0x000fc600000001ff */
[----:B------:R-:W-:-:S13]  /*b520*/  ISETP.GE.AND P0, PT, R3, 0x20, PT ;  /* 0x000000200300780c */ /* 0x000fda0003f06270 */
[----:B-1----:R-:W-:Y:S05]  /*b530*/  @!P0 BRA `(.L_x_52) ;  /* 0x0000000000388947 */ /* 0x002fea0003800000 */
.L_x_53:
[----:B------:R-:W1:Y:S01]  /*b540*/  S2R R4, SR_TID.X ;  /* 0x0000000000047919 */ /* 0x000e620000002100 */
[----:B------:R-:W-:Y:S01]  /*b550*/  BAR.SYNC.DEFER_BLOCKING 0x0 ;  /* 0x0000000000007b1d */ /* 0x000fe20000010000 */
[----:B-1----:R-:W-:-:S05]  /*b560*/  IMAD.IADD R0, R4, 0x1, R3 ;  /* 0x0000000104007824 */ /* 0x002fca00078e0203 */
[----:B------:R-:W-:-:S04]  /*b570*/  ISETP.GE.U32.AND P0, PT, R0, R9, PT ;  /* 0x000000090000720c */ /* 0x000fc80003f06070 */
[----:B------:R-:W-:-:S13]  /*b580*/  ISETP.GE.U32.OR P0, PT, R4, R3, P0 ;  /* 0x000000030400720c */ /* 0x000fda0000706470 */
[----:B------:R-:W-:Y:S02]  /*b590*/  @!P0 LEA R0, R3, R2, 0x3 ;  /* 0x0000000203008211 */ /* 0x000fe400078e18ff */
[----:B------:R-:W-:-:S03]  /*b5a0*/  SHF.R.S32.HI R3, RZ, 0x1, R3 ;  /* 0x00000001ff037819 */ /* 0x000fc60000011403 */
[----:B------:R-:W1:Y:S02]  /*b5b0*/  @!P0 LDS.64 R4, [R0] ;  /* 0x0000000000048984 */ /* 0x000e640000000a00 */
[----:B-1----:R-:W-:Y:S01]  /*b5c0*/  @!P0 FADD.FTZ R6, R6, R4 ;  /* 0x0000000406068221 */ /* 0x002fe20000010000 */
[----:B------:R-:W-:-:S05]  /*b5d0*/  @!P0 FADD.FTZ R7, R7, R5 ;  /* 0x0000000507078221 */ /* 0x000fca0000010000 */
[----:B------:R1:W-:Y:S01]  /*b5e0*/  @!P0 STS.64 [R2], R6 ;  /* 0x0000000602008388 */ /* 0x0003e20000000a00 */
[----:B------:R-:W-:-:S13]  /*b5f0*/  ISETP.GE.AND P0, PT, R3, 0x20, PT ;  /* 0x000000200300780c */ /* 0x000fda0003f06270 */
[----:B-1----:R-:W-:Y:S05]  /*b600*/  @P0 BRA `(.L_x_53) ;  /* 0xfffffffc00cc0947 */ /* 0x002fea000383ffff */
[----:B------:R-:W-:-:S07]  /*b610*/  MOV R0, 0x20 ;  /* 0x0000002000007802 */ /* 0x000fce0000000f00 */
.L_x_52:
[----:B------:R-:W-:Y:S01]  /*b620*/  BAR.SYNC.DEFER_BLOCKING 0x0 ;  /* 0x0000000000007b1d */ /* 0x000fe20000010000 */
[----:B------:R-:W-:-:S13]  /*b630*/  ISETP.GE.AND P0, PT, R0, 0x2, PT ;  /* 0x000000020000780c */ /* 0x000fda0003f06270 */
[----:B------:R-:W-:Y:S05]  /*b640*/  @!P0 BRA `(.L_x_51) ;  /* 0x0000000000208947 */ /* 0x000fea0003800000 */
[----:B------:R-:W-:-:S07]  /*b650*/  IMAD.MOV.U32 R3, RZ, RZ, 0x1 ;  /* 0x00000001ff037424 */ /* 0x000fce00078e00ff */
.L_x_54:
[----:B------:R-:W1:Y:S04]  /*b660*/  SHFL.DOWN PT, R5, R6, R3, 0x1f ;  /* 0x08001f0306057589 */ /* 0x000e6800000e0000 */
[----:B------:R2:W3:Y:S02]  /*b670*/  SHFL.DOWN PT, R2, R7, R3, 0x1f ;  /* 0x08001f0307027589 */ /* 0x0004e400000e0000 */
[----:B--2---:R-:W-:-:S04]  /*b680*/  SHF.L.U32 R3, R3, 0x1, RZ ;  /* 0x0000000103037819 */ /* 0x004fc800000006ff */
[----:B------:R-:W-:Y:S01]  /*b690*/  ISETP.GE.AND P0, PT, R3, R0, PT ;  /* 0x000000000300720c */ /* 0x000fe20003f06270 */
[----:B-1----:R-:W-:Y:S01]  /*b6a0*/  FADD.FTZ R6, R5, R6 ;  /* 0x0000000605067221 */ /* 0x002fe20000010000 */
[----:B---3--:R-:W-:-:S11]  /*b6b0*/  FADD.FTZ R7, R2, R7 ;  /* 0x0000000702077221 */ /* 0x008fd60000010000 */
[----:B------:R-:W-:Y:S05]  /*b6c0*/  @!P0 BRA `(.L_x_54) ;  /* 0xfffffffc00e48947 */ /* 0x000fea000383ffff */
.L_x_51:
[----:B-----5:R-:W2:Y:S01]  /*b6d0*/  LDC R13, c[0x0][0x3f4] ;  /* 0x0000fd00ff0d7b82 */ /* 0x020ea20000000800 */
[----:B------:R-:W-:Y:S01]  /*b6e0*/  HFMA2.MMA R16, -RZ, RZ, 0, 0 ;  /* 0x00000000ff107435 */ /* 0x000fe200000001ff */
[----:B--2---:R-:W-:-:S13]  /*b6f0*/  ISETP.NE.AND P1, PT, R13, RZ, PT ;  /* 0x000000ff0d00720c */ /* 0x004fda0003f25270 */
[----:B------:R-:W-:Y:S05]  /*b700*/  @!P1 BRA `(.L_x_55) ;  /* 0x0000001000449947 */ /* 0x000fea0003800000 */
        /* <DEDUP_REMOVED lines=9> */
[----:B------:R-:W-:Y:S01]  /*b7a0*/  IMAD R16, R5, UR4, RZ ;  /* 0x0000000405107c24 */ /* 0x000fe2000f8e02ff */
        /* <DEDUP_REMOVED lines=257> */
[----:B-1----:R-:W-:-:S05]  /*c7c0*/  IMAD.HI.U32 R0, R5, UR7, R4 ;  /* 0x0000000705007c27 */ /* 0x002fca000f8e0004 */
[----:B------:R-:W-:Y:S01]  /*c7d0*/  SHF.R.U32.HI R0, RZ, UR4, R0 ;  /* 0x00000004ff007c19 */ /* 0x000fe20008011600 */
[----:B------:R-:W-:-:S03]  /*c7e0*/  ULDC UR4, c[0x0][0x5e4] ;  /* 0x0001790000047ab9 */ /* 0x000fc60000000800 */
[----:B------:R-:W-:-:S05]  /*c7f0*/  IADD3 R3, -R0, RZ, RZ ;  /* 0x000000ff00037210 */ /* 0x000fca0007ffe1ff */
[----:B------:R-:W-:-:S04]  /*c800*/  IMAD R3, R3, UR6, R5 ;  /* 0x0000000603037c24 */ /* 0x000fc8000f8e0205 */
[----:B------:R-:W-:-:S07]  /*c810*/  IMAD R16, R3, UR4, R16 ;  /* 0x0000000403107c24 */ /* 0x000fce000f8e0210 */
.L_x_55:
[----:B------:R-:W-:Y:S01]  /*c820*/  ULDC.64 UR6, c[0x0][0x608] ;  /* 0x0001820000067ab9 */ /* 0x000fe20000000a00 */
[----:B------:R-:W-:Y:S02]  /*c830*/  CS2R R2, SRZ ;  /* 0x0000000000027805 */ /* 0x000fe4000001ff00 */
[----:B------:R-:W-:Y:S01]  /*c840*/  ISETP.NE.U32.AND P0, PT, RZ, UR6, PT ;  /* 0x00000006ff007c0c */ /* 0x000fe2000bf05070 */
[----:B------:R-:W-:Y:S01]  /*c850*/  ULDC.64 UR4, c[0x0][0x5f8] ;  /* 0x00017e0000047ab9 */ /* 0x000fe20000000a00 */
[----:B------:R-:W-:Y:S01]  /*c860*/  IMAD.MOV.U32 R12, RZ, RZ, RZ ;  /* 0x000000ffff0c7224 */ /* 0x000fe200078e00ff */
[----:B------:R-:W-:Y:S02]  /*c870*/  IADD3 R4, P2, R16, UR4, RZ ;  /* 0x0000000410047c10 */ /* 0x000fe4000ff5e0ff */
[----:B------:R-:W-:Y:S02]  /*c880*/  ISETP.NE.AND.EX P0, PT, RZ, UR7, PT, P0 ;  /* 0x00000007ff007c0c */ /* 0x000fe4000bf05300 */
[----:B------:R-:W-:-:S11]  /*c890*/  IADD3.X R5, RZ, UR5, RZ, P2, !PT ;  /* 0x00000005ff057c10 */ /* 0x000fd600097fe4ff */
[----:B------:R-:W-:Y:S01]  /*c8a0*/  @P0 IADD3 R2, P3, R16, UR6, RZ ;  /* 0x0000000610020c10 */ /* 0x000fe2000ff7e0ff */
[----:B------:R-:W-:Y:S02]  /*c8b0*/  ULDC UR6, c[0x0][0x240] ;  /* 0x0000900000067ab9 */ /* 0x000fe40000000800 */
[----:B------:R-:W-:Y:S02]  /*c8c0*/  ISETP.NE.AND P4, PT, RZ, UR6, PT ;  /* 0x00000006ff007c0c */ /* 0x000fe4000bf85270 */
[----:B------:R-:W-:-:S04]  /*c8d0*/  @P0 IADD3.X R3, RZ, UR7, RZ, P3, !PT ;  /* 0x00000007ff030c10 */ /* 0x000fc80009ffe4ff */
[----:B------:R-:W-:-:S07]  /*c8e0*/  @P0 MOV R12, R3 ;  /* 0x00000003000c0202 */ /* 0x000fce0000000f00 */
[----:B------:R-:W-:Y:S05]  /*c8f0*/  @!P4 BRA `(.L_x_56) ;  /* 0x0000002000c0c947 */ /* 0x000fea0003800000 */
[----:B------:R-:W2:Y:S01]  /*c900*/  S2R R15, SR_TID.X ;  /* 0x00000000000f7919 */ /* 0x000ea20000002100 */
[----:B------:R-:W-:Y:S01]  /*c910*/  ULDC UR6, c[0x0][0x244] ;  /* 0x0000910000067ab9 */ /* 0x000fe20000000800 */
[----:B------:R-:W-:Y:S01]  /*c920*/  IMAD.MOV.U32 R16, RZ, RZ, RZ ;  /* 0x000000ffff107224 */ /* 0x000fe200078e00ff */
[----:B------:R-:W3:Y:S01]  /*c930*/  S2R R14, SR_TID.Y ;  /* 0x00000000000e7919 */ /* 0x000ee20000002200 */
[----:B-1----:R-:W1:Y:S01]  /*c940*/  S2R R0, SR_CTAID.X ;  /* 0x0000000000007919 */ /* 0x002e620000002500 */
[----:B--2---:R-:W-:Y:S01]  /*c950*/  IMAD R4, R15, UR6, RZ ;  /* 0x000000060f047c24 */ /* 0x004fe2000f8e02ff */
[----:B------:R-:W-:-:S03]  /*c960*/  ULDC UR6, c[0x0][0x248] ;  /* 0x0000920000067ab9 */ /* 0x000fc60000000800 */
[----:B---3--:R-:W-:Y:S01]  /*c970*/  IMAD R5, R14, UR6, R4 ;  /* 0x000000060e057c24 */ /* 0x008fe2000f8e0204 */
[----:B------:R-:W-:-:S03]  /*c980*/  ULDC UR6, c[0x0][0x230] ;  /* 0x00008c0000067ab9 */ /* 0x000fc60000000800 */
[----:B-1----:R-:W-:Y:S01]  /*c990*/  IMAD R5, R0, UR6, R5 ;  /* 0x0000000600057c24 */ /* 0x002fe2000f8e0205 */
        /* <DEDUP_REMOVED lines=8> */
[----:B0-----:R-:W-:-:S05]  /*ca20*/  IADD3 R11, -R9, RZ, RZ ;  /* 0x000000ff090b7210 */ /* 0x001fca0007ffe1ff */
        /* <DEDUP_REMOVED lines=258> */
[----:B------:R-:W-:-:S08]  /*da50*/  ULDC UR6, c[0x0][0x520] ;  /* 0x0001480000067ab9 */ /* 0x000fd00000000800 */
[----:B------:R-:W-:-:S05]  /*da60*/  IMAD.HI.U32 R8, R11, UR9, R10 ;  /* 0x000000090b087c27 */ /* 0x000fca000f8e000a */
[----:B------:R-:W-:Y:S01]  /*da70*/  SHF.R.U32.HI R8, RZ, UR6, R8 ;  /* 0x00000006ff087c19 */ /* 0x000fe20008011608 */
[----:B------:R-:W-:-:S03]  /*da80*/  ULDC UR6, c[0x0][0x5e4] ;  /* 0x0001790000067ab9 */ /* 0x000fc60000000800 */
[----:B------:R-:W-:-:S05]  /*da90*/  IADD3 R9, -R8, RZ, RZ ;  /* 0x000000ff08097210 */ /* 0x000fca0007ffe1ff */
[----:B------:R-:W-:-:S04]  /*daa0*/  IMAD R9, R9, UR8, R11 ;  /* 0x0000000809097c24 */ /* 0x000fc8000f8e020b */
[----:B------:R-:W-:-:S07]  /*dab0*/  IMAD R16, R9, UR6, R16 ;  /* 0x0000000609107c24 */ /* 0x000fce000f8e0210 */
.L_x_57:
[----:B------:R-:W-:Y:S01]  /*dac0*/  ULDC UR9, c[0x0][0x238] ;  /* 0x00008e0000097ab9 */ /* 0x000fe20000000800 */
[----:B------:R-:W-:Y:S01]  /*dad0*/  ULDC UR6, c[0x0][0x228] ;  /* 0x00008a0000067ab9 */ /* 0x000fe20000000800 */
[----:B------:R-:W-:Y:S01]  /*dae0*/  ISETP.NE.AND P0, PT, RZ, UR9, PT ;  /* 0x00000009ff007c0c */ /* 0x000fe2000bf05270 */
[----:B------:R-:W1:Y:S01]  /*daf0*/  S2UR UR8, SR_CgaCtaId ;  /* 0x00000000000879c3 */ /* 0x000e620000008800 */
[----:B------:R-:W-:Y:S01]  /*db00*/  IADD3 R4, P1, R16, UR4, RZ ;  /* 0x0000000410047c10 */ /* 0x000fe2000ff3e0ff */
[----:B------:R-:W-:Y:S01]  /*db10*/  BSSY B0, `(.L_x_58) ;  /* 0x000000c000007945 */ /* 0x000fe20003800000 */
[----:B------:R-:W-:Y:S02]  /*db20*/  ISETP.NE.AND P0, PT, R15, RZ, P0 ;  /* 0x000000ff0f00720c */ /* 0x000fe40000705270 */
[----:B------:R-:W-:Y:S02]  /*db30*/  PRMT R8, RZ, 0x7610, R8 ;  /* 0x00007610ff087816 */ /* 0x000fe40000000008 */
[----:B------:R-:W-:Y:S01]  /*db40*/  ISETP.GE.OR P0, PT, R5, UR6, P0 ;  /* 0x0000000605007c0c */ /* 0x000fe20008706670 */
[----:B------:R-:W-:-:S12]  /*db50*/  IMAD.X R5, RZ, RZ, UR5, P1 ;  /* 0x00000005ff057e24 */ /* 0x000fd800088e06ff */
[----:B------:R-:W-:Y:S05]  /*db60*/  @P0 BRA `(.L_x_59) ;  /* 0x0000000000180947 */ /* 0x000fea0003800000 */
[----:B------:R-:W-:Y:S01]  /*db70*/  ULDC UR4, c[0x0][0x23c] ;  /* 0x00008f0000047ab9 */ /* 0x000fe20000000800 */
[----:B------:R-:W-:Y:S02]  /*db80*/  MOV R8, 0x1 ;  /* 0x0000000100087802 */ /* 0x000fe40000000f00 */
[----:B------:R-:W-:-:S13]  /*db90*/  ISETP.NE.AND P1, PT, RZ, UR4, PT ;  /* 0x00000004ff007c0c */ /* 0x000fda000bf25270 */
[----:B------:R-:W-:-:S04]  /*dba0*/  @P1 ISETP.NE.AND P0, PT, R14, RZ, PT ;  /* 0x000000ff0e00120c */ /* 0x000fc80003f05270 */
[----:B------:R-:W-:-:S04]  /*dbb0*/  @P1 SEL R9, RZ, 0x1, P0 ;  /* 0x00000001ff091807 */ /* 0x000fc80000000000 */
[----:B------:R-:W-:-:S07]  /*dbc0*/  @P1 PRMT R8, R9, 0x7610, R8 ;  /* 0x0000761009081816 */ /* 0x000fce0000000008 */
.L_x_59:
[----:B-1----:R-:W-:Y:S05]  /*dbd0*/  BSYNC B0 ;  /* 0x0000000000007941 */ /* 0x002fea0003800000 */
.L_x_58:
[----:B------:R-:W-:Y:S01]  /*dbe0*/  PRMT R8, R8, 0x9910, RZ ;  /* 0x0000991008087816 */ /* 0x000fe200000000ff */
[----:B------:R-:W-:Y:S01]  /*dbf0*/  BSSY B0, `(.L_x_60) ;  /* 0x000000d000007945 */ /* 0x000fe20003800000 */
[----:B------:R-:W-:Y:S02]  /*dc00*/  LOP3.LUT P0, RZ, R15, R14, RZ, 0xfc, !PT ;  /* 0x0000000e0fff7212 */ /* 0x000fe4000780fcff */
[----:B------:R-:W-:-:S13]  /*dc10*/  ISETP.NE.AND P1, PT, R8, RZ, PT ;  /* 0x000000ff0800720c */ /* 0x000fda0003f25270 */
[----:B------:R-:W-:Y:S05]  /*dc20*/  @!P1 BRA `(.L_x_61) ;  /* 0x0000000000249947 */ /* 0x000fea0003800000 */
[----:B------:R-:W1:Y:S01]  /*dc30*/  S2UR UR4, SR_CTAID.Y ;  /* 0x00000000000479c3 */ /* 0x000e620000002600 */
[----:B------:R-:W-:-:S07]  /*dc40*/  ISETP.NE.AND P2, PT, RZ, UR9, PT ;  /* 0x00000009ff007c0c */ /* 0x000fce000bf45270 */
[----:B0-----:R-:W1:Y:S08]  /*dc50*/  LDC R11, c[0x0][0x10] ;  /* 0x00000400ff0b7b82 */ /* 0x001e700000000800 */
[----:B------:R-:W0:Y:S01]  /*dc60*/  LDC.64 R8, c[0x0][0x610] ;  /* 0x00018400ff087b82 */ /* 0x000e220000000a00 */
[----:B-1----:R-:W-:Y:S01]  /*dc70*/  IMAD R11, R0, R11, UR4 ;  /* 0x00000004000b7e24 */ /* 0x002fe2000f8e020b */
[----:B------:R-:W-:-:S03]  /*dc80*/  ULDC UR4, c[0x0][0x0] ;  /* 0x0000000000047ab9 */ /* 0x000fc60000000800 */
[----:B------:R-:W-:-:S04]  /*dc90*/  @!P2 IMAD R11, R11, UR4, R15 ;  /* 0x000000040b0bac24 */ /* 0x000fc8000f8e020f */
[----:B0-----:R-:W-:-:S05]  /*dca0*/  IMAD.WIDE.U32 R8, R11, 0x8, R8 ;  /* 0x000000080b087825 */ /* 0x001fca00078e0008 */
[----:B------:R1:W-:Y:S02]  /*dcb0*/  STG.E.64 desc[UR36][R8.64], R6 ;  /* 0x0000000608007986 */ /* 0x0003e4000c101b24 */
.L_x_61:
[----:B------:R-:W-:Y:S05]  /*dcc0*/  BSYNC B0 ;  /* 0x0000000000007941 */ /* 0x000fea0003800000 */
.L_x_60:
[----:B------:R-:W-:Y:S01]  /*dcd0*/  UMOV UR7, 0x400 ;  /* 0x0000040000077882 */ /* 0x000fe20000000000 */
[----:B------:R-:W-:Y:S01]  /*dce0*/  @!PT LDS RZ, [RZ] ;  /* 0x00000000fffff984 */ /* 0x000fe20000000800 */
[----:B------:R-:W-:Y:S01]  /*dcf0*/  @!PT LDS RZ, [RZ] ;  /* 0x00000000fffff984 */ /* 0x000fe20000000800 */
[----:B------:R-:W-:Y:S01]  /*dd00*/  @!PT LDS RZ, [RZ] ;  /* 0x00000000fffff984 */ /* 0x000fe20000000800 */
[----:B------:R-:W-:Y:S01]  /*dd10*/  @!PT LDS RZ, [RZ] ;  /* 0x00000000fffff984 */ /* 0x000fe20000000800 */
[----:B------:R2:W-:Y:S06]  /*dd20*/  MEMBAR.ALL.CTA ;  /* 0x0000000000007992 */ /* 0x0005ec0000008000 */
[----:B--2---:R-:W-:Y:S06]  /*dd30*/  MEMBAR.SC.GPU ;  /* 0x0000000000007992 */ /* 0x004fec0000002000 */
[----:B------:R-:W-:-:S00]  /*dd40*/  ERRBAR ;  /* 0x00000000000079ab */ /* 0x000fc00000000000 */
[----:B------:R-:W-:Y:S06]  /*dd50*/  CGAERRBAR ;  /* 0x00000000000075ab */ /* 0x000fec0000000000 */
[----:B------:R-:W-:Y:S02]  /*dd60*/  CCTL.IVALL ;  /* 0x00000000ff00798f */ /* 0x000fe40002000000 */
[----:B------:R-:W-:Y:S06]  /*dd70*/  BAR.SYNC.DEFER_BLOCKING 0x0 ;  /* 0x0000000000007b1d */ /* 0x000fec0000010000 */
[----:B------:R-:W-:Y:S02]  /*dd80*/  BSSY B0, `(.L_x_62) ;  /* 0x0000018000007945 */ /* 0x000fe40003800000 */
[----:B------:R-:W-:Y:S06]  /*dd90*/  BAR.SYNC.DEFER_BLOCKING 0x0 ;  /* 0x0000000000007b1d */ /* 0x000fec0000010000 */
[----:B------:R-:W-:Y:S05]  /*dda0*/  @P0 BRA `(.L_x_63) ;  /* 0x0000000000540947 */ /* 0x000fea0003800000 */
[----:B0-----:R-:W0:Y:S01]  /*ddb0*/  S2R R11, SR_LANEID ;  /* 0x00000000000b7919 */ /* 0x001e220000000000 */
[----:B------:R-:W-:Y:S01]  /*ddc0*/  VOTEU.ANY UR4, UPT, PT ;  /* 0x0000000000047886 */ /* 0x000fe200038e0100 */
[----:B-1----:R-:W1:Y:S01]  /*ddd0*/  LDC.64 R6, c[0x0][0x618] ;  /* 0x00018600ff067b82 */ /* 0x002e620000000a00 */
[----:B------:R-:W0:Y:S08]  /*dde0*/  FLO.U32 R10, UR4 ;  /* 0x00000004000a7d00 */ /* 0x000e3000080e0000 */
[----:B------:R-:W2:Y:S01]  /*ddf0*/  POPC R9, UR4 ;  /* 0x0000000400097d09 */ /* 0x000ea20008000000 */
[----:B-1----:R-:W-:Y:S01]  /*de00*/  IMAD.WIDE.U32 R6, R0, 0x4, R6 ;  /* 0x0000000400067825 */ /* 0x002fe200078e0006 */
[----:B0-----:R-:W-:-:S13]  /*de10*/  ISETP.EQ.U32.AND P0, PT, R10, R11, PT ;  /* 0x0000000b0a00720c */ /* 0x001fda0003f02070 */
[----:B--2---:R-:W2:Y:S01]  /*de20*/  @P0 ATOMG.E.ADD.STRONG.GPU PT, R7, desc[UR36][R6.64], R9 ;  /* 0x00000009060709a8 */ /* 0x004ea200081ee1e4 */
[----:B------:R-:W0:Y:S01]  /*de30*/  S2UR UR6, SR_CgaCtaId ;  /* 0x00000000000679c3 */ /* 0x000e220000008800 */
[----:B------:R-:W-:Y:S01]  /*de40*/  UMOV UR5, 0x400 ;  /* 0x0000040000057882 */ /* 0x000fe20000000000 */
[----:B------:R-:W1:Y:S01]  /*de50*/  S2R R11, SR_LTMASK ;  /* 0x00000000000b7919 */ /* 0x000e620000003900 */
[----:B0-----:R-:W-:Y:S01]  /*de60*/  ULEA UR5, UR6, UR5, 0x18 ;  /* 0x0000000506057291 */ /* 0x001fe2000f8ec03f */
[----:B-1----:R-:W-:Y:S01]  /*de70*/  LOP3.LUT R11, R11, UR4, RZ, 0xc0, !PT ;  /* 0x000000040b0b7c12 */ /* 0x002fe2000f8ec0ff */
[----:B------:R-:W-:Y:S02]  /*de80*/  ULDC UR4, c[0x0][0x10] ;  /* 0x0000040000047ab9 */ /* 0x000fe40000000800 */
[----:B------:R-:W-:-:S03]  /*de90*/  UIADD3 UR4, UR4, -0x1, URZ ;  /* 0xffffffff04047890 */ /* 0x000fc6000fffe03f */
[----:B------:R-:W0:Y:S01]  /*dea0*/  POPC R11, R11 ;  /* 0x0000000b000b7309 */ /* 0x000e220000000000 */
[----:B--2---:R-:W0:Y:S02]  /*deb0*/  SHFL.IDX PT, R8, R7, R10, 0x1f ;  /* 0x00001f0a07087589 */ /* 0x004e2400000e0000 */
[----:B0-----:R-:W-:-:S04]  /*dec0*/  IADD3 R8, R8, R11, RZ ;  /* 0x0000000b08087210 */ /* 0x001fc80007ffe0ff */
[----:B------:R-:W-:-:S04]  /*ded0*/  ISETP.NE.AND P0, PT, R8, UR4, PT ;  /* 0x0000000408007c0c */ /* 0x000fc8000bf05270 */
[----:B------:R-:W-:-:S05]  /*dee0*/  SEL R6, RZ, 0x1, P0 ;  /* 0x00000001ff067807 */ /* 0x000fca0000000000 */
[----:B------:R2:W-:Y:S04]  /*def0*/  STS.U8 [UR5], R6 ;  /* 0x00000006ff007988 */ /* 0x0005e80008000005 */
.L_x_63:
[----:B------:R-:W-:Y:S05]  /*df00*/  BSYNC B0 ;  /* 0x0000000000007941 */ /* 0x000fea0003800000 */
.L_x_62:
[----:B------:R-:W-:Y:S01]  /*df10*/  BAR.SYNC.DEFER_BLOCKING 0x0 ;  /* 0x0000000000007b1d */ /* 0x000fe20000010000 */
[----:B------:R-:W-:-:S09]  /*df20*/  ULEA UR4, UR8, UR7, 0x18 ;  /* 0x0000000708047291 */ /* 0x000fd2000f8ec03f */
[----:B-12---:R-:W1:Y:S02]  /*df30*/  LDS.U8 R6, [UR4] ;  /* 0x00000004ff067984 */ /* 0x006e640008000000 */
[----:B-1----:R-:W-:-:S13]  /*df40*/  ISETP.NE.AND P0, PT, R6, RZ, PT ;  /* 0x000000ff0600720c */ /* 0x002fda0003f05270 */
[----:B------:R-:W-:Y:S05]  /*df50*/  @!P0 EXIT ;  /* 0x000000000000894d */ /* 0x000fea0003800000 */
[----:B------:R-:W-:Y:S01]  /*df60*/  ISETP.NE.AND P0, PT, RZ, UR9, PT ;  /* 0x00000009ff007c0c */ /* 0x000fe2000bf05270 */
[----:B------:R-:W-:Y:S01]  /*df70*/  @!PT LDS RZ, [RZ] ;  /* 0x00000000fffff984 */ /* 0x000fe20000000800 */
[----:B------:R-:W-:Y:S01]  /*df80*/  @!PT LDS RZ, [RZ] ;  /* 0x00000000fffff984 */ /* 0x000fe20000000800 */
[----:B------:R-:W-:Y:S01]  /*df90*/  @!PT LDS RZ, [RZ] ;  /* 0x00000000fffff984 */ /* 0x000fe20000000800 */
[----:B------:R-:W-:Y:S01]  /*dfa0*/  @!PT LDS RZ, [RZ] ;  /* 0x00000000fffff984 */ /* 0x000fe20000000800 */
[----:B------:R1:W-:Y:S06]  /*dfb0*/  MEMBAR.ALL.CTA ;  /* 0x0000000000007992 */ /* 0x0003ec0000008000 */
[----:B-1----:R-:W-:Y:S06]  /*dfc0*/  MEMBAR.SC.GPU ;  /* 0x0000000000007992 */ /* 0x002fec0000002000 */
[----:B------:R-:W-:-:S00]  /*dfd0*/  ERRBAR ;  /* 0x00000000000079ab */ /* 0x000fc00000000000 */
[----:B------:R-:W-:Y:S06]  /*dfe0*/  CGAERRBAR ;  /* 0x00000000000075ab */ /* 0x000fec0000000000 */
[----:B------:R-:W-:Y:S01]  /*dff0*/  CCTL.IVALL ;  /* 0x00000000ff00798f */ /* 0x000fe20002000000 */
[----:B------:R-:W-:Y:S01]  /*e000*/  ULDC.64 UR4, c[0x0][0x218] ;  /* 0x0000860000047ab9 */ /* 0x000fe20000000a00 */
[----:B------:R-:W-:Y:S01]  /*e010*/  BSSY B0, `(.L_x_64) ;  /* 0x000002e000007945 */ /* 0x000fe20003800000 */
[----:B------:R-:W-:Y:S01]  /*e020*/  IMAD.U32 R6, RZ, RZ, UR4 ;  /* 0x00000004ff067e24 */ /* 0x000fe2000f8e00ff */
[----:B------:R-:W-:-:S02]  /*e030*/  MOV R7, UR5 ;  /* 0x0000000500077c02 */ /* 0x000fc40008000f00 */
[----:B------:R-:W-:Y:S05]  /*e040*/  @!P0 BRA `(.L_x_65) ;  /* 0x0000000000588947 */ /* 0x000fea0003800000 */
[----:B------:R-:W-:Y:S01]  /*e050*/  ULDC UR4, c[0x0][0x0] ;  /* 0x0000000000047ab9 */ /* 0x000fe20000000800 */
[----:B------:R-:W-:Y:S01]  /*e060*/  ULDC UR6, c[0x0][0x234] ;  /* 0x00008d0000067ab9 */ /* 0x000fe20000000800 */
[----:B0-----:R-:W-:-:S05]  /*e070*/  IMAD R10, R14, UR4, R15 ;  /* 0x000000040e0a7c24 */ /* 0x001fca000f8e020f */
[----:B------:R-:W-:-:S13]  /*e080*/  ISETP.GE.U32.AND P0, PT, R10, UR6, PT ;  /* 0x000000060a007c0c */ /* 0x000fda000bf06070 */
[----:B------:R-:W-:Y:S05]  /*e090*/  @P0 BRA `(.L_x_66) ;  /* 0x0000000000940947 */ /* 0x000fea0003800000 */
[----:B------:R-:W-:Y:S01]  /*e0a0*/  ULDC UR5, c[0x0][0x10] ;  /* 0x0000040000057ab9 */ /* 0x000fe20000000800 */
[----:B------:R-:W0:Y:S01]  /*e0b0*/  LDC R14, c[0x0][0x4] ;  /* 0x00000100ff0e7b82 */ /* 0x000e220000000800 */
[----:B------:R-:W-:Y:S01]  /*e0c0*/  BSSY B1, `(.L_x_67) ;  /* 0x000000d000017945 */ /* 0x000fe20003800000 */
[----:B------:R-:W-:Y:S01]  /*e0d0*/  MOV R13, R10 ;  /* 0x0000000a000d7202 */ /* 0x000fe20000000f00 */
[----:B------:R-:W-:-:S05]  /*e0e0*/  IMAD R0, R0, UR5, RZ ;  /* 0x0000000500007c24 */ /* 0x000fca000f8e02ff */
[----:B------:R-:W1:Y:S01]  /*e0f0*/  LDC.64 R8, c[0x0][0x610] ;  /* 0x00018400ff087b82 */ /* 0x000e620000000a00 */
[----:B0-----:R-:W-:-:S07]  /*e100*/  IMAD R14, R14, UR4, RZ ;  /* 0x000000040e0e7c24 */ /* 0x001fce000f8e02ff */
.L_x_68:
[----:B------:R-:W-:-:S04]  /*e110*/  IMAD.IADD R11, R0, 0x1, R13 ;  /* 0x00000001000b7824 */ /* 0x000fc800078e020d */
[----:B-1----:R-:W-:-:S06]  /*e120*/  IMAD.WIDE.U32 R10, R11, 0x8, R8 ;  /* 0x000000080b0a7825 */ /* 0x002fcc00078e0008 */
[----:B------:R-:W2:Y:S01]  /*e130*/  LDG.E.64 R10, desc[UR36][R10.64] ;  /* 0x000000240a0a7981 */ /* 0x000ea2000c1e1b00 */
[----:B------:R-:W-:-:S04]  /*e140*/  IADD3 R13, R14, R13, RZ ;  /* 0x0000000d0e0d7210 */ /* 0x000fc80007ffe0ff */
[----:B------:R-:W-:Y:S01]  /*e150*/  ISETP.GE.U32.AND P0, PT, R13, UR6, PT ;  /* 0x000000060d007c0c */ /* 0x000fe2000bf06070 */
[----:B--2---:R-:W-:Y:S01]  /*e160*/  FADD.FTZ R6, R10, R6 ;  /* 0x000000060a067221 */ /* 0x004fe20000010000 */
[----:B------:R-:W-:-:S11]  /*e170*/  FADD.FTZ R7, R11, R7 ;  /* 0x000000070b077221 */ /* 0x000fd60000010000 */
[----:B------:R-:W-:Y:S05]  /*e180*/  @!P0 BRA `(.L_x_68) ;  /* 0xfffffffc00e08947 */ /* 0x000fea000383ffff */
[----:B------:R-:W-:Y:S05]  /*e190*/  BSYNC B1 ;  /* 0x0000000000017941 */ /* 0x000fea0003800000 */
.L_x_67:
[----:B------:R-:W-:Y:S05]  /*e1a0*/  BRA `(.L_x_66) ;  /* 0x0000000000507947 */ /* 0x000fea0003800000 */
.L_x_65:
[----:B0-----:R-:W0:Y:S01]  /*e1b0*/  S2R R10, SR_TID.Y ;  /* 0x00000000000a7919 */ /* 0x001e220000002200 */
[----:B------:R-:W-:Y:S02]  /*e1c0*/  ULDC UR5, c[0x0][0x234] ;  /* 0x00008d0000057ab9 */ /* 0x000fe40000000800 */
[----:B0-----:R-:W-:-:S13]  /*e1d0*/  ISETP.GE.U32.AND P0, PT, R10, UR5, PT ;  /* 0x000000050a007c0c */ /* 0x001fda000bf06070 */
[----:B------:R-:W-:Y:S05]  /*e1e0*/  @P0 BRA `(.L_x_66) ;  /* 0x0000000000400947 */ /* 0x000fea0003800000 */
[----:B------:R-:W-:Y:S01]  /*e1f0*/  ULDC UR4, c[0x0][0x10] ;  /* 0x0000040000047ab9 */ /* 0x000fe20000000800 */
[----:B------:R-:W0:Y:S01]  /*e200*/  LDC R15, c[0x0][RZ] ;  /* 0x00000000ff0f7b82 */ /* 0x000e220000000800 */
[----:B------:R-:W-:Y:S01]  /*e210*/  MOV R13, R10 ;  /* 0x0000000a000d7202 */ /* 0x000fe20000000f00 */
[----:B------:R-:W-:-:S06]  /*e220*/  IMAD R0, R0, UR4, RZ ;  /* 0x0000000400007c24 */ /* 0x000fcc000f8e02ff */
[----:B------:R-:W1:Y:S08]  /*e230*/  LDC.64 R8, c[0x0][0x610] ;  /* 0x00018400ff087b82 */ /* 0x000e700000000a00 */
[----:B------:R-:W2:Y:S02]  /*e240*/  LDC R14, c[0x0][0x4] ;  /* 0x00000100ff0e7b82 */ /* 0x000ea40000000800 */
.L_x_69:
[----:B------:R-:W0:Y:S01]  /*e250*/  S2R R11, SR_TID.X ;  /* 0x00000000000b7919 */ /* 0x000e220000002100 */
[----:B------:R-:W-:-:S04]  /*e260*/  IMAD.IADD R10, R0, 0x1, R13 ;  /* 0x00000001000a7824 */ /* 0x000fc800078e020d */
[----:B0-----:R-:W-:-:S04]  /*e270*/  IMAD R11, R10, R15, R11 ;  /* 0x0000000f0a0b7224 */ /* 0x001fc800078e020b */
[----:B-1----:R-:W-:-:S06]  /*e280*/  IMAD.WIDE.U32 R10, R11, 0x8, R8 ;  /* 0x000000080b0a7825 */ /* 0x002fcc00078e0008 */
[----:B------:R-:W3:Y:S01]  /*e290*/  LDG.E.64 R10, desc[UR36][R10.64] ;  /* 0x000000240a0a7981 */ /* 0x000ee2000c1e1b00 */
[----:B--2---:R-:W-:-:S04]  /*e2a0*/  IADD3 R13, R14, R13, RZ ;  /* 0x0000000d0e0d7210 */ /* 0x004fc80007ffe0ff */
[----:B------:R-:W-:Y:S01]  /*e2b0*/  ISETP.GE.U32.AND P0, PT, R13, UR5, PT ;  /* 0x000000050d007c0c */ /* 0x000fe2000bf06070 */
[----:B---3--:R-:W-:Y:S01]  /*e2c0*/  FADD.FTZ R6, R10, R6 ;  /* 0x000000060a067221 */ /* 0x008fe20000010000 */
[----:B------:R-:W-:-:S11]  /*e2d0*/  FADD.FTZ R7, R11, R7 ;  /* 0x000000070b077221 */ /* 0x000fd60000010000 */
[----:B------:R-:W-:Y:S05]  /*e2e0*/  @!P0 BRA `(.L_x_69) ;  /* 0xfffffffc00d88947 */ /* 0x000fea000383ffff */
.L_x_66:
[----:B------:R-:W-:Y:S05]  /*e2f0*/  BSYNC B0 ;  /* 0x0000000000007941 */ /* 0x000fea0003800000 */
.L_x_64:
[----:B------:R-:W0:Y:S01]  /*e300*/  S2R R10, SR_TID.Y ;  /* 0x00000000000a7919 */ /* 0x000e220000002200 */
[----:B------:R-:W0:Y:S01]  /*e310*/  LDC R13, c[0x0][RZ] ;  /* 0x00000000ff0d7b82 */ /* 0x000e220000000800 */
[----:B------:R-:W-:Y:S01]  /*e320*/  UIADD3 UR7, UR7, 0x10, URZ ;  /* 0x0000001007077890 */ /* 0x000fe2000fffe03f */
[----:B------:R-:W0:Y:S01]  /*e330*/  S2R R11, SR_TID.X ;  /* 0x00000000000b7919 */ /* 0x000e220000002100 */
[----:B------:R-:W-:Y:S02]  /*e340*/  ULDC UR5, c[0x0][0x4] ;  /* 0x0000010000057ab9 */ /* 0x000fe40000000800 */
[----:B------:R-:W-:Y:S02]  /*e350*/  ULEA UR7, UR8, UR7, 0x18 ;  /* 0x0000000708077291 */ /* 0x000fe4000f8ec03f */
[----:B------:R-:W-:Y:S01]  /*e360*/  USHF.R.U32.HI UR4, URZ, 0x1, UR5 ;  /* 0x000000013f047899 */ /* 0x000fe20008011605 */
[----:B------:R-:W-:Y:S02]  /*e370*/  ULDC UR6, c[0x0][0x238] ;  /* 0x00008e0000067ab9 */ /* 0x000fe40000000800 */
[----:B------:R-:W-:-:S03]  /*e380*/  ISETP.NE.AND P2, PT, RZ, UR6, PT ;  /* 0x00000006ff007c0c */ /* 0x000fc6000bf45270 */
[----:B------:R-:W-:Y:S01]  /*e390*/  ISETP.NE.AND P0, PT, RZ, UR4, PT ;  /* 0x00000004ff007c0c */ /* 0x000fe2000bf05270 */
[----:B0-----:R-:W-:-:S05]  /*e3a0*/  IMAD R0, R10, R13, R11 ;  /* 0x0000000d0a007224 */ /* 0x001fca00078e020b */
[----:B------:R-:W-:-:S05]  /*e3b0*/  LEA R0, R0, UR7, 0x3 ;  /* 0x0000000700007c11 */ /* 0x000fca000f8e18ff */
[----:B------:R0:W-:Y:S02]  /*e3c0*/  STS.64 [R0], R6 ;  /* 0x0000000600007388 */ /* 0x0001e40000000a00 */
[----:B------:R-:W-:Y:S05]  /*e3d0*/  @!P0 BRA `(.L_x_70) ;  /* 0x0000000000408947 */ /* 0x000fea0003800000 */
[----:B------:R-:W-:-:S07]  /*e3e0*/  MOV R8, UR4 ;  /* 0x0000000400087c02 */ /* 0x000fce0008000f00 */
.L_x_71:
[----:B------:R-:W1:Y:S01]  /*e3f0*/  S2R R11, SR_TID.Y ;  /* 0x00000000000b7919 */ /* 0x000e620000002200 */
[----:B------:R-:W2:Y:S01]  /*e400*/  S2R R9, SR_TID.X ;  /* 0x0000000000097919 */ /* 0x000ea20000002100 */
[----:B------:R-:W-:Y:S01]  /*e410*/  BAR.SYNC.DEFER_BLOCKING 0x0 ;  /* 0x0000000000007b1d */ /* 0x000fe20000010000 */
[----:B-1----:R-:W-:-:S05]  /*e420*/  IMAD.IADD R10, R11, 0x1, R8 ;  /* 0x000000010b0a7824 */ /* 0x002fca00078e0208 */
[----:B------:R-:W-:-:S04]  /*e430*/  ISETP.GE.U32.AND P0, PT, R10, UR5, PT ;  /* 0x000000050a007c0c */ /* 0x000fc8000bf06070 */
[----:B------:R-:W-:-:S13]  /*e440*/  ISETP.GE.U32.OR P0, PT, R11, R8, P0 ;  /* 0x000000080b00720c */ /* 0x000fda0000706470 */
[----:B--2---:R-:W-:-:S05]  /*e450*/  @!P0 IMAD R9, R10, R13, R9 ;  /* 0x0000000d0a098224 */ /* 0x004fca00078e0209 */
[----:B------:R-:W-:-:S05]  /*e460*/  @!P0 LEA R9, R9, UR7, 0x3 ;  /* 0x0000000709098c11 */ /* 0x000fca000f8e18ff */
[----:B------:R-:W0:Y:S02]  /*e470*/  @!P0 LDS.64 R10, [R9] ;  /* 0x00000000090a8984 */ /* 0x000e240000000a00 */
[----:B0-----:R-:W-:Y:S01]  /*e480*/  @!P0 FADD.FTZ R6, R6, R10 ;  /* 0x0000000a06068221 */ /* 0x001fe20000010000 */
[----:B------:R-:W-:-:S05]  /*e490*/  @!P0 FADD.FTZ R7, R7, R11 ;  /* 0x0000000b07078221 */ /* 0x000fca0000010000 */
[----:B------:R1:W-:Y:S01]  /*e4a0*/  @!P0 STS.64 [R0], R6 ;  /* 0x0000000600008388 */ /* 0x0003e20000000a00 */
[----:B------:R-:W-:Y:S02]  /*e4b0*/  ISETP.GT.AND P0, PT, R8, 0x1, PT ;  /* 0x000000010800780c */ /* 0x000fe40003f04270 */
[----:B------:R-:W-:-:S11]  /*e4c0*/  SHF.R.S32.HI R8, RZ, 0x1, R8 ;  /* 0x00000001ff087819 */ /* 0x000fd60000011408 */
[----:B-1----:R-:W-:Y:S05]  /*e4d0*/  @P0 BRA `(.L_x_71) ;  /* 0xfffffffc00c40947 */ /* 0x002fea000383ffff */
.L_x_70:
[----:B------:R-:W-:Y:S05]  /*e4e0*/  @!P2 BRA `(.L_x_72) ;  /* 0x000000000088a947 */ /* 0x000fea0003800000 */
[----:B------:R-:W-:Y:S02]  /*e4f0*/  ISETP.GT.AND P0, PT, R13, 0x20, PT ;  /* 0x000000200d00780c */ /* 0x000fe40003f04270 */
[----:B------:R-:W-:-:S11]  /*e500*/  MOV R8, R13 ;  /* 0x0000000d00087202 */ /* 0x000fd60000000f00 */
[----:B------:R-:W-:Y:S05]  /*e510*/  @!P0 BRA `(.L_x_73) ;  /* 0x0000000000508947 */ /* 0x000fea0003800000 */
[----:B------:R-:W-:Y:S01]  /*e520*/  LEA.HI R8, R13, R13, RZ, 0x1 ;  /* 0x0000000d0d087211 */ /* 0x000fe200078f08ff */
[----:B------:R1:W-:Y:S03]  /*e530*/  STS.64 [R0], R6 ;  /* 0x0000000600007388 */ /* 0x0003e60000000a00 */
[----:B------:R-:W-:Y:S01]  /*e540*/  SHF.R.S32.HI R9, RZ, 0x1, R8 ;  /* 0x00000001ff097819 */ /* 0x000fe20000011408 */
[----:B------:R-:W-:-:S03]  /*e550*/  HFMA2.MMA R8, -RZ, RZ, 0, 1.9073486328125e-06 ;  /* 0x00000020ff087435 */ /* 0x000fc600000001ff */
[----:B------:R-:W-:-:S13]  /*e560*/  ISETP.GE.AND P0, PT, R9, 0x20, PT ;  /* 0x000000200900780c */ /* 0x000fda0003f06270 */
[----:B-1----:R-:W-:Y:S05]  /*e570*/  @!P0 BRA `(.L_x_73) ;  /* 0x0000000000388947 */ /* 0x002fea0003800000 */
.L_x_74:
[----:B------:R-:W1:Y:S01]  /*e580*/  S2R R10, SR_TID.X ;  /* 0x00000000000a7919 */ /* 0x000e620000002100 */
[----:B------:R-:W-:Y:S01]  /*e590*/  BAR.SYNC.DEFER_BLOCKING 0x0 ;  /* 0x0000000000007b1d */ /* 0x000fe20000010000 */
[----:B-1----:R-:W-:-:S05]  /*e5a0*/  IMAD.IADD R8, R10, 0x1, R9 ;  /* 0x000000010a087824 */ /* 0x002fca00078e0209 */
[----:B------:R-:W-:-:S04]  /*e5b0*/  ISETP.GE.U32.AND P0, PT, R8, R13, PT ;  /* 0x0000000d0800720c */ /* 0x000fc80003f06070 */
[----:B------:R-:W-:-:S13]  /*e5c0*/  ISETP.GE.U32.OR P0, PT, R10, R9, P0 ;  /* 0x000000090a00720c */ /* 0x000fda0000706470 */
[----:B------:R-:W-:Y:S02]  /*e5d0*/  @!P0 LEA R8, R9, R0, 0x3 ;  /* 0x0000000009088211 */ /* 0x000fe400078e18ff */
[----:B------:R-:W-:-:S03]  /*e5e0*/  SHF.R.S32.HI R9, RZ, 0x1, R9 ;  /* 0x00000001ff097819 */ /* 0x000fc60000011409 */
[----:B------:R-:W0:Y:S02]  /*e5f0*/  @!P0 LDS.64 R10, [R8] ;  /* 0x00000000080a8984 */ /* 0x000e240000000a00 */
[----:B0-----:R-:W-:Y:S01]  /*e600*/  @!P0 FADD.FTZ R6, R6, R10 ;  /* 0x0000000a06068221 */ /* 0x001fe20000010000 */
[----:B------:R-:W-:-:S05]  /*e610*/  @!P0 FADD.FTZ R7, R7, R11 ;  /* 0x0000000b07078221 */ /* 0x000fca0000010000 */
[----:B------:R1:W-:Y:S01]  /*e620*/  @!P0 STS.64 [R0], R6 ;  /* 0x0000000600008388 */ /* 0x0003e20000000a00 */
[----:B------:R-:W-:-:S13]  /*e630*/  ISETP.GE.AND P0, PT, R9, 0x20, PT ;  /* 0x000000200900780c */ /* 0x000fda0003f06270 */
[----:B-1----:R-:W-:Y:S05]  /*e640*/  @P0 BRA `(.L_x_74) ;  /* 0xfffffffc00cc0947 */ /* 0x002fea000383ffff */
[----:B------:R-:W-:-:S07]  /*e650*/  MOV R8, 0x20 ;  /* 0x0000002000087802 */ /* 0x000fce0000000f00 */
.L_x_73:
[----:B------:R-:W-:Y:S01]  /*e660*/  BAR.SYNC.DEFER_BLOCKING 0x0 ;  /* 0x0000000000007b1d */ /* 0x000fe20000010000 */
[----:B------:R-:W-:-:S13]  /*e670*/  ISETP.GE.AND P0, PT, R8, 0x2, PT ;  /* 0x000000020800780c */ /* 0x000fda0003f06270 */
[----:B------:R-:W-:Y:S05]  /*e680*/  @!P0 BRA `(.L_x_72) ;  /* 0x0000000000208947 */ /* 0x000fea0003800000 */
[----:B------:R-:W-:-:S07]  /*e690*/  IMAD.MOV.U32 R9, RZ, RZ, 0x1 ;  /* 0x00000001ff097424 */ /* 0x000fce00078e00ff */
.L_x_75:
[----:B------:R-:W1:Y:S04]  /*e6a0*/  SHFL.DOWN PT, R11, R6, R9, 0x1f ;  /* 0x08001f09060b7589 */ /* 0x000e6800000e0000 */
[----:B0-----:R0:W2:Y:S02]  /*e6b0*/  SHFL.DOWN PT, R0, R7, R9, 0x1f ;  /* 0x08001f0907007589 */ /* 0x0010a400000e0000 */
[----:B0-----:R-:W-:-:S04]  /*e6c0*/  SHF.L.U32 R9, R9, 0x1, RZ ;  /* 0x0000000109097819 */ /* 0x001fc800000006ff */
[----:B------:R-:W-:Y:S01]  /*e6d0*/  ISETP.GE.AND P0, PT, R9, R8, PT ;  /* 0x000000080900720c */ /* 0x000fe20003f06270 */
[----:B-1----:R-:W-:Y:S01]  /*e6e0*/  FADD.FTZ R6, R11, R6 ;  /* 0x000000060b067221 */ /* 0x002fe20000010000 */
[----:B--2---:R-:W-:-:S11]  /*e6f0*/  FADD.FTZ R7, R0, R7 ;  /* 0x0000000700077221 */ /* 0x004fd60000010000 */
[----:B------:R-:W-:Y:S05]  /*e700*/  @!P0 BRA `(.L_x_75) ;  /* 0xfffffffc00e48947 */ /* 0x000fea000383ffff */
.L_x_72:
[----:B------:R-:W-:Y:S05]  /*e710*/  @!P1 EXIT ;  /* 0x000000000000994d */ /* 0x000fea0003800000 */
[----:B------:R-:W-:Y:S01]  /*e720*/  ISETP.NE.U32.AND P0, PT, R2, RZ, PT ;  /* 0x000000ff0200720c */ /* 0x000fe20003f05070 */
[----:B------:R-:W-:-:S03]  /*e730*/  ULDC.U8 UR38, c[0x0][0x628] ;  /* 0x00018a0000267ab9 */ /* 0x000fc60000000000 */
[----:B------:R-:W-:-:S13]  /*e740*/  ISETP.NE.AND.EX P0, PT, R12, RZ, PT, P0 ;  /* 0x000000ff0c00720c */ /* 0x000fda0003f05300 */
[----:B------:R-:W-:Y:S05]  /*e750*/  @!P0 BRA `(.L_x_76) ;  /* 0x0000000000948947 */ /* 0x000fea0003800000 */
[----:B------:R-:W-:Y:S01]  /*e760*/  ISETP.NE.AND P0, PT, RZ, UR38, PT ;  /* 0x00000026ff007c0c */ /* 0x000fe2000bf05270 */
[----:B------:R-:W-:Y:S02]  /*e770*/  ULDC.U8 UR4, c[0x0][0x629] ;  /* 0x00018a4000047ab9 */ /* 0x000fe40000000000 */
[----:B------:R-:W-:-:S10]  /*e780*/  ISETP.NE.AND P1, PT, RZ, UR4, PT ;  /* 0x00000004ff007c0c */ /* 0x000fd4000bf25270 */
[----:B------:R-:W-:Y:S05]  /*e790*/  @!P0 BRA `(.L_x_77) ;  /* 0x00000000000c8947 */ /* 0x000fea0003800000 */
[----:B------:R-:W0:Y:S02]  /*e7a0*/  LDG.E.64 R4, desc[UR36][R2.64] ;  /* 0x0000002402047981 */ /* 0x000e24000c1e1b00 */
[----:B0-----:R-:W-:Y:S01]  /*e7b0*/  FADD.FTZ R6, R6, R4 ;  /* 0x0000000406067221 */ /* 0x001fe20000010000 */
[----:B------:R-:W-:-:S07]  /*e7c0*/  FADD.FTZ R7, R7, R5 ;  /* 0x0000000507077221 */ /* 0x000fce0000010000 */
.L_x_77:
[----:B------:R-:W-:Y:S05]  /*e7d0*/  @!P1 BRA `(.L_x_78) ;  /* 0x00000000006c9947 */ /* 0x000fea0003800000 */
[----:B0-----:R-:W0:Y:S01]  /*e7e0*/  LDC R0, c[0x0][0x62c] ;  /* 0x00018b00ff007b82 */ /* 0x001e220000000800 */
[----:B------:R-:W-:Y:S02]  /*e7f0*/  ULDC UR4, c[0x0][0x210] ;  /* 0x0000840000047ab9 */ /* 0x000fe40000000800 */
[----:B------:R-:W-:Y:S01]  /*e800*/  FMUL.FTZ R18, R6, UR4 ;  /* 0x0000000406127c20 */ /* 0x000fe20008410000 */
[----:B------:R-:W-:Y:S01]  /*e810*/  FMUL.FTZ R19, R7, UR4 ;  /* 0x0000000407137c20 */ /* 0x000fe20008410000 */
[----:B0-----:R-:W-:-:S13]  /*e820*/  ISETP.NE.AND P0, PT, R0, 0x1, PT ;  /* 0x000000010000780c */ /* 0x001fda0003f05270 */
[----:B------:R-:W-:Y:S05]  /*e830*/  @!P0 BRA `(.L_x_79) ;  /* 0x0000000000408947 */ /* 0x000fea0003800000 */
[----:B------:R-:W-:Y:S01]  /*e840*/  MOV R2, 0x0 ;  /* 0x0000000000027802 */ /* 0x000fe20000000f00 */
[----:B------:R-:W-:Y:S01]  /*e850*/  ULDC.64 UR4, c[0x4][0x590] ;  /* 0x0101640000047ab9 */ /* 0x000fe20000000a00 */
[----:B------:R-:W-:Y:S01]  /*e860*/  ULDC.64 UR6, c[0x4][0x468] ;  /* 0x01011a0000067ab9 */ /* 0x000fe20000000a00 */
[----:B------:R-:W-:Y:S01]  /*e870*/  MOV R4, UR4 ;  /* 0x0000000400047c02 */ /* 0x000fe20008000f00 */
[----:B------:R-:W-:Y:S01]  /*e880*/  IMAD.U32 R5, RZ, RZ, UR5 ;  /* 0x00000005ff057e24 */ /* 0x000fe2000f8e00ff */
[----:B------:R-:W-:Y:S01]  /*e890*/  ULDC.64 UR4, c[0x4][0x578] ;  /* 0x01015e0000047ab9 */ /* 0x000fe20000000a00 */
[----:B------:R-:W0:Y:S01]  /*e8a0*/  LDC.64 R2, c[0x4][R2] ;  /* 0x0100000002027b82 */ /* 0x000e220000000a00 */
[----:B------:R-:W-:Y:S01]  /*e8b0*/  HFMA2.MMA R8, -RZ, RZ, 0, 4.4763088226318359375e-05 ;  /* 0x000002efff087435 */ /* 0x000fe200000001ff */
[----:B------:R-:W-:Y:S01]  /*e8c0*/  MOV R6, UR4 ;  /* 0x0000000400067c02 */ /* 0x000fe20008000f00 */
[----:B------:R-:W-:Y:S01]  /*e8d0*/  IMAD.U32 R10, RZ, RZ, UR6 ;  /* 0x00000006ff0a7e24 */ /* 0x000fe2000f8e00ff */
[----:B------:R-:W-:Y:S01]  /*e8e0*/  MOV R7, UR5 ;  /* 0x0000000500077c02 */ /* 0x000fe20008000f00 */
[----:B------:R-:W-:Y:S01]  /*e8f0*/  IMAD.MOV.U32 R12, RZ, RZ, 0x1 ;  /* 0x00000001ff0c7424 */ /* 0x000fe200078e00ff */
[----:B------:R-:W-:-:S02]  /*e900*/  MOV R11, UR7 ;  /* 0x00000007000b7c02 */ /* 0x000fc40008000f00 */
[----:B------:R-:W-:-:S07]  /*e910*/  MOV R13, RZ ;  /* 0x000000ff000d7202 */ /* 0x000fce0000000f00 */
[----:B------:R-:W-:-:S07]  /*e920*/  LEPC R20, `(.L_x_79) ;  /* 0x000000001014794e */ /* 0x000fce0000000000 */
[----:B0-----:R-:W-:Y:S05]  /*e930*/  CALL.ABS.NOINC R2 ;  /* 0x0000000002007343 */ /* 0x001fea0003c00000 */
.L_x_79:
[----:B------:R-:W-:Y:S02]  /*e940*/  ULDC.64 UR4, c[0x0][0x5f8] ;  /* 0x00017e0000047ab9 */ /* 0x000fe40000000a00 */
[----:B------:R-:W-:-:S04]  /*e950*/  IADD3 R16, P0, R16, UR4, RZ ;  /* 0x0000000410107c10 */ /* 0x000fc8000ff1e0ff */
[----:B------:R-:W-:-:S05]  /*e960*/  IADD3.X R17, RZ, UR5, RZ, P0, !PT ;  /* 0x00000005ff117c10 */ /* 0x000fca00087fe4ff */
[----:B------:R-:W-:Y:S01]  /*e970*/  STG.E.64 desc[UR36][R16.64], R18 ;  /* 0x0000001210007986 */ /* 0x000fe2000c101b24 */
[----:B------:R-:W-:Y:S05]  /*e980*/  EXIT ;  /* 0x000000000000794d */ /* 0x000fea0003800000 */
.L_x_78:
[----:B------:R-:W-:Y:S01]  /*e990*/  STG.E.64 desc[UR36][R2.64], R6 ;  /* 0x0000000602007986 */ /* 0x000fe2000c101b24 */
[----:B------:R-:W-:Y:S05]  /*e9a0*/  EXIT ;  /* 0x000000000000794d */ /* 0x000fea0003800000 */
.L_x_76:
[----:B------:R-:W-:Y:S01]  /*e9b0*/  ISETP.NE.AND P0, PT, RZ, UR38, PT ;  /* 0x00000026ff007c0c */ /* 0x000fe2000bf05270 */
[----:B------:R-:W-:Y:S02]  /*e9c0*/  ULDC.U8 UR4, c[0x0][0x629] ;  /* 0x00018a4000047ab9 */ /* 0x000fe40000000000 */
[----:B------:R-:W-:-:S10]  /*e9d0*/  ISETP.NE.AND P1, PT, RZ, UR4, PT ;  /* 0x00000004ff007c0c */ /* 0x000fd4000bf25270 */
[----:B------:R-:W-:Y:S05]  /*e9e0*/  @!P0 BRA `(.L_x_80) ;  /* 0x00000000000c8947 */ /* 0x000fea0003800000 */
[----:B------:R-:W0:Y:S02]  /*e9f0*/  LDG.E.64 R2, desc[UR36][R4.64] ;  /* 0x0000002404027981 */ /* 0x000e24000c1e1b00 */
[----:B0-----:R-:W-:Y:S01]  /*ea00*/  FADD.FTZ R6, R6, R2 ;  /* 0x0000000206067221 */ /* 0x001fe20000010000 */
[----:B------:R-:W-:-:S07]  /*ea10*/  FADD.FTZ R7, R7, R3 ;  /* 0x0000000307077221 */ /* 0x000fce0000010000 */
.L_x_80:
        /* <DEDUP_REMOVED lines=10> */
[----:B------:R-:W-:Y:S01]  /*eac0*/  IMAD.U32 R4, RZ, RZ, UR4 ;  /* 0x00000004ff047e24 */ /* 0x000fe2000f8e00ff */
[----:B------:R-:W-:Y:S01]  /*ead0*/  MOV R5, UR5 ;  /* 0x0000000500057c02 */ /* 0x000fe20008000f00 */
[----:B------:R-:W-:Y:S01]  /*eae0*/  ULDC.64 UR4, c[0x4][0x578] ;  /* 0x01015e0000047ab9 */ /* 0x000fe20000000a00 */
[----:B------:R-:W0:Y:S01]  /*eaf0*/  LDC.64 R2, c[0x4][R2] ;  /* 0x0100000002027b82 */ /* 0x000e220000000a00 */
[----:B------:R-:W-:Y:S01]  /*eb00*/  HFMA2.MMA R12, -RZ, RZ, 0, 5.9604644775390625e-08 ;  /* 0x00000001ff0c7435 */ /* 0x000fe200000001ff */
        /* <DEDUP_REMOVED lines=8> */
.L_x_82:
[----:B------:R-:W-:Y:S02]  /*eb90*/  ULDC.64 UR4, c[0x0][0x5f8] ;  /* 0x00017e0000047ab9 */ /* 0x000fe40000000a00 */
[----:B------:R-:W-:-:S05]  /*eba0*/  IADD3 R16, P0, R16, UR4, RZ ;  /* 0x0000000410107c10 */ /* 0x000fca000ff1e0ff */
[----:B------:R-:W-:-:S05]  /*ebb0*/  IMAD.X R17, RZ, RZ, UR5, P0 ;  /* 0x00000005ff117e24 */ /* 0x000fca00080e06ff */
[----:B------:R-:W-:Y:S01]  /*ebc0*/  STG.E.64 desc[UR36][R16.64], R18 ;  /* 0x0000001210007986 */ /* 0x000fe2000c101b24 */
[----:B------:R-:W-:Y:S05]  /*ebd0*/  EXIT ;  /* 0x000000000000794d */ /* 0x000fea0003800000 */
.L_x_81:
[----:B------:R-:W-:Y:S01]  /*ebe0*/  STG.E.64 desc[UR36][R4.64], R6 ;  /* 0x0000000604007986 */ /* 0x000fe2000c101b24 */
[----:B------:R-:W-:Y:S05]  /*ebf0*/  EXIT ;  /* 0x000000000000794d */ /* 0x000fea0003800000 */
.L_x_56:
[----:B------:R-:W-:Y:S02]  /*ec00*/  ULDC UR4, c[0x0][0x228] ;  /* 0x00008a0000047ab9 */ /* 0x000fe40000000800 */
[----:B------:R-:W-:-:S13]  /*ec10*/  ISETP.GE.AND P0, PT, R29, UR4, PT ;  /* 0x000000041d007c0c */ /* 0x000fda000bf06270 */
[----:B------:R-:W-:Y:S05]  /*ec20*/  @P0 EXIT ;  /* 0x000000000000094d */ /* 0x000fea0003800000 */
[----:B-1----:R-:W1:Y:S01]  /*ec30*/  S2R R0, SR_TID.X ;  /* 0x0000000000007919 */ /* 0x002e620000002100 */
[----:B------:R-:W-:Y:S02]  /*ec40*/  ULDC UR4, c[0x0][0x238] ;  /* 0x00008e0000047ab9 */ /* 0x000fe40000000800 */
[----:B------:R-:W-:Y:S02]  /*ec50*/  ISETP.NE.AND P0, PT, RZ, UR4, PT ;  /* 0x00000004ff007c0c */ /* 0x000fe4000bf05270 */
[----:B-1----:R-:W-:-:S13]  /*ec60*/  ISETP.NE.AND P1, PT, R0, RZ, PT ;  /* 0x000000ff0000720c */ /* 0x002fda0003f25270 */
[----:B------:R-:W-:Y:S05]  /*ec70*/  @P0 EXIT P1 ;  /* 0x000000000000094d */ /* 0x000fea0000800000 */
[----:B------:R-:W1:Y:S01]  /*ec80*/  S2R R0, SR_TID.Y ;  /* 0x0000000000007919 */ /* 0x000e620000002200 */
[----:B------:R-:W-:Y:S02]  /*ec90*/  ULDC UR4, c[0x0][0x23c] ;  /* 0x00008f0000047ab9 */ /* 0x000fe40000000800 */
[----:B------:R-:W-:Y:S02]  /*eca0*/  ISETP.NE.AND P0, PT, RZ, UR4, PT ;  /* 0x00000004ff007c0c */ /* 0x000fe4000bf05270 */
[----:B-1----:R-:W-:-:S13]  /*ecb0*/  ISETP.NE.AND P1, PT, R0, RZ, PT ;  /* 0x000000ff0000720c */ /* 0x002fda0003f25270 */
[----:B------:R-:W-:Y:S05]  /*ecc0*/  @P0 EXIT P1 ;  /* 0x000000000000094d */ /* 0x000fea0000800000 */
        /* <DEDUP_REMOVED lines=8> */
[----:B------:R-:W2:Y:S02]  /*ed50*/  LDG.E.64 R4, desc[UR36][R2.64] ;  /* 0x0000002402047981 */ /* 0x000ea4000c1e1b00 */
[----:B--2---:R-:W-:Y:S01]  /*ed60*/  FADD.FTZ R6, R6, R4 ;  /* 0x0000000406067221 */ /* 0x004fe20000010000 */
[----:B------:R-:W-:-:S07]  /*ed70*/  FADD.FTZ R7, R7, R5 ;  /* 0x0000000507077221 */ /* 0x000fce0000010000 */
.L_x_84:
[----:B------:R-:W-:Y:S05]  /*ed80*/  @!P1 BRA `(.L_x_85) ;  /* 0x00000000006c9947 */ /* 0x000fea0003800000 */
[----:B------:R-:W1:Y:S01]  /*ed90*/  LDC R0, c[0x0][0x62c] ;  /* 0x00018b00ff007b82 */ /* 0x000e620000000800 */
[----:B------:R-:W-:Y:S02]  /*eda0*/  ULDC UR4, c[0x0][0x210] ;  /* 0x0000840000047ab9 */ /* 0x000fe40000000800 */
[----:B0-----:R-:W-:Y:S01]  /*edb0*/  FMUL.FTZ R18, R6, UR4 ;  /* 0x0000000406127c20 */ /* 0x001fe20008410000 */
[----:B------:R-:W-:Y:S01]  /*edc0*/  FMUL.FTZ R19, R7, UR4 ;  /* 0x0000000407137c20 */ /* 0x000fe20008410000 */
[----:B-1----:R-:W-:-:S13]  /*edd0*/  ISETP.NE.AND P0, PT, R0, 0x1, PT ;  /* 0x000000010000780c */ /* 0x002fda0003f05270 */
[----:B------:R-:W-:Y:S05]  /*ede0*/  @!P0 BRA `(.L_x_86) ;  /* 0x0000000000408947 */ /* 0x000fea0003800000 */
[----:B------:R-:W-:Y:S01]  /*edf0*/  MOV R2, 0x0 ;  /* 0x0000000000027802 */ /* 0x000fe20000000f00 */
[----:B------:R-:W-:Y:S01]  /*ee00*/  ULDC.64 UR4, c[0x4][0x590] ;  /* 0x0101640000047ab9 */ /* 0x000fe20000000a00 */
[----:B------:R-:W-:Y:S01]  /*ee10*/  ULDC.64 UR6, c[0x4][0x468] ;  /* 0x01011a0000067ab9 */ /* 0x000fe20000000a00 */
[----:B------:R-:W-:Y:S01]  /*ee20*/  MOV R4, UR4 ;  /* 0x0000000400047c02 */ /* 0x000fe20008000f00 */
[----:B------:R-:W-:Y:S01]  /*ee30*/  HFMA2.MMA R8, -RZ, RZ, 0, 4.4763088226318359375e-05 ;  /* 0x000002efff087435 */ /* 0x000fe200000001ff */
[----:B------:R-:W-:Y:S01]  /*ee40*/  MOV R5, UR5 ;  /* 0x0000000500057c02 */ /* 0x000fe20008000f00 */
[----:B------:R-:W0:Y:S01]  /*ee50*/  LDC.64 R2, c[0x4][R2] ;  /* 0x0100000002027b82 */ /* 0x000e220000000a00 */
[----:B------:R-:W-:Y:S01]  /*ee60*/  ULDC.64 UR4, c[0x4][0x578] ;  /* 0x01015e0000047ab9 */ /* 0x000fe20000000a00 */
[----:B------:R-:W-:Y:S01]  /*ee70*/  MOV R10, UR6 ;  /* 0x00000006000a7c02 */ /* 0x000fe20008000f00 */
[----:B------:R-:W-:Y:S01]  /*ee80*/  IMAD.U32 R6, RZ, RZ, UR4 ;  /* 0x00000004ff067e24 */ /* 0x000fe2000f8e00ff */
[----:B------:R-:W-:Y:S01]  /*ee90*/  MOV R7, UR5 ;  /* 0x0000000500077c02 */ /* 0x000fe20008000f00 */
[----:B------:R-:W-:Y:S01]  /*eea0*/  IMAD.U32 R11, RZ, RZ, UR7 ;  /* 0x00000007ff0b7e24 */ /* 0x000fe2000f8e00ff */
[----:B------:R-:W-:Y:S01]  /*eeb0*/  MOV R12, 0x1 ;  /* 0x00000001000c7802 */ /* 0x000fe20000000f00 */
[----:B------:R-:W-:-:S07]  /*eec0*/  IMAD.MOV.U32 R13, RZ, RZ, RZ ;  /* 0x000000ffff0d7224 */ /* 0x000fce00078e00ff */
[----:B------:R-:W-:-:S07]  /*eed0*/  LEPC R20, `(.L_x_86) ;  /* 0x000000001014794e */ /* 0x000fce0000000000 */
[----:B0-----:R-:W-:Y:S05]  /*eee0*/  CALL.ABS.NOINC R2 ;  /* 0x0000000002007343 */ /* 0x001fea0003c00000 */
.L_x_86:
[----:B------:R-:W-:Y:S02]  /*eef0*/  ULDC.64 UR4, c[0x0][0x5f8] ;  /* 0x00017e0000047ab9 */ /* 0x000fe40000000a00 */
[----:B------:R-:W-:-:S04]  /*ef00*/  IADD3 R16, P0, R16, UR4, RZ ;  /* 0x0000000410107c10 */ /* 0x000fc8000ff1e0ff */
[----:B------:R-:W-:-:S05]  /*ef10*/  IADD3.X R17, RZ, UR5, RZ, P0, !PT ;  /* 0x00000005ff117c10 */ /* 0x000fca00087fe4ff */
[----:B------:R-:W-:Y:S01]  /*ef20*/  STG.E.64 desc[UR36][R16.64], R18 ;  /* 0x0000001210007986 */ /* 0x000fe2000c101b24 */
[----:B------:R-:W-:Y:S05]  /*ef30*/  EXIT ;  /* 0x000000000000794d */ /* 0x000fea0003800000 */
.L_x_85:
[----:B------:R-:W-:Y:S01]  /*ef40*/  STG.E.64 desc[UR36][R2.64], R6 ;  /* 0x0000000602007986 */ /* 0x000fe2000c101b24 */
[----:B------:R-:W-:Y:S05]  /*ef50*/  EXIT ;  /* 0x000000000000794d */ /* 0x000fea0003800000 */
.L_x_83:
[----:B------:R-:W-:Y:S01]  /*ef60*/  ISETP.NE.AND P0, PT, RZ, UR38, PT ;  /* 0x00000026ff007c0c */ /* 0x000fe2000bf05270 */
[----:B------:R-:W-:Y:S02]  /*ef70*/  ULDC.U8 UR4, c[0x0][0x629] ;  /* 0x00018a4000047ab9 */ /* 0x000fe40000000000 */
[----:B------:R-:W-:-:S10]  /*ef80*/  ISETP.NE.AND P1, PT, RZ, UR4, PT ;  /* 0x00000004ff007c0c */ /* 0x000fd4000bf25270 */
[----:B------:R-:W-:Y:S05]  /*ef90*/  @!P0 BRA `(.L_x_87) ;  /* 0x00000000000c8947 */ /* 0x000fea0003800000 */
[----:B------:R-:W2:Y:S02]  /*efa0*/  LDG.E.64 R2, desc[UR36][R4.64] ;  /* 0x0000002404027981 */ /* 0x000ea4000c1e1b00 */
[----:B--2---:R-:W-:Y:S01]  /*efb0*/  FADD.FTZ R6, R6, R2 ;  /* 0x0000000206067221 */ /* 0x004fe20000010000 */
[----:B------:R-:W-:-:S07]  /*efc0*/  FADD.FTZ R7, R7, R3 ;  /* 0x0000000307077221 */ /* 0x000fce0000010000 */
.L_x_87:
        /* <DEDUP_REMOVED lines=23> */
.L_x_89:
[----:B------:R-:W-:Y:S02]  /*f140*/  ULDC.64 UR4, c[0x0][0x5f8] ;  /* 0x00017e0000047ab9 */ /* 0x000fe40000000a00 */
[----:B------:R-:W-:-:S04]  /*f150*/  IADD3 R16, P0, R16, UR4, RZ ;  /* 0x0000000410107c10 */ /* 0x000fc8000ff1e0ff */
[----:B------:R-:W-:-:S05]  /*f160*/  IADD3.X R17, RZ, UR5, RZ, P0, !PT ;  /* 0x00000005ff117c10 */ /* 0x000fca00087fe4ff */
[----:B------:R-:W-:Y:S01]  /*f170*/  STG.E.64 desc[UR36][R16.64], R18 ;  /* 0x0000001210007986 */ /* 0x000fe2000c101b24 */
[----:B------:R-:W-:Y:S05]  /*f180*/  EXIT ;  /* 0x000000000000794d */ /* 0x000fea0003800000 */
.L_x_88:
[----:B------:R-:W-:Y:S01]  /*f190*/  STG.E.64 desc[UR36][R4.64], R6 ;  /* 0x0000000604007986 */ /* 0x000fe2000c101b24 */
[----:B------:R-:W-:Y:S05]  /*f1a0*/  EXIT ;  /* 0x000000000000794d */ /* 0x000fea0003800000 */
.L_x_90:
[----:B------:R-:W-:-:S00]  /*f1b0*/  BRA `(.L_x_90) ;  /* 0xfffffffc00fc7947 */ /* 0x000fc0000383ffff */
[----:B------:R-:W-:-:S00]  /*f1c0*/  NOP ;  /* 0x0000000000007918 */ /* 0x000fc00000000000 */
        /* <DEDUP_REMOVED lines=11> */
.L_x_8237:


//--------------------- .text._ZN2at6native13reduce_kernelILi256ELi2ENS0_8ReduceOpIN3c107complexIfEENS0_7MeanOpsIS5_S5_fS5_EEjS5_Li4ELi4EEEEEvT1_ --------------------------
	.section	.text._ZN2at6native13reduce_kernelILi256ELi2ENS0_8ReduceOpIN3c107complexIfEENS0_7MeanOpsIS5_S5_fS5_EEjS5_Li4ELi4EEEEEvT1_,"ax",@progbits
	.align	128
        .global         _ZN2at6native13reduce_kernelILi256ELi2ENS0_8ReduceOpIN3c107complexIfEENS0_7MeanOpsIS5_S5_fS5_EEjS5_Li4ELi4EEEEEvT1_
        .type           _ZN2at6native13reduce_kernelILi256ELi2ENS0_8ReduceOpIN3c107complexIfEENS0_7MeanOpsIS5_S5_fS5_EEjS5_Li4ELi4EEEEEvT1_,@function
        .size           _ZN2at6native13reduce_kernelILi256ELi2ENS0_8ReduceOpIN3c107complexIfEENS0_7MeanOpsIS5_S5_fS5_EEjS5_Li4ELi4EEEEEvT1_,(.L_x_8238 - _ZN2at6native13reduce_kernelILi256ELi2ENS0_8ReduceOpIN3c107complexIfEENS0_7MeanOpsIS5_S5_fS5_EEjS5_Li4ELi4EEEEEvT1_)
        .other          _ZN2at6native13reduce_kernelILi256ELi2ENS0_8ReduceOpIN3c107complexIfEENS0_7MeanOpsIS5_S5_fS5_EEjS5_Li4ELi4EEEEEvT1_,@"STO_CUDA_ENTRY STV_DEFAULT"
_ZN2at6native13reduce_kernelILi256ELi2ENS0_8ReduceOpIN3c107complexIfEENS0_7MeanOpsIS5_S5_fS5_EEjS5_Li4ELi4EEEEEvT1_:
.text._ZN2at6native13reduce_kernelILi256ELi2ENS0_8ReduceOpIN3c107complexIfEENS0_7MeanOpsIS5_S5_fS5_EEjS5_Li4ELi4EEEEEvT1_:
        /* <DEDUP_REMOVED lines=9> */
[----:B------:R-:W-:Y:S01]  /*0090*/  IMAD.MOV.U32 R2, RZ, RZ, RZ ;  /* 0x000000ffff027224 */ /* 0x000fe200078e00ff */
[----:B------:R-:W-:Y:S01]  /*00a0*/  ULDC.64 UR6, c[0x0][0x3f8] ;  /* 0x0000fe0000067ab9 */ /* 0x000fe20000000a00 */
[----:B------:R-:W-:Y:S01]  /*00b0*/  IMAD R0, R17, UR5, RZ ;  /* 0x0000000511007c24 */ /* 0x000fe2000f8e02ff */
[----:B------:R-:W-:Y:S01]  /*00c0*/  ULDC UR5, c[0x0][0x248] ;  /* 0x0000920000057ab9 */ /* 0x000fe20000000800 */
[----:B------:R-:W-:Y:S02]  /*00d0*/  ISETP.NE.AND P0, PT, R6, 0x1, PT ;  /* 0x000000010600780c */ /* 0x000fe40003f05270 */
[----:B------:R-:W1:Y:S01]  /*00e0*/  LDC R5, c[0x0][0x230] ;  /* 0x00008c00ff057b82 */ /* 0x000e620000000800 */
[----:B0-----:R-:W-:-:S04]  /*00f0*/  IMAD R0, R3, UR5, R0 ;  /* 0x0000000503007c24 */ /* 0x001fc8000f8e0200 */
[----:B-1----:R-:W-:Y:S01]  /*0100*/  IMAD R0, R5, UR4, R0 ;  /* 0x0000000405007c24 */ /* 0x002fe2000f8e0200 */
[----:B------:R-:W-:-:S04]  /*0110*/  ULDC UR4, c[0x0][0x400] ;  /* 0x0001000000047ab9 */ /* 0x000fc80000000800 */
[----:B------:R-:W-:-:S05]  /*0120*/  SHF.L.U32 R3, R0, 0x1, RZ ;  /* 0x0000000100037819 */ /* 0x000fca00000006ff */
        /* <DEDUP_REMOVED lines=269> */
.L_x_91:
        /* <DEDUP_REMOVED lines=8> */
[----:B------:R-:W-:Y:S01]  /*1280*/  ULDC.64 UR60, c[0x0][0x208] ;  /* 0x00008200003c7ab9 */ /* 0x000fe20000000a00 */
[----:B------:R-:W1:Y:S01]  /*1290*/  LDC R4, c[0x0][0x230] ;  /* 0x00008c00ff047b82 */ /* 0x000e620000000800 */
[----:B------:R-:W-:Y:S01]  /*12a0*/  BSSY B6, `(.L_x_92) ;  /* 0x0000ab2000067945 */ /* 0x000fe20003800000 */
[----:B------:R-:W-:-:S02]  /*12b0*/  CS2R R22, SRZ ;  /* 0x0000000000167805 */ /* 0x000fc4000001ff00 */
[----:B------:R-:W-:Y:S01]  /*12c0*/  CS2R R20, SRZ ;  /* 0x0000000000147805 */ /* 0x000fe2000001ff00 */
[C---:B0-----:R-:W-:Y:S02]  /*12d0*/  IMAD R3, R2.reuse, UR5, R3 ;  /* 0x0000000502037c24 */ /* 0x041fe4000f8e0203 */
[----:B------:R-:W-:Y:S01]  /*12e0*/  IMAD R5, R2, UR4, R5 ;  /* 0x0000000402057c24 */ /* 0x000fe2000f8e0205 */
[----:B------:R-:W-:Y:S01]  /*12f0*/  ULDC UR4, c[0x0][0x224] ;  /* 0x0000890000047ab9 */ /* 0x000fe20000000800 */
[----:B--2---:R-:W-:Y:S01]  /*1300*/  IMAD R41, R16, UR6, R3 ;  /* 0x0000000610297c24 */ /* 0x004fe2000f8e0203 */
[----:B------:R-:W-:Y:S01]  /*1310*/  MOV R6, UR4 ;  /* 0x0000000400067c02 */ /* 0x000fe20008000f00 */
[----:B-1----:R-:W-:Y:S01]  /*1320*/  IMAD R4, R4, UR8, R5 ;  /* 0x0000000804047c24 */ /* 0x002fe2000f8e0205 */
[----:B------:R-:W-:Y:S02]  /*1330*/  ULDC UR4, c[0x0][0x228] ;  /* 0x00008a0000047ab9 */ /* 0x000fe40000000800 */
[----:B------:R-:W-:Y:S01]  /*1340*/  ISETP.GE.U32.AND P0, PT, R41, R6, PT ;  /* 0x000000062900720c */ /* 0x000fe20003f06070 */
[----:B------:R-:W-:-:S05]  /*1350*/  IMAD.SHL.U32 R19, R4, 0x2, RZ ;  /* 0x0000000204137824 */ /* 0x000fca00078e00ff */
[----:B------:R-:W-:-:S13]  /*1360*/  ISETP.GE.U32.OR P0, PT, R19, UR4, P0 ;  /* 0x0000000413007c0c */ /* 0x000fda0008706470 */
[----:B------:R-:W-:Y:S05]  /*1370*/  @P0 BRA `(.L_x_93) ;  /* 0x000000a800900947 */ /* 0x000fea0003800000 */
[----:B------:R-:W-:Y:S01]  /*1380*/  ULDC.U8 UR6, c[0x0][0x258] ;  /* 0x0000960000067ab9 */ /* 0x000fe20000000000 */
[----:B------:R-:W-:Y:S01]  /*1390*/  ULDC.64 UR4, c[0x0][0x5f0] ;  /* 0x00017c0000047ab9 */ /* 0x000fe20000000a00 */
[----:B------:R-:W-:Y:S02]  /*13a0*/  ISETP.NE.AND P0, PT, RZ, UR6, PT ;  /* 0x00000006ff007c0c */ /* 0x000fe4000bf05270 */
[----:B------:R-:W-:-:S04]  /*13b0*/  IADD3 R28, P1, R0, UR4, RZ ;  /* 0x00000004001c7c10 */ /* 0x000fc8000ff3e0ff */
[----:B------:R-:W-:-:S07]  /*13c0*/  IADD3.X R29, RZ, UR5, RZ, P1, !PT ;  /* 0x00000005ff1d7c10 */ /* 0x000fce0008ffe4ff */
[----:B------:R-:W-:Y:S05]  /*13d0*/  @!P0 BRA `(.L_x_94) ;  /* 0x0000000400fc8947 */ /* 0x000fea0003800000 */
[----:B------:R-:W-:Y:S01]  /*13e0*/  MOV R0, 0x0 ;  /* 0x0000000000007802 */ /* 0x000fe20000000f00 */
[----:B------:R-:W-:Y:S01]  /*13f0*/  ULDC.64 UR4, c[0x4][0x570] ;  /* 0x01015c0000047ab9 */ /* 0x000fe20000000a00 */
[----:B------:R-:W-:Y:S01]  /*1400*/  ULDC.64 UR6, c[0x4][0x478] ;  /* 0x01011e0000067ab9 */ /* 0x000fe20000000a00 */
[----:B------:R-:W-:Y:S01]  /*1410*/  MOV R4, UR4 ;  /* 0x0000000400047c02 */ /* 0x000fe20008000f00 */
[----:B------:R0:W1:Y:S01]  /*1420*/  LDC.64 R14, c[0x4][R0] ;  /* 0x01000000000e7b82 */ /* 0x0000620000000a00 */
[----:B------:R-:W-:Y:S01]  /*1430*/  IMAD.U32 R5, RZ, RZ, UR5 ;  /* 0x00000005ff057e24 */ /* 0x000fe2000f8e00ff */
[----:B------:R-:W-:Y:S01]  /*1440*/  ULDC.64 UR4, c[0x4][0x578] ;  /* 0x01015e0000047ab9 */ /* 0x000fe20000000a00 */
[----:B------:R-:W-:Y:S01]  /*1450*/  HFMA2.MMA R8, -RZ, RZ, 0, 2.8789043426513671875e-05 ;  /* 0x000001e3ff087435 */ /* 0x000fe200000001ff */
[----:B------:R-:W-:Y:S01]  /*1460*/  MOV R6, UR4 ;  /* 0x0000000400067c02 */ /* 0x000fe20008000f00 */
[----:B------:R-:W-:Y:S01]  /*1470*/  IMAD.U32 R10, RZ, RZ, UR6 ;  /* 0x00000006ff0a7e24 */ /* 0x000fe2000f8e00ff */
[----:B------:R-:W-:Y:S01]  /*1480*/  MOV R7, UR5 ;  /* 0x0000000500077c02 */ /* 0x000fe20008000f00 */
[----:B------:R-:W-:Y:S01]  /*1490*/  IMAD.MOV.U32 R12, RZ, RZ, 0x1 ;  /* 0x00000001ff0c7424 */ /* 0x000fe200078e00ff */
[----:B------:R-:W-:-:S02]  /*14a0*/  MOV R11, UR7 ;  /* 0x00000007000b7c02 */ /* 0x000fc40008000f00 */
[----:B0-----:R-:W-:-:S07]  /*14b0*/  MOV R13, RZ ;  /* 0x000000ff000d7202 */ /* 0x001fce0000000f00 */
[----:B------:R-:W-:-:S07]  /*14c0*/  LEPC R20, `(.L_x_95) ;  /* 0x000000001014794e */ /* 0x000fce0000000000 */
[----:B-1----:R-:W-:Y:S05]  /*14d0*/  CALL.ABS.NOINC R14 ;  /* 0x000000000e007343 */ /* 0x002fea0003c00000 */
.L_x_95:
[----:B------:R-:W0:Y:S01]  /*14e0*/  LDC R23, c[0x0][0x218] ;  /* 0x00008600ff177b82 */ /* 0x000e220000000800 */
[----:B------:R-:W-:Y:S01]  /*14f0*/  SHF.R.U64 R0, R28, 0x3, R29 ;  /* 0x000000031c007819 */ /* 0x000fe2000000121d */
[----:B------:R-:W-:Y:S01]  /*1500*/  ULDC UR4, c[0x0][0x224] ;  /* 0x0000890000047ab9 */ /* 0x000fe20000000800 */
[----:B------:R-:W-:Y:S01]  /*1510*/  BSSY B0, `(.L_x_96) ;  /* 0x000002b000007945 */ /* 0x000fe20003800000 */
[----:B------:R-:W-:Y:S02]  /*1520*/  MOV R14, UR4 ;  /* 0x00000004000e7c02 */ /* 0x000fe40008000f00 */
[----:B------:R-:W-:Y:S02]  /*1530*/  LOP3.LUT R6, R0, 0x3, RZ, 0xc0, !PT ;  /* 0x0000000300067812 */ /* 0x000fe400078ec0ff */
[----:B------:R-:W1:Y:S02]  /*1540*/  LDC R22, c[0x0][0x21c] ;  /* 0x00008700ff167b82 */ /* 0x000e640000000800 */
[----:B------:R-:W-:Y:S01]  /*1550*/  ISETP.NE.AND P0, PT, R6, RZ, PT ;  /* 0x000000ff0600720c */ /* 0x000fe20003f05270 */
[----:B0-----:R-:W-:Y:S01]  /*1560*/  IMAD.MOV.U32 R3, RZ, RZ, R23 ;  /* 0x000000ffff037224 */ /* 0x001fe200078e0017 */
[----:B-1----:R-:W-:-:S11]  /*1570*/  MOV R0, R22 ;  /* 0x0000001600007202 */ /* 0x002fd60000000f00 */
[----:B------:R-:W-:Y:S05]  /*1580*/  @!P0 BRA `(.L_x_97) ;  /* 0x00000000008c8947 */ /* 0x000fea0003800000 */
[C---:B------:R-:W-:Y:S01]  /*1590*/  ISETP.GE.U32.AND P0, PT, R17.reuse, R6, PT ;  /* 0x000000061100720c */ /* 0x040fe20003f06070 */
[----:B------:R-:W-:Y:S03]  /*15a0*/  BSSY B1, `(.L_x_98) ;  /* 0x000001b000017945 */ /* 0x000fe60003800000 */
[----:B------:R-:W-:-:S13]  /*15b0*/  ISETP.GT.U32.OR P0, PT, R17, 0x3, !P0 ;  /* 0x000000031100780c */ /* 0x000fda0004704470 */
[----:B------:R-:W-:Y:S05]  /*15c0*/  @P0 BRA `(.L_x_99) ;  /* 0x0000000000600947 */ /* 0x000fea0003800000 */
[----:B------:R-:W-:Y:S01]  /*15d0*/  ULDC UR4, c[0x0][0x23c] ;  /* 0x00008f0000047ab9 */ /* 0x000fe20000000800 */
[----:B------:R-:W-:Y:S01]  /*15e0*/  ISETP.NE.AND P1, PT, R2, RZ, PT ;  /* 0x000000ff0200720c */ /* 0x000fe20003f25270 */
[----:B------:R-:W-:Y:S01]  /*15f0*/  BSSY B2, `(.L_x_100) ;  /* 0x000000a000027945 */ /* 0x000fe20003800000 */
[----:B------:R-:W-:Y:S02]  /*1600*/  ISETP.NE.AND P0, PT, RZ, UR4, PT ;  /* 0x00000004ff007c0c */ /* 0x000fe4000bf05270 */
[----:B------:R-:W-:-:S11]  /*1610*/  PRMT R4, RZ, 0x7610, R4 ;  /* 0x00007610ff047816 */ /* 0x000fd60000000004 */
[----:B------:R-:W-:Y:S05]  /*1620*/  @P0 BRA P1, `(.L_x_101) ;  /* 0x0000000000180947 */ /* 0x000fea0000800000 */
[----:B------:R-:W-:Y:S01]  /*1630*/  ULDC UR4, c[0x0][0x240] ;  /* 0x0000900000047ab9 */ /* 0x000fe20000000800 */
[----:B------:R-:W-:Y:S01]  /*1640*/  HFMA2.MMA R4, -RZ, RZ, 0, 5.9604644775390625e-08 ;  /* 0x00000001ff047435 */ /* 0x000fe200000001ff */
[----:B------:R-:W-:-:S13]  /*1650*/  ISETP.NE.AND P0, PT, RZ, UR4, PT ;  /* 0x00000004ff007c0c */ /* 0x000fda000bf05270 */
[----:B------:R-:W-:-:S04]  /*1660*/  @P0 ISETP.NE.AND P1, PT, R16, RZ, PT ;  /* 0x000000ff1000020c */ /* 0x000fc80003f25270 */
[----:B------:R-:W-:-:S04]  /*1670*/  @P0 SEL R5, RZ, 0x1, P1 ;  /* 0x00000001ff050807 */ /* 0x000fc80000800000 */
[----:B------:R-:W-:-:S07]  /*1680*/  @P0 PRMT R4, R5, 0x7610, R4 ;  /* 0x0000761005040816 */ /* 0x000fce0000000004 */
.L_x_101:
[----:B------:R-:W-:Y:S05]  /*1690*/  BSYNC B2 ;  /* 0x0000000000027941 */ /* 0x000fea0003800000 */
.L_x_100:
[----:B------:R-:W-:-:S04]  /*16a0*/  PRMT R4, R4, 0x9910, RZ ;  /* 0x0000991004047816 */ /* 0x000fc800000000ff */
[----:B------:R-:W-:-:S13]  /*16b0*/  ISETP.NE.AND P0, PT, R4, RZ, PT ;  /* 0x000000ff0400720c */ /* 0x000fda0003f05270 */
[----:B------:R-:W-:Y:S05]  /*16c0*/  @!P0 BRA `(.L_x_99) ;  /* 0x0000000000208947 */ /* 0x000fea0003800000 */
[----:B------:R-:W-:Y:S01]  /*16d0*/  IADD3 R3, P0, R17, -R6, RZ ;  /* 0x8000000611037210 */ /* 0x000fe20007f1e0ff */
[----:B------:R-:W-:-:S04]  /*16e0*/  ULDC.64 UR4, c[0x0][0x218] ;  /* 0x0000860000047ab9 */ /* 0x000fc80000000a00 */
[----:B------:R-:W-:Y:S01]  /*16f0*/  IMAD.X R0, RZ, RZ, -0x1, P0 ;  /* 0xffffffffff007424 */ /* 0x000fe200000e06ff */
[----:B------:R-:W-:-:S04]  /*1700*/  LEA R4, P0, R3, R28, 0x3 ;  /* 0x0000001c03047211 */ /* 0x000fc800078018ff */
[----:B------:R-:W-:-:S06]  /*1710*/  LEA.HI.X R5, R3, R29, R0, 0x3, P0 ;  /* 0x0000001d03057211 */ /* 0x000fcc00000f1c00 */
[----:B------:R-:W2:Y:S02]  /*1720*/  LDG.E.64 R4, desc[UR60][R4.64] ;  /* 0x0000003c04047981 */ /* 0x000ea4000c1e1b00 */
[----:B--2---:R-:W-:Y:S01]  /*1730*/  FADD.FTZ R0, R5, UR5 ;  /* 0x0000000505007e21 */ /* 0x004fe20008010000 */
[----:B------:R-:W-:-:S07]  /*1740*/  FADD.FTZ R3, R4, UR4 ;  /* 0x0000000404037e21 */ /* 0x000fce0008010000 */
.L_x_99:
[----:B------:R-:W-:Y:S05]  /*1750*/  BSYNC B1 ;  /* 0x0000000000017941 */ /* 0x000fea0003800000 */
.L_x_98:
[----:B------:R-:W0:Y:S01]  /*1760*/  LDC R7, c[0x0][0x224] ;  /* 0x00008900ff077b82 */ /* 0x000e220000000800 */
[----:B------:R-:W-:-:S04]  /*1770*/  IADD3 R5, P0, -R6, 0x4, RZ ;  /* 0x0000000406057810 */ /* 0x000fc80007f1e1ff */
[----:B------:R-:W-:Y:S02]  /*1780*/  LEA R28, P1, R5, R28, 0x3 ;  /* 0x0000001c051c7211 */ /* 0x000fe400078218ff */
[----:B------:R-:W-:-:S04]  /*1790*/  IADD3.X R4, RZ, -0x1, RZ, P0, !PT ;  /* 0xffffffffff047810 */ /* 0x000fc800007fe4ff */
[----:B------:R-:W-:Y:S02]  /*17a0*/  LEA.HI.X R29, R5, R29, R4, 0x3, P1 ;  /* 0x0000001d051d7211 */ /* 0x000fe400008f1c04 */
[----:B0-----:R-:W-:-:S07]  /*17b0*/  IADD3 R14, R6, -0x4, R7 ;  /* 0xfffffffc060e7810 */ /* 0x001fce0007ffe007 */
.L_x_97:
[----:B------:R-:W-:Y:S05]  /*17c0*/  BSYNC B0 ;  /* 0x0000000000007941 */ /* 0x000fea0003800000 */
.L_x_96:
[----:B------:R-:W0:Y:S01]  /*17d0*/  LDC.64 R6, c[0x0][0x238] ;  /* 0x00008e00ff067b82 */ /* 0x000e220000000a00 */
[----:B------:R-:W-:Y:S01]  /*17e0*/  BSSY B0, `(.L_x_102) ;  /* 0x0000020000007945 */ /* 0x000fe20003800000 */
[----:B------:R-:W-:Y:S01]  /*17f0*/  ISETP.NE.AND P2, PT, R2, RZ, PT ;  /* 0x000000ff0200720c */ /* 0x000fe20003f45270 */
[----:B------:R-:W-:Y:S01]  /*1800*/  IMAD.MOV.U32 R20, RZ, RZ, R22 ;  /* 0x000000ffff147224 */ /* 0x000fe200078e0016 */
[-C--:B------:R-:W-:Y:S02]  /*1810*/  MOV R15, R23.reuse ;  /* 0x00000017000f7202 */ /* 0x080fe40000000f00 */
[----:B------:R-:W-:Y:S02]  /*1820*/  MOV R24, R22 ;  /* 0x0000001600187202 */ /* 0x000fe40000000f00 */
[----:B------:R-:W1:Y:S01]  /*1830*/  LDC R26, c[0x0][0x240] ;  /* 0x00009000ff1a7b82 */ /* 0x000e620000000800 */
[----:B------:R-:W-:Y:S01]  /*1840*/  MOV R25, R23 ;  /* 0x0000001700197202 */ /* 0x000fe20000000f00 */
[----:B0-----:R-:W-:Y:S01]  /*1850*/  IMAD R6, R17, R6, RZ ;  /* 0x0000000611067224 */ /* 0x001fe200078e02ff */
[----:B------:R-:W-:-:S03]  /*1860*/  ISETP.NE.AND P1, PT, R7, RZ, PT ;  /* 0x000000ff0700720c */ /* 0x000fc60003f25270 */
[----:B------:R-:W-:-:S04]  /*1870*/  IMAD R5, R2, R7, R6 ;  /* 0x0000000702057224 */ /* 0x000fc800078e0206 */
[----:B-1----:R-:W-:-:S05]  /*1880*/  IMAD R21, R16, R26, R5 ;  /* 0x0000001a10157224 */ /* 0x002fca00078e0205 */
[----:B------:R-:W-:-:S04]  /*1890*/  LEA R5, R21, 0x3, 0x2 ;  /* 0x0000000315057811 */ /* 0x000fc800078e10ff */
[----:B------:R-:W-:-:S13]  /*18a0*/  ISETP.GE.U32.AND P0, PT, R5, R14, PT ;  /* 0x0000000e0500720c */ /* 0x000fda0003f06070 */
[----:B------:R-:W-:Y:S05]  /*18b0*/  @P0 BRA `(.L_x_103) ;  /* 0x0000000000480947 */ /* 0x000fea0003800000 */
[----:B------:R-:W-:Y:S01]  /*18c0*/  IMAD.MOV.U32 R24, RZ, RZ, R22 ;  /* 0x000000ffff187224 */ /* 0x000fe200078e0016 */
[----:B------:R-:W-:-:S07]  /*18d0*/  MOV R25, R23 ;  /* 0x0000001700197202 */ /* 0x000fce0000000f00 */
.L_x_104:
        /* <DEDUP_REMOVED lines=16> */
.L_x_103:
[----:B------:R-:W-:Y:S05]  /*19e0*/  BSYNC B0 ;  /* 0x0000000000007941 */ /* 0x000fea0003800000 */
.L_x_102:
[----:B------:R-:W-:Y:S01]  /*19f0*/  BSSY B0, `(.L_x_105) ;  /* 0x0000008000007945 */ /* 0x000fe20003800000 */
[----:B------:R-:W-:-:S03]  /*1a00*/  PRMT R4, RZ, 0x7610, R4 ;  /* 0x00007610ff047816 */ /* 0x000fc60000000004 */
[----:B------:R-:W-:Y:S05]  /*1a10*/  @P1 BRA P2, `(.L_x_106) ;  /* 0x0000000000141947 */ /* 0x000fea0001000000 */
[----:B------:R-:W-:Y:S01]  /*1a20*/  ISETP.NE.AND P0, PT, R26, RZ, PT ;  /* 0x000000ff1a00720c */ /* 0x000fe20003f05270 */
[----:B------:R-:W-:-:S12]  /*1a30*/  IMAD.MOV.U32 R4, RZ, RZ, 0x1 ;  /* 0x00000001ff047424 */ /* 0x000fd800078e00ff */
[----:B------:R-:W-:-:S04]  /*1a40*/  @P0 ISETP.NE.AND P1, PT, R16, RZ, PT ;  /* 0x000000ff1000020c */ /* 0x000fc80003f25270 */
[----:B------:R-:W-:-:S04]  /*1a50*/  @P0 SEL R5, RZ, 0x1, P1 ;  /* 0x00000001ff050807 */ /* 0x000fc80000800000 */
[----:B------:R-:W-:-:S07]  /*1a60*/  @P0 PRMT R4, R5, 0x7610, R4 ;  /* 0x0000761005040816 */ /* 0x000fce0000000004 */
.L_x_106:
[----:B------:R-:W-:Y:S05]  /*1a70*/  BSYNC B0 ;  /* 0x0000000000007941 */ /* 0x000fea0003800000 */
.L_x_105:
[----:B------:R-:W-:Y:S01]  /*1a80*/  PRMT R4, R4, 0x9910, RZ ;  /* 0x0000991004047816 */ /* 0x000fe200000000ff */
[----:B------:R-:W-:Y:S03]  /*1a90*/  BSSY B0, `(.L_x_107) ;  /* 0x000000b000007945 */ /* 0x000fe60003800000 */
[----:B------:R-:W-:-:S13]  /*1aa0*/  ISETP.NE.AND P0, PT, R4, RZ, PT ;  /* 0x000000ff0400720c */ /* 0x000fda0003f05270 */
[----:B------:R-:W-:Y:S05]  /*1ab0*/  @!P0 BRA `(.L_x_108) ;  /* 0x0000000000208947 */ /* 0x000fea0003800000 */
[----:B------:R-:W-:-:S04]  /*1ac0*/  LOP3.LUT R4, R14, 0xfffffffc, RZ, 0xc0, !PT ;  /* 0xfffffffc0e047812 */ /* 0x000fc800078ec0ff */
[----:B------:R-:W-:-:S04]  /*1ad0*/  IADD3 R5, R4, R17, RZ ;  /* 0x0000001104057210 */ /* 0x000fc80007ffe0ff */
[----:B------:R-:W-:-:S13]  /*1ae0*/  ISETP.GE.U32.AND P0, PT, R5, R14, PT ;  /* 0x0000000e0500720c */ /* 0x000fda0003f06070 */
[----:B------:R-:W-:Y:S05]  /*1af0*/  @P0 BRA `(.L_x_108) ;  /* 0x0000000000100947 */ /* 0x000fea0003800000 */
[----:B------:R-:W-:-:S06]  /*1b00*/  IMAD.WIDE R28, R5, 0x8, R28 ;  /* 0x00000008051c7825 */ /* 0x000fcc00078e021c */
[----:B------:R-:W2:Y:S02]  /*1b10*/  LDG.E.64 R28, desc[UR60][R28.64] ;  /* 0x0000003c1c1c7981 */ /* 0x000ea4000c1e1b00 */
[----:B--2---:R-:W-:Y:S01]  /*1b20*/  FADD.FTZ R3, R3, R28 ;  /* 0x0000001c03037221 */ /* 0x004fe20000010000 */
[----:B------:R-:W-:-:S07]  /*1b30*/  FADD.FTZ R0, R0, R29 ;  /* 0x0000001d00007221 */ /* 0x000fce0000010000 */
.L_x_108:
[----:B------:R-:W-:Y:S05]  /*1b40*/  BSYNC B0 ;  /* 0x0000000000007941 */ /* 0x000fea0003800000 */
.L_x_107:
[----:B------:R-:W-:Y:S01]  /*1b50*/  FADD.FTZ R5, R24, R0 ;  /* 0x0000000018057221 */ /* 0x000fe20000010000 */
[----:B------:R-:W-:-:S03]  /*1b60*/  FADD.FTZ R0, R25, R3 ;  /* 0x0000000319007221 */ /* 0x000fc60000010000 */
[----:B------:R-:W-:Y:S01]  /*1b70*/  FADD.FTZ R5, R5, R22 ;  /* 0x0000001605057221 */ /* 0x000fe20000010000 */
[----:B------:R-:W-:Y:S01]  /*1b80*/  FADD.FTZ R0, R0, R23 ;  /* 0x0000001700007221 */ /* 0x000fe20000010000 */
[----:B------:R-:W-:Y:S02]  /*1b90*/  CS2R R22, SRZ ;  /* 0x0000000000167805 */ /* 0x000fe4000001ff00 */
[----:B------:R-:W-:Y:S01]  /*1ba0*/  FADD.FTZ R21, R5, R20 ;  /* 0x0000001405157221 */ /* 0x000fe20000010000 */
[----:B------:R-:W-:Y:S01]  /*1bb0*/  FADD.FTZ R20, R0, R15 ;  /* 0x0000000f00147221 */ /* 0x000fe20000010000 */
[----:B------:R-:W-:Y:S06]  /*1bc0*/  BRA `(.L_x_93) ;  /* 0x000000a0007c7947 */ /* 0x000fec0003800000 */
.L_x_94:
        /* <DEDUP_REMOVED lines=18> */
[--C-:B------:R-:W-:Y:S01]  /*1cf0*/  IMAD.MOV.U32 R42, RZ, RZ, R16.reuse ;  /* 0x000000ffff2a7224 */ /* 0x100fe200078e0010 */
[-C--:B------:R-:W-:Y:S01]  /*1d00*/  MOV R43, R7.reuse ;  /* 0x00000007002b7202 */ /* 0x080fe20000000f00 */
[--C-:B------:R-:W-:Y:S01]  /*1d10*/  IMAD.MOV.U32 R31, RZ, RZ, R7.reuse ;  /* 0x000000ffff1f7224 */ /* 0x100fe200078e0007 */
[-C--:B------:R-:W-:Y:S01]  /*1d20*/  MOV R40, R16.reuse ;  /* 0x0000001000287202 */ /* 0x080fe20000000f00 */
[----:B------:R-:W-:Y:S01]  /*1d30*/  IMAD.MOV.U32 R32, RZ, RZ, R16 ;  /* 0x000000ffff207224 */ /* 0x000fe200078e0010 */
[----:B------:R-:W-:Y:S01]  /*1d40*/  MOV R30, R16 ;  /* 0x00000010001e7202 */ /* 0x000fe20000000f00 */
[----:B------:R-:W-:Y:S01]  /*1d50*/  IMAD.MOV.U32 R39, RZ, RZ, R7 ;  /* 0x000000ffff277224 */ /* 0x000fe200078e0007 */
[----:B------:R-:W-:Y:S02]  /*1d60*/  MOV R33, R7 ;  /* 0x0000000700217202 */ /* 0x000fe40000000f00 */
[----:B------:R-:W-:-:S02]  /*1d70*/  CS2R R26, SRZ ;  /* 0x00000000001a7805 */ /* 0x000fc4000001ff00 */
[----:B------:R-:W-:Y:S02]  /*1d80*/  MOV R35, R7 ;  /* 0x0000000700237202 */ /* 0x000fe40000000f00 */
[----:B------:R-:W-:Y:S02]  /*1d90*/  CS2R R24, SRZ ;  /* 0x0000000000187805 */ /* 0x000fe4000001ff00 */
[-C--:B------:R-:W-:Y:S02]  /*1da0*/  MOV R34, R16.reuse ;  /* 0x0000001000227202 */ /* 0x080fe40000000f00 */
[----:B------:R-:W-:Y:S02]  /*1db0*/  CS2R R22, SRZ ;  /* 0x0000000000167805 */ /* 0x000fe4000001ff00 */
[----:B------:R-:W-:Y:S02]  /*1dc0*/  MOV R38, R16 ;  /* 0x0000001000267202 */ /* 0x000fe40000000f00 */
[----:B------:R-:W-:-:S02]  /*1dd0*/  CS2R R20, SRZ ;  /* 0x0000000000147805 */ /* 0x000fc4000001ff00 */
[----:B------:R-:W-:Y:S02]  /*1de0*/  MOV R41, R7 ;  /* 0x0000000700297202 */ /* 0x000fe40000000f00 */
[----:B------:R-:W-:Y:S02]  /*1df0*/  CS2R R14, SRZ ;  /* 0x00000000000e7805 */ /* 0x000fe4000001ff00 */
[----:B------:R-:W-:Y:S02]  /*1e00*/  CS2R R12, SRZ ;  /* 0x00000000000c7805 */ /* 0x000fe4000001ff00 */
[----:B------:R-:W-:Y:S02]  /*1e10*/  CS2R R10, SRZ ;  /* 0x00000000000a7805 */ /* 0x000fe4000001ff00 */
[----:B------:R-:W-:Y:S01]  /*1e20*/  CS2R R8, SRZ ;  /* 0x0000000000087805 */ /* 0x000fe2000001ff00 */
[----:B------:R-:W-:Y:S06]  /*1e30*/  @P0 BRA `(.L_x_112) ;  /* 0x0000004400200947 */ /* 0x000fec0003800000 */
[----:B------:R-:W0:Y:S01]  /*1e40*/  LDC.64 R36, c[0x0][0x260] ;  /* 0x00009800ff247b82 */ /* 0x000e220000000a00 */
[----:B------:R-:W-:Y:S01]  /*1e50*/  BSSY B1, `(.L_x_112) ;  /* 0x0000446000017945 */ /* 0x000fe20003800000 */
[----:B------:R-:W-:Y:S01]  /*1e60*/  ISETP.NE.AND P0, PT, R44, RZ, PT ;  /* 0x000000ff2c00720c */ /* 0x000fe20003f05270 */
[--C-:B------:R-:W-:Y:S01]  /*1e70*/  IMAD.MOV.U32 R42, RZ, RZ, R16.reuse ;  /* 0x000000ffff2a7224 */ /* 0x100fe200078e0010 */
[-C--:B------:R-:W-:Y:S01]  /*1e80*/  MOV R40, R16.reuse ;  /* 0x0000001000287202 */ /* 0x080fe20000000f00 */
[----:B------:R-:W-:Y:S01]  /*1e90*/  IMAD.MOV.U32 R32, RZ, RZ, R16 ;  /* 0x000000ffff207224 */ /* 0x000fe200078e0010 */
[-C--:B------:R-:W-:Y:S01]  /*1ea0*/  MOV R30, R16.reuse ;  /* 0x00000010001e7202 */ /* 0x080fe20000000f00 */
[--C-:B------:R-:W-:Y:S01]  /*1eb0*/  IMAD.MOV.U32 R43, RZ, RZ, R7.reuse ;  /* 0x000000ffff2b7224 */ /* 0x100fe200078e0007 */
[-C--:B------:R-:W-:Y:S01]  /*1ec0*/  MOV R34, R16.reuse ;  /* 0x0000001000227202 */ /* 0x080fe20000000f00 */
[----:B------:R-:W-:Y:S01]  /*1ed0*/  IMAD.MOV.U32 R35, RZ, RZ, R7 ;  /* 0x000000ffff237224 */ /* 0x000fe200078e0007 */
[----:B------:R-:W-:-:S02]  /*1ee0*/  MOV R38, R16 ;  /* 0x0000001000267202 */ /* 0x000fc40000000f00 */
[-C--:B------:R-:W-:Y:S02]  /*1ef0*/  MOV R31, R7.reuse ;  /* 0x00000007001f7202 */ /* 0x080fe40000000f00 */
[-C--:B------:R-:W-:Y:S02]  /*1f00*/  MOV R33, R7.reuse ;  /* 0x0000000700217202 */ /* 0x080fe40000000f00 */
[-C--:B------:R-:W-:Y:S02]  /*1f10*/  MOV R39, R7.reuse ;  /* 0x0000000700277202 */ /* 0x080fe40000000f00 */
[----:B------:R-:W-:-:S07]  /*1f20*/  MOV R41, R7 ;  /* 0x0000000700297202 */ /* 0x000fce0000000f00 */
.L_x_117:
        /* <DEDUP_REMOVED lines=51> */
[----:B------:R-:W-:Y:S01]  /*2260*/  IMAD.MOV.U32 R6, RZ, RZ, RZ ;  /* 0x000000ffff067224 */ /* 0x000fe200078e00ff */
[----:B------:R-:W-:Y:S09]  /*2270*/  @!P0 BRA `(.L_x_113) ;  /* 0x0000000c00d08947 */ /* 0x000ff20003800000 */
[----:B------:R-:W-:Y:S02]  /*2280*/  MOV R4, RZ ;  /* 0x000000ff00047202 */ /* 0x000fe40000000f00 */
[----:B0-----:R-:W-:-:S03]  /*2290*/  ISETP.NE.AND P1, PT, R36, 0x1, PT ;  /* 0x000000012400780c */ /* 0x001fc60003f25270 */
[----:B------:R-:W-:-:S05]  /*22a0*/  IMAD.HI.U32 R4, R5, UR30, R4 ;  /* 0x0000001e05047c27 */ /* 0x000fca000f8e0004 */
[----:B------:R-:W-:-:S05]  /*22b0*/  SHF.R.U32.HI R10, RZ, UR31, R4 ;  /* 0x0000001fff0a7c19 */ /* 0x000fca0008011604 */
[----:B------:R-:W-:-:S04]  /*22c0*/  IMAD.MOV R4, RZ, RZ, -R10 ;  /* 0x000000ffff047224 */ /* 0x000fc800078e0a0a */
[----:B------:R-:W-:-:S04]  /*22d0*/  IMAD R4, R4, R37, R5 ;  /* 0x0000002504047224 */ /* 0x000fc800078e0205 */
[----:B------:R-:W-:Y:S01]  /*22e0*/  IMAD R4, R4, UR54, RZ ;  /* 0x0000003604047c24 */ /* 0x000fe2000f8e02ff */
        /* <DEDUP_REMOVED lines=11> */
[----:B------:R-:W-:Y:S02]  /*23a0*/  MOV R9, R11 ;  /* 0x0000000b00097202 */ /* 0x000fe40000000f00 */
        /* <DEDUP_REMOVED lines=18> */
[----:B------:R-:W-:Y:S01]  /*24d0*/  MOV R9, R11 ;  /* 0x0000000b00097202 */ /* 0x000fe20000000f00 */
[----:B------:R-:W-:Y:S01]  /*24e0*/  ULDC.64 UR36, c[0x0][0x298] ;  /* 0x0000a60000247ab9 */ /* 0x000fe20000000a00 */
        /* <DEDUP_REMOVED lines=187> */
[----:B------:R-:W-:Y:S01]  /*30a0*/  ISETP.NE.AND P1, PT, R36, 0x18, PT ;  /* 0x000000182400780c */ /* 0x000fe20003f25270 */
[----:B------:R-:W-:Y:S01]  /*30b0*/  ULDC.64 UR36, c[0x0][0x378] ;  /* 0x0000de0000247ab9 */ /* 0x000fe20000000a00 */
[----:B------:R-:W-:Y:S02]  /*30c0*/  MOV R10, RZ ;  /* 0x000000ff000a7202 */ /* 0x000fe40000000f00 */
[----:B------:R-:W-:-:S03]  /*30d0*/  MOV R11, R15 ;  /* 0x0000000f000b7202 */ /* 0x000fc60000000f00 */
[----:B------:R-:W-:-:S06]  /*30e0*/  IMAD.HI.U32 R10, R15, UR37, R10 ;  /* 0x000000250f0a7c27 */ /* 0x000fcc000f8e000a */
[----:B------:R-:W0:Y:S01]  /*30f0*/  @P1 LDC.64 R8, c[0x0][0x388] ;  /* 0x0000e200ff081b82 */ /* 0x000e220000000a00 */
[----:B------:R-:W-:Y:S01]  /*3100*/  SHF.R.U32.HI R11, RZ, UR27, R10 ;  /* 0x0000001bff0b7c19 */ /* 0x000fe2000801160a */
[----:B------:R-:W-:-:S06]  /*3110*/  @P1 IMAD.MOV.U32 R10, RZ, RZ, RZ ;  /* 0x000000ffff0a1224 */ /* 0x000fcc00078e00ff */
[----:B------:R-:W1:Y:S08]  /*3120*/  @P1 LDC R13, c[0x0][0x384] ;  /* 0x0000e100ff0d1b82 */ /* 0x000e700000000800 */
[----:B------:R-:W2:Y:S01]  /*3130*/  @P1 LDC R12, c[0x0][0x3f0] ;  /* 0x0000fc00ff0c1b82 */ /* 0x000ea20000000800 */
[C---:B0-----:R-:W-:Y:S01]  /*3140*/  @P1 IMAD.HI.U32 R8, R11.reuse, R8, R10 ;  /* 0x000000080b081227 */ /* 0x041fe200078e000a */
[----:B------:R-:W-:-:S04]  /*3150*/  IADD3 R10, -R11, RZ, RZ ;  /* 0x000000ff0b0a7210 */ /* 0x000fc80007ffe1ff */
[----:B------:R-:W-:Y:S01]  /*3160*/  @P1 SHF.R.U32.HI R8, RZ, R9, R8 ;  /* 0x00000009ff081219 */ /* 0x000fe20000011608 */
[----:B------:R-:W-:-:S03]  /*3170*/  IMAD R9, R10, UR36, R15 ;  /* 0x000000240a097c24 */ /* 0x000fc6000f8e020f */
[----:B------:R-:W-:Y:S01]  /*3180*/  @P1 IADD3 R10, -R8, RZ, RZ ;  /* 0x000000ff080a1210 */ /* 0x000fe20007ffe1ff */
[----:B------:R-:W-:-:S04]  /*3190*/  IMAD R4, R9, UR28, R4 ;  /* 0x0000001c09047c24 */ /* 0x000fc8000f8e0204 */
[----:B-1----:R-:W-:-:S04]  /*31a0*/  @P1 IMAD R11, R10, R13, R11 ;  /* 0x0000000d0a0b1224 */ /* 0x002fc800078e020b */
[----:B--2---:R-:W-:-:S07]  /*31b0*/  @P1 IMAD R4, R11, R12, R4 ;  /* 0x0000000c0b041224 */ /* 0x004fce00078e0204 */
.L_x_113:
[----:B------:R-:W-:Y:S01]  /*31c0*/  LOP3.LUT R9, R4, 0xfffffff0, RZ, 0xc0, !PT ;  /* 0xfffffff004097812 */ /* 0x000fe200078ec0ff */
[----:B------:R-:W-:-:S03]  /*31d0*/  ULDC UR36, c[0x0][0x22c] ;  /* 0x00008b0000247ab9 */ /* 0x000fc60000000800 */
[----:B------:R-:W-:-:S05]  /*31e0*/  IADD3 R8, P1, R28, R9, RZ ;  /* 0x000000091c087210 */ /* 0x000fca0007f3e0ff */
[----:B------:R-:W-:-:S06]  /*31f0*/  IMAD.X R9, RZ, RZ, R29, P1 ;  /* 0x000000ffff097224 */ /* 0x000fcc00008e061d */
[----:B------:R-:W5:Y:S01]  /*3200*/  LDG.E.128 R8, desc[UR60][R8.64] ;  /* 0x0000003c08087981 */ /* 0x000f62000c1e1d00 */
[----:B------:R-:W-:-:S04]  /*3210*/  MOV R4, UR36 ;  /* 0x0000002400047c02 */ /* 0x000fc80008000f00 */
[----:B------:R-:W-:Y:S01]  /*3220*/  IADD3 R5, R5, R4, RZ ;  /* 0x0000000405057210 */ /* 0x000fe20007ffe0ff */
[----:B------:R-:W-:Y:S06]  /*3230*/  @!P0 BRA `(.L_x_114) ;  /* 0x0000000c00d48947 */ /* 0x000fec0003800000 */
[----:B------:R-:W-:Y:S01]  /*3240*/  MOV R13, R5 ;  /* 0x00000005000d7202 */ /* 0x000fe20000000f00 */
[----:B------:R-:W-:Y:S01]  /*3250*/  IMAD.MOV.U32 R12, RZ, RZ, RZ ;  /* 0x000000ffff0c7224 */ /* 0x000fe200078e00ff */
[----:B0-----:R-:W-:-:S03]  /*3260*/  ISETP.NE.AND P1, PT, R36, 0x1, PT ;  /* 0x000000012400780c */ /* 0x001fc60003f25270 */
        /* <DEDUP_REMOVED lines=231> */
[----:B------:R-:W-:-:S07]  /*40e0*/  @P1 MOV R14, RZ ;  /* 0x000000ff000e1202 */ /* 0x000fce0000000f00 */
[----:B------:R-:W1:Y:S08]  /*40f0*/  @P1 LDC R23, c[0x0][0x384] ;  /* 0x0000e100ff171b82 */ /* 0x000e700000000800 */
[----:B------:R-:W2:Y:S01]  /*4100*/  @P1 LDC R20, c[0x0][0x3f0] ;  /* 0x0000fc00ff141b82 */ /* 0x000ea20000000800 */
[----:B0-----:R-:W-:-:S04]  /*4110*/  @P1 IMAD.HI.U32 R12, R15, R12, R14 ;  /* 0x0000000c0f0c1227 */ /* 0x001fc800078e000e */
[----:B------:R-:W-:Y:S01]  /*4120*/  IMAD.MOV R14, RZ, RZ, -R15 ;  /* 0x000000ffff0e7224 */ /* 0x000fe200078e0a0f */
[----:B------:R-:W-:-:S03]  /*4130*/  @P1 SHF.R.U32.HI R12, RZ, R13, R12 ;  /* 0x0000000dff0c1219 */ /* 0x000fc6000001160c */
[----:B------:R-:W-:Y:S01]  /*4140*/  IMAD R13, R14, UR36, R21 ;  /* 0x000000240e0d7c24 */ /* 0x000fe2000f8e0215 */
[----:B------:R-:W-:-:S03]  /*4150*/  @P1 IADD3 R14, -R12, RZ, RZ ;  /* 0x000000ff0c0e1210 */ /* 0x000fc60007ffe1ff */
[----:B------:R-:W-:Y:S02]  /*4160*/  IMAD R6, R13, UR28, R6 ;  /* 0x0000001c0d067c24 */ /* 0x000fe4000f8e0206 */
[----:B-1----:R-:W-:-:S04]  /*4170*/  @P1 IMAD R15, R23, R14, R15 ;  /* 0x0000000e170f1224 */ /* 0x002fc800078e020f */
[----:B--2---:R-:W-:-:S07]  /*4180*/  @P1 IMAD R6, R15, R20, R6 ;  /* 0x000000140f061224 */ /* 0x004fce00078e0206 */
.L_x_114:
[----:B------:R-:W-:-:S04]  /*4190*/  LOP3.LUT R13, R6, 0xfffffff0, RZ, 0xc0, !PT ;  /* 0xfffffff0060d7812 */ /* 0x000fc800078ec0ff */
[----:B------:R-:W-:-:S04]  /*41a0*/  IADD3 R12, P1, R28, R13, RZ ;  /* 0x0000000d1c0c7210 */ /* 0x000fc80007f3e0ff */
[----:B------:R-:W-:-:S06]  /*41b0*/  IADD3.X R13, RZ, R29, RZ, P1, !PT ;  /* 0x0000001dff0d7210 */ /* 0x000fcc0000ffe4ff */
[----:B------:R-:W5:Y:S01]  /*41c0*/  LDG.E.128 R12, desc[UR60][R12.64] ;  /* 0x0000003c0c0c7981 */ /* 0x000f62000c1e1d00 */
[----:B------:R-:W-:Y:S01]  /*41d0*/  HFMA2.MMA R6, -RZ, RZ, 0, 0 ;  /* 0x00000000ff067435 */ /* 0x000fe200000001ff */
[----:B------:R-:W-:Y:S01]  /*41e0*/  IMAD.IADD R5, R5, 0x1, R4 ;  /* 0x0000000105057824 */ /* 0x000fe200078e0204 */
[----:B------:R-:W-:Y:S01]  /*41f0*/  MOV R24, RZ ;  /* 0x000000ff00187202 */ /* 0x000fe20000000f00 */
[----:B------:R-:W-:Y:S08]  /*4200*/  @!P0 BRA `(.L_x_115) ;  /* 0x0000000c00d48947 */ /* 0x000ff00003800000 */
        /* <DEDUP_REMOVED lines=245> */
.L_x_115:
[----:B------:R-:W-:-:S04]  /*5160*/  LOP3.LUT R21, R24, 0xfffffff0, RZ, 0xc0, !PT ;  /* 0xfffffff018157812 */ /* 0x000fc800078ec0ff */
[----:B------:R-:W-:-:S04]  /*5170*/  IADD3 R20, P1, R28, R21, RZ ;  /* 0x000000151c147210 */ /* 0x000fc80007f3e0ff */
[----:B------:R-:W-:-:S06]  /*5180*/  IADD3.X R21, RZ, R29, RZ, P1, !PT ;  /* 0x0000001dff157210 */ /* 0x000fcc0000ffe4ff */
[----:B------:R-:W5:Y:S01]  /*5190*/  LDG.E.128 R20, desc[UR60][R20.64] ;  /* 0x0000003c14147981 */ /* 0x000f62000c1e1d00 */
[----:B------:R-:W-:Y:S01]  /*51a0*/  IMAD.IADD R5, R5, 0x1, R4 ;  /* 0x0000000105057824 */ /* 0x000fe200078e0204 */
[----:B------:R-:W-:Y:S06]  /*51b0*/  @!P0 BRA `(.L_x_116) ;  /* 0x0000000c00d48947 */ /* 0x000fec0003800000 */
[----:B------:R-:W-:Y:S01]  /*51c0*/  HFMA2.MMA R24, -RZ, RZ, 0, 0 ;  /* 0x00000000ff187435 */ /* 0x000fe200000001ff */
[----:B------:R-:W-:Y:S02]  /*51d0*/  MOV R25, R5 ;  /* 0x0000000500197202 */ /* 0x000fe40000000f00 */
[----:B0-----:R-:W-:-:S07]  /*51e0*/  ISETP.NE.AND P1, PT, R36, 0x1, PT ;  /* 0x000000012400780c */ /* 0x001fce0003f25270 */
        /* <DEDUP_REMOVED lines=242> */
.L_x_116:
[----:B------:R-:W-:Y:S01]  /*6110*/  LOP3.LUT R25, R6, 0xfffffff0, RZ, 0xc0, !PT ;  /* 0xfffffff006197812 */ /* 0x000fe200078ec0ff */
[----:B------:R-:W-:-:S03]  /*6120*/  ULDC UR4, c[0x0][0x224] ;  /* 0x0000890000047ab9 */ /* 0x000fc60000000800 */
[----:B------:R-:W-:-:S05]  /*6130*/  IADD3 R24, P1, R28, R25, RZ ;  /* 0x000000191c187210 */ /* 0x000fca0007f3e0ff */
[----:B------:R-:W-:-:S06]  /*6140*/  IMAD.X R25, RZ, RZ, R29, P1 ;  /* 0x000000ffff197224 */ /* 0x000fcc00008e061d */
[----:B------:R-:W2:Y:S01]  /*6150*/  LDG.E.128 R24, desc[UR60][R24.64] ;  /* 0x0000003c18187981 */ /* 0x000ea2000c1e1d00 */
[----:B------:R-:W-:Y:S01]  /*6160*/  IADD3 R5, R5, R4, RZ ;  /* 0x0000000405057210 */ /* 0x000fe20007ffe0ff */
[----:B-----5:R-:W-:Y:S01]  /*6170*/  FADD.FTZ R41, R8, R41 ;  /* 0x0000002908297221 */ /* 0x020fe20000010000 */
[----:B------:R-:W-:Y:S01]  /*6180*/  MOV R6, UR4 ;  /* 0x0000000400067c02 */ /* 0x000fe20008000f00 */
[----:B------:R-:W-:Y:S01]  /*6190*/  FADD.FTZ R38, R9, R38 ;  /* 0x0000002609267221 */ /* 0x000fe20000010000 */
[----:B------:R-:W-:Y:S01]  /*61a0*/  FADD.FTZ R39, R10, R39 ;  /* 0x000000270a277221 */ /* 0x000fe20000010000 */
[----:B------:R-:W-:Y:S02]  /*61b0*/  IMAD R45, R4, 0x3, R5 ;  /* 0x00000003042d7824 */ /* 0x000fe400078e0205 */
[----:B------:R-:W-:Y:S01]  /*61c0*/  FADD.FTZ R34, R11, R34 ;  /* 0x000000220b227221 */ /* 0x000fe20000010000 */
[----:B------:R-:W-:Y:S01]  /*61d0*/  FADD.FTZ R35, R12, R35 ;  /* 0x000000230c237221 */ /* 0x000fe20000010000 */
[----:B------:R-:W-:Y:S01]  /*61e0*/  FADD.FTZ R32, R13, R32 ;  /* 0x000000200d207221 */ /* 0x000fe20000010000 */
[----:B------:R-:W-:Y:S01]  /*61f0*/  FADD.FTZ R33, R14, R33 ;  /* 0x000000210e217221 */ /* 0x000fe20000010000 */
[----:B------:R-:W-:Y:S01]  /*6200*/  ISETP.GE.U32.AND P1, PT, R45, R6, PT ;  /* 0x000000062d00720c */ /* 0x000fe20003f26070 */
[----:B------:R-:W-:Y:S01]  /*6210*/  FADD.FTZ R30, R15, R30 ;  /* 0x0000001e0f1e7221 */ /* 0x000fe20000010000 */
[----:B------:R-:W-:Y:S01]  /*6220*/  FADD.FTZ R31, R20, R31 ;  /* 0x0000001f141f7221 */ /* 0x000fe20000010000 */
[----:B------:R-:W-:Y:S01]  /*6230*/  FADD.FTZ R40, R21, R40 ;  /* 0x0000002815287221 */ /* 0x000fe20000010000 */
[----:B------:R-:W-:Y:S01]  /*6240*/  FADD.FTZ R43, R22, R43 ;  /* 0x0000002b162b7221 */ /* 0x000fe20000010000 */
[----:B------:R-:W-:Y:S01]  /*6250*/  FADD.FTZ R42, R23, R42 ;  /* 0x0000002a172a7221 */ /* 0x000fe20000010000 */
[----:B--2---:R-:W-:Y:S01]  /*6260*/  FADD.FTZ R7, R24, R7 ;  /* 0x0000000718077221 */ /* 0x004fe20000010000 */
[----:B------:R-:W-:Y:S01]  /*6270*/  FADD.FTZ R16, R25, R16 ;  /* 0x0000001019107221 */ /* 0x000fe20000010000 */
[----:B------:R-:W-:Y:S01]  /*6280*/  FADD.FTZ R3, R26, R3 ;  /* 0x000000031a037221 */ /* 0x000fe20000010000 */
[----:B------:R-:W-:-:S04]  /*6290*/  FADD.FTZ R0, R27, R0 ;  /* 0x000000001b007221 */ /* 0x000fc80000010000 */
[----:B------:R-:W-:Y:S05]  /*62a0*/  @!P1 BRA `(.L_x_117) ;  /* 0xffffffbc00209947 */ /* 0x000fea000383ffff */
[----:B------:R-:W-:Y:S05]  /*62b0*/  BSYNC B1 ;  /* 0x0000000000017941 */ /* 0x000fea0003800000 */
.L_x_112:
[----:B------:R-:W-:Y:S05]  /*62c0*/  BSYNC B0 ;  /* 0x0000000000007941 */ /* 0x000fea0003800000 */
.L_x_111:
[----:B------:R-:W-:Y:S01]  /*62d0*/  ISETP.GE.U32.AND P0, PT, R5, R6, PT ;  /* 0x000000060500720c */ /* 0x000fe20003f06070 */
[----:B------:R-:W-:-:S12]  /*62e0*/  BSSY B0, `(.L_x_118) ;  /* 0x0000466000007945 */ /* 0x000fd80003800000 */
[----:B------:R-:W-:Y:S05]  /*62f0*/  @P0 BRA `(.L_x_119) ;  /* 0x0000004400900947 */ /* 0x000fea0003800000 */
[----:B------:R-:W1:Y:S01]  /*6300*/  LDC R44, c[0x0][0x260] ;  /* 0x00009800ff2c7b82 */ /* 0x000e620000000800 */
[----:B------:R-:W-:Y:S01]  /*6310*/  IMAD.MOV.U32 R45, RZ, RZ, RZ ;  /* 0x000000ffff2d7224 */ /* 0x000fe200078e00ff */
[----:B-1----:R-:W-:-:S13]  /*6320*/  ISETP.NE.AND P1, PT, R44, RZ, PT ;  /* 0x000000ff2c00720c */ /* 0x002fda0003f25270 */
        /* <DEDUP_REMOVED lines=247> */
[----:B0-----:R-:W-:Y:S01]  /*72a0*/  IMAD.HI.U32 R36, R9, UR4, R8 ;  /* 0x0000000409247c27 */ /* 0x001fe2000f8e0008 */
        /* <DEDUP_REMOVED lines=15> */
[----:B------:R-:W-:Y:S02]  /*73a0*/  @P2 MOV R10, RZ ;  /* 0x000000ff000a2202 */ /* 0x000fe40000000f00 */
[----:B------:R-:W-:-:S05]  /*73b0*/  IADD3 R47, -R11, RZ, RZ ;  /* 0x000000ff0b2f7210 */ /* 0x000fca0007ffe1ff */
[----:B------:R-:W1:Y:S08]  /*73c0*/  @P2 LDC R46, c[0x0][0x384] ;  /* 0x0000e100ff2e2b82 */ /* 0x000e700000000800 */
[----:B------:R-:W2:Y:S01]  /*73d0*/  @P2 LDC R36, c[0x0][0x3f0] ;  /* 0x0000fc00ff242b82 */ /* 0x000ea20000000800 */
[----:B0-----:R-:W-:-:S05]  /*73e0*/  @P2 IMAD.HI.U32 R8, R11, R8, R10 ;  /* 0x000000080b082227 */ /* 0x001fca00078e000a */
[----:B------:R-:W-:Y:S01]  /*73f0*/  @P2 SHF.R.U32.HI R9, RZ, R9, R8 ;  /* 0x00000009ff092219 */ /* 0x000fe20000011608 */
[----:B------:R-:W-:-:S04]  /*7400*/  IMAD R8, R47, UR6, R37 ;  /* 0x000000062f087c24 */ /* 0x000fc8000f8e0225 */
[----:B------:R-:W-:Y:S02]  /*7410*/  @P2 IMAD.MOV R9, RZ, RZ, -R9 ;  /* 0x000000ffff092224 */ /* 0x000fe400078e0a09 */
[----:B------:R-:W-:Y:S02]  /*7420*/  IMAD R45, R8, UR4, R45 ;  /* 0x00000004082d7c24 */ /* 0x000fe4000f8e022d */
[----:B-1----:R-:W-:-:S04]  /*7430*/  @P2 IMAD R10, R46, R9, R11 ;  /* 0x000000092e0a2224 */ /* 0x002fc800078e020b */
[----:B--2---:R-:W-:-:S07]  /*7440*/  @P2 IMAD R45, R10, R36, R45 ;  /* 0x000000240a2d2224 */ /* 0x004fce00078e022d */
.L_x_120:
[----:B------:R-:W-:-:S04]  /*7450*/  LOP3.LUT R9, R45, 0xfffffff0, RZ, 0xc0, !PT ;  /* 0xfffffff02d097812 */ /* 0x000fc800078ec0ff */
[----:B------:R-:W-:-:S04]  /*7460*/  IADD3 R8, P2, R28, R9, RZ ;  /* 0x000000091c087210 */ /* 0x000fc80007f5e0ff */
[----:B------:R-:W-:-:S06]  /*7470*/  IADD3.X R9, RZ, R29, RZ, P2, !PT ;  /* 0x0000001dff097210 */ /* 0x000fcc00017fe4ff */
[----:B------:R-:W5:Y:S01]  /*7480*/  LDG.E.128 R8, desc[UR60][R8.64] ;  /* 0x0000003c08087981 */ /* 0x000f62000c1e1d00 */
[----:B0-----:R-:W-:-:S04]  /*7490*/  IADD3 R37, R5, R4, RZ ;  /* 0x0000000405257210 */ /* 0x001fc80007ffe0ff */
        /* <DEDUP_REMOVED lines=258> */
[----:B------:R-:W-:Y:S01]  /*84c0*/  ULDC.64 UR6, c[0x0][0x378] ;  /* 0x0000de0000067ab9 */ /* 0x000fe20000000a00 */
[----:B------:R-:W-:Y:S01]  /*84d0*/  MOV R46, RZ ;  /* 0x000000ff002e7202 */ /* 0x000fe20000000f00 */
[----:B------:R-:W-:-:S04]  /*84e0*/  ULDC UR4, c[0x0][0x380] ;  /* 0x0000e00000047ab9 */ /* 0x000fc80000000800 */
[----:B------:R-:W-:-:S05]  /*84f0*/  IMAD.HI.U32 R14, R47, UR7, R46 ;  /* 0x000000072f0e7c27 */ /* 0x000fca000f8e002e */
[----:B------:R-:W-:Y:S01]  /*8500*/  SHF.R.U32.HI R15, RZ, UR4, R14 ;  /* 0x00000004ff0f7c19 */ /* 0x000fe2000801160e */
[----:B------:R-:W0:Y:S01]  /*8510*/  @P2 LDC.64 R12, c[0x0][0x388] ;  /* 0x0000e200ff0c2b82 */ /* 0x000e220000000a00 */
[----:B------:R-:W-:Y:S01]  /*8520*/  @P2 IMAD.MOV.U32 R14, RZ, RZ, RZ ;  /* 0x000000ffff0e2224 */ /* 0x000fe200078e00ff */
[----:B------:R-:W-:Y:S01]  /*8530*/  ULDC UR4, c[0x0][0x3ec] ;  /* 0x0000fb0000047ab9 */ /* 0x000fe20000000800 */
[----:B------:R-:W-:-:S05]  /*8540*/  IADD3 R51, -R15, RZ, RZ ;  /* 0x000000ff0f337210 */ /* 0x000fca0007ffe1ff */
[----:B------:R-:W1:Y:S08]  /*8550*/  @P2 LDC R49, c[0x0][0x384] ;  /* 0x0000e100ff312b82 */ /* 0x000e700000000800 */
[----:B------:R-:W2:Y:S01]  /*8560*/  @P2 LDC R46, c[0x0][0x3f0] ;  /* 0x0000fc00ff2e2b82 */ /* 0x000ea20000000800 */
[----:B0-----:R-:W-:-:S05]  /*8570*/  @P2 IMAD.HI.U32 R12, R15, R12, R14 ;  /* 0x0000000c0f0c2227 */ /* 0x001fca00078e000e */
[----:B------:R-:W-:Y:S01]  /*8580*/  @P2 SHF.R.U32.HI R13, RZ, R13, R12 ;  /* 0x0000000dff0d2219 */ /* 0x000fe2000001160c */
[----:B------:R-:W-:-:S03]  /*8590*/  IMAD R12, R51, UR6, R47 ;  /* 0x00000006330c7c24 */ /* 0x000fc6000f8e022f */
[----:B------:R-:W-:Y:S01]  /*85a0*/  @P2 IADD3 R14, -R13, RZ, RZ ;  /* 0x000000ff0d0e2210 */ /* 0x000fe20007ffe1ff */
[----:B------:R-:W-:-:S04]  /*85b0*/  IMAD R45, R12, UR4, R45 ;  /* 0x000000040c2d7c24 */ /* 0x000fc8000f8e022d */
[----:B-1----:R-:W-:-:S04]  /*85c0*/  @P2 IMAD R49, R49, R14, R15 ;  /* 0x0000000e31312224 */ /* 0x002fc800078e020f */
[----:B--2---:R-:W-:-:S07]  /*85d0*/  @P2 IMAD R45, R49, R46, R45 ;  /* 0x0000002e312d2224 */ /* 0x004fce00078e022d */
.L_x_121:
[----:B------:R-:W-:-:S04]  /*85e0*/  LOP3.LUT R13, R45, 0xfffffff0, RZ, 0xc0, !PT ;  /* 0xfffffff02d0d7812 */ /* 0x000fc800078ec0ff */
[----:B------:R-:W-:-:S05]  /*85f0*/  IADD3 R12, P2, R28, R13, RZ ;  /* 0x0000000d1c0c7210 */ /* 0x000fca0007f5e0ff */
[----:B------:R-:W-:-:S06]  /*8600*/  IMAD.X R13, RZ, RZ, R29, P2 ;  /* 0x000000ffff0d7224 */ /* 0x000fcc00010e061d */
[----:B------:R-:W5:Y:S01]  /*8610*/  LDG.E.128 R12, desc[UR60][R12.64] ;  /* 0x0000003c0c0c7981 */ /* 0x000f62000c1e1d00 */
        /* <DEDUP_REMOVED lines=258> */
[----:B------:R-:W-:Y:S01]  /*9640*/  ISETP.NE.AND P2, PT, R44, 0x18, PT ;  /* 0x000000182c00780c */ /* 0x000fe20003f45270 */
[----:B------:R-:W-:Y:S01]  /*9650*/  HFMA2.MMA R46, -RZ, RZ, 0, 0 ;  /* 0x00000000ff2e7435 */ /* 0x000fe200000001ff */
[----:B------:R-:W-:Y:S01]  /*9660*/  ULDC.64 UR6, c[0x0][0x378] ;  /* 0x0000de0000067ab9 */ /* 0x000fe20000000a00 */
[----:B------:R-:W-:-:S08]  /*9670*/  ULDC UR4, c[0x0][0x380] ;  /* 0x0000e00000047ab9 */ /* 0x000fd00000000800 */
[----:B------:R-:W-:Y:S02]  /*9680*/  IMAD.HI.U32 R22, R47, UR7, R46 ;  /* 0x000000072f167c27 */ /* 0x000fe4000f8e002e */
[----:B------:R-:W0:Y:S03]  /*9690*/  @P2 LDC.64 R20, c[0x0][0x388] ;  /* 0x0000e200ff142b82 */ /* 0x000e260000000a00 */
[----:B------:R-:W-:Y:S01]  /*96a0*/  SHF.R.U32.HI R23, RZ, UR4, R22 ;  /* 0x00000004ff177c19 */ /* 0x000fe20008011616 */
[----:B------:R-:W-:Y:S01]  /*96b0*/  ULDC UR4, c[0x0][0x3ec] ;  /* 0x0000fb0000047ab9 */ /* 0x000fe20000000800 */
[----:B------:R-:W-:-:S03]  /*96c0*/  @P2 MOV R22, RZ ;  /* 0x000000ff00162202 */ /* 0x000fc60000000f00 */
[----:B------:R-:W1:Y:S01]  /*96d0*/  @P2 LDC R49, c[0x0][0x384] ;  /* 0x0000e100ff312b82 */ /* 0x000e620000000800 */
[----:B------:R-:W-:-:S07]  /*96e0*/  IMAD.MOV R51, RZ, RZ, -R23 ;  /* 0x000000ffff337224 */ /* 0x000fce00078e0a17 */
        /* <DEDUP_REMOVED lines=8> */
.L_x_122:
[----:B------:R-:W-:-:S04]  /*9770*/  LOP3.LUT R21, R45, 0xfffffff0, RZ, 0xc0, !PT ;  /* 0xfffffff02d157812 */ /* 0x000fc800078ec0ff */
[----:B------:R-:W-:-:S04]  /*9780*/  IADD3 R20, P2, R28, R21, RZ ;  /* 0x000000151c147210 */ /* 0x000fc80007f5e0ff */
[----:B------:R-:W-:-:S06]  /*9790*/  IADD3.X R21, RZ, R29, RZ, P2, !PT ;  /* 0x0000001dff157210 */ /* 0x000fcc00017fe4ff */
[----:B------:R-:W5:Y:S01]  /*97a0*/  LDG.E.128 R20, desc[UR60][R20.64] ;  /* 0x0000003c14147981 */ /* 0x000f62000c1e1d00 */
[----:B------:R-:W-:-:S05]  /*97b0*/  IMAD.IADD R37, R37, 0x1, R4 ;  /* 0x0000000125257824 */ /* 0x000fca00078e0204 */
[----:B------:R-:W-:-:S13]  /*97c0*/  ISETP.GE.U32.AND P2, PT, R37, R6, PT ;  /* 0x000000062500720c */ /* 0x000fda0003f46070 */
[----:B------:R-:W-:Y:S05]  /*97d0*/  @P2 BRA `(.L_x_119) ;  /* 0x0000001000582947 */ /* 0x000fea0003800000 */
[----:B------:R-:W-:Y:S01]  /*97e0*/  HFMA2.MMA R45, -RZ, RZ, 0, 0 ;  /* 0x00000000ff2d7435 */ /* 0x000fe200000001ff */
[----:B------:R-:W-:Y:S10]  /*97f0*/  @!P1 BRA `(.L_x_123) ;  /* 0x0000001000409947 */ /* 0x000ff40003800000 */
        /* <DEDUP_REMOVED lines=263> */
[----:B------:R-:W1:Y:S01]  /*a870*/  @P1 LDC R47, c[0x0][0x384] ;  /* 0x0000e100ff2f1b82 */ /* 0x000e620000000800 */
[----:B------:R-:W-:-:S04]  /*a880*/  IMAD R26, R26, UR6, R27 ;  /* 0x000000061a1a7c24 */ /* 0x000fc8000f8e021b */
[----:B------:R-:W-:-:S03]  /*a890*/  IMAD R45, R26, UR4, R45 ;  /* 0x000000041a2d7c24 */ /* 0x000fc6000f8e022d */
[----:B------:R-:W2:Y:S01]  /*a8a0*/  @P1 LDC R44, c[0x0][0x3f0] ;  /* 0x0000fc00ff2c1b82 */ /* 0x000ea20000000800 */
[----:B0-----:R-:W-:-:S05]  /*a8b0*/  @P1 IMAD.HI.U32 R24, R37, R24, R36 ;  /* 0x0000001825181227 */ /* 0x001fca00078e0024 */
[----:B------:R-:W-:-:S05]  /*a8c0*/  @P1 SHF.R.U32.HI R24, RZ, R25, R24 ;  /* 0x00000019ff181219 */ /* 0x000fca0000011618 */
[----:B------:R-:W-:-:S04]  /*a8d0*/  @P1 IMAD.MOV R36, RZ, RZ, -R24 ;  /* 0x000000ffff241224 */ /* 0x000fc800078e0a18 */
[----:B-1----:R-:W-:-:S04]  /*a8e0*/  @P1 IMAD R36, R47, R36, R37 ;  /* 0x000000242f241224 */ /* 0x002fc800078e0225 */
[----:B--2---:R-:W-:-:S07]  /*a8f0*/  @P1 IMAD R45, R36, R44, R45 ;  /* 0x0000002c242d1224 */ /* 0x004fce00078e022d */
.L_x_123:
[----:B------:R-:W-:-:S04]  /*a900*/  LOP3.LUT R25, R45, 0xfffffff0, RZ, 0xc0, !PT ;  /* 0xfffffff02d197812 */ /* 0x000fc800078ec0ff */
[----:B------:R-:W-:-:S04]  /*a910*/  IADD3 R24, P1, R28, R25, RZ ;  /* 0x000000191c187210 */ /* 0x000fc80007f3e0ff */
[----:B------:R-:W-:-:S06]  /*a920*/  IADD3.X R25, RZ, R29, RZ, P1, !PT ;  /* 0x0000001dff197210 */ /* 0x000fcc0000ffe4ff */
[----:B------:R-:W5:Y:S03]  /*a930*/  LDG.E.128 R24, desc[UR60][R24.64] ;  /* 0x0000003c18187981 */ /* 0x000f66000c1e1d00 */
.L_x_119:
[----:B------:R-:W-:Y:S05]  /*a940*/  BSYNC B0 ;  /* 0x0000000000007941 */ /* 0x000fea0003800000 */
.L_x_118:
[----:B------:R-:W-:Y:S04]  /*a950*/  BSSY B0, `(.L_x_124) ;  /* 0x000001a000007945 */ /* 0x000fe80003800000 */
[----:B------:R-:W-:Y:S05]  /*a960*/  @P0 BRA `(.L_x_125) ;  /* 0x0000000000600947 */ /* 0x000fea0003800000 */
[----:B------:R-:W-:Y:S01]  /*a970*/  IADD3 R5, R5, R4, RZ ;  /* 0x0000000405057210 */ /* 0x000fe20007ffe0ff */
[----:B-----5:R-:W-:Y:S01]  /*a980*/  FADD.FTZ R41, R41, R8 ;  /* 0x0000000829297221 */ /* 0x020fe20000010000 */
[----:B------:R-:W-:Y:S01]  /*a990*/  FADD.FTZ R38, R38, R9 ;  /* 0x0000000926267221 */ /* 0x000fe20000010000 */
[----:B------:R-:W-:Y:S01]  /*a9a0*/  FADD.FTZ R39, R39, R10 ;  /* 0x0000000a27277221 */ /* 0x000fe20000010000 */
[----:B------:R-:W-:Y:S01]  /*a9b0*/  ISETP.GE.U32.AND P0, PT, R5, R6, PT ;  /* 0x000000060500720c */ /* 0x000fe20003f06070 */
[----:B------:R-:W-:-:S12]  /*a9c0*/  FADD.FTZ R34, R34, R11 ;  /* 0x0000000b22227221 */ /* 0x000fd80000010000 */
[----:B------:R-:W-:Y:S05]  /*a9d0*/  @P0 BRA `(.L_x_125) ;  /* 0x0000000000440947 */ /* 0x000fea0003800000 */
[----:B------:R-:W-:Y:S02]  /*a9e0*/  IMAD.IADD R5, R5, 0x1, R4 ;  /* 0x0000000105057824 */ /* 0x000fe400078e0204 */
[----:B------:R-:W-:Y:S01]  /*a9f0*/  FADD.FTZ R35, R35, R12 ;  /* 0x0000000c23237221 */ /* 0x000fe20000010000 */
[----:B------:R-:W-:Y:S01]  /*aa00*/  FADD.FTZ R32, R32, R13 ;  /* 0x0000000d20207221 */ /* 0x000fe20000010000 */
[----:B------:R-:W-:Y:S01]  /*aa10*/  FADD.FTZ R33, R33, R14 ;  /* 0x0000000e21217221 */ /* 0x000fe20000010000 */
[----:B------:R-:W-:Y:S01]  /*aa20*/  FADD.FTZ R30, R30, R15 ;  /* 0x0000000f1e1e7221 */ /* 0x000fe20000010000 */
[----:B------:R-:W-:-:S13]  /*aa30*/  ISETP.GE.U32.AND P0, PT, R5, R6, PT ;  /* 0x000000060500720c */ /* 0x000fda0003f06070 */
[----:B------:R-:W-:Y:S05]  /*aa40*/  @P0 BRA `(.L_x_125) ;  /* 0x0000000000280947 */ /* 0x000fea0003800000 */
[----:B------:R-:W-:Y:S01]  /*aa50*/  IADD3 R5, R5, R4, RZ ;  /* 0x0000000405057210 */ /* 0x000fe20007ffe0ff */
[----:B------:R-:W-:Y:S01]  /*aa60*/  FADD.FTZ R31, R31, R20 ;  /* 0x000000141f1f7221 */ /* 0x000fe20000010000 */
[----:B------:R-:W-:Y:S01]  /*aa70*/  FADD.FTZ R40, R40, R21 ;  /* 0x0000001528287221 */ /* 0x000fe20000010000 */
[----:B------:R-:W-:Y:S01]  /*aa80*/  FADD.FTZ R43, R43, R22 ;  /* 0x000000162b2b7221 */ /* 0x000fe20000010000 */
[----:B------:R-:W-:Y:S01]  /*aa90*/  ISETP.GE.U32.AND P0, PT, R5, R6, PT ;  /* 0x000000060500720c */ /* 0x000fe20003f06070 */
[----:B------:R-:W-:-:S12]  /*aaa0*/  FADD.FTZ R42, R42, R23 ;  /* 0x000000172a2a7221 */ /* 0x000fd80000010000 */
[----:B------:R-:W-:Y:S01]  /*aab0*/  @!P0 FADD.FTZ R7, R7, R24 ;  /* 0x0000001807078221 */ /* 0x000fe20000010000 */
[----:B------:R-:W-:Y:S01]  /*aac0*/  @!P0 FADD.FTZ R16, R16, R25 ;  /* 0x0000001910108221 */ /* 0x000fe20000010000 */
[----:B------:R-:W-:Y:S01]  /*aad0*/  @!P0 FADD.FTZ R3, R3, R26 ;  /* 0x0000001a03038221 */ /* 0x000fe20000010000 */
[----:B------:R-:W-:-:S07]  /*aae0*/  @!P0 FADD.FTZ R0, R0, R27 ;  /* 0x0000001b00008221 */ /* 0x000fce0000010000 */
.L_x_125:
[----:B------:R-:W-:Y:S05]  /*aaf0*/  BSYNC B0 ;  /* 0x0000000000007941 */ /* 0x000fea0003800000 */
.L_x_124:
[----:B-----5:R-:W-:Y:S01]  /*ab00*/  FADD.FTZ R9, R30, R34 ;  /* 0x000000221e097221 */ /* 0x020fe20000010000 */
[----:B------:R-:W-:Y:S01]  /*ab10*/  FADD.FTZ R6, R33, R39 ;  /* 0x0000002721067221 */ /* 0x000fe20000010000 */
        /* <DEDUP_REMOVED lines=10> */
[----:B------:R-:W-:Y:S06]  /*abc0*/  BRA `(.L_x_93) ;  /* 0x00000010007c7947 */ /* 0x000fec0003800000 */
.L_x_110:
[----:B------:R-:W-:Y:S01]  /*abd0*/  ISETP.GE.U32.AND P0, PT, R9, R6, PT ;  /* 0x000000060900720c */ /* 0x000fe20003f06070 */
[----:B------:R-:W-:Y:S01]  /*abe0*/  BSSY B0, `(.L_x_126) ;  /* 0x000004b000007945 */ /* 0x000fe20003800000 */
[-C--:B------:R-:W-:Y:S01]  /*abf0*/  MOV R42, R16.reuse ;  /* 0x00000010002a7202 */ /* 0x080fe20000000f00 */
[--C-:B------:R-:W-:Y:S01]  /*ac00*/  IMAD.MOV.U32 R41, RZ, RZ, R7.reuse ;  /* 0x000000ffff297224 */ /* 0x100fe200078e0007 */
[-C--:B------:R-:W-:Y:S01]  /*ac10*/  MOV R40, R16.reuse ;  /* 0x0000001000287202 */ /* 0x080fe20000000f00 */
[--C-:B------:R-:W-:Y:S01]  /*ac20*/  IMAD.MOV.U32 R38, RZ, RZ, R16.reuse ;  /* 0x000000ffff267224 */ /* 0x100fe200078e0010 */
[-C--:B------:R-:W-:Y:S01]  /*ac30*/  MOV R39, R7.reuse ;  /* 0x0000000700277202 */ /* 0x080fe20000000f00 */
[----:B------:R-:W-:Y:S01]  /*ac40*/  IMAD.MOV.U32 R31, RZ, RZ, R7 ;  /* 0x000000ffff1f7224 */ /* 0x000fe200078e0007 */
[----:B------:R-:W-:Y:S01]  /*ac50*/  MOV R37, R7 ;  /* 0x0000000700257202 */ /* 0x000fe20000000f00 */
[----:B------:R-:W-:Y:S01]  /*ac60*/  IMAD.MOV.U32 R36, RZ, RZ, R16 ;  /* 0x000000ffff247224 */ /* 0x000fe200078e0010 */
[----:B------:R-:W-:-:S02]  /*ac70*/  MOV R32, R16 ;  /* 0x0000001000207202 */ /* 0x000fc40000000f00 */
[----:B------:R-:W-:Y:S02]  /*ac80*/  CS2R R22, SRZ ;  /* 0x0000000000167805 */ /* 0x000fe4000001ff00 */
[----:B------:R-:W-:Y:S02]  /*ac90*/  MOV R34, R16 ;  /* 0x0000001000227202 */ /* 0x000fe40000000f00 */
[----:B------:R-:W-:Y:S02]  /*aca0*/  CS2R R20, SRZ ;  /* 0x0000000000147805 */ /* 0x000fe4000001ff00 */
[-C--:B------:R-:W-:Y:S02]  /*acb0*/  MOV R33, R7.reuse ;  /* 0x0000000700217202 */ /* 0x080fe40000000f00 */
[----:B------:R-:W-:Y:S02]  /*acc0*/  CS2R R26, SRZ ;  /* 0x00000000001a7805 */ /* 0x000fe4000001ff00 */
[----:B------:R-:W-:-:S02]  /*acd0*/  MOV R35, R7 ;  /* 0x0000000700237202 */ /* 0x000fc40000000f00 */
[----:B------:R-:W-:Y:S02]  /*ace0*/  CS2R R24, SRZ ;  /* 0x0000000000187805 */ /* 0x000fe4000001ff00 */
[----:B------:R-:W-:Y:S02]  /*acf0*/  CS2R R10, SRZ ;  /* 0x00000000000a7805 */ /* 0x000fe4000001ff00 */
[----:B------:R-:W-:Y:S02]  /*ad00*/  CS2R R8, SRZ ;  /* 0x0000000000087805 */ /* 0x000fe4000001ff00 */
[----:B------:R-:W-:Y:S02]  /*ad10*/  CS2R R14, SRZ ;  /* 0x00000000000e7805 */ /* 0x000fe4000001ff00 */
[----:B------:R-:W-:Y:S01]  /*ad20*/  CS2R R12, SRZ ;  /* 0x00000000000c7805 */ /* 0x000fe2000001ff00 */
[----:B------:R-:W-:Y:S06]  /*ad30*/  @P0 BRA `(.L_x_127) ;  /* 0x0000000000d40947 */ /* 0x000fec0003800000 */
[----:B------:R-:W-:Y:S01]  /*ad40*/  BSSY B1, `(.L_x_127) ;  /* 0x0000034000017945 */ /* 0x000fe20003800000 */
[-C--:B------:R-:W-:Y:S01]  /*ad50*/  MOV R42, R16.reuse ;  /* 0x00000010002a7202 */ /* 0x080fe20000000f00 */
[--C-:B------:R-:W-:Y:S01]  /*ad60*/  IMAD.MOV.U32 R40, RZ, RZ, R16.reuse ;  /* 0x000000ffff287224 */ /* 0x100fe200078e0010 */
[-C--:B------:R-:W-:Y:S01]  /*ad70*/  MOV R38, R16.reuse ;  /* 0x0000001000267202 */ /* 0x080fe20000000f00 */
[----:B------:R-:W-:Y:S01]  /*ad80*/  IMAD.MOV.U32 R34, RZ, RZ, R16 ;  /* 0x000000ffff227224 */ /* 0x000fe200078e0010 */
[-C--:B------:R-:W-:Y:S01]  /*ad90*/  MOV R32, R16.reuse ;  /* 0x0000001000207202 */ /* 0x080fe20000000f00 */
[--C-:B------:R-:W-:Y:S01]  /*ada0*/  IMAD.MOV.U32 R39, RZ, RZ, R7.reuse ;  /* 0x000000ffff277224 */ /* 0x100fe200078e0007 */
[----:B------:R-:W-:Y:S01]  /*adb0*/  MOV R36, R16 ;  /* 0x0000001000247202 */ /* 0x000fe20000000f00 */
[----:B------:R-:W-:Y:S01]  /*adc0*/  IMAD.MOV.U32 R33, RZ, RZ, R7 ;  /* 0x000000ffff217224 */ /* 0x000fe200078e0007 */
[-C--:B------:R-:W-:Y:S02]  /*add0*/  MOV R41, R7.reuse ;  /* 0x0000000700297202 */ /* 0x080fe40000000f00 */
[----:B------:R-:W-:-:S02]  /*ade0*/  MOV R37, R7 ;  /* 0x0000000700257202 */ /* 0x000fc40000000f00 */
[-C--:B------:R-:W-:Y:S02]  /*adf0*/  MOV R31, R7.reuse ;  /* 0x00000007001f7202 */ /* 0x080fe40000000f00 */
[----:B------:R-:W-:-:S07]  /*ae00*/  MOV R35, R7 ;  /* 0x0000000700237202 */ /* 0x000fce0000000f00 */
.L_x_128:
[-C--:B------:R-:W-:Y:S01]  /*ae10*/  IADD3 R9, R4, R5.reuse, RZ ;  /* 0x0000000504097210 */ /* 0x080fe20007ffe0ff */
[----:B------:R-:W-:-:S04]  /*ae20*/  IMAD R5, R30, R5, RZ ;  /* 0x000000051e057224 */ /* 0x000fc800078e02ff */
[----:B------:R-:W-:Y:S01]  /*ae30*/  IMAD.IADD R11, R9, 0x1, R4 ;  /* 0x00000001090b7824 */ /* 0x000fe200078e0204 */
[----:B------:R-:W-:Y:S01]  /*ae40*/  SHF.R.U32.HI R13, RZ, 0x1, R5 ;  /* 0x00000001ff0d7819 */ /* 0x000fe20000011605 */
[----:B------:R-:W-:-:S03]  /*ae50*/  IMAD R9, R30, R9, RZ ;  /* 0x000000091e097224 */ /* 0x000fc600078e02ff */
[----:B------:R-:W-:Y:S01]  /*ae60*/  IADD3 R5, R11, R4, RZ ;  /* 0x000000040b057210 */ /* 0x000fe20007ffe0ff */
[----:B------:R-:W-:Y:S01]  /*ae70*/  IMAD R11, R30, R11, RZ ;  /* 0x0000000b1e0b7224 */ /* 0x000fe200078e02ff */
[----:B------:R-:W-:Y:S01]  /*ae80*/  SHF.R.U32.HI R9, RZ, 0x1, R9 ;  /* 0x00000001ff097819 */ /* 0x000fe20000011609 */
[----:B------:R-:W-:-:S03]  /*ae90*/  IMAD.WIDE.U32 R12, R13, 0x10, R28 ;  /* 0x000000100d0c7825 */ /* 0x000fc600078e001c */
[----:B------:R-:W-:Y:S01]  /*aea0*/  SHF.R.U32.HI R11, RZ, 0x1, R11 ;  /* 0x00000001ff0b7819 */ /* 0x000fe2000001160b */
[----:B------:R-:W-:Y:S02]  /*aeb0*/  IMAD R10, R30, R5, RZ ;  /* 0x000000051e0a7224 */ /* 0x000fe400078e02ff */
[----:B------:R-:W-:Y:S01]  /*aec0*/  IMAD.WIDE.U32 R8, R9, 0x10, R28 ;  /* 0x0000001009087825 */ /* 0x000fe200078e001c */
[----:B------:R-:W2:Y:S02]  /*aed0*/  LDG.E.128 R12, desc[UR60][R12.64] ;  /* 0x0000003c0c0c7981 */ /* 0x000ea4000c1e1d00 */
[----:B------:R-:W-:Y:S01]  /*aee0*/  SHF.R.U32.HI R21, RZ, 0x1, R10 ;  /* 0x00000001ff157819 */ /* 0x000fe2000001160a */
[--C-:B------:R-:W-:Y:S02]  /*aef0*/  IMAD.WIDE.U32 R24, R11, 0x10, R28.reuse ;  /* 0x000000100b187825 */ /* 0x100fe400078e001c */
[----:B------:R-:W3:Y:S02]  /*af00*/  LDG.E.128 R8, desc[UR60][R8.64] ;  /* 0x0000003c08087981 */ /* 0x000ee4000c1e1d00 */
[----:B------:R-:W-:-:S02]  /*af10*/  IMAD.WIDE.U32 R20, R21, 0x10, R28 ;  /* 0x0000001015147825 */ /* 0x000fc400078e001c */
[----:B------:R-:W4:Y:S04]  /*af20*/  LDG.E.128 R24, desc[UR60][R24.64] ;  /* 0x0000003c18187981 */ /* 0x000f28000c1e1d00 */
[----:B------:R-:W5:Y:S01]  /*af30*/  LDG.E.128 R20, desc[UR60][R20.64] ;  /* 0x0000003c14147981 */ /* 0x000f62000c1e1d00 */
[----:B------:R-:W-:-:S05]  /*af40*/  IADD3 R5, R5, R4, RZ ;  /* 0x0000000405057210 */ /* 0x000fca0007ffe0ff */
[----:B------:R-:W-:-:S05]  /*af50*/  IMAD R43, R4, 0x3, R5 ;  /* 0x00000003042b7824 */ /* 0x000fca00078e0205 */
        /* <DEDUP_REMOVED lines=8> */
[----:B------:R-:W-:Y:S01]  /*afe0*/  FADD.FTZ R38, R11, R38 ;  /* 0x000000260b267221 */ /* 0x000fe20000010000 */
[----:B----4-:R-:W-:Y:S01]  /*aff0*/  FADD.FTZ R39, R24, R39 ;  /* 0x0000002718277221 */ /* 0x010fe20000010000 */
[----:B------:R-:W-:Y:S01]  /*b000*/  FADD.FTZ R40, R25, R40 ;  /* 0x0000002819287221 */ /* 0x000fe20000010000 */
[----:B------:R-:W-:Y:S01]  /*b010*/  FADD.FTZ R41, R26, R41 ;  /* 0x000000291a297221 */ /* 0x000fe20000010000 */
[----:B------:R-:W-:Y:S01]  /*b020*/  FADD.FTZ R42, R27, R42 ;  /* 0x0000002a1b2a7221 */ /* 0x000fe20000010000 */
[----:B-----5:R-:W-:Y:S01]  /*b030*/  FADD.FTZ R7, R20, R7 ;  /* 0x0000000714077221 */ /* 0x020fe20000010000 */
[----:B------:R-:W-:Y:S01]  /*b040*/  FADD.FTZ R16, R21, R16 ;  /* 0x0000001015107221 */ /* 0x000fe20000010000 */
[----:B------:R-:W-:Y:S01]  /*b050*/  FADD.FTZ R3, R22, R3 ;  /* 0x0000000316037221 */ /* 0x000fe20000010000 */
[----:B------:R-:W-:Y:S01]  /*b060*/  FADD.FTZ R0, R23, R0 ;  /* 0x0000000017007221 */ /* 0x000fe20000010000 */
[----:B------:R-:W-:Y:S06]  /*b070*/  @!P0 BRA `(.L_x_128) ;  /* 0xfffffffc00648947 */ /* 0x000fec000383ffff */
[----:B------:R-:W-:Y:S05]  /*b080*/  BSYNC B1 ;  /* 0x0000000000017941 */ /* 0x000fea0003800000 */
.L_x_127:
[----:B------:R-:W-:Y:S05]  /*b090*/  BSYNC B0 ;  /* 0x0000000000007941 */ /* 0x000fea0003800000 */
.L_x_126:
[----:B------:R-:W-:Y:S01]  /*b0a0*/  ISETP.GE.U32.AND P1, PT, R5, R6, PT ;  /* 0x000000060500720c */ /* 0x000fe20003f26070 */
[----:B------:R-:W-:-:S12]  /*b0b0*/  BSSY B0, `(.L_x_129) ;  /* 0x000001a000007945 */ /* 0x000fd80003800000 */
[----:B------:R-:W-:Y:S05]  /*b0c0*/  @P1 BRA `(.L_x_130) ;  /* 0x0000000000601947 */ /* 0x000fea0003800000 */
[----:B------:R-:W-:-:S05]  /*b0d0*/  IMAD R12, R30, R5, RZ ;  /* 0x000000051e0c7224 */ /* 0x000fca00078e02ff */
[----:B------:R-:W-:-:S05]  /*b0e0*/  SHF.R.U32.HI R13, RZ, 0x1, R12 ;  /* 0x00000001ff0d7819 */ /* 0x000fca000001160c */
[----:B------:R-:W-:-:S06]  /*b0f0*/  IMAD.WIDE.U32 R12, R13, 0x10, R28 ;  /* 0x000000100d0c7825 */ /* 0x000fcc00078e001c */
[----:B------:R-:W5:Y:S01]  /*b100*/  LDG.E.128 R12, desc[UR60][R12.64] ;  /* 0x0000003c0c0c7981 */ /* 0x000f62000c1e1d00 */
[----:B------:R-:W-:-:S05]  /*b110*/  IMAD.IADD R43, R5, 0x1, R4 ;  /* 0x00000001052b7824 */ /* 0x000fca00078e0204 */
[----:B------:R-:W-:-:S13]  /*b120*/  ISETP.GE.U32.AND P0, PT, R43, R6, PT ;  /* 0x000000062b00720c */ /* 0x000fda0003f06070 */
[----:B------:R-:W-:Y:S05]  /*b130*/  @P0 BRA `(.L_x_130) ;  /* 0x0000000000440947 */ /* 0x000fea0003800000 */
[----:B------:R-:W-:-:S05]  /*b140*/  IMAD R8, R30, R43, RZ ;  /* 0x0000002b1e087224 */ /* 0x000fca00078e02ff */
[----:B------:R-:W-:-:S05]  /*b150*/  SHF.R.U32.HI R9, RZ, 0x1, R8 ;  /* 0x00000001ff097819 */ /* 0x000fca0000011608 */
[----:B------:R-:W-:-:S06]  /*b160*/  IMAD.WIDE.U32 R8, R9, 0x10, R28 ;  /* 0x0000001009087825 */ /* 0x000fcc00078e001c */
[----:B------:R-:W5:Y:S01]  /*b170*/  LDG.E.128 R8, desc[UR60][R8.64] ;  /* 0x0000003c08087981 */ /* 0x000f62000c1e1d00 */
[----:B------:R-:W-:-:S04]  /*b180*/  IADD3 R43, R43, R4, RZ ;  /* 0x000000042b2b7210 */ /* 0x000fc80007ffe0ff */
[----:B------:R-:W-:-:S13]  /*b190*/  ISETP.GE.U32.AND P0, PT, R43, R6, PT ;  /* 0x000000062b00720c */ /* 0x000fda0003f06070 */
[----:B------:R-:W-:Y:S05]  /*b1a0*/  @P0 BRA `(.L_x_130) ;  /* 0x0000000000280947 */ /* 0x000fea0003800000 */
[----:B------:R-:W-:Y:S01]  /*b1b0*/  IADD3 R25, R43, R4, RZ ;  /* 0x000000042b197210 */ /* 0x000fe20007ffe0ff */
[----:B------:R-:W-:-:S03]  /*b1c0*/  IMAD R24, R30, R43, RZ ;  /* 0x0000002b1e187224 */ /* 0x000fc600078e02ff */
[----:B------:R-:W-:-:S13]  /*b1d0*/  ISETP.GE.U32.AND P0, PT, R25, R6, PT ;  /* 0x000000061900720c */ /* 0x000fda0003f06070 */
[----:B------:R-:W-:Y:S01]  /*b1e0*/  @!P0 IMAD R30, R30, R25, RZ ;  /* 0x000000191e1e8224 */ /* 0x000fe200078e02ff */
[----:B------:R-:W-:-:S04]  /*b1f0*/  SHF.R.U32.HI R25, RZ, 0x1, R24 ;  /* 0x00000001ff197819 */ /* 0x000fc80000011618 */
[----:B------:R-:W-:Y:S01]  /*b200*/  @!P0 SHF.R.U32.HI R27, RZ, 0x1, R30 ;  /* 0x00000001ff1b8819 */ /* 0x000fe2000001161e */
[----:B------:R-:W-:-:S04]  /*b210*/  IMAD.WIDE.U32 R24, R25, 0x10, R28 ;  /* 0x0000001019187825 */ /* 0x000fc800078e001c */
[----:B------:R-:W-:Y:S02]  /*b220*/  @!P0 IMAD.WIDE.U32 R28, R27, 0x10, R28 ;  /* 0x000000101b1c8825 */ /* 0x000fe400078e001c */
[----:B------:R-:W5:Y:S04]  /*b230*/  LDG.E.128 R24, desc[UR60][R24.64] ;  /* 0x0000003c18187981 */ /* 0x000f68000c1e1d00 */
[----:B------:R0:W5:Y:S02]  /*b240*/  @!P0 LDG.E.128 R20, desc[UR60][R28.64] ;  /* 0x0000003c1c148981 */ /* 0x000164000c1e1d00 */
.L_x_130:
[----:B------:R-:W-:Y:S05]  /*b250*/  BSYNC B0 ;  /* 0x0000000000007941 */ /* 0x000fea0003800000 */
.L_x_129:
[----:B------:R-:W-:Y:S04]  /*b260*/  BSSY B0, `(.L_x_131) ;  /* 0x000001a000007945 */ /* 0x000fe80003800000 */
[----:B------:R-:W-:Y:S05]  /*b270*/  @P1 BRA `(.L_x_132) ;  /* 0x0000000000601947 */ /* 0x000fea0003800000 */
[----:B------:R-:W-:Y:S02]  /*b280*/  IMAD.IADD R5, R5, 0x1, R4 ;  /* 0x0000000105057824 */ /* 0x000fe400078e0204 */
[----:B-----5:R-:W-:Y:S01]  /*b290*/  FADD.FTZ R35, R35, R12 ;  /* 0x0000000c23237221 */ /* 0x020fe20000010000 */
        /* <DEDUP_REMOVED lines=22> */
.L_x_132:
[----:B------:R-:W-:Y:S05]  /*b400*/  BSYNC B0 ;  /* 0x0000000000007941 */ /* 0x000fea0003800000 */
.L_x_131:
        /* <DEDUP_REMOVED lines=13> */
.L_x_109:
[----:B------:R-:W0:Y:S01]  /*b4e0*/  LDC R4, c[0x0][0x22c] ;  /* 0x00008b00ff047b82 */ /* 0x000e220000000800 */
[----:B------:R-:W-:Y:S01]  /*b4f0*/  BSSY B0, `(.L_x_133) ;  /* 0x000004d000007945 */ /* 0x000fe20003800000 */
[----:B------:R-:W-:Y:S02]  /*b500*/  CS2R R22, SRZ ;  /* 0x0000000000167805 */ /* 0x000fe4000001ff00 */
[----:B------:R-:W-:Y:S02]  /*b510*/  CS2R R20, SRZ ;  /* 0x0000000000147805 */ /* 0x000fe4000001ff00 */
[----:B------:R-:W-:Y:S02]  /*b520*/  CS2R R26, SRZ ;  /* 0x00000000001a7805 */ /* 0x000fe4000001ff00 */
[----:B------:R-:W-:Y:S02]  /*b530*/  CS2R R24, SRZ ;  /* 0x0000000000187805 */ /* 0x000fe4000001ff00 */
[----:B------:R-:W-:-:S02]  /*b540*/  CS2R R10, SRZ ;  /* 0x00000000000a7805 */ /* 0x000fc4000001ff00 */
[----:B------:R-:W-:Y:S01]  /*b550*/  CS2R R8, SRZ ;  /* 0x0000000000087805 */ /* 0x000fe2000001ff00 */
[----:B------:R-:W1:Y:S01]  /*b560*/  LDC R7, c[0x0][0x218] ;  /* 0x00008600ff077b82 */ /* 0x000e620000000800 */
[----:B------:R-:W-:Y:S02]  /*b570*/  CS2R R14, SRZ ;  /* 0x00000000000e7805 */ /* 0x000fe4000001ff00 */
[----:B------:R-:W-:-:S05]  /*b580*/  CS2R R12, SRZ ;  /* 0x00000000000c7805 */ /* 0x000fca000001ff00 */
[----:B------:R-:W2:Y:S01]  /*b590*/  LDC R0, c[0x0][0x21c] ;  /* 0x00008700ff007b82 */ /* 0x000ea20000000800 */
[----:B0-----:R-:W-:-:S05]  /*b5a0*/  IMAD R3, R4, 0x3, R41 ;  /* 0x0000000304037824 */ /* 0x001fca00078e0229 */
[----:B------:R-:W-:Y:S01]  /*b5b0*/  ISETP.GE.U32.AND P0, PT, R3, R6, PT ;  /* 0x000000060300720c */ /* 0x000fe20003f06070 */
[--C-:B-1----:R-:W-:Y:S01]  /*b5c0*/  IMAD.MOV.U32 R5, RZ, RZ, R7.reuse ;  /* 0x000000ffff057224 */ /* 0x102fe200078e0007 */
[-C--:B------:R-:W-:Y:S01]  /*b5d0*/  MOV R3, R7.reuse ;  /* 0x0000000700037202 */ /* 0x080fe20000000f00 */
[--C-:B------:R-:W-:Y:S01]  /*b5e0*/  IMAD.MOV.U32 R31, RZ, RZ, R7.reuse ;  /* 0x000000ffff1f7224 */ /* 0x100fe200078e0007 */
[-C--:B------:R-:W-:Y:S01]  /*b5f0*/  MOV R39, R7.reuse ;  /* 0x0000000700277202 */ /* 0x080fe20000000f00 */
[----:B------:R-:W-:Y:S01]  /*b600*/  IMAD.MOV.U32 R37, RZ, RZ, R7 ;  /* 0x000000ffff257224 */ /* 0x000fe200078e0007 */
[-C--:B------:R-:W-:Y:S02]  /*b610*/  MOV R33, R7.reuse ;  /* 0x0000000700217202 */ /* 0x080fe40000000f00 */
[----:B------:R-:W-:Y:S01]  /*b620*/  MOV R35, R7 ;  /* 0x0000000700237202 */ /* 0x000fe20000000f00 */
[--C-:B--2---:R-:W-:Y:S01]  /*b630*/  IMAD.MOV.U32 R16, RZ, RZ, R0.reuse ;  /* 0x000000ffff107224 */ /* 0x104fe200078e0000 */
[-C--:B------:R-:W-:Y:S01]  /*b640*/  MOV R40, R0.reuse ;  /* 0x0000000000287202 */ /* 0x080fe20000000f00 */
[----:B------:R-:W-:Y:S01]  /*b650*/  IMAD.MOV.U32 R34, RZ, RZ, R0 ;  /* 0x000000ffff227224 */ /* 0x000fe200078e0000 */
[----:B------:R-:W-:-:S02]  /*b660*/  MOV R38, R0 ;  /* 0x0000000000267202 */ /* 0x000fc40000000f00 */
[-C--:B------:R-:W-:Y:S02]  /*b670*/  MOV R30, R0.reuse ;  /* 0x00000000001e7202 */ /* 0x080fe40000000f00 */
[-C--:B------:R-:W-:Y:S02]  /*b680*/  MOV R32, R0.reuse ;  /* 0x0000000000207202 */ /* 0x080fe40000000f00 */
[----:B------:R-:W-:Y:S01]  /*b690*/  MOV R36, R0 ;  /* 0x0000000000247202 */ /* 0x000fe20000000f00 */
        /* <DEDUP_REMOVED lines=14> */
.L_x_135:
[----:B------:R-:W-:Y:S02]  /*b780*/  IADD3 R9, R41, R4, RZ ;  /* 0x0000000429097210 */ /* 0x000fe40007ffe0ff */
[----:B------:R-:W-:-:S03]  /*b790*/  SHF.R.U32.HI R13, RZ, 0x1, R41 ;  /* 0x00000001ff0d7819 */ /* 0x000fc60000011629 */
[----:B------:R-:W-:Y:S01]  /*b7a0*/  IMAD.IADD R11, R9, 0x1, R4 ;  /* 0x00000001090b7824 */ /* 0x000fe200078e0204 */
[----:B------:R-:W-:Y:S01]  /*b7b0*/  SHF.R.U32.HI R9, RZ, 0x1, R9 ;  /* 0x00000001ff097819 */ /* 0x000fe20000011609 */
[----:B------:R-:W-:-:S03]  /*b7c0*/  IMAD.WIDE.U32 R12, R13, 0x10, R28 ;  /* 0x000000100d0c7825 */ /* 0x000fc600078e001c */
[----:B------:R-:W-:Y:S01]  /*b7d0*/  IADD3 R41, R11, R4, RZ ;  /* 0x000000040b297210 */ /* 0x000fe20007ffe0ff */
[----:B------:R-:W-:Y:S01]  /*b7e0*/  IMAD.WIDE.U32 R8, R9, 0x10, R28 ;  /* 0x0000001009087825 */ /* 0x000fe200078e001c */
[----:B------:R-:W-:Y:S01]  /*b7f0*/  SHF.R.U32.HI R25, RZ, 0x1, R11 ;  /* 0x00000001ff197819 */ /* 0x000fe2000001160b */
[----:B------:R-:W2:Y:S01]  /*b800*/  LDG.E.128 R12, desc[UR60][R12.64] ;  /* 0x0000003c0c0c7981 */ /* 0x000ea2000c1e1d00 */
[----:B------:R-:W-:-:S03]  /*b810*/  SHF.R.U32.HI R21, RZ, 0x1, R41 ;  /* 0x00000001ff157819 */ /* 0x000fc60000011629 */
[--C-:B------:R-:W-:Y:S01]  /*b820*/  IMAD.WIDE.U32 R24, R25, 0x10, R28.reuse ;  /* 0x0000001019187825 */ /* 0x100fe200078e001c */
[----:B------:R-:W3:Y:S03]  /*b830*/  LDG.E.128 R8, desc[UR60][R8.64] ;  /* 0x0000003c08087981 */ /* 0x000ee6000c1e1d00 */
[----:B------:R-:W-:Y:S02]  /*b840*/  IMAD.WIDE.U32 R20, R21, 0x10, R28 ;  /* 0x0000001015147825 */ /* 0x000fe400078e001c */
        /* <DEDUP_REMOVED lines=23> */
.L_x_134:
[----:B------:R-:W-:Y:S05]  /*b9c0*/  BSYNC B0 ;  /* 0x0000000000007941 */ /* 0x000fea0003800000 */
.L_x_133:
[----:B------:R-:W-:Y:S01]  /*b9d0*/  ISETP.GE.U32.AND P1, PT, R41, R6, PT ;  /* 0x000000062900720c */ /* 0x000fe20003f26070 */
[----:B------:R-:W-:-:S12]  /*b9e0*/  BSSY B0, `(.L_x_136) ;  /* 0x0000016000007945 */ /* 0x000fd80003800000 */
[----:B------:R-:W-:Y:S05]  /*b9f0*/  @P1 BRA `(.L_x_137) ;  /* 0x0000000000501947 */ /* 0x000fea0003800000 */
[----:B------:R-:W-:-:S05]  /*ba00*/  SHF.R.U32.HI R13, RZ, 0x1, R41 ;  /* 0x00000001ff0d7819 */ /* 0x000fca0000011629 */
[----:B------:R-:W-:-:S06]  /*ba10*/  IMAD.WIDE.U32 R12, R13, 0x10, R28 ;  /* 0x000000100d0c7825 */ /* 0x000fcc00078e001c */
[----:B------:R-:W5:Y:S01]  /*ba20*/  LDG.E.128 R12, desc[UR60][R12.64] ;  /* 0x0000003c0c0c7981 */ /* 0x000f62000c1e1d00 */
[----:B------:R-:W-:-:S05]  /*ba30*/  IMAD.IADD R43, R41, 0x1, R4 ;  /* 0x00000001292b7824 */ /* 0x000fca00078e0204 */
[----:B------:R-:W-:-:S13]  /*ba40*/  ISETP.GE.U32.AND P0, PT, R43, R6, PT ;  /* 0x000000062b00720c */ /* 0x000fda0003f06070 */
[----:B------:R-:W-:Y:S05]  /*ba50*/  @P0 BRA `(.L_x_137) ;  /* 0x0000000000380947 */ /* 0x000fea0003800000 */
[----:B------:R-:W-:-:S05]  /*ba60*/  SHF.R.U32.HI R9, RZ, 0x1, R43 ;  /* 0x00000001ff097819 */ /* 0x000fca000001162b */
[----:B------:R-:W-:-:S06]  /*ba70*/  IMAD.WIDE.U32 R8, R9, 0x10, R28 ;  /* 0x0000001009087825 */ /* 0x000fcc00078e001c */
[----:B------:R-:W5:Y:S01]  /*ba80*/  LDG.E.128 R8, desc[UR60][R8.64] ;  /* 0x0000003c08087981 */ /* 0x000f62000c1e1d00 */
[----:B------:R-:W-:-:S04]  /*ba90*/  IADD3 R43, R43, R4, RZ ;  /* 0x000000042b2b7210 */ /* 0x000fc80007ffe0ff */
[----:B------:R-:W-:-:S13]  /*baa0*/  ISETP.GE.U32.AND P0, PT, R43, R6, PT ;  /* 0x000000062b00720c */ /* 0x000fda0003f06070 */
[----:B------:R-:W-:Y:S05]  /*bab0*/  @P0 BRA `(.L_x_137) ;  /* 0x0000000000200947 */ /* 0x000fea0003800000 */
[----:B------:R-:W-:Y:S02]  /*bac0*/  IADD3 R27, R43, R4, RZ ;  /* 0x000000042b1b7210 */ /* 0x000fe40007ffe0ff */
[----:B------:R-:W-:Y:S02]  /*bad0*/  SHF.R.U32.HI R25, RZ, 0x1, R43 ;  /* 0x00000001ff197819 */ /* 0x000fe4000001162b */
[----:B------:R-:W-:-:S03]  /*bae0*/  ISETP.GE.U32.AND P0, PT, R27, R6, PT ;  /* 0x000000061b00720c */ /* 0x000fc60003f06070 */
[----:B------:R-:W-:-:S10]  /*baf0*/  IMAD.WIDE.U32 R24, R25, 0x10, R28 ;  /* 0x0000001019187825 */ /* 0x000fd400078e001c */
[----:B------:R-:W-:-:S05]  /*bb00*/  @!P0 SHF.R.U32.HI R27, RZ, 0x1, R27 ;  /* 0x00000001ff1b8819 */ /* 0x000fca000001161b */
[----:B------:R-:W-:Y:S02]  /*bb10*/  @!P0 IMAD.WIDE.U32 R28, R27, 0x10, R28 ;  /* 0x000000101b1c8825 */ /* 0x000fe400078e001c */
[----:B------:R-:W5:Y:S04]  /*bb20*/  LDG.E.128 R24, desc[UR60][R24.64] ;  /* 0x0000003c18187981 */ /* 0x000f68000c1e1d00 */
[----:B------:R0:W5:Y:S02]  /*bb30*/  @!P0 LDG.E.128 R20, desc[UR60][R28.64] ;  /* 0x0000003c1c148981 */ /* 0x000164000c1e1d00 */
.L_x_137:
[----:B------:R-:W-:Y:S05]  /*bb40*/  BSYNC B0 ;  /* 0x0000000000007941 */ /* 0x000fea0003800000 */
.L_x_136:
        /* <DEDUP_REMOVED lines=26> */
.L_x_139:
[----:B------:R-:W-:Y:S05]  /*bcf0*/  BSYNC B0 ;  /* 0x0000000000007941 */ /* 0x000fea0003800000 */
.L_x_138:
        /* <DEDUP_REMOVED lines=11> */
[----:B------:R-:W-:-:S07]  /*bdb0*/  FADD.FTZ R20, R4, R3 ;  /* 0x0000000304147221 */ /* 0x000fce0000010000 */
.L_x_93:
[----:B------:R-:W-:Y:S05]  /*bdc0*/  BSYNC B6 ;  /* 0x0000000000067941 */ /* 0x000fea0003800000 */
.L_x_92:
[----:B------:R-:W-:Y:S02]  /*bdd0*/  ULDC UR4, c[0x0][0x23c] ;  /* 0x00008f0000047ab9 */ /* 0x000fe40000000800 */
[----:B------:R-:W-:-:S13]  /*bde0*/  ISETP.NE.AND P0, PT, RZ, UR4, PT ;  /* 0x00000004ff007c0c */ /* 0x000fda000bf05270 */
[----:B------:R-:W-:Y:S05]  /*bdf0*/  @!P0 BRA `(.L_x_140) ;  /* 0x0000000000708947 */ /* 0x000fea0003800000 */
[----:B------:R-:W1:Y:S01]  /*be00*/  S2R R4, SR_CgaCtaId ;  /* 0x0000000000047919 */ /* 0x000e620000008800 */
[----:B------:R-:W2:Y:S01]  /*be10*/  LDC R12, c[0x0][RZ] ;  /* 0x00000000ff0c7b82 */ /* 0x000ea20000000800 */
[----:B------:R-:W-:-:S05]  /*be20*/  MOV R0, 0x400 ;  /* 0x0000040000007802 */ /* 0x000fca0000000f00 */
[----:B------:R-:W-:Y:S02]  /*be30*/  VIADD R3, R0, 0x10 ;  /* 0x0000001000037836 */ /* 0x000fe40000000000 */
[----:B------:R-:W3:Y:S01]  /*be40*/  LDC R5, c[0x0][0x4] ;  /* 0x00000100ff057b82 */ /* 0x000ee20000000800 */
[----:B--2---:R-:W-:Y:S02]  /*be50*/  IMAD R0, R2, R12, R17 ;  /* 0x0000000c02007224 */ /* 0x004fe400078e0211 */
[----:B-1----:R-:W-:Y:S02]  /*be60*/  LEA R3, R4, R3, 0x18 ;  /* 0x0000000304037211 */ /* 0x002fe400078ec0ff */
[----:B---3--:R-:W-:Y:S02]  /*be70*/  SHF.R.U32.HI R4, RZ, 0x1, R5 ;  /* 0x00000001ff047819 */ /* 0x008fe40000011605 */
[----:B------:R-:W-:Y:S02]  /*be80*/  LEA R0, R0, R3, 0x4 ;  /* 0x0000000300007211 */ /* 0x000fe400078e20ff */
[----:B------:R-:W-:-:S03]  /*be90*/  ISETP.NE.AND P0, PT, R4, RZ, PT ;  /* 0x000000ff0400720c */ /* 0x000fc60003f05270 */
[----:B------:R1:W-:Y:S10]  /*bea0*/  STS.128 [R0], R20 ;  /* 0x0000001400007388 */ /* 0x0003f40000000c00 */
[----:B------:R-:W-:Y:S05]  /*beb0*/  @!P0 BRA `(.L_x_140) ;  /* 0x0000000000408947 */ /* 0x000fea0003800000 */
.L_x_141:
[----:B------:R-:W-:Y:S01]  /*bec0*/  IADD3 R6, R2, R4, RZ ;  /* 0x0000000402067210 */ /* 0x000fe20007ffe0ff */
[----:B------:R-:W-:Y:S05]  /*bed0*/  WARPSYNC.ALL ;  /* 0x0000000000007948 */ /* 0x000fea0003800000 */
[----:B------:R-:W-:Y:S01]  /*bee0*/  BAR.SYNC.DEFER_BLOCKING 0x0 ;  /* 0x0000000000007b1d */ /* 0x000fe20000010000 */
[----:B------:R-:W-:-:S04]  /*bef0*/  ISETP.GE.U32.AND P0, PT, R6, R5, PT ;  /* 0x000000050600720c */ /* 0x000fc80003f06070 */
[----:B------:R-:W-:-:S13]  /*bf00*/  ISETP.GE.U32.OR P0, PT, R2, R4, P0 ;  /* 0x000000040200720c */ /* 0x000fda0000706470 */
[----:B------:R-:W-:-:S04]  /*bf10*/  @!P0 IMAD R6, R6, R12, R17 ;  /* 0x0000000c06068224 */ /* 0x000fc800078e0211 */
[----:B------:R-:W-:-:S05]  /*bf20*/  @!P0 IMAD R6, R6, 0x10, R3 ;  /* 0x0000001006068824 */ /* 0x000fca00078e0203 */
[----:B------:R-:W1:Y:S02]  /*bf30*/  @!P0 LDS.128 R8, [R6] ;  /* 0x0000000006088984 */ /* 0x000e640000000c00 */
[----:B-12---:R-:W-:Y:S01]  /*bf40*/  @!P0 FADD.FTZ R20, R20, R8 ;  /* 0x0000000814148221 */ /* 0x006fe20000010000 */
[----:B------:R-:W-:Y:S01]  /*bf50*/  @!P0 FADD.FTZ R21, R21, R9 ;  /* 0x0000000915158221 */ /* 0x000fe20000010000 */
[----:B------:R-:W-:Y:S01]  /*bf60*/  @!P0 FADD.FTZ R22, R22, R10 ;  /* 0x0000000a16168221 */ /* 0x000fe20000010000 */
[----:B------:R-:W-:-:S05]  /*bf70*/  @!P0 FADD.FTZ R23, R23, R11 ;  /* 0x0000000b17178221 */ /* 0x000fca0000010000 */
[----:B------:R2:W-:Y:S01]  /*bf80*/  @!P0 STS.128 [R0], R20 ;  /* 0x0000001400008388 */ /* 0x0005e20000000c00 */
[----:B------:R-:W-:Y:S02]  /*bf90*/  ISETP.GT.AND P0, PT, R4, 0x1, PT ;  /* 0x000000010400780c */ /* 0x000fe40003f04270 */
[----:B------:R-:W-:-:S11]  /*bfa0*/  SHF.R.S32.HI R4, RZ, 0x1, R4 ;  /* 0x00000001ff047819 */ /* 0x000fd60000011404 */
[----:B------:R-:W-:Y:S05]  /*bfb0*/  @P0 BRA `(.L_x_141) ;  /* 0xfffffffc00c00947 */ /* 0x000fea000383ffff */
.L_x_140:
[----:B------:R-:W-:Y:S02]  /*bfc0*/  ULDC UR4, c[0x0][0x238] ;  /* 0x00008e0000047ab9 */ /* 0x000fe40000000800 */
[----:B------:R-:W-:-:S13]  /*bfd0*/  ISETP.NE.AND P0, PT, RZ, UR4, PT ;  /* 0x00000004ff007c0c */ /* 0x000fda000bf05270 */
[----:B------:R-:W-:Y:S05]  /*bfe0*/  @!P0 BRA `(.L_x_142) ;  /* 0x0000000000c08947 */ /* 0x000fea0003800000 */
[----:B------:R-:W3:Y:S02]  /*bff0*/  LDC R5, c[0x0][RZ] ;  /* 0x00000000ff057b82 */ /* 0x000ee40000000800 */
[----:B---3--:R-:W-:Y:S02]  /*c000*/  ISETP.GT.AND P0, PT, R5, 0x20, PT ;  /* 0x000000200500780c */ /* 0x008fe40003f04270 */
[----:B-12---:R-:W-:-:S11]  /*c010*/  MOV R0, R5 ;  /* 0x0000000500007202 */ /* 0x006fd60000000f00 */
[----:B------:R-:W-:Y:S05]  /*c020*/  @!P0 BRA `(.L_x_143) ;  /* 0x0000000000708947 */ /* 0x000fea0003800000 */
[----:B------:R-:W1:Y:S01]  /*c030*/  S2UR UR5, SR_CgaCtaId ;  /* 0x00000000000579c3 */ /* 0x000e620000008800 */
[----:B------:R-:W-:Y:S01]  /*c040*/  UMOV UR4, 0x400 ;  /* 0x0000040000047882 */ /* 0x000fe20000000000 */
[----:B------:R-:W-:Y:S01]  /*c050*/  IMAD R0, R2, R5, R17 ;  /* 0x0000000502007224 */ /* 0x000fe200078e0211 */
[----:B------:R-:W-:-:S04]  /*c060*/  UIADD3 UR4, UR4, 0x10, URZ ;  /* 0x0000001004047890 */ /* 0x000fc8000fffe03f */
[----:B-1----:R-:W-:-:S06]  /*c070*/  ULEA UR4, UR5, UR4, 0x18 ;  /* 0x0000000405047291 */ /* 0x002fcc000f8ec03f */
[----:B------:R-:W-:Y:S02]  /*c080*/  LEA R3, R0, UR4, 0x4 ;  /* 0x0000000400037c11 */ /* 0x000fe4000f8e20ff */
[----:B------:R-:W-:-:S03]  /*c090*/  LEA.HI R0, R5, R5, RZ, 0x1 ;  /* 0x0000000505007211 */ /* 0x000fc600078f08ff */
[----:B------:R1:W-:Y:S01]  /*c0a0*/  STS.128 [R3], R20 ;  /* 0x0000001403007388 */ /* 0x0003e20000000c00 */
[----:B------:R-:W-:Y:S01]  /*c0b0*/  SHF.R.S32.HI R4, RZ, 0x1, R0 ;  /* 0x00000001ff047819 */ /* 0x000fe20000011400 */
[----:B------:R-:W-:-:S03]  /*c0c0*/  HFMA2.MMA R0, -RZ, RZ, 0, 1.9073486328125e-06 ;  /* 0x00000020ff007435 */ /* 0x000fc600000001ff */
[----:B------:R-:W-:-:S13]  /*c0d0*/  ISETP.GE.AND P0, PT, R4, 0x20, PT ;  /* 0x000000200400780c */ /* 0x000fda0003f06270 */
[----:B-1----:R-:W-:Y:S05]  /*c0e0*/  @!P0 BRA `(.L_x_143) ;  /* 0x0000000000408947 */ /* 0x002fea0003800000 */
.L_x_144:
[----:B------:R-:W-:Y:S01]  /*c0f0*/  IMAD.IADD R0, R17, 0x1, R4 ;  /* 0x0000000111007824 */ /* 0x000fe200078e0204 */
[----:B------:R-:W-:Y:S05]  /*c100*/  WARPSYNC.ALL ;  /* 0x0000000000007948 */ /* 0x000fea0003800000 */
[----:B------:R-:W-:Y:S01]  /*c110*/  BAR.SYNC.DEFER_BLOCKING 0x0 ;  /* 0x0000000000007b1d */ /* 0x000fe20000010000 */
[----:B------:R-:W-:-:S04]  /*c120*/  ISETP.GE.U32.AND P0, PT, R0, R5, PT ;  /* 0x000000050000720c */ /* 0x000fc80003f06070 */
[----:B------:R-:W-:-:S13]  /*c130*/  ISETP.GE.U32.OR P0, PT, R17, R4, P0 ;  /* 0x000000041100720c */ /* 0x000fda0000706470 */
[----:B------:R-:W-:Y:S02]  /*c140*/  @!P0 LEA R0, R4, R3, 0x4 ;  /* 0x0000000304008211 */ /* 0x000fe400078e20ff */
[----:B------:R-:W-:-:S03]  /*c150*/  SHF.R.S32.HI R4, RZ, 0x1, R4 ;  /* 0x00000001ff047819 */ /* 0x000fc60000011404 */
[----:B-1----:R-:W1:Y:S02]  /*c160*/  @!P0 LDS.128 R8, [R0] ;  /* 0x0000000000088984 */ /* 0x002e640000000c00 */
[----:B-1----:R-:W-:Y:S01]  /*c170*/  @!P0 FADD.FTZ R20, R20, R8 ;  /* 0x0000000814148221 */ /* 0x002fe20000010000 */
[----:B------:R-:W-:Y:S01]  /*c180*/  @!P0 FADD.FTZ R21, R21, R9 ;  /* 0x0000000915158221 */ /* 0x000fe20000010000 */
[----:B------:R-:W-:Y:S01]  /*c190*/  @!P0 FADD.FTZ R22, R22, R10 ;  /* 0x0000000a16168221 */ /* 0x000fe20000010000 */
[----:B------:R-:W-:-:S05]  /*c1a0*/  @!P0 FADD.FTZ R23, R23, R11 ;  /* 0x0000000b17178221 */ /* 0x000fca0000010000 */
[----:B------:R1:W-:Y:S01]  /*c1b0*/  @!P0 STS.128 [R3], R20 ;  /* 0x0000001403008388 */ /* 0x0003e20000000c00 */
[----:B------:R-:W-:-:S13]  /*c1c0*/  ISETP.GE.AND P0, PT, R4, 0x20, PT ;  /* 0x000000200400780c */ /* 0x000fda0003f06270 */
[----:B------:R-:W-:Y:S05]  /*c1d0*/  @P0 BRA `(.L_x_144) ;  /* 0xfffffffc00c40947 */ /* 0x000fea000383ffff */
[----:B------:R-:W-:-:S07]  /*c1e0*/  MOV R0, 0x20 ;  /* 0x0000002000007802 */ /* 0x000fce0000000f00 */
.L_x_143:
[----:B------:R-:W-:Y:S01]  /*c1f0*/  ISETP.GE.AND P0, PT, R0, 0x2, PT ;  /* 0x000000020000780c */ /* 0x000fe20003f06270 */
[----:B------:R-:W-:Y:S05]  /*c200*/  WARPSYNC.ALL ;  /* 0x0000000000007948 */ /* 0x000fea0003800000 */
[----:B------:R-:W-:Y:S07]  /*c210*/  BAR.SYNC.DEFER_BLOCKING 0x0 ;  /* 0x0000000000007b1d */ /* 0x000fee0000010000 */
[----:B------:R-:W-:Y:S05]  /*c220*/  @!P0 BRA `(.L_x_142) ;  /* 0x0000000000308947 */ /* 0x000fea0003800000 */
[----:B-1----:R-:W-:-:S07]  /*c230*/  IMAD.MOV.U32 R3, RZ, RZ, 0x1 ;  /* 0x00000001ff037424 */ /* 0x002fce00078e00ff */
.L_x_145:
[----:B------:R-:W1:Y:S04]  /*c240*/  SHFL.DOWN PT, R5, R20, R3, 0x1f ;  /* 0x08001f0314057589 */ /* 0x000e6800000e0000 */
[----:B------:R-:W2:Y:S04]  /*c250*/  SHFL.DOWN PT, R4, R21, R3, 0x1f ;  /* 0x08001f0315047589 */ /* 0x000ea800000e0000 */
[----:B------:R-:W3:Y:S04]  /*c260*/  SHFL.DOWN PT, R7, R22, R3, 0x1f ;  /* 0x08001f0316077589 */ /* 0x000ee800000e0000 */
[----:B------:R4:W5:Y:S02]  /*c270*/  SHFL.DOWN PT, R6, R23, R3, 0x1f ;  /* 0x08001f0317067589 */ /* 0x00096400000e0000 */
[----:B----4-:R-:W-:Y:S01]  /*c280*/  SHF.L.U32 R3, R3, 0x1, RZ ;  /* 0x0000000103037819 */ /* 0x010fe200000006ff */
[----:B-1----:R-:W-:-:S03]  /*c290*/  FADD.FTZ R20, R5, R20 ;  /* 0x0000001405147221 */ /* 0x002fc60000010000 */
[----:B------:R-:W-:Y:S01]  /*c2a0*/  ISETP.GE.AND P0, PT, R3, R0, PT ;  /* 0x000000000300720c */ /* 0x000fe20003f06270 */
[----:B--2---:R-:W-:Y:S01]  /*c2b0*/  FADD.FTZ R21, R4, R21 ;  /* 0x0000001504157221 */ /* 0x004fe20000010000 */
[----:B---3--:R-:W-:Y:S01]  /*c2c0*/  FADD.FTZ R22, R7, R22 ;  /* 0x0000001607167221 */ /* 0x008fe20000010000 */
[----:B-----5:R-:W-:-:S10]  /*c2d0*/  FADD.FTZ R23, R6, R23 ;  /* 0x0000001706177221 */ /* 0x020fd40000010000 */
[----:B------:R-:W-:Y:S05]  /*c2e0*/  @!P0 BRA `(.L_x_145) ;  /* 0xfffffffc00d48947 */ /* 0x000fea000383ffff */
.L_x_142:
[----:B------:R-:W3:Y:S01]  /*c2f0*/  LDC R10, c[0x0][0x3f4] ;  /* 0x0000fd00ff0a7b82 */ /* 0x000ee20000000800 */
[----:B------:R-:W-:Y:S01]  /*c300*/  HFMA2.MMA R16, -RZ, RZ, 0, 0 ;  /* 0x00000000ff107435 */ /* 0x000fe200000001ff */
[----:B------:R-:W-:Y:S01]  /*c310*/  IMAD.MOV.U32 R24, RZ, RZ, RZ ;  /* 0x000000ffff187224 */ /* 0x000fe200078e00ff */
[----:B---3--:R-:W-:-:S13]  /*c320*/  ISETP.NE.AND P1, PT, R10, RZ, PT ;  /* 0x000000ff0a00720c */ /* 0x008fda0003f25270 */
[----:B------:R-:W-:Y:S05]  /*c330*/  @!P1 BRA `(.L_x_146) ;  /* 0x0000001000449947 */ /* 0x000fea0003800000 */
[----:B------:R-:W-:Y:S01]  /*c340*/  MOV R18, RZ ;  /* 0x000000ff00127202 */ /* 0x000fe20000000f00 */
[----:B------:R-:W-:Y:S01]  /*c350*/  ULDC.64 UR6, c[0x0][0x3f8] ;  /* 0x0000fe0000067ab9 */ /* 0x000fe20000000a00 */
[----:B------:R-:W-:Y:S01]  /*c360*/  ULDC UR4, c[0x0][0x400] ;  /* 0x0001000000047ab9 */ /* 0x000fe20000000800 */
[----:B------:R-:W-:Y:S02]  /*c370*/  ISETP.NE.AND P0, PT, R10, 0x1, PT ;  /* 0x000000010a00780c */ /* 0x000fe40003f05270 */
[----:B------:R-:W-:-:S05]  /*c380*/  IMAD.HI.U32 R4, R19, UR7, R18 ;  /* 0x0000000713047c27 */ /* 0x000fca000f8e0012 */
[----:B------:R-:W-:Y:S01]  /*c390*/  SHF.R.U32.HI R5, RZ, UR4, R4 ;  /* 0x00000004ff057c19 */ /* 0x000fe20008011604 */
[----:B------:R-:W-:-:S03]  /*c3a0*/  ULDC UR4, c[0x0][0x524] ;  /* 0x0001490000047ab9 */ /* 0x000fc60000000800 */
[----:B-1----:R-:W-:-:S05]  /*c3b0*/  IADD3 R3, -R5, RZ, RZ ;  /* 0x000000ff05037210 */ /* 0x002fca0007ffe1ff */
        /* <DEDUP_REMOVED lines=259> */
[----:B--2---:R-:W-:-:S05]  /*d3f0*/  IMAD.HI.U32 R0, R7, UR7, R6 ;  /* 0x0000000707007c27 */ /* 0x004fca000f8e0006 */
[----:B------:R-:W-:Y:S01]  /*d400*/  SHF.R.U32.HI R0, RZ, UR4, R0 ;  /* 0x00000004ff007c19 */ /* 0x000fe20008011600 */
[----:B------:R-:W-:-:S03]  /*d410*/  ULDC UR4, c[0x0][0x5e4] ;  /* 0x0001790000047ab9 */ /* 0x000fc60000000800 */
[----:B------:R-:W-:-:S05]  /*d420*/  IADD3 R3, -R0, RZ, RZ ;  /* 0x000000ff00037210 */ /* 0x000fca0007ffe1ff */
[----:B------:R-:W-:-:S04]  /*d430*/  IMAD R3, R3, UR6, R7 ;  /* 0x0000000603037c24 */ /* 0x000fc8000f8e0207 */
[----:B------:R-:W-:-:S07]  /*d440*/  IMAD R24, R3, UR4, R24 ;  /* 0x0000000403187c24 */ /* 0x000fce000f8e0218 */
.L_x_146:
[----:B------:R-:W-:Y:S02]  /*d450*/  ULDC.64 UR4, c[0x0][0x5f8] ;  /* 0x00017e0000047ab9 */ /* 0x000fe40000000a00 */
[----:B------:R-:W-:-:S05]  /*d460*/  IADD3 R6, P0, R24, UR4, RZ ;  /* 0x0000000418067c10 */ /* 0x000fca000ff1e0ff */
[----:B------:R-:W-:Y:S01]  /*d470*/  IMAD.X R7, RZ, RZ, UR5, P0 ;  /* 0x00000005ff077e24 */ /* 0x000fe200080e06ff */
[----:B------:R-:W-:Y:S07]  /*d480*/  @!P1 BRA `(.L_x_147) ;  /* 0x0000001000489947 */ /* 0x000fee0003800000 */
[----:B------:R-:W-:Y:S01]  /*d490*/  IADD3 R5, R19, 0x1, RZ ;  /* 0x0000000113057810 */ /* 0x000fe20007ffe0ff */
[----:B------:R-:W-:Y:S01]  /*d4a0*/  ULDC.64 UR8, c[0x0][0x3f8] ;  /* 0x0000fe0000087ab9 */ /* 0x000fe20000000a00 */
[----:B------:R-:W-:Y:S01]  /*d4b0*/  MOV R4, RZ ;  /* 0x000000ff00047202 */ /* 0x000fe20000000f00 */
[----:B------:R-:W-:Y:S01]  /*d4c0*/  ULDC UR6, c[0x0][0x400] ;  /* 0x0001000000067ab9 */ /* 0x000fe20000000800 */
[----:B------:R-:W-:-:S03]  /*d4d0*/  ISETP.NE.AND P0, PT, R10, 0x1, PT ;  /* 0x000000010a00780c */ /* 0x000fc60003f05270 */
[----:B------:R-:W-:-:S05]  /*d4e0*/  IMAD.HI.U32 R8, R5, UR9, R4 ;  /* 0x0000000905087c27 */ /* 0x000fca000f8e0004 */
[----:B------:R-:W-:Y:S01]  /*d4f0*/  SHF.R.U32.HI R9, RZ, UR6, R8 ;  /* 0x00000006ff097c19 */ /* 0x000fe20008011608 */
[----:B------:R-:W-:-:S04]  /*d500*/  ULDC UR6, c[0x0][0x524] ;  /* 0x0001490000067ab9 */ /* 0x000fc80000000800 */
[----:B------:R-:W-:-:S04]  /*d510*/  IMAD.MOV R4, RZ, RZ, -R9 ;  /* 0x000000ffff047224 */ /* 0x000fc800078e0a09 */
[----:B------:R-:W-:-:S04]  /*d520*/  IMAD R4, R4, UR8, R5 ;  /* 0x0000000804047c24 */ /* 0x000fc8000f8e0205 */
[----:B------:R-:W-:Y:S01]  /*d530*/  IMAD R16, R4, UR6, RZ ;  /* 0x0000000604107c24 */ /* 0x000fe2000f8e02ff */
[----:B------:R-:W-:Y:S06]  /*d540*/  @!P0 BRA `(.L_x_147) ;  /* 0x0000001000188947 */ /* 0x000fec0003800000 */
[----:B------:R-:W-:Y:S01]  /*d550*/  HFMA2.MMA R8, -RZ, RZ, 0, 0 ;  /* 0x00000000ff087435 */ /* 0x000fe200000001ff */
[----:B------:R-:W-:Y:S01]  /*d560*/  ULDC.64 UR6, c[0x0][0x408] ;  /* 0x0001020000067ab9 */ /* 0x000fe20000000a00 */
[----:B------:R-:W-:-:S08]  /*d570*/  ISETP.NE.AND P0, PT, R10, 0x2, PT ;  /* 0x000000020a00780c */ /* 0x000fd00003f05270 */
[----:B------:R-:W-:Y:S01]  /*d580*/  IMAD.HI.U32 R4, R9, UR6, R8 ;  /* 0x0000000609047c27 */ /* 0x000fe2000f8e0008 */
[----:B------:R-:W-:-:S04]  /*d590*/  ULDC UR6, c[0x0][0x404] ;  /* 0x0001010000067ab9 */ /* 0x000fc80000000800 */
[----:B------:R-:W-:-:S04]  /*d5a0*/  SHF.R.U32.HI R5, RZ, UR7, R4 ;  /* 0x00000007ff057c19 */ /* 0x000fc80008011604 */
[----:B-1----:R-:W-:-:S05]  /*d5b0*/  IADD3 R3, -R5, RZ, RZ ;  /* 0x000000ff05037210 */ /* 0x002fca0007ffe1ff */
        /* <DEDUP_REMOVED lines=248> */
[----:B------:R-:W-:-:S03]  /*e540*/  ULDC UR6, c[0x0][0x520] ;  /* 0x0001480000067ab9 */ /* 0x000fc60000000800 */
[----:B--2---:R-:W-:-:S05]  /*e550*/  IMAD.HI.U32 R0, R5, UR9, R4 ;  /* 0x0000000905007c27 */ /* 0x004fca000f8e0004 */
[----:B------:R-:W-:Y:S01]  /*e560*/  SHF.R.U32.HI R0, RZ, UR6, R0 ;  /* 0x00000006ff007c19 */ /* 0x000fe20008011600 */
[----:B------:R-:W-:-:S04]  /*e570*/  ULDC UR6, c[0x0][0x5e4] ;  /* 0x0001790000067ab9 */ /* 0x000fc80000000800 */
[----:B------:R-:W-:-:S04]  /*e580*/  IMAD.MOV R3, RZ, RZ, -R0 ;  /* 0x000000ffff037224 */ /* 0x000fc800078e0a00 */
[----:B------:R-:W-:-:S04]  /*e590*/  IMAD R5, R3, UR8, R5 ;  /* 0x0000000803057c24 */ /* 0x000fc8000f8e0205 */
[----:B------:R-:W-:-:S07]  /*e5a0*/  IMAD R16, R5, UR6, R16 ;  /* 0x0000000605107c24 */ /* 0x000fce000f8e0210 */
.L_x_147:
[----:B------:R-:W-:Y:S01]  /*e5b0*/  ULDC.64 UR6, c[0x0][0x608] ;  /* 0x0001820000067ab9 */ /* 0x000fe20000000a00 */
[----:B------:R-:W-:Y:S02]  /*e5c0*/  CS2R R4, SRZ ;  /* 0x0000000000047805 */ /* 0x000fe4000001ff00 */
[----:B------:R-:W-:Y:S02]  /*e5d0*/  ISETP.NE.U32.AND P0, PT, RZ, UR6, PT ;  /* 0x00000006ff007c0c */ /* 0x000fe4000bf05070 */
[----:B------:R-:W-:Y:S02]  /*e5e0*/  IADD3 R8, P2, R16, UR4, RZ ;  /* 0x0000000410087c10 */ /* 0x000fe4000ff5e0ff */
[----:B------:R-:W-:Y:S02]  /*e5f0*/  ISETP.NE.AND.EX P0, PT, RZ, UR7, PT, P0 ;  /* 0x00000007ff007c0c */ /* 0x000fe4000bf05300 */
[----:B-1----:R-:W-:Y:S01]  /*e600*/  MOV R3, RZ ;  /* 0x000000ff00037202 */ /* 0x002fe20000000f00 */
[----:B------:R-:W-:-:S10]  /*e610*/  IMAD.X R9, RZ, RZ, UR5, P2 ;  /* 0x00000005ff097e24 */ /* 0x000fd400090e06ff */
[----:B------:R-:W-:Y:S01]  /*e620*/  @P0 IADD3 R4, P3, R24, UR6, RZ ;  /* 0x0000000618040c10 */ /* 0x000fe2000ff7e0ff */
[----:B------:R-:W-:Y:S02]  /*e630*/  ULDC UR6, c[0x0][0x240] ;  /* 0x0000900000067ab9 */ /* 0x000fe40000000800 */
[----:B------:R-:W-:Y:S02]  /*e640*/  ISETP.NE.AND P4, PT, RZ, UR6, PT ;  /* 0x00000006ff007c0c */ /* 0x000fe4000bf85270 */
[----:B------:R-:W-:-:S04]  /*e650*/  @P0 IADD3.X R5, RZ, UR7, RZ, P3, !PT ;  /* 0x00000007ff050c10 */ /* 0x000fc80009ffe4ff */
[----:B------:R-:W-:-:S07]  /*e660*/  @P0 MOV R3, R5 ;  /* 0x0000000500030202 */ /* 0x000fce0000000f00 */
[----:B------:R-:W-:Y:S05]  /*e670*/  @!P4 BRA `(.L_x_148) ;  /* 0x000000380048c947 */ /* 0x000fea0003800000 */
[----:B--2---:R-:W1:Y:S01]  /*e680*/  S2R R0, SR_CTAID.X ;  /* 0x0000000000007919 */ /* 0x004e620000002500 */
[----:B------:R-:W-:Y:S01]  /*e690*/  ULDC UR6, c[0x0][0x244] ;  /* 0x0000910000067ab9 */ /* 0x000fe20000000800 */
[----:B------:R-:W-:Y:S01]  /*e6a0*/  HFMA2.MMA R16, -RZ, RZ, 0, 0 ;  /* 0x00000000ff107435 */ /* 0x000fe200000001ff */
[----:B------:R-:W-:Y:S01]  /*e6b0*/  IMAD R7, R17, UR6, RZ ;  /* 0x0000000611077c24 */ /* 0x000fe2000f8e02ff */
[----:B------:R-:W-:Y:S01]  /*e6c0*/  ULDC UR6, c[0x0][0x248] ;  /* 0x0000920000067ab9 */ /* 0x000fe20000000800 */
[----:B------:R-:W-:Y:S02]  /*e6d0*/  IMAD.MOV.U32 R18, RZ, RZ, RZ ;  /* 0x000000ffff127224 */ /* 0x000fe400078e00ff */
[----:B------:R-:W-:Y:S01]  /*e6e0*/  IMAD R7, R2, UR6, R7 ;  /* 0x0000000602077c24 */ /* 0x000fe2000f8e0207 */
[----:B------:R-:W-:-:S03]  /*e6f0*/  ULDC UR6, c[0x0][0x230] ;  /* 0x00008c0000067ab9 */ /* 0x000fc60000000800 */
[----:B-1----:R-:W-:-:S05]  /*e700*/  IMAD R7, R0, UR6, R7 ;  /* 0x0000000600077c24 */ /* 0x002fca000f8e0207 */
[----:B------:R-:W-:Y:S01]  /*e710*/  SHF.L.U32 R9, R7, 0x1, RZ ;  /* 0x0000000107097819 */ /* 0x000fe200000006ff */
        /* <DEDUP_REMOVED lines=268> */
[----:B------:R-:W-:-:S05]  /*f7e0*/  IMAD.HI.U32 R6, R13, UR9, R12 ;  /* 0x000000090d067c27 */ /* 0x000fca000f8e000c */
[----:B------:R-:W-:Y:S01]  /*f7f0*/  SHF.R.U32.HI R6, RZ, UR6, R6 ;  /* 0x00000006ff067c19 */ /* 0x000fe20008011606 */
[----:B------:R-:W-:-:S04]  /*f800*/  ULDC UR6, c[0x0][0x5e4] ;  /* 0x0001790000067ab9 */ /* 0x000fc80000000800 */
[----:B------:R-:W-:-:S04]  /*f810*/  IMAD.MOV R7, RZ, RZ, -R6 ;  /* 0x000000ffff077224 */ /* 0x000fc800078e0a06 */
[----:B------:R-:W-:-:S04]  /*f820*/  IMAD R7, R7, UR8, R13 ;  /* 0x0000000807077c24 */ /* 0x000fc8000f8e020d */
[----:B------:R-:W-:-:S07]  /*f830*/  IMAD R18, R7, UR6, R18 ;  /* 0x0000000607127c24 */ /* 0x000fce000f8e0212 */
.L_x_149:
[----:B------:R-:W-:-:S04]  /*f840*/  IADD3 R6, P0, R18, UR4, RZ ;  /* 0x0000000412067c10 */ /* 0x000fc8000ff1e0ff */
[----:B------:R-:W-:Y:S01]  /*f850*/  IADD3.X R7, RZ, UR5, RZ, P0, !PT ;  /* 0x00000005ff077c10 */ /* 0x000fe200087fe4ff */
[----:B------:R-:W-:Y:S08]  /*f860*/  @!P1 BRA `(.L_x_150) ;  /* 0x0000001000489947 */ /* 0x000ff00003800000 */
[----:B------:R-:W-:Y:S01]  /*f870*/  IADD3 R13, R9, 0x1, RZ ;  /* 0x00000001090d7810 */ /* 0x000fe20007ffe0ff */
        /* <DEDUP_REMOVED lines=273> */
.L_x_150:
[----:B------:R-:W1:Y:S01]  /*10990*/  LDC R19, c[0x0][0x238] ;  /* 0x00008e00ff137b82 */ /* 0x000e620000000800 */
[----:B------:R-:W-:Y:S01]  /*109a0*/  ULDC UR6, c[0x0][0x228] ;  /* 0x00008a0000067ab9 */ /* 0x000fe20000000800 */
[----:B------:R-:W-:Y:S01]  /*109b0*/  IADD3 R8, P1, R16, UR4, RZ ;  /* 0x0000000410087c10 */ /* 0x000fe2000ff3e0ff */
[----:B------:R-:W-:Y:S01]  /*109c0*/  BSSY B0, `(.L_x_151) ;  /* 0x000000d000007945 */ /* 0x000fe20003800000 */
[----:B------:R-:W-:Y:S02]  /*109d0*/  PRMT R10, RZ, 0x7610, R10 ;  /* 0x00007610ff0a7816 */ /* 0x000fe4000000000a */
[----:B-1----:R-:W-:-:S04]  /*109e0*/  ISETP.NE.AND P0, PT, R19, RZ, PT ;  /* 0x000000ff1300720c */ /* 0x002fc80003f05270 */
[----:B------:R-:W-:-:S04]  /*109f0*/  ISETP.NE.AND P0, PT, R17, RZ, P0 ;  /* 0x000000ff1100720c */ /* 0x000fc80000705270 */
[----:B------:R-:W-:Y:S02]  /*10a00*/  ISETP.GE.OR P0, PT, R9, UR6, P0 ;  /* 0x0000000609007c0c */ /* 0x000fe40008706670 */
[----:B------:R-:W-:-:S11]  /*10a10*/  IADD3.X R9, RZ, UR5, RZ, P1, !PT ;  /* 0x00000005ff097c10 */ /* 0x000fd60008ffe4ff */
[----:B------:R-:W-:Y:S05]  /*10a20*/  @P0 BRA `(.L_x_152) ;  /* 0x0000000000180947 */ /* 0x000fea0003800000 */
[----:B------:R-:W-:Y:S01]  /*10a30*/  ULDC UR4, c[0x0][0x23c] ;  /* 0x00008f0000047ab9 */ /* 0x000fe20000000800 */
[----:B------:R-:W-:Y:S01]  /*10a40*/  IMAD.MOV.U32 R10, RZ, RZ, 0x1 ;  /* 0x00000001ff0a7424 */ /* 0x000fe200078e00ff */
[----:B------:R-:W-:-:S13]  /*10a50*/  ISETP.NE.AND P1, PT, RZ, UR4, PT ;  /* 0x00000004ff007c0c */ /* 0x000fda000bf25270 */
[----:B------:R-:W-:-:S04]  /*10a60*/  @P1 ISETP.NE.AND P0, PT, R2, RZ, PT ;  /* 0x000000ff0200120c */ /* 0x000fc80003f05270 */
[----:B------:R-:W-:-:S04]  /*10a70*/  @P1 SEL R11, RZ, 0x1, P0 ;  /* 0x00000001ff0b1807 */ /* 0x000fc80000000000 */
[----:B------:R-:W-:-:S07]  /*10a80*/  @P1 PRMT R10, R11, 0x7610, R10 ;  /* 0x000076100b0a1816 */ /* 0x000fce000000000a */
.L_x_152:
[----:B------:R-:W-:Y:S05]  /*10a90*/  BSYNC B0 ;  /* 0x0000000000007941 */ /* 0x000fea0003800000 */
.L_x_151:
[----:B------:R-:W-:Y:S01]  /*10aa0*/  PRMT R10, R10, 0x9910, RZ ;  /* 0x000099100a0a7816 */ /* 0x000fe200000000ff */
[----:B------:R-:W-:Y:S01]  /*10ab0*/  BSSY B0, `(.L_x_153) ;  /* 0x000000e000007945 */ /* 0x000fe20003800000 */
[----:B------:R-:W-:Y:S02]  /*10ac0*/  LOP3.LUT P0, RZ, R17, R2, RZ, 0xfc, !PT ;  /* 0x0000000211ff7212 */ /* 0x000fe4000780fcff */
[----:B------:R-:W-:-:S13]  /*10ad0*/  ISETP.NE.AND P1, PT, R10, RZ, PT ;  /* 0x000000ff0a00720c */ /* 0x000fda0003f25270 */
[----:B------:R-:W-:Y:S05]  /*10ae0*/  @!P1 BRA `(.L_x_154) ;  /* 0x0000000000289947 */ /* 0x000fea0003800000 */
[----:B------:R-:W1:Y:S01]  /*10af0*/  S2UR UR4, SR_CTAID.Y ;  /* 0x00000000000479c3 */ /* 0x000e620000002600 */
[----:B------:R-:W-:-:S07]  /*10b00*/  ISETP.NE.AND P2, PT, R19, RZ, PT ;  /* 0x000000ff1300720c */ /* 0x000fce0003f45270 */
[----:B------:R-:W1:Y:S08]  /*10b10*/  LDC R13, c[0x0][0x10] ;  /* 0x00000400ff0d7b82 */ /* 0x000e700000000800 */
[----:B------:R-:W2:Y:S01]  /*10b20*/  LDC.64 R10, c[0x0][0x610] ;  /* 0x00018400ff0a7b82 */ /* 0x000ea20000000a00 */
[----:B-1----:R-:W-:Y:S01]  /*10b30*/  IMAD R12, R0, R13, UR4 ;  /* 0x00000004000c7e24 */ /* 0x002fe2000f8e020d */
[----:B------:R-:W-:-:S03]  /*10b40*/  ULDC UR4, c[0x0][0x0] ;  /* 0x0000000000047ab9 */ /* 0x000fc60000000800 */
[----:B------:R-:W-:-:S04]  /*10b50*/  @!P2 IMAD R12, R12, UR4, R17 ;  /* 0x000000040c0cac24 */ /* 0x000fc8000f8e0211 */
[----:B--2---:R-:W-:-:S05]  /*10b60*/  IMAD.WIDE.U32 R10, R12, 0x10, R10 ;  /* 0x000000100c0a7825 */ /* 0x004fca00078e000a */
[----:B------:R1:W-:Y:S04]  /*10b70*/  STG.E.64 desc[UR60][R10.64], R20 ;  /* 0x000000140a007986 */ /* 0x0003e8000c101b3c */
[----:B------:R1:W-:Y:S02]  /*10b80*/  STG.E.64 desc[UR60][R10.64+0x8], R22 ;  /* 0x000008160a007986 */ /* 0x0003e4000c101b3c */
.L_x_154:
[----:B------:R-:W-:Y:S05]  /*10b90*/  BSYNC B0 ;  /* 0x0000000000007941 */ /* 0x000fea0003800000 */
.L_x_153:
        /* <DEDUP_REMOVED lines=8> */
[----:B------:R-:W-:Y:S01]  /*10c20*/  CCTL.IVALL ;  /* 0x00000000ff00798f */ /* 0x000fe20002000000 */
[----:B------:R-:W-:Y:S05]  /*10c30*/  WARPSYNC.ALL ;  /* 0x0000000000007948 */ /* 0x000fea0003800000 */
[----:B------:R-:W-:Y:S06]  /*10c40*/  BAR.SYNC.DEFER_BLOCKING 0x0 ;  /* 0x0000000000007b1d */ /* 0x000fec0000010000 */
[----:B------:R-:W-:Y:S02]  /*10c50*/  BSSY B0, `(.L_x_155) ;  /* 0x0000018000007945 */ /* 0x000fe40003800000 */
[----:B------:R-:W-:Y:S06]  /*10c60*/  BAR.SYNC.DEFER_BLOCKING 0x0 ;  /* 0x0000000000007b1d */ /* 0x000fec0000010000 */
[----:B------:R-:W-:Y:S05]  /*10c70*/  @P0 BRA `(.L_x_156) ;  /* 0x0000000000540947 */ /* 0x000fea0003800000 */
[----:B------:R-:W2:Y:S01]  /*10c80*/  S2R R15, SR_LANEID ;  /* 0x00000000000f7919 */ /* 0x000ea20000000000 */
[----:B------:R-:W-:Y:S01]  /*10c90*/  VOTEU.ANY UR4, UPT, PT ;  /* 0x0000000000047886 */ /* 0x000fe200038e0100 */
[----:B-1----:R-:W1:Y:S01]  /*10ca0*/  LDC.64 R10, c[0x0][0x618] ;  /* 0x00018600ff0a7b82 */ /* 0x002e620000000a00 */
[----:B------:R-:W2:Y:S08]  /*10cb0*/  FLO.U32 R14, UR4 ;  /* 0x00000004000e7d00 */ /* 0x000eb000080e0000 */
[----:B------:R-:W3:Y:S01]  /*10cc0*/  POPC R13, UR4 ;  /* 0x00000004000d7d09 */ /* 0x000ee20008000000 */
[----:B-1----:R-:W-:Y:S01]  /*10cd0*/  IMAD.WIDE.U32 R10, R0, 0x4, R10 ;  /* 0x00000004000a7825 */ /* 0x002fe200078e000a */
[----:B--2---:R-:W-:-:S13]  /*10ce0*/  ISETP.EQ.U32.AND P0, PT, R14, R15, PT ;  /* 0x0000000f0e00720c */ /* 0x004fda0003f02070 */
[----:B---3--:R-:W2:Y:S01]  /*10cf0*/  @P0 ATOMG.E.ADD.STRONG.GPU PT, R11, desc[UR60][R10.64], R13 ;  /* 0x0000000d0a0b09a8 */ /* 0x008ea200081ee1fc */
[----:B------:R-:W1:Y:S01]  /*10d00*/  S2UR UR6, SR_CgaCtaId ;  /* 0x00000000000679c3 */ /* 0x000e620000008800 */
[----:B------:R-:W-:Y:S01]  /*10d10*/  UMOV UR5, 0x400 ;  /* 0x0000040000057882 */ /* 0x000fe20000000000 */
[----:B------:R-:W3:Y:S01]  /*10d20*/  S2R R15, SR_LTMASK ;  /* 0x00000000000f7919 */ /* 0x000ee20000003900 */
[----:B-1----:R-:W-:Y:S01]  /*10d30*/  ULEA UR5, UR6, UR5, 0x18 ;  /* 0x0000000506057291 */ /* 0x002fe2000f8ec03f */
[----:B---3--:R-:W-:Y:S01]  /*10d40*/  LOP3.LUT R15, R15, UR4, RZ, 0xc0, !PT ;  /* 0x000000040f0f7c12 */ /* 0x008fe2000f8ec0ff */
[----:B------:R-:W-:Y:S02]  /*10d50*/  ULDC UR4, c[0x0][0x10] ;  /* 0x0000040000047ab9 */ /* 0x000fe40000000800 */
[----:B------:R-:W-:-:S03]  /*10d60*/  UIADD3 UR4, UR4, -0x1, URZ ;  /* 0xffffffff04047890 */ /* 0x000fc6000fffe03f */
[----:B------:R-:W1:Y:S01]  /*10d70*/  POPC R15, R15 ;  /* 0x0000000f000f7309 */ /* 0x000e620000000000 */
[----:B--2---:R-:W1:Y:S02]  /*10d80*/  SHFL.IDX PT, R12, R11, R14, 0x1f ;  /* 0x00001f0e0b0c7589 */ /* 0x004e6400000e0000 */
[----:B-1----:R-:W-:-:S04]  /*10d90*/  IADD3 R12, R12, R15, RZ ;  /* 0x0000000f0c0c7210 */ /* 0x002fc80007ffe0ff */
[----:B------:R-:W-:-:S04]  /*10da0*/  ISETP.NE.AND P0, PT, R12, UR4, PT ;  /* 0x000000040c007c0c */ /* 0x000fc8000bf05270 */
[----:B------:R-:W-:-:S05]  /*10db0*/  SEL R10, RZ, 0x1, P0 ;  /* 0x00000001ff0a7807 */ /* 0x000fca0000000000 */
[----:B------:R2:W-:Y:S04]  /*10dc0*/  STS.U8 [UR5], R10 ;  /* 0x0000000aff007988 */ /* 0x0005e80008000005 */
.L_x_156:
[----:B------:R-:W-:Y:S05]  /*10dd0*/  BSYNC B0 ;  /* 0x0000000000007941 */ /* 0x000fea0003800000 */
.L_x_155:
[----:B------:R-:W3:Y:S08]  /*10de0*/  S2UR UR5, SR_CgaCtaId ;  /* 0x00000000000579c3 */ /* 0x000ef00000008800 */
[----:B------:R-:W-:Y:S06]  /*10df0*/  BAR.SYNC.DEFER_BLOCKING 0x0 ;  /* 0x0000000000007b1d */ /* 0x000fec0000010000 */
[----:B------:R-:W-:-:S02]  /*10e00*/  UMOV UR4, 0x400 ;  /* 0x0000040000047882 */ /* 0x000fc40000000000 */
[----:B---3--:R-:W-:-:S09]  /*10e10*/  ULEA UR6, UR5, UR4, 0x18 ;  /* 0x0000000405067291 */ /* 0x008fd2000f8ec03f */
[----:B-12---:R-:W1:Y:S02]  /*10e20*/  LDS.U8 R10, [UR6] ;  /* 0x00000006ff0a7984 */ /* 0x006e640008000000 */
[----:B-1----:R-:W-:-:S13]  /*10e30*/  ISETP.NE.AND P0, PT, R10, RZ, PT ;  /* 0x000000ff0a00720c */ /* 0x002fda0003f05270 */
[----:B------:R-:W-:Y:S05]  /*10e40*/  @!P0 EXIT ;  /* 0x000000000000894d */ /* 0x000fea0003800000 */
[----:B------:R-:W-:Y:S01]  /*10e50*/  ISETP.NE.AND P0, PT, R19, RZ, PT ;  /* 0x000000ff1300720c */ /* 0x000fe20003f05270 */
        /* <DEDUP_REMOVED lines=11> */
[----:B------:R-:W-:Y:S01]  /*10f10*/  MOV R20, UR10 ;  /* 0x0000000a00147c02 */ /* 0x000fe20008000f00 */
[----:B------:R-:W-:-:S02]  /*10f20*/  IMAD.U32 R21, RZ, RZ, UR11 ;  /* 0x0000000bff157e24 */ /* 0x000fc4000f8e00ff */
[----:B------:R-:W-:Y:S05]  /*10f30*/  @!P0 BRA `(.L_x_158) ;  /* 0x0000000000748947 */ /* 0x000fea0003800000 */
[----:B------:R-:W-:Y:S01]  /*10f40*/  ULDC UR6, c[0x0][0x0] ;  /* 0x0000000000067ab9 */ /* 0x000fe20000000800 */
[----:B------:R-:W-:Y:S01]  /*10f50*/  ULDC UR8, c[0x0][0x234] ;  /* 0x00008d0000087ab9 */ /* 0x000fe20000000800 */
[----:B------:R-:W-:Y:S01]  /*10f60*/  IMAD R10, R2, UR6, R17 ;  /* 0x00000006020a7c24 */ /* 0x000fe2000f8e0211 */
[----:B------:R-:W-:Y:S02]  /*10f70*/  MOV R22, UR10 ;  /* 0x0000000a00167c02 */ /* 0x000fe40008000f00 */
[----:B------:R-:W-:Y:S02]  /*10f80*/  MOV R23, UR11 ;  /* 0x0000000b00177c02 */ /* 0x000fe40008000f00 */
[----:B------:R-:W-:-:S13]  /*10f90*/  ISETP.GE.U32.AND P0, PT, R10, UR8, PT ;  /* 0x000000080a007c0c */ /* 0x000fda000bf06070 */
[----:B------:R-:W-:Y:S05]  /*10fa0*/  @P0 BRA `(.L_x_159) ;  /* 0x0000000000bc0947 */ /* 0x000fea0003800000 */
[----:B------:R-:W-:Y:S01]  /*10fb0*/  ULDC UR7, c[0x0][0x10] ;  /* 0x0000040000077ab9 */ /* 0x000fe20000000800 */
[----:B------:R-:W1:Y:S01]  /*10fc0*/  LDC R19, c[0x0][0x4] ;  /* 0x00000100ff137b82 */ /* 0x000e620000000800 */
[----:B------:R-:W-:Y:S01]  /*10fd0*/  BSSY B1, `(.L_x_160) ;  /* 0x0000012000017945 */ /* 0x000fe20003800000 */
[----:B------:R-:W-:Y:S01]  /*10fe0*/  IMAD.MOV.U32 R14, RZ, RZ, R10 ;  /* 0x000000ffff0e7224 */ /* 0x000fe200078e000a */
[----:B------:R-:W-:Y:S01]  /*10ff0*/  MOV R22, UR10 ;  /* 0x0000000a00167c02 */ /* 0x000fe20008000f00 */
[----:B------:R-:W-:Y:S01]  /*11000*/  IMAD R15, R0, UR7, RZ ;  /* 0x00000007000f7c24 */ /* 0x000fe2000f8e02ff */
[----:B------:R-:W-:-:S03]  /*11010*/  MOV R23, UR11 ;  /* 0x0000000b00177c02 */ /* 0x000fc60008000f00 */
[----:B------:R-:W2:Y:S01]  /*11020*/  LDC.64 R12, c[0x0][0x610] ;  /* 0x00018400ff0c7b82 */ /* 0x000ea20000000a00 */
[----:B-1----:R-:W-:-:S07]  /*11030*/  IMAD R19, R19, UR6, RZ ;  /* 0x0000000613137c24 */ /* 0x002fce000f8e02ff */
.L_x_161:
[----:B------:R-:W-:-:S04]  /*11040*/  IMAD.IADD R11, R15, 0x1, R14 ;  /* 0x000000010f0b7824 */ /* 0x000fc800078e020e */
[----:B--2---:R-:W-:-:S05]  /*11050*/  IMAD.WIDE.U32 R10, R11, 0x10, R12 ;  /* 0x000000100b0a7825 */ /* 0x004fca00078e000c */
[----:B------:R-:W2:Y:S04]  /*11060*/  LDG.E.64 R24, desc[UR60][R10.64] ;  /* 0x0000003c0a187981 */ /* 0x000ea8000c1e1b00 */
[----:B------:R-:W3:Y:S01]  /*11070*/  LDG.E.64 R26, desc[UR60][R10.64+0x8] ;  /* 0x0000083c0a1a7981 */ /* 0x000ee2000c1e1b00 */
[----:B------:R-:W-:-:S04]  /*11080*/  IADD3 R14, R19, R14, RZ ;  /* 0x0000000e130e7210 */ /* 0x000fc80007ffe0ff */
[----:B------:R-:W-:Y:S01]  /*11090*/  ISETP.GE.U32.AND P0, PT, R14, UR8, PT ;  /* 0x000000080e007c0c */ /* 0x000fe2000bf06070 */
[----:B--2---:R-:W-:Y:S01]  /*110a0*/  FADD.FTZ R20, R24, R20 ;  /* 0x0000001418147221 */ /* 0x004fe20000010000 */
[----:B------:R-:W-:Y:S01]  /*110b0*/  FADD.FTZ R21, R25, R21 ;  /* 0x0000001519157221 */ /* 0x000fe20000010000 */
[----:B---3--:R-:W-:Y:S01]  /*110c0*/  FADD.FTZ R22, R26, R22 ;  /* 0x000000161a167221 */ /* 0x008fe20000010000 */
[----:B------:R-:W-:-:S09]  /*110d0*/  FADD.FTZ R23, R27, R23 ;  /* 0x000000171b177221 */ /* 0x000fd20000010000 */
[----:B------:R-:W-:Y:S05]  /*110e0*/  @!P0 BRA `(.L_x_161) ;  /* 0xfffffffc00d48947 */ /* 0x000fea000383ffff */
[----:B------:R-:W-:Y:S05]  /*110f0*/  BSYNC B1 ;  /* 0x0000000000017941 */ /* 0x000fea0003800000 */
.L_x_160:
[----:B------:R-:W-:Y:S05]  /*11100*/  BRA `(.L_x_159) ;  /* 0x0000000000647947 */ /* 0x000fea0003800000 */
.L_x_158:
[----:B------:R-:W-:Y:S01]  /*11110*/  ULDC UR7, c[0x0][0x234] ;  /* 0x00008d0000077ab9 */ /* 0x000fe20000000800 */
[----:B------:R-:W-:Y:S01]  /*11120*/  MOV R22, UR10 ;  /* 0x0000000a00167c02 */ /* 0x000fe20008000f00 */
[----:B------:R-:W-:Y:S01]  /*11130*/  IMAD.U32 R23, RZ, RZ, UR11 ;  /* 0x0000000bff177e24 */ /* 0x000fe2000f8e00ff */
[----:B------:R-:W-:-:S13]  /*11140*/  ISETP.GE.U32.AND P0, PT, R2, UR7, PT ;  /* 0x0000000702007c0c */ /* 0x000fda000bf06070 */
[----:B------:R-:W-:Y:S05]  /*11150*/  @P0 BRA `(.L_x_159) ;  /* 0x0000000000500947 */ /* 0x000fea0003800000 */
[----:B------:R-:W-:Y:S01]  /*11160*/  ULDC UR6, c[0x0][0x10] ;  /* 0x0000040000067ab9 */ /* 0x000fe20000000800 */
[----:B------:R-:W1:Y:S01]  /*11170*/  LDC R14, c[0x0][RZ] ;  /* 0x00000000ff0e7b82 */ /* 0x000e620000000800 */
[----:B------:R-:W-:Y:S01]  /*11180*/  MOV R15, R2 ;  /* 0x00000002000f7202 */ /* 0x000fe20000000f00 */
[----:B------:R-:W-:Y:S01]  /*11190*/  IMAD.U32 R23, RZ, RZ, UR11 ;  /* 0x0000000bff177e24 */ /* 0x000fe2000f8e00ff */
[----:B------:R-:W-:Y:S01]  /*111a0*/  MOV R22, UR10 ;  /* 0x0000000a00167c02 */ /* 0x000fe20008000f00 */
[----:B------:R-:W-:-:S04]  /*111b0*/  IMAD R0, R0, UR6, RZ ;  /* 0x0000000600007c24 */ /* 0x000fc8000f8e02ff */
[----:B------:R-:W2:Y:S08]  /*111c0*/  LDC.64 R12, c[0x0][0x610] ;  /* 0x00018400ff0c7b82 */ /* 0x000eb00000000a00 */
[----:B0-----:R-:W0:Y:S02]  /*111d0*/  LDC R28, c[0x0][0x4] ;  /* 0x00000100ff1c7b82 */ /* 0x001e240000000800 */
.L_x_162:
[----:B------:R-:W-:-:S05]  /*111e0*/  IADD3 R10, R0, R15, RZ ;  /* 0x0000000f000a7210 */ /* 0x000fca0007ffe0ff */
[----:B-1----:R-:W-:-:S04]  /*111f0*/  IMAD R11, R10, R14, R17 ;  /* 0x0000000e0a0b7224 */ /* 0x002fc800078e0211 */
[----:B--2---:R-:W-:-:S05]  /*11200*/  IMAD.WIDE.U32 R10, R11, 0x10, R12 ;  /* 0x000000100b0a7825 */ /* 0x004fca00078e000c */
[----:B------:R-:W2:Y:S04]  /*11210*/  LDG.E.64 R24, desc[UR60][R10.64] ;  /* 0x0000003c0a187981 */ /* 0x000ea8000c1e1b00 */
[----:B------:R-:W3:Y:S01]  /*11220*/  LDG.E.64 R26, desc[UR60][R10.64+0x8] ;  /* 0x0000083c0a1a7981 */ /* 0x000ee2000c1e1b00 */
[----:B0-----:R-:W-:-:S04]  /*11230*/  IADD3 R15, R28, R15, RZ ;  /* 0x0000000f1c0f7210 */ /* 0x001fc80007ffe0ff */
[----:B------:R-:W-:Y:S01]  /*11240*/  ISETP.GE.U32.AND P0, PT, R15, UR7, PT ;  /* 0x000000070f007c0c */ /* 0x000fe2000bf06070 */
[----:B--2---:R-:W-:Y:S01]  /*11250*/  FADD.FTZ R20, R24, R20 ;  /* 0x0000001418147221 */ /* 0x004fe20000010000 */
[----:B------:R-:W-:Y:S01]  /*11260*/  FADD.FTZ R21, R25, R21 ;  /* 0x0000001519157221 */ /* 0x000fe20000010000 */
[----:B---3--:R-:W-:Y:S01]  /*11270*/  FADD.FTZ R22, R26, R22 ;  /* 0x000000161a167221 */ /* 0x008fe20000010000 */
[----:B------:R-:W-:-:S09]  /*11280*/  FADD.FTZ R23, R27, R23 ;  /* 0x000000171b177221 */ /* 0x000fd20000010000 */
[----:B------:R-:W-:Y:S05]  /*11290*/  @!P0 BRA `(.L_x_162) ;  /* 0xfffffffc00d08947 */ /* 0x000fea000383ffff */
.L_x_159:
[----:B------:R-:W-:Y:S05]  /*112a0*/  BSYNC B0 ;  /* 0x0000000000007941 */ /* 0x000fea0003800000 */
.L_x_157:
[----:B------:R-:W1:Y:S01]  /*112b0*/  LDC R19, c[0x0][RZ] ;  /* 0x00000000ff137b82 */ /* 0x000e620000000800 */
[----:B------:R-:W-:Y:S01]  /*112c0*/  UIADD3 UR4, UR4, 0x10, URZ ;  /* 0x0000001004047890 */ /* 0x000fe2000fffe03f */
[----:B------:R-:W-:Y:S01]  /*112d0*/  ULDC UR6, c[0x0][0x4] ;  /* 0x0000010000067ab9 */ /* 0x000fe20000000800 */
[----:B------:R-:W-:Y:S02]  /*112e0*/  ULDC UR7, c[0x0][0x238] ;  /* 0x00008e0000077ab9 */ /* 0x000fe40000000800 */
[----:B------:R-:W-:Y:S01]  /*112f0*/  ULEA UR4, UR5, UR4, 0x18 ;  /* 0x0000000405047291 */ /* 0x000fe2000f8ec03f */
[----:B------:R-:W-:Y:S01]  /*11300*/  ISETP.NE.AND P2, PT, RZ, UR7, PT ;  /* 0x00000007ff007c0c */ /* 0x000fe2000bf45270 */
[----:B------:R-:W-:-:S06]  /*11310*/  USHF.R.U32.HI UR5, URZ, 0x1, UR6 ;  /* 0x000000013f057899 */ /* 0x000fcc0008011606 */
[----:B------:R-:W-:Y:S01]  /*11320*/  ISETP.NE.AND P0, PT, RZ, UR5, PT ;  /* 0x00000005ff007c0c */ /* 0x000fe2000bf05270 */
[----:B-1----:R-:W-:-:S05]  /*11330*/  IMAD R0, R2, R19, R17 ;  /* 0x0000001302007224 */ /* 0x002fca00078e0211 */
[----:B------:R-:W-:-:S05]  /*11340*/  LEA R0, R0, UR4, 0x4 ;  /* 0x0000000400007c11 */ /* 0x000fca000f8e20ff */
[----:B------:R1:W-:Y:S02]  /*11350*/  STS.128 [R0], R20 ;  /* 0x0000001400007388 */ /* 0x0003e40000000c00 */
[----:B------:R-:W-:Y:S05]  /*11360*/  @!P0 BRA `(.L_x_163) ;  /* 0x0000000000408947 */ /* 0x000fea0003800000 */
[----:B------:R-:W-:-:S07]  /*11370*/  IMAD.U32 R11, RZ, RZ, UR5 ;  /* 0x00000005ff0b7e24 */ /* 0x000fce000f8e00ff */
.L_x_164:
[----:B------:R-:W-:Y:S01]  /*11380*/  IADD3 R10, R2, R11, RZ ;  /* 0x0000000b020a7210 */ /* 0x000fe20007ffe0ff */
[----:B------:R-:W-:Y:S03]  /*11390*/  BAR.SYNC.DEFER_BLOCKING 0x0 ;  /* 0x0000000000007b1d */ /* 0x000fe60000010000 */
[----:B------:R-:W-:-:S04]  /*113a0*/  ISETP.GE.U32.AND P0, PT, R10, UR6, PT ;  /* 0x000000060a007c0c */ /* 0x000fc8000bf06070 */
[----:B------:R-:W-:-:S13]  /*113b0*/  ISETP.GE.U32.OR P0, PT, R2, R11, P0 ;  /* 0x0000000b0200720c */ /* 0x000fda0000706470 */
[----:B------:R-:W-:-:S05]  /*113c0*/  @!P0 IMAD R10, R10, R19, R17 ;  /* 0x000000130a0a8224 */ /* 0x000fca00078e0211 */
[----:B------:R-:W-:-:S05]  /*113d0*/  @!P0 LEA R10, R10, UR4, 0x4 ;  /* 0x000000040a0a8c11 */ /* 0x000fca000f8e20ff */
        /* <DEDUP_REMOVED lines=9> */
.L_x_163:
[----:B------:R-:W-:Y:S05]  /*11470*/  @!P2 BRA `(.L_x_165) ;  /* 0x00000000009ca947 */ /* 0x000fea0003800000 */
[----:B------:R-:W-:Y:S02]  /*11480*/  ISETP.GT.AND P0, PT, R19, 0x20, PT ;  /* 0x000000201300780c */ /* 0x000fe40003f04270 */
[----:B------:R-:W-:-:S11]  /*11490*/  MOV R2, R19 ;  /* 0x0000001300027202 */ /* 0x000fd60000000f00 */
[----:B------:R-:W-:Y:S05]  /*114a0*/  @!P0 BRA `(.L_x_166) ;  /* 0x0000000000548947 */ /* 0x000fea0003800000 */
[----:B------:R-:W-:Y:S01]  /*114b0*/  LEA.HI R2, R19, R19, RZ, 0x1 ;  /* 0x0000001313027211 */ /* 0x000fe200078f08ff */
[----:B------:R3:W-:Y:S03]  /*114c0*/  STS.128 [R0], R20 ;  /* 0x0000001400007388 */ /* 0x0007e60000000c00 */
[----:B------:R-:W-:Y:S01]  /*114d0*/  SHF.R.S32.HI R10, RZ, 0x1, R2 ;  /* 0x00000001ff0a7819 */ /* 0x000fe20000011402 */
[----:B------:R-:W-:-:S03]  /*114e0*/  IMAD.MOV.U32 R2, RZ, RZ, 0x20 ;  /* 0x00000020ff027424 */ /* 0x000fc600078e00ff */
[----:B------:R-:W-:-:S13]  /*114f0*/  ISETP.GE.AND P0, PT, R10, 0x20, PT ;  /* 0x000000200a00780c */ /* 0x000fda0003f06270 */
[----:B---3--:R-:W-:Y:S05]  /*11500*/  @!P0 BRA `(.L_x_166) ;  /* 0x00000000003c8947 */ /* 0x008fea0003800000 */
.L_x_167:
[----:B------:R-:W-:Y:S01]  /*11510*/  IADD3 R2, R17, R10, RZ ;  /* 0x0000000a11027210 */ /* 0x000fe20007ffe0ff */
[----:B------:R-:W-:Y:S03]  /*11520*/  BAR.SYNC.DEFER_BLOCKING 0x0 ;  /* 0x0000000000007b1d */ /* 0x000fe60000010000 */
[----:B------:R-:W-:-:S04]  /*11530*/  ISETP.GE.U32.AND P0, PT, R2, R19, PT ;  /* 0x000000130200720c */ /* 0x000fc80003f06070 */
[----:B------:R-:W-:-:S13]  /*11540*/  ISETP.GE.U32.OR P0, PT, R17, R10, P0 ;  /* 0x0000000a1100720c */ /* 0x000fda0000706470 */
[----:B------:R-:W-:Y:S02]  /*11550*/  @!P0 LEA R12, R10, R0, 0x4 ;  /* 0x000000000a0c8211 */ /* 0x000fe400078e20ff */
[----:B------:R-:W-:-:S04]  /*11560*/  SHF.R.S32.HI R10, RZ, 0x1, R10 ;  /* 0x00000001ff0a7819 */ /* 0x000fc8000001140a */
[----:B------:R-:W1:Y:S02]  /*11570*/  @!P0 LDS.128 R12, [R12] ;  /* 0x000000000c0c8984 */ /* 0x000e640000000c00 */
[----:B-123--:R-:W-:Y:S01]  /*11580*/  @!P0 FADD.FTZ R20, R20, R12 ;  /* 0x0000000c14148221 */ /* 0x00efe20000010000 */
[----:B------:R-:W-:Y:S01]  /*11590*/  @!P0 FADD.FTZ R21, R21, R13 ;  /* 0x0000000d15158221 */ /* 0x000fe20000010000 */
[----:B------:R-:W-:Y:S01]  /*115a0*/  @!P0 FADD.FTZ R22, R22, R14 ;  /* 0x0000000e16168221 */ /* 0x000fe20000010000 */
[----:B------:R-:W-:-:S05]  /*115b0*/  @!P0 FADD.FTZ R23, R23, R15 ;  /* 0x0000000f17178221 */ /* 0x000fca0000010000 */
[----:B------:R3:W-:Y:S01]  /*115c0*/  @!P0 STS.128 [R0], R20 ;  /* 0x0000001400008388 */ /* 0x0007e20000000c00 */
[----:B------:R-:W-:-:S13]  /*115d0*/  ISETP.GE.AND P0, PT, R10, 0x20, PT ;  /* 0x000000200a00780c */ /* 0x000fda0003f06270 */
[----:B------:R-:W-:Y:S05]  /*115e0*/  @P0 BRA `(.L_x_167) ;  /* 0xfffffffc00c80947 */ /* 0x000fea000383ffff */
[----:B------:R-:W-:-:S07]  /*115f0*/  IMAD.MOV.U32 R2, RZ, RZ, 0x20 ;  /* 0x00000020ff027424 */ /* 0x000fce00078e00ff */
.L_x_166:
[----:B------:R-:W-:Y:S01]  /*11600*/  BAR.SYNC.DEFER_BLOCKING 0x0 ;  /* 0x0000000000007b1d */ /* 0x000fe20000010000 */
[----:B------:R-:W-:-:S13]  /*11610*/  ISETP.GE.AND P0, PT, R2, 0x2, PT ;  /* 0x000000020200780c */ /* 0x000fda0003f06270 */
[----:B------:R-:W-:Y:S05]  /*11620*/  @!P0 BRA `(.L_x_165) ;  /* 0x0000000000308947 */ /* 0x000fea0003800000 */
[----:B------:R-:W-:-:S11]  /*11630*/  HFMA2.MMA R11, -RZ, RZ, 0, 5.9604644775390625e-08 ;  /* 0x00000001ff0b7435 */ /* 0x000fd600000001ff */
.L_x_168:
[----:B------:R-:W4:Y:S04]  /*11640*/  SHFL.DOWN PT, R13, R20, R11, 0x1f ;  /* 0x08001f0b140d7589 */ /* 0x000f2800000e0000 */
[----:B-123--:R-:W1:Y:S04]  /*11650*/  SHFL.DOWN PT, R0, R21, R11, 0x1f ;  /* 0x08001f0b15007589 */ /* 0x00ee6800000e0000 */
[----:B------:R-:W2:Y:S04]  /*11660*/  SHFL.DOWN PT, R15, R22, R11, 0x1f ;  /* 0x08001f0b160f7589 */ /* 0x000ea800000e0000 */
[----:B------:R3:W5:Y:S02]  /*11670*/  SHFL.DOWN PT, R10, R23, R11, 0x1f ;  /* 0x08001f0b170a7589 */ /* 0x00076400000e0000 */
[----:B---3--:R-:W-:Y:S01]  /*11680*/  SHF.L.U32 R11, R11, 0x1, RZ ;  /* 0x000000010b0b7819 */ /* 0x008fe200000006ff */
[----:B----4-:R-:W-:-:S03]  /*11690*/  FADD.FTZ R20, R13, R20 ;  /* 0x000000140d147221 */ /* 0x010fc60000010000 */
[----:B------:R-:W-:Y:S01]  /*116a0*/  ISETP.GE.AND P0, PT, R11, R2, PT ;  /* 0x000000020b00720c */ /* 0x000fe20003f06270 */
[----:B-1----:R-:W-:Y:S01]  /*116b0*/  FADD.FTZ R21, R0, R21 ;  /* 0x0000001500157221 */ /* 0x002fe20000010000 */
[----:B--2---:R-:W-:Y:S01]  /*116c0*/  FADD.FTZ R22, R15, R22 ;  /* 0x000000160f167221 */ /* 0x004fe20000010000 */
[----:B-----5:R-:W-:-:S10]  /*116d0*/  FADD.FTZ R23, R10, R23 ;  /* 0x000000170a177221 */ /* 0x020fd40000010000 */
[----:B------:R-:W-:Y:S05]  /*116e0*/  @!P0 BRA `(.L_x_168) ;  /* 0xfffffffc00d48947 */ /* 0x000fea000383ffff */
.L_x_165:
        /* <DEDUP_REMOVED lines=9> */
[----:B------:R-:W1:Y:S04]  /*11780*/  LDG.E.64 R2, desc[UR60][R4.64] ;  /* 0x0000003c04027981 */ /* 0x000e68000c1e1b00 */
[----:B------:R-:W4:Y:S01]  /*11790*/  LDG.E.64 R6, desc[UR60][R4.64+0x8] ;  /* 0x0000083c04067981 */ /* 0x000f22000c1e1b00 */
[----:B-123--:R-:W-:Y:S01]  /*117a0*/  FADD.FTZ R20, R20, R2 ;  /* 0x0000000214147221 */ /* 0x00efe20000010000 */
[----:B------:R-:W-:Y:S01]  /*117b0*/  FADD.FTZ R21, R21, R3 ;  /* 0x0000000315157221 */ /* 0x000fe20000010000 */
[----:B----4-:R-:W-:Y:S01]  /*117c0*/  FADD.FTZ R22, R22, R6 ;  /* 0x0000000616167221 */ /* 0x010fe20000010000 */
[----:B------:R-:W-:-:S07]  /*117d0*/  FADD.FTZ R23, R23, R7 ;  /* 0x0000000717177221 */ /* 0x000fce0000010000 */
.L_x_170:
[----:B------:R-:W-:Y:S05]  /*117e0*/  @!P1 BRA `(.L_x_171) ;  /* 0x0000000000d49947 */ /* 0x000fea0003800000 */
[----:B------:R-:W4:Y:S01]  /*117f0*/  LDC R17, c[0x0][0x62c] ;  /* 0x00018b00ff117b82 */ /* 0x000f220000000800 */
[----:B------:R-:W-:Y:S02]  /*11800*/  ULDC UR4, c[0x0][0x210] ;  /* 0x0000840000047ab9 */ /* 0x000fe40000000800 */
[----:B------:R-:W-:Y:S01]  /*11810*/  FMUL.FTZ R24, R20, UR4 ;  /* 0x0000000414187c20 */ /* 0x000fe20008410000 */
[----:B------:R-:W-:Y:S01]  /*11820*/  FMUL.FTZ R25, R21, UR4 ;  /* 0x0000000415197c20 */ /* 0x000fe20008410000 */
[----:B----4-:R-:W-:-:S04]  /*11830*/  ISETP.NE.AND P0, PT, R17, 0x1, PT ;  /* 0x000000011100780c */ /* 0x010fc80003f05270 */
[----:B-123--:R-:W-:-:S09]  /*11840*/  P2R R0, PR, RZ, 0x1 ;  /* 0x00000001ff007803 */ /* 0x00efd20000000000 */
[----:B------:R-:W-:Y:S05]  /*11850*/  @!P0 BRA `(.L_x_172) ;  /* 0x0000000000408947 */ /* 0x000fea0003800000 */
[----:B------:R-:W-:Y:S01]  /*11860*/  MOV R0, 0x0 ;  /* 0x0000000000007802 */ /* 0x000fe20000000f00 */
[----:B------:R-:W-:Y:S01]  /*11870*/  ULDC.64 UR4, c[0x4][0x590] ;  /* 0x0101640000047ab9 */ /* 0x000fe20000000a00 */
[----:B------:R-:W-:Y:S01]  /*11880*/  ULDC.64 UR6, c[0x4][0x578] ;  /* 0x01015e0000067ab9 */ /* 0x000fe20000000a00 */
[----:B------:R-:W-:Y:S01]  /*11890*/  IMAD.U32 R4, RZ, RZ, UR4 ;  /* 0x00000004ff047e24 */ /* 0x000fe2000f8e00ff */
[----:B------:R1:W2:Y:S01]  /*118a0*/  LDC.64 R2, c[0x4][R0] ;  /* 0x0100000000027b82 */ /* 0x0002a20000000a00 */
[----:B------:R-:W-:Y:S01]  /*118b0*/  MOV R5, UR5 ;  /* 0x0000000500057c02 */ /* 0x000fe20008000f00 */
[----:B------:R-:W-:Y:S01]  /*118c0*/  ULDC.64 UR4, c[0x4][0x468] ;  /* 0x01011a0000047ab9 */ /* 0x000fe20000000a00 */
[----:B------:R-:W-:Y:S01]  /*118d0*/  HFMA2.MMA R12, -RZ, RZ, 0, 5.9604644775390625e-08 ;  /* 0x00000001ff0c7435 */ /* 0x000fe200000001ff */
[----:B------:R-:W-:Y:S01]  /*118e0*/  MOV R6, UR6 ;  /* 0x0000000600067c02 */ /* 0x000fe20008000f00 */
[----:B------:R-:W-:Y:S01]  /*118f0*/  IMAD.U32 R7, RZ, RZ, UR7 ;  /* 0x00000007ff077e24 */ /* 0x000fe2000f8e00ff */
[----:B------:R-:W-:Y:S01]  /*11900*/  MOV R10, UR4 ;  /* 0x00000004000a7c02 */ /* 0x000fe20008000f00 */
[----:B------:R-:W-:Y:S01]  /*11910*/  IMAD.MOV.U32 R8, RZ, RZ, 0x2ef ;  /* 0x000002efff087424 */ /* 0x000fe200078e00ff */
[----:B------:R-:W-:-:S02]  /*11920*/  MOV R11, UR5 ;  /* 0x00000005000b7c02 */ /* 0x000fc40008000f00 */
[----:B-1----:R-:W-:-:S07]  /*11930*/  MOV R13, RZ ;  /* 0x000000ff000d7202 */ /* 0x002fce0000000f00 */
[----:B------:R-:W-:-:S07]  /*11940*/  LEPC R20, `(.L_x_172) ;  /* 0x000000001014794e */ /* 0x000fce0000000000 */
[----:B0-2---:R-:W-:Y:S05]  /*11950*/  CALL.ABS.NOINC R2 ;  /* 0x0000000002007343 */ /* 0x005fea0003c00000 */
.L_x_172:
[----:B------:R-:W-:Y:S01]  /*11960*/  ULDC.64 UR4, c[0x0][0x5f8] ;  /* 0x00017e0000047ab9 */ /* 0x000fe20000000a00 */
[----:B------:R-:W-:Y:S02]  /*11970*/  ISETP.NE.AND P6, PT, R17, 0x1, PT ;  /* 0x000000011100780c */ /* 0x000fe40003fc5270 */
[----:B------:R-:W-:Y:S01]  /*11980*/  IADD3 R18, P0, R18, UR4, RZ ;  /* 0x0000000412127c10 */ /* 0x000fe2000ff1e0ff */
[----:B------:R-:W-:Y:S02]  /*11990*/  ULDC UR4, c[0x0][0x210] ;  /* 0x0000840000047ab9 */ /* 0x000fe40000000800 */
[----:B------:R-:W-:Y:S01]  /*119a0*/  FMUL.FTZ R22, R22, UR4 ;  /* 0x0000000416167c20 */ /* 0x000fe20008410000 */
[----:B------:R-:W-:Y:S01]  /*119b0*/  FMUL.FTZ R23, R23, UR4 ;  /* 0x0000000417177c20 */ /* 0x000fe20008410000 */
[----:B------:R-:W-:-:S05]  /*119c0*/  IMAD.X R19, RZ, RZ, UR5, P0 ;  /* 0x00000005ff137e24 */ /* 0x000fca00080e06ff */
[----:B------:R1:W-:Y:S01]  /*119d0*/  STG.E.64 desc[UR60][R18.64], R24 ;  /* 0x0000001812007986 */ /* 0x0003e2000c101b3c */
[----:B------:R-:W-:Y:S05]  /*119e0*/  @!P6 BRA `(.L_x_173) ;  /* 0x000000000040e947 */ /* 0x000fea0003800000 */
[----:B------:R-:W-:Y:S01]  /*119f0*/  MOV R0, 0x0 ;  /* 0x0000000000007802 */ /* 0x000fe20000000f00 */
[----:B------:R-:W-:Y:S01]  /*11a00*/  ULDC.64 UR4, c[0x4][0x590] ;  /* 0x0101640000047ab9 */ /* 0x000fe20000000a00 */
[----:B------:R-:W-:Y:S01]  /*11a10*/  ULDC.64 UR6, c[0x4][0x468] ;  /* 0x01011a0000067ab9 */ /* 0x000fe20000000a00 */
[----:B------:R-:W-:Y:S01]  /*11a20*/  MOV R4, UR4 ;  /* 0x0000000400047c02 */ /* 0x000fe20008000f00 */
[----:B------:R2:W3:Y:S01]  /*11a30*/  LDC.64 R2, c[0x4][R0] ;  /* 0x0100000000027b82 */ /* 0x0004e20000000a00 */
[----:B------:R-:W-:Y:S01]  /*11a40*/  MOV R5, UR5 ;  /* 0x0000000500057c02 */ /* 0x000fe20008000f00 */
[----:B------:R-:W-:Y:S01]  /*11a50*/  ULDC.64 UR4, c[0x4][0x578] ;  /* 0x01015e0000047ab9 */ /* 0x000fe20000000a00 */
[----:B------:R-:W-:Y:S01]  /*11a60*/  HFMA2.MMA R8, -RZ, RZ, 0, 4.4763088226318359375e-05 ;  /* 0x000002efff087435 */ /* 0x000fe200000001ff */
[----:B------:R-:W-:Y:S01]  /*11a70*/  IMAD.U32 R6, RZ, RZ, UR4 ;  /* 0x00000004ff067e24 */ /* 0x000fe2000f8e00ff */
[----:B------:R-:W-:Y:S01]  /*11a80*/  MOV R7, UR5 ;  /* 0x0000000500077c02 */ /* 0x000fe20008000f00 */
[----:B------:R-:W-:Y:S01]  /*11a90*/  IMAD.U32 R11, RZ, RZ, UR7 ;  /* 0x00000007ff0b7e24 */ /* 0x000fe2000f8e00ff */
[----:B------:R-:W-:Y:S01]  /*11aa0*/  MOV R10, UR6 ;  /* 0x00000006000a7c02 */ /* 0x000fe20008000f00 */
[----:B------:R-:W-:Y:S01]  /*11ab0*/  IMAD.MOV.U32 R13, RZ, RZ, RZ ;  /* 0x000000ffff0d7224 */ /* 0x000fe200078e00ff */
[----:B--2---:R-:W-:-:S07]  /*11ac0*/  MOV R12, 0x1 ;  /* 0x00000001000c7802 */ /* 0x004fce0000000f00 */
[----:B------:R-:W-:-:S07]  /*11ad0*/  LEPC R20, `(.L_x_173) ;  /* 0x000000001014794e */ /* 0x000fce0000000000 */
[----:B01-3--:R-:W-:Y:S05]  /*11ae0*/  CALL.ABS.NOINC R2 ;  /* 0x0000000002007343 */ /* 0x00bfea0003c00000 */
.L_x_173:
[----:B------:R-:W-:Y:S02]  /*11af0*/  ULDC.64 UR4, c[0x0][0x5f8] ;  /* 0x00017e0000047ab9 */ /* 0x000fe40000000a00 */
[----:B------:R-:W-:-:S04]  /*11b00*/  IADD3 R16, P0, R16, UR4, RZ ;  /* 0x0000000410107c10 */ /* 0x000fc8000ff1e0ff */
[----:B------:R-:W-:-:S05]  /*11b10*/  IADD3.X R17, RZ, UR5, RZ, P0, !PT ;  /* 0x00000005ff117c10 */ /* 0x000fca00087fe4ff */
[----:B------:R-:W-:Y:S01]  /*11b20*/  STG.E.64 desc[UR60][R16.64], R22 ;  /* 0x0000001610007986 */ /* 0x000fe2000c101b3c */
[----:B------:R-:W-:Y:S05]  /*11b30*/  EXIT ;  /* 0x000000000000794d */ /* 0x000fea0003800000 */
.L_x_171:
[----:B------:R-:W-:Y:S04]  /*11b40*/  STG.E.64 desc[UR60][R4.64], R20 ;  /* 0x0000001404007986 */ /* 0x000fe8000c101b3c */
[----:B------:R-:W-:Y:S01]  /*11b50*/  STG.E.64 desc[UR60][R4.64+0x8], R22 ;  /* 0x0000081604007986 */ /* 0x000fe2000c101b3c */
[----:B------:R-:W-:Y:S05]  /*11b60*/  EXIT ;  /* 0x000000000000794d */ /* 0x000fea0003800000 */
.L_x_169:
        /* <DEDUP_REMOVED lines=10> */
.L_x_174:
        /* <DEDUP_REMOVED lines=11> */
[----:B------:R-:W-:Y:S01]  /*11cc0*/  MOV R4, UR4 ;  /* 0x0000000400047c02 */ /* 0x000fe20008000f00 */
[----:B------:R1:W2:Y:S01]  /*11cd0*/  LDC.64 R2, c[0x4][R0] ;  /* 0x0100000000027b82 */ /* 0x0002a20000000a00 */
[----:B------:R-:W-:Y:S01]  /*11ce0*/  IMAD.U32 R5, RZ, RZ, UR5 ;  /* 0x00000005ff057e24 */ /* 0x000fe2000f8e00ff */
[----:B------:R-:W-:Y:S01]  /*11cf0*/  ULDC.64 UR4, c[0x4][0x578] ;  /* 0x01015e0000047ab9 */ /* 0x000fe20000000a00 */
[----:B------:R-:W-:Y:S01]  /*11d00*/  HFMA2.MMA R8, -RZ, RZ, 0, 4.4763088226318359375e-05 ;  /* 0x000002efff087435 */ /* 0x000fe200000001ff */
[----:B------:R-:W-:Y:S01]  /*11d10*/  MOV R6, UR4 ;  /* 0x0000000400067c02 */ /* 0x000fe20008000f00 */
[----:B------:R-:W-:Y:S01]  /*11d20*/  IMAD.U32 R10, RZ, RZ, UR6 ;  /* 0x00000006ff0a7e24 */ /* 0x000fe2000f8e00ff */
[----:B------:R-:W-:Y:S01]  /*11d30*/  MOV R7, UR5 ;  /* 0x0000000500077c02 */ /* 0x000fe20008000f00 */
[----:B------:R-:W-:Y:S01]  /*11d40*/  IMAD.MOV.U32 R13, RZ, RZ, RZ ;  /* 0x000000ffff0d7224 */ /* 0x000fe200078e00ff */
[----:B------:R-:W-:-:S02]  /*11d50*/  MOV R11, UR7 ;  /* 0x00000007000b7c02 */ /* 0x000fc40008000f00 */
[----:B-1----:R-:W-:-:S07]  /*11d60*/  MOV R12, 0x1 ;  /* 0x00000001000c7802 */ /* 0x002fce0000000f00 */
[----:B------:R-:W-:-:S07]  /*11d70*/  LEPC R20, `(.L_x_176) ;  /* 0x000000001014794e */ /* 0x000fce0000000000 */
[----:B0-2---:R-:W-:Y:S05]  /*11d80*/  CALL.ABS.NOINC R2 ;  /* 0x0000000002007343 */ /* 0x005fea0003c00000 */
.L_x_176:
[----:B------:R-:W-:Y:S01]  /*11d90*/  ULDC.64 UR4, c[0x0][0x5f8] ;  /* 0x00017e0000047ab9 */ /* 0x000fe20000000a00 */
[----:B------:R-:W-:Y:S02]  /*11da0*/  ISETP.NE.AND P6, PT, R17, 0x1, PT ;  /* 0x000000011100780c */ /* 0x000fe40003fc5270 */
[----:B------:R-:W-:Y:S01]  /*11db0*/  IADD3 R18, P0, R18, UR4, RZ ;  /* 0x0000000412127c10 */ /* 0x000fe2000ff1e0ff */
[----:B------:R-:W-:Y:S02]  /*11dc0*/  ULDC UR4, c[0x0][0x210] ;  /* 0x0000840000047ab9 */ /* 0x000fe40000000800 */
[----:B------:R-:W-:Y:S01]  /*11dd0*/  FMUL.FTZ R22, R22, UR4 ;  /* 0x0000000416167c20 */ /* 0x000fe20008410000 */
[----:B------:R-:W-:Y:S01]  /*11de0*/  IADD3.X R19, RZ, UR5, RZ, P0, !PT ;  /* 0x00000005ff137c10 */ /* 0x000fe200087fe4ff */
[----:B------:R-:W-:-:S04]  /*11df0*/  FMUL.FTZ R23, R23, UR4 ;  /* 0x0000000417177c20 */ /* 0x000fc80008410000 */
[----:B------:R1:W-:Y:S02]  /*11e00*/  STG.E.64 desc[UR60][R18.64], R24 ;  /* 0x0000001812007986 */ /* 0x0003e4000c101b3c */
        /* <DEDUP_REMOVED lines=8> */
[----:B------:R-:W-:Y:S01]  /*11e90*/  HFMA2.MMA R12, -RZ, RZ, 0, 5.9604644775390625e-08 ;  /* 0x00000001ff0c7435 */ /* 0x000fe200000001ff */
[----:B------:R-:W-:Y:S01]  /*11ea0*/  IMAD.U32 R6, RZ, RZ, UR4 ;  /* 0x00000004ff067e24 */ /* 0x000fe2000f8e00ff */
[----:B------:R-:W-:Y:S01]  /*11eb0*/  MOV R7, UR5 ;  /* 0x0000000500077c02 */ /* 0x000fe20008000f00 */
[----:B------:R-:W-:Y:S01]  /*11ec0*/  IMAD.MOV.U32 R8, RZ, RZ, 0x2ef ;  /* 0x000002efff087424 */ /* 0x000fe200078e00ff */
[----:B------:R-:W-:-:S02]  /*11ed0*/  MOV R10, UR6 ;  /* 0x00000006000a7c02 */ /* 0x000fc40008000f00 */
[----:B------:R-:W-:Y:S02]  /*11ee0*/  MOV R11, UR7 ;  /* 0x00000007000b7c02 */ /* 0x000fe40008000f00 */
[----:B--2---:R-:W-:-:S07]  /*11ef0*/  MOV R13, RZ ;  /* 0x000000ff000d7202 */ /* 0x004fce0000000f00 */
[----:B------:R-:W-:-:S07]  /*11f00*/  LEPC R20, `(.L_x_177) ;  /* 0x000000001014794e */ /* 0x000fce0000000000 */
[----:B01-3--:R-:W-:Y:S05]  /*11f10*/  CALL.ABS.NOINC R2 ;  /* 0x0000000002007343 */ /* 0x00bfea0003c00000 */
.L_x_177:
[----:B------:R-:W-:Y:S02]  /*11f20*/  ULDC.64 UR4, c[0x0][0x5f8] ;  /* 0x00017e0000047ab9 */ /* 0x000fe40000000a00 */
[----:B------:R-:W-:-:S04]  /*11f30*/  IADD3 R16, P0, R16, UR4, RZ ;  /* 0x0000000410107c10 */ /* 0x000fc8000ff1e0ff */
[----:B------:R-:W-:-:S05]  /*11f40*/  IADD3.X R17, RZ, UR5, RZ, P0, !PT ;  /* 0x00000005ff117c10 */ /* 0x000fca00087fe4ff */
[----:B------:R-:W-:Y:S01]  /*11f50*/  STG.E.64 desc[UR60][R16.64], R22 ;  /* 0x0000001610007986 */ /* 0x000fe2000c101b3c */
[----:B------:R-:W-:Y:S05]  /*11f60*/  EXIT ;  /* 0x000000000000794d */ /* 0x000fea0003800000 */
.L_x_175:
[----:B------:R-:W-:Y:S04]  /*11f70*/  STG.E.64 desc[UR60][R6.64], R20 ;  /* 0x0000001406007986 */ /* 0x000fe8000c101b3c */
[----:B------:R-:W-:Y:S01]  /*11f80*/  STG.E.64 desc[UR60][R8.64], R22 ;  /* 0x0000001608007986 */ /* 0x000fe2000c101b3c */
[----:B------:R-:W-:Y:S05]  /*11f90*/  EXIT ;  /* 0x000000000000794d */ /* 0x000fea0003800000 */
.L_x_148:
[----:B------:R-:W-:Y:S02]  /*11fa0*/  ULDC UR4, c[0x0][0x228] ;  /* 0x00008a0000047ab9 */ /* 0x000fe40000000800 */
[----:B------:R-:W-:-:S13]  /*11fb0*/  ISETP.GE.AND P0, PT, R19, UR4, PT ;  /* 0x0000000413007c0c */ /* 0x000fda000bf06270 */
[----:B------:R-:W-:Y:S05]  /*11fc0*/  @P0 EXIT ;  /* 0x000000000000094d */ /* 0x000fea0003800000 */
[----:B------:R-:W-:Y:S01]  /*11fd0*/  ULDC UR4, c[0x0][0x238] ;  /* 0x00008e0000047ab9 */ /* 0x000fe20000000800 */
[----:B------:R-:W-:Y:S02]  /*11fe0*/  ISETP.NE.AND P1, PT, R17, RZ, PT ;  /* 0x000000ff1100720c */ /* 0x000fe40003f25270 */
[----:B------:R-:W-:-:S13]  /*11ff0*/  ISETP.NE.AND P0, PT, RZ, UR4, PT ;  /* 0x00000004ff007c0c */ /* 0x000fda000bf05270 */
[----:B------:R-:W-:Y:S05]  /*12000*/  @P0 EXIT P1 ;  /* 0x000000000000094d */ /* 0x000fea0000800000 */
[----:B------:R-:W-:Y:S01]  /*12010*/  ULDC UR4, c[0x0][0x23c] ;  /* 0x00008f0000047ab9 */ /* 0x000fe20000000800 */
[----:B------:R-:W-:Y:S02]  /*12020*/  ISETP.NE.AND P1, PT, R2, RZ, PT ;  /* 0x000000ff0200720c */ /* 0x000fe40003f25270 */
[----:B------:R-:W-:-:S13]  /*12030*/  ISETP.NE.AND P0, PT, RZ, UR4, PT ;  /* 0x00000004ff007c0c */ /* 0x000fda000bf05270 */
[----:B------:R-:W-:Y:S05]  /*12040*/  @P0 EXIT P1 ;  /* 0x000000000000094d */ /* 0x000fea0000800000 */
[----:B--2---:R-:W1:Y:S01]  /*12050*/  LDC.U8 R0, c[0x0][0x628] ;  /* 0x00018a00ff007b82 */ /* 0x004e620000000000 */
[----:B------:R-:W-:-:S04]  /*12060*/  ISETP.NE.U32.AND P0, PT, R4, RZ, PT ;  /* 0x000000ff0400720c */ /* 0x000fc80003f05070 */
[----:B------:R-:W-:-:S13]  /*12070*/  ISETP.NE.AND.EX P0, PT, R3, RZ, PT, P0 ;  /* 0x000000ff0300720c */ /* 0x000fda0003f05300 */
[----:B------:R-:W-:Y:S05]  /*12080*/  @!P0 BRA `(.L_x_178) ;  /* 0x00000004000c8947 */ /* 0x000fea0003800000 */
[----:B-1----:R-:W-:Y:S01]  /*12090*/  ISETP.NE.AND P0, PT, R0, RZ, PT ;  /* 0x000000ff0000720c */ /* 0x002fe20003f05270 */
[----:B------:R-:W-:Y:S02]  /*120a0*/  ULDC.U8 UR4, c[0x0][0x629] ;  /* 0x00018a4000047ab9 */ /* 0x000fe40000000000 */
[----:B------:R-:W-:-:S10]  /*120b0*/  ISETP.NE.AND P1, PT, RZ, UR4, PT ;  /* 0x00000004ff007c0c */ /* 0x000fd4000bf25270 */
[----:B------:R-:W-:Y:S05]  /*120c0*/  @!P0 BRA `(.L_x_179) ;  /* 0x0000000000188947 */ /* 0x000fea0003800000 */
[----:B------:R-:W2:Y:S04]  /*120d0*/  LDG.E.64 R2, desc[UR60][R4.64] ;  /* 0x0000003c04027981 */ /* 0x000ea8000c1e1b00 */
[----:B------:R-:W3:Y:S01]  /*120e0*/  LDG.E.64 R6, desc[UR60][R4.64+0x8] ;  /* 0x0000083c04067981 */ /* 0x000ee2000c1e1b00 */
[----:B--2---:R-:W-:Y:S01]  /*120f0*/  FADD.FTZ R20, R20, R2 ;  /* 0x0000000214147221 */ /* 0x004fe20000010000 */
[----:B------:R-:W-:Y:S01]  /*12100*/  FADD.FTZ R21, R21, R3 ;  /* 0x0000000315157221 */ /* 0x000fe20000010000 */
[----:B---3--:R-:W-:Y:S01]  /*12110*/  FADD.FTZ R22, R22, R6 ;  /* 0x0000000616167221 */ /* 0x008fe20000010000 */
[----:B------:R-:W-:-:S07]  /*12120*/  FADD.FTZ R23, R23, R7 ;  /* 0x0000000717177221 */ /* 0x000fce0000010000 */
.L_x_179:
[----:B------:R-:W-:Y:S05]  /*12130*/  @!P1 BRA `(.L_x_180) ;  /* 0x0000000000d49947 */ /* 0x000fea0003800000 */
[----:B------:R-:W1:Y:S01]  /*12140*/  LDC R17, c[0x0][0x62c] ;  /* 0x00018b00ff117b82 */ /* 0x000e620000000800 */
[----:B------:R-:W-:Y:S02]  /*12150*/  ULDC UR4, c[0x0][0x210] ;  /* 0x0000840000047ab9 */ /* 0x000fe40000000800 */
[----:B------:R-:W-:Y:S01]  /*12160*/  FMUL.FTZ R18, R20, UR4 ;  /* 0x0000000414127c20 */ /* 0x000fe20008410000 */
[----:B------:R-:W-:Y:S01]  /*12170*/  FMUL.FTZ R19, R21, UR4 ;  /* 0x0000000415137c20 */ /* 0x000fe20008410000 */
[----:B-1----:R-:W-:-:S04]  /*12180*/  ISETP.NE.AND P0, PT, R17, 0x1, PT ;  /* 0x000000011100780c */ /* 0x002fc80003f05270 */
[----:B------:R-:W-:-:S09]  /*12190*/  P2R R0, PR, RZ, 0x1 ;  /* 0x00000001ff007803 */ /* 0x000fd20000000000 */
        /* <DEDUP_REMOVED lines=17> */
.L_x_181:
        /* <DEDUP_REMOVED lines=25> */
.L_x_182:
[----:B------:R-:W-:Y:S02]  /*12440*/  ULDC.64 UR4, c[0x0][0x5f8] ;  /* 0x00017e0000047ab9 */ /* 0x000fe40000000a00 */
[----:B------:R-:W-:-:S04]  /*12450*/  IADD3 R16, P0, R16, UR4, RZ ;  /* 0x0000000410107c10 */ /* 0x000fc8000ff1e0ff */
[----:B------:R-:W-:-:S05]  /*12460*/  IADD3.X R17, RZ, UR5, RZ, P0, !PT ;  /* 0x00000005ff117c10 */ /* 0x000fca00087fe4ff */
[----:B------:R-:W-:Y:S01]  /*12470*/  STG.E.64 desc[UR60][R16.64], R22 ;  /* 0x0000001610007986 */ /* 0x000fe2000c101b3c */
[----:B------:R-:W-:Y:S05]  /*12480*/  EXIT ;  /* 0x000000000000794d */ /* 0x000fea0003800000 */
.L_x_180:
[----:B------:R-:W-:Y:S04]  /*12490*/  STG.E.64 desc[UR60][R4.64], R20 ;  /* 0x0000001404007986 */ /* 0x000fe8000c101b3c */
[----:B------:R-:W-:Y:S01]  /*124a0*/  STG.E.64 desc[UR60][R4.64+0x8], R22 ;  /* 0x0000081604007986 */ /* 0x000fe2000c101b3c */
[----:B------:R-:W-:Y:S05]  /*124b0*/  EXIT ;  /* 0x000000000000794d */ /* 0x000fea0003800000 */
.L_x_178:
        /* <DEDUP_REMOVED lines=10> */
.L_x_183:
        /* <DEDUP_REMOVED lines=24> */
.L_x_185:
        /* <DEDUP_REMOVED lines=25> */
.L_x_186:
[----:B------:R-:W-:Y:S02]  /*12870*/  ULDC.64 UR4, c[0x0][0x5f8] ;  /* 0x00017e0000047ab9 */ /* 0x000fe40000000a00 */
[----:B------:R-:W-:-:S04]  /*12880*/  IADD3 R16, P0, R16, UR4, RZ ;  /* 0x0000000410107c10 */ /* 0x000fc8000ff1e0ff */
[----:B------:R-:W-:-:S05]  /*12890*/  IADD3.X R17, RZ, UR5, RZ, P0, !PT ;  /* 0x00000005ff117c10 */ /* 0x000fca00087fe4ff */
[----:B------:R-:W-:Y:S01]  /*128a0*/  STG.E.64 desc[UR60][R16.64], R22 ;  /* 0x0000001610007986 */ /* 0x000fe2000c101b3c */
[----:B------:R-:W-:Y:S05]  /*128b0*/  EXIT ;  /* 0x000000000000794d */ /* 0x000fea0003800000 */
.L_x_184:
[----:B------:R-:W-:Y:S04]  /*128c0*/  STG.E.64 desc[UR60][R6.64], R20 ;  /* 0x0000001406007986 */ /* 0x000fe8000c101b3c */
[----:B------:R-:W-:Y:S01]  /*128d0*/  STG.E.64 desc[UR60][R8.64], R22 ;  /* 0x0000001608007986 */ /* 0x000fe2000c101b3c */
[----:B------:R-:W-:Y:S05]  /*128e0*/  EXIT ;  /* 0x000000000000794d */ /* 0x000fea0003800000 */
.L_x_187:
        /* <DEDUP_REMOVED lines=9> */
.L_x_8238:


//--------------------- .text._ZN2at6native13reduce_kernelILi128ELi4ENS0_8ReduceOpIN3c107complexIfEENS0_7MeanOpsIS5_S5_fS5_EEjS5_Li4ELi4EEEEEvT1_ --------------------------
	.section	.text._ZN2at6native13reduce_kernelILi128ELi4ENS0_8ReduceOpIN3c107complexIfEENS0_7MeanOpsIS5_S5_fS5_EEjS5_Li4ELi4EEEEEvT1_,"ax",@progbits
	.align	128
        .global         _ZN2at6native13reduce_kernelILi128ELi4ENS0_8ReduceOpIN3c107complexIfEENS0_7MeanOpsIS5_S5_fS5_EEjS5_Li4ELi4EEEEEvT1_
        .type           _ZN2at6native13reduce_kernelILi128ELi4ENS0_8ReduceOpIN3c107complexIfEENS0_7MeanOpsIS5_S5_fS5_EEjS5_Li4ELi4EEEEEvT1_,@function
        .size           _ZN2at6native13reduce_kernelILi128ELi4ENS0_8ReduceOpIN3c107complexIfEENS0_7MeanOpsIS5_S5_fS5_EEjS5_Li4ELi4EEEEEvT1_,(.L_x_8239 - _ZN2at6native13reduce_kernelILi128ELi4ENS0_8ReduceOpIN3c107complexIfEENS0_7MeanOpsIS5_S5_fS5_EEjS5_Li4ELi4EEEEEvT1_)
        .other          _ZN2at6native13reduce_kernelILi128ELi4ENS0_8ReduceOpIN3c107complexIfEENS0_7MeanOpsIS5_S5_fS5_EEjS5_Li4ELi4EEEEEvT1_,@"STO_CUDA_ENTRY STV_DEFAULT"
_ZN2at6native13reduce_kernelILi128ELi4ENS0_8ReduceOpIN3c107complexIfEENS0_7MeanOpsIS5_S5_fS5_EEjS5_Li4ELi4EEEEEvT1_:
.text._ZN2at6native13reduce_kernelILi128ELi4ENS0_8ReduceOpIN3c107complexIfEENS0_7MeanOpsIS5_S5_fS5_EEjS5_Li4ELi4EEEEEvT1_:
        /* <DEDUP_REMOVED lines=288> */
.L_x_188:
        /* <DEDUP_REMOVED lines=12> */
[----:B------:R-:W-:Y:S02]  /*12c0*/  CS2R R24, SRZ ;  /* 0x0000000000187805 */ /* 0x000fe4000001ff00 */
[----:B------:R-:W-:Y:S02]  /*12d0*/  CS2R R22, SRZ ;  /* 0x0000000000167805 */ /* 0x000fe4000001ff00 */
[----:B------:R-:W-:Y:S01]  /*12e0*/  CS2R R20, SRZ ;  /* 0x0000000000147805 */ /* 0x000fe2000001ff00 */
[C---:B0-----:R-:W-:Y:S02]  /*12f0*/  IMAD R4, R2.reuse, UR5, R3 ;  /* 0x0000000502047c24 */ /* 0x041fe4000f8e0203 */
[----:B------:R-:W-:Y:S01]  /*1300*/  IMAD R5, R2, UR4, R5 ;  /* 0x0000000402057c24 */ /* 0x000fe2000f8e0205 */
[----:B------:R-:W-:Y:S01]  /*1310*/  ULDC UR4, c[0x0][0x224] ;  /* 0x0000890000047ab9 */ /* 0x000fe20000000800 */
[----:B--2---:R-:W-:Y:S01]  /*1320*/  IMAD R67, R17, UR6, R4 ;  /* 0x0000000611437c24 */ /* 0x004fe2000f8e0204 */
[----:B------:R-:W-:Y:S01]  /*1330*/  MOV R3, UR4 ;  /* 0x0000000400037c02 */ /* 0x000fe20008000f00 */
[----:B-1----:R-:W-:Y:S01]  /*1340*/  IMAD R5, R6, UR8, R5 ;  /* 0x0000000806057c24 */ /* 0x002fe2000f8e0205 */
[----:B------:R-:W-:-:S02]  /*1350*/  ULDC UR4, c[0x0][0x228] ;  /* 0x00008a0000047ab9 */ /* 0x000fc40000000800 */
        /* <DEDUP_REMOVED lines=26> */
.L_x_192:
[----:B------:R-:W0:Y:S01]  /*1500*/  LDC R21, c[0x0][0x218] ;  /* 0x00008600ff157b82 */ /* 0x000e220000000800 */
[----:B------:R-:W-:Y:S01]  /*1510*/  SHF.R.U64 R0, R74, 0x3, R75 ;  /* 0x000000034a007819 */ /* 0x000fe2000000124b */
[----:B------:R-:W-:Y:S01]  /*1520*/  ULDC UR4, c[0x0][0x224] ;  /* 0x0000890000047ab9 */ /* 0x000fe20000000800 */
[----:B------:R-:W-:Y:S02]  /*1530*/  BSSY B0, `(.L_x_193) ;  /* 0x000002b000007945 */ /* 0x000fe40003800000 */
[----:B------:R-:W-:Y:S02]  /*1540*/  LOP3.LUT R7, R0, 0x3, RZ, 0xc0, !PT ;  /* 0x0000000300077812 */ /* 0x000fe400078ec0ff */
[----:B------:R-:W-:Y:S01]  /*1550*/  MOV R0, UR4 ;  /* 0x0000000400007c02 */ /* 0x000fe20008000f00 */
[----:B------:R-:W1:Y:S01]  /*1560*/  LDC R20, c[0x0][0x21c] ;  /* 0x00008700ff147b82 */ /* 0x000e620000000800 */
        /* <DEDUP_REMOVED lines=20> */
.L_x_198:
[----:B------:R-:W-:Y:S05]  /*16b0*/  BSYNC B2 ;  /* 0x0000000000027941 */ /* 0x000fea0003800000 */
.L_x_197:
        /* <DEDUP_REMOVED lines=11> */
.L_x_196:
[----:B------:R-:W-:Y:S05]  /*1770*/  BSYNC B1 ;  /* 0x0000000000017941 */ /* 0x000fea0003800000 */
.L_x_195:
[----:B------:R-:W0:Y:S01]  /*1780*/  LDC R0, c[0x0][0x224] ;  /* 0x00008900ff007b82 */ /* 0x000e220000000800 */
[----:B------:R-:W-:-:S04]  /*1790*/  IADD3 R5, P0, -R7, 0x4, RZ ;  /* 0x0000000407057810 */ /* 0x000fc80007f1e1ff */
[----:B------:R-:W-:Y:S02]  /*17a0*/  LEA R74, P1, R5, R74, 0x3 ;  /* 0x0000004a054a7211 */ /* 0x000fe400078218ff */
[----:B------:R-:W-:-:S04]  /*17b0*/  IADD3.X R4, RZ, -0x1, RZ, P0, !PT ;  /* 0xffffffffff047810 */ /* 0x000fc800007fe4ff */
[----:B------:R-:W-:Y:S02]  /*17c0*/  LEA.HI.X R75, R5, R75, R4, 0x3, P1 ;  /* 0x0000004b054b7211 */ /* 0x000fe400008f1c04 */
[----:B0-----:R-:W-:-:S07]  /*17d0*/  IADD3 R0, R7, -0x4, R0 ;  /* 0xfffffffc07007810 */ /* 0x001fce0007ffe000 */
.L_x_194:
[----:B------:R-:W-:Y:S05]  /*17e0*/  BSYNC B0 ;  /* 0x0000000000007941 */ /* 0x000fea0003800000 */
.L_x_193:
        /* <DEDUP_REMOVED lines=17> */
.L_x_201:
        /* <DEDUP_REMOVED lines=16> */
.L_x_200:
[----:B------:R-:W-:Y:S05]  /*1a00*/  BSYNC B0 ;  /* 0x0000000000007941 */ /* 0x000fea0003800000 */
.L_x_199:
        /* <DEDUP_REMOVED lines=8> */
.L_x_203:
[----:B------:R-:W-:Y:S05]  /*1a90*/  BSYNC B0 ;  /* 0x0000000000007941 */ /* 0x000fea0003800000 */
.L_x_202:
        /* <DEDUP_REMOVED lines=12> */
.L_x_205:
[----:B------:R-:W-:Y:S05]  /*1b60*/  BSYNC B0 ;  /* 0x0000000000007941 */ /* 0x000fea0003800000 */
.L_x_204:
[----:B------:R-:W-:Y:S01]  /*1b70*/  FADD.FTZ R5, R22, R14 ;  /* 0x0000000e16057221 */ /* 0x000fe20000010000 */
[----:B------:R-:W-:Y:S01]  /*1b80*/  FADD.FTZ R0, R23, R3 ;  /* 0x0000000317007221 */ /* 0x000fe20000010000 */
[----:B------:R-:W-:Y:S02]  /*1b90*/  CS2R R22, SRZ ;  /* 0x0000000000167805 */ /* 0x000fe4000001ff00 */
[----:B------:R-:W-:Y:S01]  /*1ba0*/  CS2R R24, SRZ ;  /* 0x0000000000187805 */ /* 0x000fe2000001ff00 */
[----:B------:R-:W-:Y:S01]  /*1bb0*/  FADD.FTZ R5, R5, R20 ;  /* 0x0000001405057221 */ /* 0x000fe20000010000 */
[----:B------:R-:W-:Y:S01]  /*1bc0*/  FADD.FTZ R0, R0, R21 ;  /* 0x0000001500007221 */ /* 0x000fe20000010000 */
[----:B------:R-:W-:Y:S02]  /*1bd0*/  CS2R R26, SRZ ;  /* 0x00000000001a7805 */ /* 0x000fe4000001ff00 */
[----:B------:R-:W-:Y:S01]  /*1be0*/  FADD.FTZ R21, R5, R18 ;  /* 0x0000001205157221 */ /* 0x000fe20000010000 */
[----:B------:R-:W-:Y:S01]  /*1bf0*/  FADD.FTZ R20, R0, R15 ;  /* 0x0000000f00147221 */ /* 0x000fe20000010000 */
[----:B------:R-:W-:Y:S06]  /*1c00*/  BRA `(.L_x_190) ;  /* 0x000000b000787947 */ /* 0x000fec0003800000 */
.L_x_191:
        /* <DEDUP_REMOVED lines=8> */
[----:B------:R-:W-:Y:S02]  /*1c90*/  ULDC UR4, c[0x0][0x22c] ;  /* 0x00008b0000047ab9 */ /* 0x000fe40000000800 */
[----:B------:R-:W-:-:S05]  /*1ca0*/  MOV R0, UR4 ;  /* 0x0000000400007c02 */ /* 0x000fca0008000f00 */
[----:B------:R-:W1:Y:S01]  /*1cb0*/  LDC R5, c[0x0][0x21c] ;  /* 0x00008700ff057b82 */ /* 0x000e620000000800 */
[----:B------:R-:W-:Y:S02]  /*1cc0*/  IMAD R6, R0, 0x3, R67 ;  /* 0x0000000300067824 */ /* 0x000fe400078e0243 */
[----:B0-----:R-:W-:Y:S01]  /*1cd0*/  IMAD.MOV.U32 R69, RZ, RZ, R4 ;  /* 0x000000ffff457224 */ /* 0x001fe200078e0004 */
[----:B-1----:R-:W-:Y:S01]  /*1ce0*/  MOV R68, R5 ;  /* 0x0000000500447202 */ /* 0x002fe20000000f00 */
[----:B------:R-:W-:Y:S06]  /*1cf0*/  @!P1 BRA `(.L_x_207) ;  /* 0x0000009000dc9947 */ /* 0x000fec0003800000 */
[----:B------:R-:W-:Y:S01]  /*1d00*/  ISETP.GE.U32.AND P0, PT, R6, R3, PT ;  /* 0x000000030600720c */ /* 0x000fe20003f06070 */
[----:B------:R-:W-:Y:S01]  /*1d10*/  BSSY B0, `(.L_x_208) ;  /* 0x0000485000007945 */ /* 0x000fe20003800000 */
[-C--:B------:R-:W-:Y:S01]  /*1d20*/  MOV R18, R5.reuse ;  /* 0x0000000500127202 */ /* 0x080fe20000000f00 */
[--C-:B------:R-:W-:Y:S01]  /*1d30*/  IMAD.MOV.U32 R17, RZ, RZ, R4.reuse ;  /* 0x000000ffff117224 */ /* 0x100fe200078e0004 */
        /* <DEDUP_REMOVED lines=12> */
[----:B------:R-:W-:Y:S01]  /*1e00*/  MOV R61, R4 ;  /* 0x00000004003d7202 */ /* 0x000fe20000000f00 */
[----:B------:R-:W-:Y:S01]  /*1e10*/  IMAD.MOV.U32 R47, RZ, RZ, R5 ;  /* 0x000000ffff2f7224 */ /* 0x000fe200078e0005 */
[-C--:B------:R-:W-:Y:S01]  /*1e20*/  MOV R60, R5.reuse ;  /* 0x00000005003c7202 */ /* 0x080fe20000000f00 */
[----:B------:R-:W-:Y:S01]  /*1e30*/  IMAD.MOV.U32 R52, RZ, RZ, R4 ;  /* 0x000000ffff347224 */ /* 0x000fe200078e0004 */
[----:B------:R-:W-:-:S02]  /*1e40*/  MOV R58, R5 ;  /* 0x00000005003a7202 */ /* 0x000fc40000000f00 */
[----:B------:R-:W-:Y:S02]  /*1e50*/  CS2R R10, SRZ ;  /* 0x00000000000a7805 */ /* 0x000fe4000001ff00 */
[-C--:B------:R-:W-:Y:S02]  /*1e60*/  MOV R57, R4.reuse ;  /* 0x0000000400397202 */ /* 0x080fe40000000f00 */
[----:B------:R-:W-:Y:S02]  /*1e70*/  CS2R R8, SRZ ;  /* 0x0000000000087805 */ /* 0x000fe4000001ff00 */
[----:B------:R-:W-:Y:S02]  /*1e80*/  MOV R55, R4 ;  /* 0x0000000400377202 */ /* 0x000fe40000000f00 */
[----:B------:R-:W-:Y:S02]  /*1e90*/  CS2R R14, SRZ ;  /* 0x00000000000e7805 */ /* 0x000fe4000001ff00 */
        /* <DEDUP_REMOVED lines=14> */
[----:B------:R-:W-:Y:S02]  /*1f80*/  CS2R R34, SRZ ;  /* 0x0000000000227805 */ /* 0x000fe4000001ff00 */
[----:B------:R-:W-:Y:S02]  /*1f90*/  CS2R R32, SRZ ;  /* 0x0000000000207805 */ /* 0x000fe4000001ff00 */
[----:B------:R-:W-:Y:S02]  /*1fa0*/  CS2R R38, SRZ ;  /* 0x0000000000267805 */ /* 0x000fe4000001ff00 */
[----:B------:R-:W-:Y:S02]  /*1fb0*/  CS2R R36, SRZ ;  /* 0x0000000000247805 */ /* 0x000fe4000001ff00 */
[----:B------:R-:W-:-:S02]  /*1fc0*/  CS2R R42, SRZ ;  /* 0x00000000002a7805 */ /* 0x000fc4000001ff00 */
[----:B------:R-:W-:Y:S01]  /*1fd0*/  CS2R R40, SRZ ;  /* 0x0000000000287805 */ /* 0x000fe2000001ff00 */
[----:B------:R-:W-:Y:S06]  /*1fe0*/  @P0 BRA `(.L_x_209) ;  /* 0x00000044005c0947 */ /* 0x000fec0003800000 */
[----:B------:R-:W-:Y:S01]  /*1ff0*/  ISETP.NE.AND P0, PT, R48, RZ, PT ;  /* 0x000000ff3000720c */ /* 0x000fe20003f05270 */
[----:B------:R-:W-:Y:S01]  /*2000*/  BSSY B1, `(.L_x_209) ;  /* 0x0000455000017945 */ /* 0x000fe20003800000 */
[----:B------:R-:W0:Y:S01]  /*2010*/  LDC.64 R48, c[0x0][0x260] ;  /* 0x00009800ff307b82 */ /* 0x000e220000000a00 */
        /* <DEDUP_REMOVED lines=8> */
[----:B------:R-:W-:Y:S01]  /*20a0*/  IMAD.MOV.U32 R51, RZ, RZ, R5 ;  /* 0x000000ffff337224 */ /* 0x000fe200078e0005 */
        /* <DEDUP_REMOVED lines=10> */
[----:B------:R-:W-:-:S02]  /*2150*/  MOV R17, R4 ;  /* 0x0000000400117202 */ /* 0x000fc40000000f00 */
[-C--:B------:R-:W-:Y:S02]  /*2160*/  MOV R70, R4.reuse ;  /* 0x0000000400467202 */ /* 0x080fe40000000f00 */
[-C--:B------:R-:W-:Y:S02]  /*2170*/  MOV R65, R4.reuse ;  /* 0x0000000400417202 */ /* 0x080fe40000000f00 */
[-C--:B------:R-:W-:Y:S02]  /*2180*/  MOV R61, R4.reuse ;  /* 0x00000004003d7202 */ /* 0x080fe40000000f00 */
[-C--:B------:R-:W-:Y:S02]  /*2190*/  MOV R59, R4.reuse ;  /* 0x00000004003b7202 */ /* 0x080fe40000000f00 */
[-C--:B------:R-:W-:Y:S02]  /*21a0*/  MOV R55, R4.reuse ;  /* 0x0000000400377202 */ /* 0x080fe40000000f00 */
[----:B------:R-:W-:-:S02]  /*21b0*/  MOV R44, R4 ;  /* 0x00000004002c7202 */ /* 0x000fc40000000f00 */
[-C--:B------:R-:W-:Y:S02]  /*21c0*/  MOV R50, R4.reuse ;  /* 0x0000000400327202 */ /* 0x080fe40000000f00 */
[----:B------:R-:W-:-:S07]  /*21d0*/  MOV R52, R4 ;  /* 0x0000000400347202 */ /* 0x000fce0000000f00 */
.L_x_214:
        /* <DEDUP_REMOVED lines=52> */
[----:B------:R-:W-:Y:S09]  /*2520*/  @!P0 BRA `(.L_x_210) ;  /* 0x0000000c00d48947 */ /* 0x000ff20003800000 */
        /* <DEDUP_REMOVED lines=245> */
.L_x_210:
[----:B------:R-:W-:Y:S01]  /*3480*/  LOP3.LUT R37, R0, 0xffffffe0, RZ, 0xc0, !PT ;  /* 0xffffffe000257812 */ /* 0x000fe200078ec0ff */
[----:B------:R-:W-:-:S03]  /*3490*/  ULDC UR36, c[0x0][0x22c] ;  /* 0x00008b0000247ab9 */ /* 0x000fc60000000800 */
[----:B------:R-:W-:-:S04]  /*34a0*/  IADD3 R36, P1, R74, R37, RZ ;  /* 0x000000254a247210 */ /* 0x000fc80007f3e0ff */
[----:B------:R-:W-:-:S05]  /*34b0*/  IADD3.X R37, RZ, R75, RZ, P1, !PT ;  /* 0x0000004bff257210 */ /* 0x000fca0000ffe4ff */
[----:B------:R1:W5:Y:S04]  /*34c0*/  LDG.E.128 R40, desc[UR60][R36.64] ;  /* 0x0000003c24287981 */ /* 0x000368000c1e1d00 */
[----:B------:R-:W5:Y:S01]  /*34d0*/  LDG.E.128 R36, desc[UR60][R36.64+0x10] ;  /* 0x0000103c24247981 */ /* 0x000f62000c1e1d00 */
[----:B------:R-:W-:-:S05]  /*34e0*/  IMAD.U32 R0, RZ, RZ, UR36 ;  /* 0x00000024ff007e24 */ /* 0x000fca000f8e00ff */
[----:B------:R-:W-:Y:S01]  /*34f0*/  IADD3 R67, R67, R0, RZ ;  /* 0x0000000043437210 */ /* 0x000fe20007ffe0ff */
[----:B-1----:R-:W-:Y:S06]  /*3500*/  @!P0 BRA `(.L_x_211) ;  /* 0x0000000c00a88947 */ /* 0x002fec0003800000 */
[----:B------:R-:W-:Y:S01]  /*3510*/  HFMA2.MMA R8, -RZ, RZ, 0, 0 ;  /* 0x00000000ff087435 */ /* 0x000fe200000001ff */
[----:B------:R-:W-:Y:S01]  /*3520*/  IMAD.MOV.U32 R9, RZ, RZ, R67 ;  /* 0x000000ffff097224 */ /* 0x000fe200078e0043 */
[----:B0-----:R-:W-:-:S08]  /*3530*/  ISETP.NE.AND P1, PT, R48, 0x1, PT ;  /* 0x000000013000780c */ /* 0x001fd00003f25270 */
        /* <DEDUP_REMOVED lines=231> */
.L_x_211:
[----:B------:R-:W-:-:S04]  /*43b0*/  LOP3.LUT R3, R3, 0xffffffe0, RZ, 0xc0, !PT ;  /* 0xffffffe003037812 */ /* 0x000fc800078ec0ff */
[----:B------:R-:W-:-:S04]  /*43c0*/  IADD3 R28, P1, R74, R3, RZ ;  /* 0x000000034a1c7210 */ /* 0x000fc80007f3e0ff */
[----:B------:R-:W-:-:S05]  /*43d0*/  IADD3.X R29, RZ, R75, RZ, P1, !PT ;  /* 0x0000004bff1d7210 */ /* 0x000fca0000ffe4ff */
[----:B------:R1:W5:Y:S04]  /*43e0*/  LDG.E.128 R32, desc[UR60][R28.64] ;  /* 0x0000003c1c207981 */ /* 0x000368000c1e1d00 */
[----:B------:R-:W5:Y:S01]  /*43f0*/  LDG.E.128 R28, desc[UR60][R28.64+0x10] ;  /* 0x0000103c1c1c7981 */ /* 0x000f62000c1e1d00 */
[----:B------:R-:W-:Y:S01]  /*4400*/  IMAD.IADD R67, R67, 0x1, R0 ;  /* 0x0000000143437824 */ /* 0x000fe200078e0200 */
[----:B------:R-:W-:Y:S02]  /*4410*/  MOV R3, RZ ;  /* 0x000000ff00037202 */ /* 0x000fe40000000f00 */
[----:B------:R-:W-:Y:S01]  /*4420*/  MOV R12, RZ ;  /* 0x000000ff000c7202 */ /* 0x000fe20000000f00 */
[----:B-1----:R-:W-:Y:S06]  /*4430*/  @!P0 BRA `(.L_x_212) ;  /* 0x0000000c00d48947 */ /* 0x002fec0003800000 */
        /* <DEDUP_REMOVED lines=245> */
.L_x_212:
[----:B------:R-:W-:-:S04]  /*5390*/  LOP3.LUT R21, R12, 0xffffffe0, RZ, 0xc0, !PT ;  /* 0xffffffe00c157812 */ /* 0x000fc800078ec0ff */
[----:B------:R-:W-:-:S04]  /*53a0*/  IADD3 R20, P1, R74, R21, RZ ;  /* 0x000000154a147210 */ /* 0x000fc80007f3e0ff */
[----:B------:R-:W-:-:S05]  /*53b0*/  IADD3.X R21, RZ, R75, RZ, P1, !PT ;  /* 0x0000004bff157210 */ /* 0x000fca0000ffe4ff */
[----:B------:R1:W5:Y:S04]  /*53c0*/  LDG.E.128 R24, desc[UR60][R20.64] ;  /* 0x0000003c14187981 */ /* 0x000368000c1e1d00 */
[----:B------:R-:W5:Y:S01]  /*53d0*/  LDG.E.128 R20, desc[UR60][R20.64+0x10] ;  /* 0x0000103c14147981 */ /* 0x000f62000c1e1d00 */
[----:B------:R-:W-:Y:S01]  /*53e0*/  IMAD.IADD R67, R67, 0x1, R0 ;  /* 0x0000000143437824 */ /* 0x000fe200078e0200 */
[----:B-1----:R-:W-:Y:S06]  /*53f0*/  @!P0 BRA `(.L_x_213) ;  /* 0x0000000c00a88947 */ /* 0x002fec0003800000 */
        /* <DEDUP_REMOVED lines=223> */
[----:B------:R-:W-:-:S03]  /*61f0*/  @P1 MOV R10, RZ ;  /* 0x000000ff000a1202 */ /* 0x000fc60000000f00 */
[----:B------:R-:W1:Y:S08]  /*6200*/  @P1 LDC R15, c[0x0][0x384] ;  /* 0x0000e100ff0f1b82 */ /* 0x000e700000000800 */
[----:B------:R-:W2:Y:S01]  /*6210*/  @P1 LDC R12, c[0x0][0x3f0] ;  /* 0x0000fc00ff0c1b82 */ /* 0x000ea20000000800 */
[C---:B0-----:R-:W-:Y:S01]  /*6220*/  @P1 IMAD.HI.U32 R8, R11.reuse, R8, R10 ;  /* 0x000000080b081227 */ /* 0x041fe200078e000a */
[----:B------:R-:W-:-:S04]  /*6230*/  IADD3 R10, -R11, RZ, RZ ;  /* 0x000000ff0b0a7210 */ /* 0x000fc80007ffe1ff */
[----:B------:R-:W-:Y:S01]  /*6240*/  @P1 SHF.R.U32.HI R9, RZ, R9, R8 ;  /* 0x00000009ff091219 */ /* 0x000fe20000011608 */
[----:B------:R-:W-:-:S04]  /*6250*/  IMAD R8, R10, UR4, R13 ;  /* 0x000000040a087c24 */ /* 0x000fc8000f8e020d */
[----:B------:R-:W-:Y:S02]  /*6260*/  @P1 IMAD.MOV R10, RZ, RZ, -R9 ;  /* 0x000000ffff0a1224 */ /* 0x000fe400078e0a09 */
[----:B------:R-:W-:Y:S02]  /*6270*/  IMAD R3, R8, UR28, R3 ;  /* 0x0000001c08037c24 */ /* 0x000fe4000f8e0203 */
[----:B-1----:R-:W-:-:S04]  /*6280*/  @P1 IMAD R15, R15, R10, R11 ;  /* 0x0000000a0f0f1224 */ /* 0x002fc800078e020b */
[----:B--2---:R-:W-:-:S07]  /*6290*/  @P1 IMAD R3, R15, R12, R3 ;  /* 0x0000000c0f031224 */ /* 0x004fce00078e0203 */
.L_x_213:
[----:B------:R-:W-:Y:S01]  /*62a0*/  LOP3.LUT R3, R3, 0xffffffe0, RZ, 0xc0, !PT ;  /* 0xffffffe003037812 */ /* 0x000fe200078ec0ff */
[----:B------:R-:W-:-:S03]  /*62b0*/  ULDC UR4, c[0x0][0x224] ;  /* 0x0000890000047ab9 */ /* 0x000fc60000000800 */
[----:B------:R-:W-:-:S04]  /*62c0*/  IADD3 R8, P1, R74, R3, RZ ;  /* 0x000000034a087210 */ /* 0x000fc80007f3e0ff */
[----:B------:R-:W-:-:S05]  /*62d0*/  IADD3.X R9, RZ, R75, RZ, P1, !PT ;  /* 0x0000004bff097210 */ /* 0x000fca0000ffe4ff */
[----:B------:R-:W2:Y:S04]  /*62e0*/  LDG.E.128 R12, desc[UR60][R8.64] ;  /* 0x0000003c080c7981 */ /* 0x000ea8000c1e1d00 */
[----:B------:R-:W3:Y:S01]  /*62f0*/  LDG.E.128 R8, desc[UR60][R8.64+0x10] ;  /* 0x0000103c08087981 */ /* 0x000ee2000c1e1d00 */
[----:B------:R-:W-:Y:S01]  /*6300*/  IADD3 R67, R67, R0, RZ ;  /* 0x0000000043437210 */ /* 0x000fe20007ffe0ff */
[----:B------:R-:W-:Y:S02]  /*6310*/  IMAD.U32 R3, RZ, RZ, UR4 ;  /* 0x00000004ff037e24 */ /* 0x000fe4000f8e00ff */
[----:B-----5:R-:W-:Y:S01]  /*6320*/  FADD.FTZ R54, R40, R54 ;  /* 0x0000003628367221 */ /* 0x020fe20000010000 */
[----:B------:R-:W-:Y:S01]  /*6330*/  FADD.FTZ R53, R41, R53 ;  /* 0x0000003529357221 */ /* 0x000fe20000010000 */
[----:B------:R-:W-:Y:S01]  /*6340*/  FADD.FTZ R52, R42, R52 ;  /* 0x000000342a347221 */ /* 0x000fe20000010000 */
[----:B------:R-:W-:-:S02]  /*6350*/  IMAD R76, R0, 0x3, R67 ;  /* 0x00000003004c7824 */ /* 0x000fc400078e0243 */
        /* <DEDUP_REMOVED lines=30> */
[----:B------:R-:W-:Y:S06]  /*6540*/  @!P1 BRA `(.L_x_214) ;  /* 0xffffffbc00249947 */ /* 0x000fec000383ffff */
[----:B------:R-:W-:Y:S05]  /*6550*/  BSYNC B1 ;  /* 0x0000000000017941 */ /* 0x000fea0003800000 */
.L_x_209:
[----:B------:R-:W-:Y:S05]  /*6560*/  BSYNC B0 ;  /* 0x0000000000007941 */ /* 0x000fea0003800000 */
.L_x_208:
[----:B------:R-:W-:Y:S01]  /*6570*/  ISETP.GE.U32.AND P0, PT, R67, R3, PT ;  /* 0x000000034300720c */ /* 0x000fe20003f06070 */
[----:B------:R-:W-:-:S12]  /*6580*/  BSSY B0, `(.L_x_215) ;  /* 0x000046a000007945 */ /* 0x000fd80003800000 */
[----:B------:R-:W-:Y:S05]  /*6590*/  @P0 BRA `(.L_x_216) ;  /* 0x0000004400a00947 */ /* 0x000fea0003800000 */
[----:B0-----:R-:W0:Y:S01]  /*65a0*/  LDC R48, c[0x0][0x260] ;  /* 0x00009800ff307b82 */ /* 0x001e220000000800 */
[----:B------:R-:W-:Y:S01]  /*65b0*/  HFMA2.MMA R42, -RZ, RZ, 0, 0 ;  /* 0x00000000ff2a7435 */ /* 0x000fe200000001ff */
[----:B0-----:R-:W-:-:S13]  /*65c0*/  ISETP.NE.AND P1, PT, R48, RZ, PT ;  /* 0x000000ff3000720c */ /* 0x001fda0003f25270 */
[----:B------:R-:W-:Y:S05]  /*65d0*/  @!P1 BRA `(.L_x_217) ;  /* 0x0000001000449947 */ /* 0x000fea0003800000 */
[----:B------:R-:W-:Y:S01]  /*65e0*/  MOV R36, RZ ;  /* 0x000000ff00247202 */ /* 0x000fe20000000f00 */
[----:B------:R-:W-:Y:S01]  /*65f0*/  IMAD.MOV.U32 R37, RZ, RZ, R67 ;  /* 0x000000ffff257224 */ /* 0x000fe200078e0043 */
        /* <DEDUP_REMOVED lines=262> */
[----:B------:R-:W-:-:S04]  /*7660*/  IMAD.MOV R40, RZ, RZ, -R39 ;  /* 0x000000ffff287224 */ /* 0x000fc800078e0a27 */
[----:B------:R-:W-:-:S03]  /*7670*/  IMAD R41, R40, UR6, R41 ;  /* 0x0000000628297c24 */ /* 0x000fc6000f8e0229 */
[----:B------:R-:W2:Y:S01]  /*7680*/  @P2 LDC R43, c[0x0][0x3f0] ;  /* 0x0000fc00ff2b2b82 */ /* 0x000ea20000000800 */
[----:B------:R-:W-:Y:S02]  /*7690*/  IMAD R42, R41, UR4, R42 ;  /* 0x00000004292a7c24 */ /* 0x000fe4000f8e022a */
[----:B0-----:R-:W-:-:S05]  /*76a0*/  @P2 IMAD.HI.U32 R36, R39, R36, R38 ;  /* 0x0000002427242227 */ /* 0x001fca00078e0026 */
[----:B------:R-:W-:-:S04]  /*76b0*/  @P2 SHF.R.U32.HI R36, RZ, R37, R36 ;  /* 0x00000025ff242219 */ /* 0x000fc80000011624 */
[----:B------:R-:W-:-:S05]  /*76c0*/  @P2 IADD3 R38, -R36, RZ, RZ ;  /* 0x000000ff24262210 */ /* 0x000fca0007ffe1ff */
[----:B-1----:R-:W-:-:S04]  /*76d0*/  @P2 IMAD R49, R49, R38, R39 ;  /* 0x0000002631312224 */ /* 0x002fc800078e0227 */
[----:B--2---:R-:W-:-:S07]  /*76e0*/  @P2 IMAD R42, R49, R43, R42 ;  /* 0x0000002b312a2224 */ /* 0x004fce00078e022a */
.L_x_217:
[----:B------:R-:W-:-:S04]  /*76f0*/  LOP3.LUT R37, R42, 0xffffffe0, RZ, 0xc0, !PT ;  /* 0xffffffe02a257812 */ /* 0x000fc800078ec0ff */
[----:B------:R-:W-:-:S04]  /*7700*/  IADD3 R36, P2, R74, R37, RZ ;  /* 0x000000254a247210 */ /* 0x000fc80007f5e0ff */
[----:B------:R-:W-:-:S05]  /*7710*/  IADD3.X R37, RZ, R75, RZ, P2, !PT ;  /* 0x0000004bff257210 */ /* 0x000fca00017fe4ff */
[----:B------:R1:W5:Y:S04]  /*7720*/  LDG.E.128 R40, desc[UR60][R36.64] ;  /* 0x0000003c24287981 */ /* 0x000368000c1e1d00 */
[----:B------:R-:W5:Y:S01]  /*7730*/  LDG.E.128 R36, desc[UR60][R36.64+0x10] ;  /* 0x0000103c24247981 */ /* 0x000f62000c1e1d00 */
[----:B------:R-:W-:-:S05]  /*7740*/  IMAD.IADD R77, R67, 0x1, R0 ;  /* 0x00000001434d7824 */ /* 0x000fca00078e0200 */
[----:B------:R-:W-:-:S13]  /*7750*/  ISETP.GE.U32.AND P2, PT, R77, R3, PT ;  /* 0x000000034d00720c */ /* 0x000fda0003f46070 */
[----:B-1----:R-:W-:Y:S05]  /*7760*/  @P2 BRA `(.L_x_216) ;  /* 0x00000034002c2947 */ /* 0x002fea0003800000 */
        /* <DEDUP_REMOVED lines=263> */
[----:B------:R-:W-:-:S07]  /*87e0*/  @P2 MOV R30, RZ ;  /* 0x000000ff001e2202 */ /* 0x000fce0000000f00 */
        /* <DEDUP_REMOVED lines=10> */
.L_x_218:
[----:B------:R-:W-:-:S04]  /*8890*/  LOP3.LUT R29, R32, 0xffffffe0, RZ, 0xc0, !PT ;  /* 0xffffffe0201d7812 */ /* 0x000fc800078ec0ff */
[----:B------:R-:W-:-:S04]  /*88a0*/  IADD3 R28, P2, R74, R29, RZ ;  /* 0x0000001d4a1c7210 */ /* 0x000fc80007f5e0ff */
[----:B------:R-:W-:-:S05]  /*88b0*/  IADD3.X R29, RZ, R75, RZ, P2, !PT ;  /* 0x0000004bff1d7210 */ /* 0x000fca00017fe4ff */
[----:B------:R1:W5:Y:S04]  /*88c0*/  LDG.E.128 R32, desc[UR60][R28.64] ;  /* 0x0000003c1c207981 */ /* 0x000368000c1e1d00 */
[----:B------:R-:W5:Y:S01]  /*88d0*/  LDG.E.128 R28, desc[UR60][R28.64+0x10] ;  /* 0x0000103c1c1c7981 */ /* 0x000f62000c1e1d00 */
[----:B------:R-:W-:-:S04]  /*88e0*/  IADD3 R77, R77, R0, RZ ;  /* 0x000000004d4d7210 */ /* 0x000fc80007ffe0ff */
[----:B------:R-:W-:-:S13]  /*88f0*/  ISETP.GE.U32.AND P2, PT, R77, R3, PT ;  /* 0x000000034d00720c */ /* 0x000fda0003f46070 */
[----:B-1----:R-:W-:Y:S05]  /*8900*/  @P2 BRA `(.L_x_216) ;  /* 0x0000002000c42947 */ /* 0x002fea0003800000 */
        /* <DEDUP_REMOVED lines=263> */
[----:B------:R-:W-:-:S06]  /*9980*/  ULDC UR4, c[0x0][0x3ec] ;  /* 0x0000fb0000047ab9 */ /* 0x000fcc0000000800 */
        /* <DEDUP_REMOVED lines=10> */
.L_x_219:
[----:B------:R-:W-:-:S04]  /*9a30*/  LOP3.LUT R21, R24, 0xffffffe0, RZ, 0xc0, !PT ;  /* 0xffffffe018157812 */ /* 0x000fc800078ec0ff */
[----:B------:R-:W-:-:S05]  /*9a40*/  IADD3 R20, P2, R74, R21, RZ ;  /* 0x000000154a147210 */ /* 0x000fca0007f5e0ff */
[----:B------:R-:W-:-:S05]  /*9a50*/  IMAD.X R21, RZ, RZ, R75, P2 ;  /* 0x000000ffff157224 */ /* 0x000fca00010e064b */
[----:B------:R1:W5:Y:S04]  /*9a60*/  LDG.E.128 R24, desc[UR60][R20.64] ;  /* 0x0000003c14187981 */ /* 0x000368000c1e1d00 */
[----:B------:R-:W5:Y:S01]  /*9a70*/  LDG.E.128 R20, desc[UR60][R20.64+0x10] ;  /* 0x0000103c14147981 */ /* 0x000f62000c1e1d00 */
[----:B------:R-:W-:-:S04]  /*9a80*/  IADD3 R77, R77, R0, RZ ;  /* 0x000000004d4d7210 */ /* 0x000fc80007ffe0ff */
[----:B------:R-:W-:-:S13]  /*9a90*/  ISETP.GE.U32.AND P2, PT, R77, R3, PT ;  /* 0x000000034d00720c */ /* 0x000fda0003f46070 */
[----:B-1----:R-:W-:Y:S05]  /*9aa0*/  @P2 BRA `(.L_x_216) ;  /* 0x00000010005c2947 */ /* 0x002fea0003800000 */
        /* <DEDUP_REMOVED lines=274> */
.L_x_220:
[----:B------:R-:W-:-:S04]  /*abd0*/  LOP3.LUT R9, R12, 0xffffffe0, RZ, 0xc0, !PT ;  /* 0xffffffe00c097812 */ /* 0x000fc800078ec0ff */
[----:B------:R-:W-:-:S04]  /*abe0*/  IADD3 R8, P1, R74, R9, RZ ;  /* 0x000000094a087210 */ /* 0x000fc80007f3e0ff */
[----:B------:R-:W-:-:S05]  /*abf0*/  IADD3.X R9, RZ, R75, RZ, P1, !PT ;  /* 0x0000004bff097210 */ /* 0x000fca0000ffe4ff */
[----:B------:R1:W5:Y:S04]  /*ac00*/  LDG.E.128 R12, desc[UR60][R8.64] ;  /* 0x0000003c080c7981 */ /* 0x000368000c1e1d00 */
[----:B-1----:R-:W5:Y:S02]  /*ac10*/  LDG.E.128 R8, desc[UR60][R8.64+0x10] ;  /* 0x0000103c08087981 */ /* 0x002f64000c1e1d00 */
.L_x_216:
[----:B------:R-:W-:Y:S05]  /*ac20*/  BSYNC B0 ;  /* 0x0000000000007941 */ /* 0x000fea0003800000 */
.L_x_215:
[----:B------:R-:W-:Y:S04]  /*ac30*/  BSSY B0, `(.L_x_221) ;  /* 0x000002a000007945 */ /* 0x000fe80003800000 */
[----:B------:R-:W-:Y:S05]  /*ac40*/  @P0 BRA `(.L_x_222) ;  /* 0x0000000000a00947 */ /* 0x000fea0003800000 */
[----:B------:R-:W-:Y:S02]  /*ac50*/  IMAD.IADD R67, R67, 0x1, R0 ;  /* 0x0000000143437824 */ /* 0x000fe400078e0200 */
[----:B-----5:R-:W-:Y:S01]  /*ac60*/  FADD.FTZ R54, R54, R40 ;  /* 0x0000002836367221 */ /* 0x020fe20000010000 */
[----:B------:R-:W-:Y:S01]  /*ac70*/  FADD.FTZ R53, R53, R41 ;  /* 0x0000002935357221 */ /* 0x000fe20000010000 */
[----:B------:R-:W-:Y:S01]  /*ac80*/  FADD.FTZ R52, R52, R42 ;  /* 0x0000002a34347221 */ /* 0x000fe20000010000 */
[----:B------:R-:W-:Y:S01]  /*ac90*/  FADD.FTZ R51, R51, R43 ;  /* 0x0000002b33337221 */ /* 0x000fe20000010000 */
[----:B------:R-:W-:Y:S01]  /*aca0*/  ISETP.GE.U32.AND P0, PT, R67, R3, PT ;  /* 0x000000034300720c */ /* 0x000fe20003f06070 */
[----:B------:R-:W-:Y:S01]  /*acb0*/  FADD.FTZ R50, R50, R36 ;  /* 0x0000002432327221 */ /* 0x000fe20000010000 */
[----:B------:R-:W-:Y:S01]  /*acc0*/  FADD.FTZ R47, R47, R37 ;  /* 0x000000252f2f7221 */ /* 0x000fe20000010000 */
[----:B------:R-:W-:Y:S01]  /*acd0*/  FADD.FTZ R46, R46, R38 ;  /* 0x000000262e2e7221 */ /* 0x000fe20000010000 */
[----:B------:R-:W-:-:S09]  /*ace0*/  FADD.FTZ R45, R45, R39 ;  /* 0x000000272d2d7221 */ /* 0x000fd20000010000 */
[----:B------:R-:W-:Y:S05]  /*acf0*/  @P0 BRA `(.L_x_222) ;  /* 0x0000000000740947 */ /* 0x000fea0003800000 */
[----:B------:R-:W-:Y:S01]  /*ad00*/  IADD3 R36, R67, R0, RZ ;  /* 0x0000000043247210 */ /* 0x000fe20007ffe0ff */
        /* <DEDUP_REMOVED lines=8> */
[----:B------:R-:W-:-:S08]  /*ad90*/  FADD.FTZ R60, R60, R31 ;  /* 0x0000001f3c3c7221 */ /* 0x000fd00000010000 */
        /* <DEDUP_REMOVED lines=11> */
[----:B------:R-:W-:Y:S01]  /*ae50*/  @!P0 FADD.FTZ R4, R4, R12 ;  /* 0x0000000c04048221 */ /* 0x000fe20000010000 */
[----:B------:R-:W-:Y:S01]  /*ae60*/  @!P0 FADD.FTZ R5, R5, R13 ;  /* 0x0000000d05058221 */ /* 0x000fe20000010000 */
[----:B------:R-:W-:Y:S01]  /*ae70*/  @!P0 FADD.FTZ R6, R6, R14 ;  /* 0x0000000e06068221 */ /* 0x000fe20000010000 */
[----:B------:R-:W-:Y:S01]  /*ae80*/  @!P0 FADD.FTZ R7, R7, R15 ;  /* 0x0000000f07078221 */ /* 0x000fe20000010000 */
[----:B------:R-:W-:Y:S01]  /*ae90*/  @!P0 FADD.FTZ R17, R17, R8 ;  /* 0x0000000811118221 */ /* 0x000fe20000010000 */
[----:B------:R-:W-:Y:S01]  /*aea0*/  @!P0 FADD.FTZ R18, R18, R9 ;  /* 0x0000000912128221 */ /* 0x000fe20000010000 */
[----:B------:R-:W-:Y:S01]  /*aeb0*/  @!P0 FADD.FTZ R69, R69, R10 ;  /* 0x0000000a45458221 */ /* 0x000fe20000010000 */
[----:B------:R-:W-:-:S07]  /*aec0*/  @!P0 FADD.FTZ R68, R68, R11 ;  /* 0x0000000b44448221 */ /* 0x000fce0000010000 */
.L_x_222:
[----:B------:R-:W-:Y:S05]  /*aed0*/  BSYNC B0 ;  /* 0x0000000000007941 */ /* 0x000fea0003800000 */
.L_x_221:
        /* <DEDUP_REMOVED lines=25> */
.L_x_207:
[----:B------:R-:W-:Y:S01]  /*b070*/  ISETP.GE.U32.AND P0, PT, R6, R3, PT ;  /* 0x000000030600720c */ /* 0x000fe20003f06070 */
[----:B------:R-:W-:Y:S01]  /*b080*/  BSSY B0, `(.L_x_223) ;  /* 0x0000087000007945 */ /* 0x000fe20003800000 */
        /* <DEDUP_REMOVED lines=35> */
[----:B------:R-:W-:Y:S02]  /*b2c0*/  MOV R11, R5 ;  /* 0x00000005000b7202 */ /* 0x000fe40000000f00 */
[----:B------:R-:W-:Y:S02]  /*b2d0*/  CS2R R14, SRZ ;  /* 0x00000000000e7805 */ /* 0x000fe4000001ff00 */
[----:B------:R-:W-:-:S02]  /*b2e0*/  CS2R R12, SRZ ;  /* 0x00000000000c7805 */ /* 0x000fc4000001ff00 */
[----:B------:R-:W-:Y:S02]  /*b2f0*/  CS2R R22, SRZ ;  /* 0x0000000000167805 */ /* 0x000fe4000001ff00 */
        /* <DEDUP_REMOVED lines=33> */
[-C--:B------:R-:W-:Y:S02]  /*b510*/  MOV R8, R4.reuse ;  /* 0x0000000400087202 */ /* 0x080fe40000000f00 */
[----:B------:R-:W-:-:S07]  /*b520*/  MOV R17, R4 ;  /* 0x0000000400117202 */ /* 0x000fce0000000f00 */
.L_x_225:
[-C--:B------:R-:W-:Y:S01]  /*b530*/  IMAD R12, R70, R67.reuse, RZ ;  /* 0x00000043460c7224 */ /* 0x080fe200078e02ff */
[----:B------:R-:W-:-:S04]  /*b540*/  IADD3 R67, R0, R67, RZ ;  /* 0x0000004300437210 */ /* 0x000fc80007ffe0ff */
[----:B------:R-:W-:Y:S01]  /*b550*/  SHF.R.U32.HI R25, RZ, 0x2, R12 ;  /* 0x00000002ff197819 */ /* 0x000fe2000001160c */
[----:B------:R-:W-:Y:S02]  /*b560*/  IMAD R12, R70, R67, RZ ;  /* 0x00000043460c7224 */ /* 0x000fe400078e02ff */
[----:B------:R-:W-:Y:S02]  /*b570*/  IMAD.IADD R67, R67, 0x1, R0 ;  /* 0x0000000143437824 */ /* 0x000fe400078e0200 */
[----:B------:R-:W-:Y:S01]  /*b580*/  IMAD.WIDE.U32 R24, R25, 0x20, R74 ;  /* 0x0000002019187825 */ /* 0x000fe200078e004a */
[----:B------:R-:W-:-:S03]  /*b590*/  SHF.R.U32.HI R13, RZ, 0x2, R12 ;  /* 0x00000002ff0d7819 */ /* 0x000fc6000001160c */
[----:B------:R-:W-:Y:S01]  /*b5a0*/  IMAD R14, R70, R67, RZ ;  /* 0x00000043460e7224 */ /* 0x000fe200078e02ff */
[----:B------:R-:W-:Y:S01]  /*b5b0*/  IADD3 R67, R67, R0, RZ ;  /* 0x0000000043437210 */ /* 0x000fe20007ffe0ff */
[----:B------:R-:W2:Y:S01]  /*b5c0*/  LDG.E.128 R28, desc[UR60][R24.64] ;  /* 0x0000003c181c7981 */ /* 0x000ea2000c1e1d00 */
[----:B------:R-:W-:-:S04]  /*b5d0*/  IMAD.WIDE.U32 R12, R13, 0x20, R74 ;  /* 0x000000200d0c7825 */ /* 0x000fc800078e004a */
[----:B------:R-:W-:Y:S01]  /*b5e0*/  IMAD R34, R70, R67, RZ ;  /* 0x0000004346227224 */ /* 0x000fe200078e02ff */
[----:B------:R-:W-:Y:S01]  /*b5f0*/  SHF.R.U32.HI R33, RZ, 0x2, R14 ;  /* 0x00000002ff217819 */ /* 0x000fe2000001160e */
[----:B------:R-:W3:Y:S03]  /*b600*/  LDG.E.128 R20, desc[UR60][R12.64] ;  /* 0x0000003c0c147981 */ /* 0x000ee6000c1e1d00 */
[----:B------:R-:W-:Y:S01]  /*b610*/  SHF.R.U32.HI R41, RZ, 0x2, R34 ;  /* 0x00000002ff297819 */ /* 0x000fe20000011622 */
[--C-:B------:R-:W-:Y:S01]  /*b620*/  IMAD.WIDE.U32 R32, R33, 0x20, R74.reuse ;  /* 0x0000002021207825 */ /* 0x100fe200078e004a */
[----:B------:R-:W4:Y:S03]  /*b630*/  LDG.E.128 R24, desc[UR60][R24.64+0x10] ;  /* 0x0000103c18187981 */ /* 0x000f26000c1e1d00 */
[----:B------:R-:W-:Y:S01]  /*b640*/  IMAD.WIDE.U32 R40, R41, 0x20, R74 ;  /* 0x0000002029287825 */ /* 0x000fe200078e004a */
[----:B------:R-:W5:Y:S04]  /*b650*/  LDG.E.128 R44, desc[UR60][R32.64] ;  /* 0x0000003c202c7981 */ /* 0x000f68000c1e1d00 */
[----:B------:R-:W5:Y:S04]  /*b660*/  LDG.E.128 R36, desc[UR60][R40.64] ;  /* 0x0000003c28247981 */ /* 0x000f68000c1e1d00 */
[----:B------:R-:W5:Y:S04]  /*b670*/  LDG.E.128 R12, desc[UR60][R12.64+0x10] ;  /* 0x0000103c0c0c7981 */ /* 0x000f68000c1e1d00 */
[----:B------:R-:W5:Y:S04]  /*b680*/  LDG.E.128 R32, desc[UR60][R32.64+0x10] ;  /* 0x0000103c20207981 */ /* 0x000f68000c1e1d00 */
        /* <DEDUP_REMOVED lines=36> */
[----:B------:R-:W-:Y:S06]  /*b8d0*/  @!P0 BRA `(.L_x_225) ;  /* 0xfffffffc00148947 */ /* 0x000fec000383ffff */
[----:B------:R-:W-:Y:S05]  /*b8e0*/  BSYNC B1 ;  /* 0x0000000000017941 */ /* 0x000fea0003800000 */
.L_x_224:
[----:B------:R-:W-:Y:S05]  /*b8f0*/  BSYNC B0 ;  /* 0x0000000000007941 */ /* 0x000fea0003800000 */
.L_x_223:
[----:B------:R-:W-:Y:S01]  /*b900*/  ISETP.GE.U32.AND P1, PT, R67, R3, PT ;  /* 0x000000034300720c */ /* 0x000fe20003f26070 */
[----:B------:R-:W-:-:S12]  /*b910*/  BSSY B0, `(.L_x_226) ;  /* 0x000001e000007945 */ /* 0x000fd80003800000 */
[----:B------:R-:W-:Y:S05]  /*b920*/  @P1 BRA `(.L_x_227) ;  /* 0x0000000000701947 */ /* 0x000fea0003800000 */
[----:B------:R-:W-:-:S05]  /*b930*/  IMAD R24, R70, R67, RZ ;  /* 0x0000004346187224 */ /* 0x000fca00078e02ff */
[----:B------:R-:W-:-:S05]  /*b940*/  SHF.R.U32.HI R25, RZ, 0x2, R24 ;  /* 0x00000002ff197819 */ /* 0x000fca0000011618 */
[----:B------:R-:W-:-:S05]  /*b950*/  IMAD.WIDE.U32 R24, R25, 0x20, R74 ;  /* 0x0000002019187825 */ /* 0x000fca00078e004a */
[----:B------:R0:W5:Y:S04]  /*b960*/  LDG.E.128 R28, desc[UR60][R24.64] ;  /* 0x0000003c181c7981 */ /* 0x000168000c1e1d00 */
[----:B------:R-:W5:Y:S01]  /*b970*/  LDG.E.128 R24, desc[UR60][R24.64+0x10] ;  /* 0x0000103c18187981 */ /* 0x000f62000c1e1d00 */
[----:B------:R-:W-:-:S05]  /*b980*/  IMAD.IADD R71, R67, 0x1, R0 ;  /* 0x0000000143477824 */ /* 0x000fca00078e0200 */
[----:B------:R-:W-:-:S13]  /*b990*/  ISETP.GE.U32.AND P0, PT, R71, R3, PT ;  /* 0x000000034700720c */ /* 0x000fda0003f06070 */
[----:B0-----:R-:W-:Y:S05]  /*b9a0*/  @P0 BRA `(.L_x_227) ;  /* 0x0000000000500947 */ /* 0x001fea0003800000 */
[----:B------:R-:W-:-:S05]  /*b9b0*/  IMAD R12, R70, R71, RZ ;  /* 0x00000047460c7224 */ /* 0x000fca00078e02ff */
[----:B------:R-:W-:-:S05]  /*b9c0*/  SHF.R.U32.HI R13, RZ, 0x2, R12 ;  /* 0x00000002ff0d7819 */ /* 0x000fca000001160c */
[----:B------:R-:W-:-:S05]  /*b9d0*/  IMAD.WIDE.U32 R12, R13, 0x20, R74 ;  /* 0x000000200d0c7825 */ /* 0x000fca00078e004a */
[----:B------:R0:W5:Y:S04]  /*b9e0*/  LDG.E.128 R20, desc[UR60][R12.64] ;  /* 0x0000003c0c147981 */ /* 0x000168000c1e1d00 */
[----:B------:R-:W5:Y:S01]  /*b9f0*/  LDG.E.128 R12, desc[UR60][R12.64+0x10] ;  /* 0x0000103c0c0c7981 */ /* 0x000f62000c1e1d00 */
[----:B------:R-:W-:-:S04]  /*ba00*/  IADD3 R71, R71, R0, RZ ;  /* 0x0000000047477210 */ /* 0x000fc80007ffe0ff */
[----:B------:R-:W-:-:S13]  /*ba10*/  ISETP.GE.U32.AND P0, PT, R71, R3, PT ;  /* 0x000000034700720c */ /* 0x000fda0003f06070 */
[----:B0-----:R-:W-:Y:S05]  /*ba20*/  @P0 BRA `(.L_x_227) ;  /* 0x0000000000300947 */ /* 0x001fea0003800000 */
[----:B------:R-:W-:Y:S01]  /*ba30*/  IADD3 R33, R71, R0, RZ ;  /* 0x0000000047217210 */ /* 0x000fe20007ffe0ff */
[----:B------:R-:W-:-:S03]  /*ba40*/  IMAD R32, R70, R71, RZ ;  /* 0x0000004746207224 */ /* 0x000fc600078e02ff */
[----:B------:R-:W-:-:S13]  /*ba50*/  ISETP.GE.U32.AND P0, PT, R33, R3, PT ;  /* 0x000000032100720c */ /* 0x000fda0003f06070 */
[----:B------:R-:W-:Y:S01]  /*ba60*/  @!P0 IMAD R70, R70, R33, RZ ;  /* 0x0000002146468224 */ /* 0x000fe200078e02ff */
[----:B------:R-:W-:-:S04]  /*ba70*/  SHF.R.U32.HI R33, RZ, 0x2, R32 ;  /* 0x00000002ff217819 */ /* 0x000fc80000011620 */
[----:B------:R-:W-:Y:S01]  /*ba80*/  @!P0 SHF.R.U32.HI R35, RZ, 0x2, R70 ;  /* 0x00000002ff238819 */ /* 0x000fe20000011646 */
[----:B------:R-:W-:-:S04]  /*ba90*/  IMAD.WIDE.U32 R32, R33, 0x20, R74 ;  /* 0x0000002021207825 */ /* 0x000fc800078e004a */
[----:B------:R-:W-:Y:S01]  /*baa0*/  @!P0 IMAD.WIDE.U32 R74, R35, 0x20, R74 ;  /* 0x00000020234a8825 */ /* 0x000fe200078e004a */
[----:B------:R0:W5:Y:S04]  /*bab0*/  LDG.E.128 R44, desc[UR60][R32.64] ;  /* 0x0000003c202c7981 */ /* 0x000168000c1e1d00 */
[----:B------:R0:W5:Y:S04]  /*bac0*/  @!P0 LDG.E.128 R36, desc[UR60][R74.64] ;  /* 0x0000003c4a248981 */ /* 0x000168000c1e1d00 */
[----:B------:R0:W5:Y:S04]  /*bad0*/  @!P0 LDG.E.128 R40, desc[UR60][R74.64+0x10] ;  /* 0x0000103c4a288981 */ /* 0x000168000c1e1d00 */
[----:B------:R-:W5:Y:S02]  /*bae0*/  LDG.E.128 R32, desc[UR60][R32.64+0x10] ;  /* 0x0000103c20207981 */ /* 0x000f64000c1e1d00 */
.L_x_227:
[----:B------:R-:W-:Y:S05]  /*baf0*/  BSYNC B0 ;  /* 0x0000000000007941 */ /* 0x000fea0003800000 */
.L_x_226:
        /* <DEDUP_REMOVED lines=42> */
.L_x_229:
[----:B------:R-:W-:Y:S05]  /*bda0*/  BSYNC B0 ;  /* 0x0000000000007941 */ /* 0x000fea0003800000 */
.L_x_228:
        /* <DEDUP_REMOVED lines=25> */
.L_x_206:
[----:B------:R-:W0:Y:S01]  /*bf40*/  LDC R7, c[0x0][0x22c] ;  /* 0x00008b00ff077b82 */ /* 0x000e220000000800 */
[----:B------:R-:W-:Y:S01]  /*bf50*/  BSSY B0, `(.L_x_230) ;  /* 0x000008a000007945 */ /* 0x000fe20003800000 */
[----:B------:R-:W-:Y:S01]  /*bf60*/  IMAD.MOV.U32 R68, RZ, RZ, R67 ;  /* 0x000000ffff447224 */ /* 0x000fe200078e0043 */
[----:B------:R-:W-:Y:S02]  /*bf70*/  CS2R R42, SRZ ;  /* 0x00000000002a7805 */ /* 0x000fe4000001ff00 */
[----:B------:R-:W-:Y:S02]  /*bf80*/  CS2R R40, SRZ ;  /* 0x0000000000287805 */ /* 0x000fe4000001ff00 */
[----:B------:R-:W-:Y:S02]  /*bf90*/  CS2R R38, SRZ ;  /* 0x0000000000267805 */ /* 0x000fe4000001ff00 */
[----:B------:R-:W-:Y:S02]  /*bfa0*/  CS2R R36, SRZ ;  /* 0x0000000000247805 */ /* 0x000fe4000001ff00 */
[----:B------:R-:W-:Y:S01]  /*bfb0*/  CS2R R34, SRZ ;  /* 0x0000000000227805 */ /* 0x000fe2000001ff00 */
[----:B------:R-:W1:Y:S01]  /*bfc0*/  LDC R5, c[0x0][0x218] ;  /* 0x00008600ff057b82 */ /* 0x000e620000000800 */
[----:B------:R-:W-:-:S02]  /*bfd0*/  CS2R R32, SRZ ;  /* 0x0000000000207805 */ /* 0x000fc4000001ff00 */
[----:B------:R-:W-:Y:S02]  /*bfe0*/  CS2R R46, SRZ ;  /* 0x00000000002e7805 */ /* 0x000fe4000001ff00 */
[----:B------:R-:W-:Y:S02]  /*bff0*/  CS2R R44, SRZ ;  /* 0x00000000002c7805 */ /* 0x000fe4000001ff00 */
[----:B------:R-:W-:Y:S02]  /*c000*/  CS2R R10, SRZ ;  /* 0x00000000000a7805 */ /* 0x000fe4000001ff00 */
[----:B------:R-:W-:Y:S02]  /*c010*/  CS2R R8, SRZ ;  /* 0x0000000000087805 */ /* 0x000fe4000001ff00 */
[----:B------:R-:W-:Y:S02]  /*c020*/  CS2R R14, SRZ ;  /* 0x00000000000e7805 */ /* 0x000fe4000001ff00 */
[----:B------:R-:W-:-:S02]  /*c030*/  CS2R R12, SRZ ;  /* 0x00000000000c7805 */ /* 0x000fc4000001ff00 */
[----:B------:R-:W-:Y:S02]  /*c040*/  CS2R R22, SRZ ;  /* 0x0000000000167805 */ /* 0x000fe4000001ff00 */
[----:B------:R-:W-:Y:S02]  /*c050*/  CS2R R20, SRZ ;  /* 0x0000000000147805 */ /* 0x000fe4000001ff00 */
[----:B------:R-:W-:Y:S02]  /*c060*/  CS2R R30, SRZ ;  /* 0x00000000001e7805 */ /* 0x000fe4000001ff00 */
[----:B------:R-:W-:Y:S01]  /*c070*/  CS2R R28, SRZ ;  /* 0x00000000001c7805 */ /* 0x000fe2000001ff00 */
[----:B0-----:R-:W-:-:S05]  /*c080*/  IMAD R0, R7, 0x3, R67 ;  /* 0x0000000307007824 */ /* 0x001fca00078e0243 */
[----:B------:R-:W-:Y:S02]  /*c090*/  ISETP.GE.U32.AND P0, PT, R0, R3, PT ;  /* 0x000000030000720c */ /* 0x000fe40003f06070 */
[----:B------:R-:W0:Y:S01]  /*c0a0*/  LDC R0, c[0x0][0x21c] ;  /* 0x00008700ff007b82 */ /* 0x000e220000000800 */
[-C--:B-1----:R-:W-:Y:S01]  /*c0b0*/  MOV R26, R5.reuse ;  /* 0x00000005001a7202 */ /* 0x082fe20000000f00 */
[--C-:B------:R-:W-:Y:S01]  /*c0c0*/  IMAD.MOV.U32 R66, RZ, RZ, R5.reuse ;  /* 0x000000ffff427224 */ /* 0x100fe200078e0005 */
[-C--:B------:R-:W-:Y:S01]  /*c0d0*/  MOV R24, R5.reuse ;  /* 0x0000000500187202 */ /* 0x080fe20000000f00 */
[--C-:B------:R-:W-:Y:S01]  /*c0e0*/  IMAD.MOV.U32 R58, RZ, RZ, R5.reuse ;  /* 0x000000ffff3a7224 */ /* 0x100fe200078e0005 */
[-C--:B------:R-:W-:Y:S01]  /*c0f0*/  MOV R6, R5.reuse ;  /* 0x0000000500067202 */ /* 0x080fe20000000f00 */
[----:B------:R-:W-:Y:S01]  /*c100*/  IMAD.MOV.U32 R50, RZ, RZ, R5 ;  /* 0x000000ffff327224 */ /* 0x000fe200078e0005 */
[-C--:B------:R-:W-:Y:S02]  /*c110*/  MOV R64, R5.reuse ;  /* 0x0000000500407202 */ /* 0x080fe40000000f00 */
[----:B------:R-:W-:-:S02]  /*c120*/  MOV R62, R5 ;  /* 0x00000005003e7202 */ /* 0x000fc40000000f00 */
[-C--:B------:R-:W-:Y:S02]  /*c130*/  MOV R60, R5.reuse ;  /* 0x00000005003c7202 */ /* 0x080fe40000000f00 */
[-C--:B------:R-:W-:Y:S02]  /*c140*/  MOV R56, R5.reuse ;  /* 0x0000000500387202 */ /* 0x080fe40000000f00 */
[-C--:B------:R-:W-:Y:S02]  /*c150*/  MOV R54, R5.reuse ;  /* 0x0000000500367202 */ /* 0x080fe40000000f00 */
[-C--:B------:R-:W-:Y:S02]  /*c160*/  MOV R52, R5.reuse ;  /* 0x0000000500347202 */ /* 0x080fe40000000f00 */
[-C--:B------:R-:W-:Y:S02]  /*c170*/  MOV R48, R5.reuse ;  /* 0x0000000500307202 */ /* 0x080fe40000000f00 */
[----:B------:R-:W-:-:S02]  /*c180*/  MOV R19, R5 ;  /* 0x0000000500137202 */ /* 0x000fc40000000f00 */
[----:B------:R-:W-:Y:S01]  /*c190*/  MOV R17, R5 ;  /* 0x0000000500117202 */ /* 0x000fe20000000f00 */
[--C-:B0-----:R-:W-:Y:S01]  /*c1a0*/  IMAD.MOV.U32 R69, RZ, RZ, R0.reuse ;  /* 0x000000ffff457224 */ /* 0x101fe200078e0000 */
[-C--:B------:R-:W-:Y:S01]  /*c1b0*/  MOV R25, R0.reuse ;  /* 0x0000000000197202 */ /* 0x080fe20000000f00 */
        /* <DEDUP_REMOVED lines=31> */
[----:B------:R-:W-:Y:S02]  /*c3b0*/  MOV R27, R0 ;  /* 0x00000000001b7202 */ /* 0x000fe40000000f00 */
[-C--:B------:R-:W-:Y:S02]  /*c3c0*/  MOV R24, R5.reuse ;  /* 0x0000000500187202 */ /* 0x080fe40000000f00 */
[-C--:B------:R-:W-:Y:S02]  /*c3d0*/  MOV R6, R5.reuse ;  /* 0x0000000500067202 */ /* 0x080fe40000000f00 */
        /* <DEDUP_REMOVED lines=8> */
[----:B------:R-:W-:-:S07]  /*c460*/  MOV R17, R5 ;  /* 0x0000000500117202 */ /* 0x000fce0000000f00 */
.L_x_232:
[----:B------:R-:W-:Y:S02]  /*c470*/  SHF.R.U32.HI R21, RZ, 0x2, R68 ;  /* 0x00000002ff157819 */ /* 0x000fe40000011644 */
[----:B------:R-:W-:-:S03]  /*c480*/  IADD3 R68, R68, R7, RZ ;  /* 0x0000000744447210 */ /* 0x000fc60007ffe0ff */
[----:B------:R-:W-:Y:S01]  /*c490*/  IMAD.WIDE.U32 R20, R21, 0x20, R74 ;  /* 0x0000002015147825 */ /* 0x000fe200078e004a */
[----:B------:R-:W-:-:S03]  /*c4a0*/  SHF.R.U32.HI R9, RZ, 0x2, R68 ;  /* 0x00000002ff097819 */ /* 0x000fc60000011644 */
[----:B------:R-:W-:Y:S01]  /*c4b0*/  IMAD.IADD R68, R68, 0x1, R7 ;  /* 0x0000000144447824 */ /* 0x000fe200078e0207 */
[----:B------:R-:W2:Y:S01]  /*c4c0*/  LDG.E.128 R28, desc[UR60][R20.64] ;  /* 0x0000003c141c7981 */ /* 0x000ea2000c1e1d00 */
[----:B------:R-:W-:-:S03]  /*c4d0*/  IMAD.WIDE.U32 R8, R9, 0x20, R74 ;  /* 0x0000002009087825 */ /* 0x000fc600078e004a */
[----:B------:R-:W-:Y:S02]  /*c4e0*/  SHF.R.U32.HI R33, RZ, 0x2, R68 ;  /* 0x00000002ff217819 */ /* 0x000fe40000011644 */
[-C--:B------:R-:W-:Y:S01]  /*c4f0*/  IADD3 R68, R68, R7.reuse, RZ ;  /* 0x0000000744447210 */ /* 0x080fe20007ffe0ff */
        /* <DEDUP_REMOVED lines=47> */
.L_x_231:
[----:B------:R-:W-:Y:S05]  /*c7f0*/  BSYNC B0 ;  /* 0x0000000000007941 */ /* 0x000fea0003800000 */
.L_x_230:
[----:B------:R-:W-:Y:S01]  /*c800*/  ISETP.GE.U32.AND P1, PT, R68, R3, PT ;  /* 0x000000034400720c */ /* 0x000fe20003f26070 */
[----:B------:R-:W-:-:S12]  /*c810*/  BSSY B0, `(.L_x_233) ;  /* 0x000001a000007945 */ /* 0x000fd80003800000 */
[----:B------:R-:W-:Y:S05]  /*c820*/  @P1 BRA `(.L_x_234) ;  /* 0x0000000000601947 */ /* 0x000fea0003800000 */
[----:B------:R-:W-:-:S05]  /*c830*/  SHF.R.U32.HI R21, RZ, 0x2, R68 ;  /* 0x00000002ff157819 */ /* 0x000fca0000011644 */
[----:B------:R-:W-:-:S05]  /*c840*/  IMAD.WIDE.U32 R20, R21, 0x20, R74 ;  /* 0x0000002015147825 */ /* 0x000fca00078e004a */
[----:B------:R0:W5:Y:S04]  /*c850*/  LDG.E.128 R28, desc[UR60][R20.64] ;  /* 0x0000003c141c7981 */ /* 0x000168000c1e1d00 */
[----:B------:R-:W5:Y:S01]  /*c860*/  LDG.E.128 R20, desc[UR60][R20.64+0x10] ;  /* 0x0000103c14147981 */ /* 0x000f62000c1e1d00 */
[----:B------:R-:W-:-:S04]  /*c870*/  IADD3 R70, R68, R7, RZ ;  /* 0x0000000744467210 */ /* 0x000fc80007ffe0ff */
[----:B------:R-:W-:-:S13]  /*c880*/  ISETP.GE.U32.AND P0, PT, R70, R3, PT ;  /* 0x000000034600720c */ /* 0x000fda0003f06070 */
[----:B0-----:R-:W-:Y:S05]  /*c890*/  @P0 BRA `(.L_x_234) ;  /* 0x0000000000440947 */ /* 0x001fea0003800000 */
[----:B------:R-:W-:-:S05]  /*c8a0*/  SHF.R.U32.HI R9, RZ, 0x2, R70 ;  /* 0x00000002ff097819 */ /* 0x000fca0000011646 */
[----:B------:R-:W-:-:S05]  /*c8b0*/  IMAD.WIDE.U32 R8, R9, 0x20, R74 ;  /* 0x0000002009087825 */ /* 0x000fca00078e004a */
[----:B------:R0:W5:Y:S04]  /*c8c0*/  LDG.E.128 R12, desc[UR60][R8.64] ;  /* 0x0000003c080c7981 */ /* 0x000168000c1e1d00 */
[----:B------:R-:W5:Y:S01]  /*c8d0*/  LDG.E.128 R8, desc[UR60][R8.64+0x10] ;  /* 0x0000103c08087981 */ /* 0x000f62000c1e1d00 */
[----:B------:R-:W-:-:S05]  /*c8e0*/  IMAD.IADD R70, R70, 0x1, R7 ;  /* 0x0000000146467824 */ /* 0x000fca00078e0207 */
[----:B------:R-:W-:-:S13]  /*c8f0*/  ISETP.GE.U32.AND P0, PT, R70, R3, PT ;  /* 0x000000034600720c */ /* 0x000fda0003f06070 */
[----:B0-----:R-:W-:Y:S05]  /*c900*/  @P0 BRA `(.L_x_234) ;  /* 0x0000000000280947 */ /* 0x001fea0003800000 */
[----:B------:R-:W-:Y:S02]  /*c910*/  IADD3 R32, R70, R7, RZ ;  /* 0x0000000746207210 */ /* 0x000fe40007ffe0ff */
[----:B------:R-:W-:Y:S02]  /*c920*/  SHF.R.U32.HI R33, RZ, 0x2, R70 ;  /* 0x00000002ff217819 */ /* 0x000fe40000011646 */
[----:B------:R-:W-:-:S13]  /*c930*/  ISETP.GE.U32.AND P0, PT, R32, R3, PT ;  /* 0x000000032000720c */ /* 0x000fda0003f06070 */
[----:B------:R-:W-:Y:S01]  /*c940*/  @!P0 SHF.R.U32.HI R35, RZ, 0x2, R32 ;  /* 0x00000002ff238819 */ /* 0x000fe20000011620 */
[----:B------:R-:W-:-:S04]  /*c950*/  IMAD.WIDE.U32 R32, R33, 0x20, R74 ;  /* 0x0000002021207825 */ /* 0x000fc800078e004a */
[----:B------:R-:W-:Y:S01]  /*c960*/  @!P0 IMAD.WIDE.U32 R74, R35, 0x20, R74 ;  /* 0x00000020234a8825 */ /* 0x000fe200078e004a */
[----:B------:R0:W5:Y:S04]  /*c970*/  LDG.E.128 R44, desc[UR60][R32.64] ;  /* 0x0000003c202c7981 */ /* 0x000168000c1e1d00 */
[----:B------:R0:W5:Y:S04]  /*c980*/  @!P0 LDG.E.128 R36, desc[UR60][R74.64] ;  /* 0x0000003c4a248981 */ /* 0x000168000c1e1d00 */
[----:B------:R0:W5:Y:S04]  /*c990*/  @!P0 LDG.E.128 R40, desc[UR60][R74.64+0x10] ;  /* 0x0000103c4a288981 */ /* 0x000168000c1e1d00 */
[----:B------:R-:W5:Y:S02]  /*c9a0*/  LDG.E.128 R32, desc[UR60][R32.64+0x10] ;  /* 0x0000103c20207981 */ /* 0x000f64000c1e1d00 */
.L_x_234:
[----:B------:R-:W-:Y:S05]  /*c9b0*/  BSYNC B0 ;  /* 0x0000000000007941 */ /* 0x000fea0003800000 */
.L_x_233:
[----:B------:R-:W-:Y:S04]  /*c9c0*/  BSSY B0, `(.L_x_235) ;  /* 0x000002a000007945 */ /* 0x000fe80003800000 */
[----:B------:R-:W-:Y:S05]  /*c9d0*/  @P1 BRA `(.L_x_236) ;  /* 0x0000000000a01947 */ /* 0x000fea0003800000 */
[----:B------:R-:W-:Y:S01]  /*c9e0*/  IADD3 R68, R68, R7, RZ ;  /* 0x0000000744447210 */ /* 0x000fe20007ffe0ff */
[----:B-----5:R-:W-:Y:S01]  /*c9f0*/  FADD.FTZ R17, R17, R28 ;  /* 0x0000001c11117221 */ /* 0x020fe20000010000 */
        /* <DEDUP_REMOVED lines=20> */
[----:B------:R-:W-:Y:S02]  /*cb40*/  IMAD.IADD R8, R20, 0x1, R7 ;  /* 0x0000000114087824 */ /* 0x000fe400078e0207 */
        /* <DEDUP_REMOVED lines=17> */
.L_x_236:
[----:B------:R-:W-:Y:S05]  /*cc60*/  BSYNC B0 ;  /* 0x0000000000007941 */ /* 0x000fea0003800000 */
.L_x_235:
        /* <DEDUP_REMOVED lines=24> */
.L_x_190:
[----:B------:R-:W-:Y:S05]  /*cdf0*/  BSYNC B6 ;  /* 0x0000000000067941 */ /* 0x000fea0003800000 */
.L_x_189:
[----:B------:R-:W-:Y:S02]  /*ce00*/  ULDC UR4, c[0x0][0x23c] ;  /* 0x00008f0000047ab9 */ /* 0x000fe40000000800 */
[----:B------:R-:W-:-:S13]  /*ce10*/  ISETP.NE.AND P0, PT, RZ, UR4, PT ;  /* 0x00000004ff007c0c */ /* 0x000fda000bf05270 */
[----:B------:R-:W-:Y:S05]  /*ce20*/  @!P0 BRA `(.L_x_237) ;  /* 0x00000000009c8947 */ /* 0x000fea0003800000 */
[----:B------:R-:W1:Y:S01]  /*ce30*/  S2R R4, SR_CgaCtaId ;  /* 0x0000000000047919 */ /* 0x000e620000008800 */
[----:B------:R-:W2:Y:S01]  /*ce40*/  LDC R7, c[0x0][RZ] ;  /* 0x00000000ff077b82 */ /* 0x000ea20000000800 */
[----:B------:R-:W-:-:S04]  /*ce50*/  MOV R0, 0x400 ;  /* 0x0000040000007802 */ /* 0x000fc80000000f00 */
[----:B------:R-:W-:-:S03]  /*ce60*/  IADD3 R3, R0, 0x10, RZ ;  /* 0x0000001000037810 */ /* 0x000fc60007ffe0ff */
[----:B------:R-:W3:Y:S01]  /*ce70*/  LDC R6, c[0x0][0x4] ;  /* 0x00000100ff067b82 */ /* 0x000ee20000000800 */
[----:B--2---:R-:W-:Y:S01]  /*ce80*/  IMAD R0, R2, R7, R16 ;  /* 0x0000000702007224 */ /* 0x004fe200078e0210 */
[----:B-1----:R-:W-:Y:S02]  /*ce90*/  LEA R3, R4, R3, 0x18 ;  /* 0x0000000304037211 */ /* 0x002fe400078ec0ff */
[----:B---3--:R-:W-:Y:S02]  /*cea0*/  SHF.R.U32.HI R4, RZ, 0x1, R6 ;  /* 0x00000001ff047819 */ /* 0x008fe40000011606 */
[----:B------:R-:W-:Y:S02]  /*ceb0*/  LEA R0, R0, R3, 0x5 ;  /* 0x0000000300007211 */ /* 0x000fe400078e28ff */
[----:B------:R-:W-:-:S03]  /*cec0*/  ISETP.NE.AND P0, PT, R4, RZ, PT ;  /* 0x000000ff0400720c */ /* 0x000fc60003f05270 */
[----:B------:R1:W-:Y:S04]  /*ced0*/  STS.128 [R0], R20 ;  /* 0x0000001400007388 */ /* 0x0003e80000000c00 */
[----:B------:R1:W-:Y:S06]  /*cee0*/  STS.128 [R0+0x10], R24 ;  /* 0x0000101800007388 */ /* 0x0003ec0000000c00 */
[----:B------:R-:W-:Y:S05]  /*cef0*/  @!P0 BRA `(.L_x_237) ;  /* 0x0000000000688947 */ /* 0x000fea0003800000 */
.L_x_240:
[----:B------:R-:W-:Y:S01]  /*cf00*/  IADD3 R9, R2, R4, RZ ;  /* 0x0000000402097210 */ /* 0x000fe20007ffe0ff */
[----:B------:R-:W-:Y:S05]  /*cf10*/  WARPSYNC.ALL ;  /* 0x0000000000007948 */ /* 0x000fea0003800000 */
[----:B------:R-:W-:Y:S01]  /*cf20*/  BAR.SYNC.DEFER_BLOCKING 0x0 ;  /* 0x0000000000007b1d */ /* 0x000fe20000010000 */
[----:B------:R-:W-:Y:S02]  /*cf30*/  ISETP.GE.U32.AND P0, PT, R9, R6, PT ;  /* 0x000000060900720c */ /* 0x000fe40003f06070 */
[----:B------:R-:W-:Y:S02]  /*cf40*/  ISETP.GT.AND P1, PT, R4, 0x1, PT ;  /* 0x000000010400780c */ /* 0x000fe40003f24270 */
[----:B------:R-:W-:Y:S01]  /*cf50*/  ISETP.GE.U32.OR P0, PT, R2, R4, P0 ;  /* 0x000000040200720c */ /* 0x000fe20000706470 */
[----:B------:R-:W-:Y:S01]  /*cf60*/  BSSY B0, `(.L_x_238) ;  /* 0x0000011000007945 */ /* 0x000fe20003800000 */
[----:B------:R-:W-:-:S11]  /*cf70*/  SHF.R.S32.HI R5, RZ, 0x1, R4 ;  /* 0x00000001ff057819 */ /* 0x000fd60000011404 */
[----:B--2---:R-:W-:Y:S05]  /*cf80*/  @P0 BRA `(.L_x_239) ;  /* 0x0000000000380947 */ /* 0x004fea0003800000 */
[----:B------:R-:W-:-:S04]  /*cf90*/  IMAD R4, R9, R7, R16 ;  /* 0x0000000709047224 */ /* 0x000fc800078e0210 */
[----:B------:R-:W-:-:S05]  /*cfa0*/  IMAD R4, R4, 0x20, R3 ;  /* 0x0000002004047824 */ /* 0x000fca00078e0203 */
[----:B------:R-:W1:Y:S04]  /*cfb0*/  LDS.128 R8, [R4] ;  /* 0x0000000004087984 */ /* 0x000e680000000c00 */
[----:B------:R-:W2:Y:S01]  /*cfc0*/  LDS.128 R12, [R4+0x10] ;  /* 0x00001000040c7984 */ /* 0x000ea20000000c00 */
[----:B-1----:R-:W-:Y:S01]  /*cfd0*/  FADD.FTZ R20, R20, R8 ;  /* 0x0000000814147221 */ /* 0x002fe20000010000 */
[----:B------:R-:W-:Y:S01]  /*cfe0*/  FADD.FTZ R21, R21, R9 ;  /* 0x0000000915157221 */ /* 0x000fe20000010000 */
[----:B------:R-:W-:Y:S01]  /*cff0*/  FADD.FTZ R22, R22, R10 ;  /* 0x0000000a16167221 */ /* 0x000fe20000010000 */
[----:B------:R-:W-:Y:S01]  /*d000*/  FADD.FTZ R23, R23, R11 ;  /* 0x0000000b17177221 */ /* 0x000fe20000010000 */
[----:B--2---:R-:W-:Y:S01]  /*d010*/  FADD.FTZ R24, R24, R12 ;  /* 0x0000000c18187221 */ /* 0x004fe20000010000 */
[----:B------:R-:W-:Y:S01]  /*d020*/  FADD.FTZ R25, R25, R13 ;  /* 0x0000000d19197221 */ /* 0x000fe20000010000 */
[----:B------:R-:W-:Y:S01]  /*d030*/  FADD.FTZ R26, R26, R14 ;  /* 0x0000000e1a1a7221 */ /* 0x000fe20000010000 */
[----:B------:R-:W-:Y:S01]  /*d040*/  FADD.FTZ R27, R27, R15 ;  /* 0x0000000f1b1b7221 */ /* 0x000fe20000010000 */
[----:B------:R2:W-:Y:S04]  /*d050*/  STS.128 [R0], R20 ;  /* 0x0000001400007388 */ /* 0x0005e80000000c00 */
[----:B------:R2:W-:Y:S02]  /*d060*/  STS.128 [R0+0x10], R24 ;  /* 0x0000101800007388 */ /* 0x0005e40000000c00 */
.L_x_239:
[----:B------:R-:W-:Y:S05]  /*d070*/  BSYNC B0 ;  /* 0x0000000000007941 */ /* 0x000fea0003800000 */
.L_x_238:
[----:B------:R-:W-:Y:S01]  /*d080*/  MOV R4, R5 ;  /* 0x0000000500047202 */ /* 0x000fe20000000f00 */
[----:B------:R-:W-:Y:S06]  /*d090*/  @P1 BRA `(.L_x_240) ;  /* 0xfffffffc00981947 */ /* 0x000fec000383ffff */
.L_x_237:
        /* <DEDUP_REMOVED lines=16> */
[----:B------:R-:W-:Y:S02]  /*d1a0*/  HFMA2.MMA R0, -RZ, RZ, 0, 1.9073486328125e-06 ;  /* 0x00000020ff007435 */ /* 0x000fe400000001ff */
[----:B------:R1:W-:Y:S01]  /*d1b0*/  STS.128 [R3+0x10], R24 ;  /* 0x0000101803007388 */ /* 0x0003e20000000c00 */
[----:B------:R-:W-:-:S13]  /*d1c0*/  ISETP.GE.AND P0, PT, R4, 0x20, PT ;  /* 0x000000200400780c */ /* 0x000fda0003f06270 */
[----:B------:R-:W-:Y:S05]  /*d1d0*/  @!P0 BRA `(.L_x_242) ;  /* 0x0000000000648947 */ /* 0x000fea0003800000 */
.L_x_245:
[----:B------:R-:W-:Y:S01]  /*d1e0*/  IMAD.IADD R0, R16, 0x1, R4 ;  /* 0x0000000110007824 */ /* 0x000fe200078e0204 */
[----:B------:R-:W-:Y:S05]  /*d1f0*/  WARPSYNC.ALL ;  /* 0x0000000000007948 */ /* 0x000fea0003800000 */
[----:B------:R-:W-:Y:S01]  /*d200*/  BAR.SYNC.DEFER_BLOCKING 0x0 ;  /* 0x0000000000007b1d */ /* 0x000fe20000010000 */
[----:B------:R-:W-:-:S04]  /*d210*/  ISETP.GE.U32.AND P0, PT, R0, R5, PT ;  /* 0x000000050000720c */ /* 0x000fc80003f06070 */
[----:B------:R-:W-:Y:S01]  /*d220*/  ISETP.GE.U32.OR P0, PT, R16, R4, P0 ;  /* 0x000000041000720c */ /* 0x000fe20000706470 */
[----:B------:R-:W-:-:S12]  /*d230*/  BSSY B0, `(.L_x_243) ;  /* 0x000000f000007945 */ /* 0x000fd80003800000 */
[----:B--2---:R-:W-:Y:S05]  /*d240*/  @P0 BRA `(.L_x_244) ;  /* 0x0000000000340947 */ /* 0x004fea0003800000 */
[----:B------:R-:W-:-:S05]  /*d250*/  LEA R0, R4, R3, 0x5 ;  /* 0x0000000304007211 */ /* 0x000fca00078e28ff */
        /* <DEDUP_REMOVED lines=12> */
.L_x_244:
[----:B------:R-:W-:Y:S05]  /*d320*/  BSYNC B0 ;  /* 0x0000000000007941 */ /* 0x000fea0003800000 */
.L_x_243:
[----:B------:R-:W-:-:S04]  /*d330*/  SHF.R.S32.HI R4, RZ, 0x1, R4 ;  /* 0x00000001ff047819 */ /* 0x000fc80000011404 */
[----:B------:R-:W-:-:S13]  /*d340*/  ISETP.GE.AND P0, PT, R4, 0x20, PT ;  /* 0x000000200400780c */ /* 0x000fda0003f06270 */
[----:B------:R-:W-:Y:S05]  /*d350*/  @P0 BRA `(.L_x_245) ;  /* 0xfffffffc00a00947 */ /* 0x000fea000383ffff */
[----:B------:R-:W-:-:S07]  /*d360*/  MOV R0, 0x20 ;  /* 0x0000002000007802 */ /* 0x000fce0000000f00 */
.L_x_242:
[----:B------:R-:W-:Y:S01]  /*d370*/  ISETP.GE.AND P0, PT, R0, 0x2, PT ;  /* 0x000000020000780c */ /* 0x000fe20003f06270 */
[----:B------:R-:W-:Y:S05]  /*d380*/  WARPSYNC.ALL ;  /* 0x0000000000007948 */ /* 0x000fea0003800000 */
[----:B------:R-:W-:Y:S07]  /*d390*/  BAR.SYNC.DEFER_BLOCKING 0x0 ;  /* 0x0000000000007b1d */ /* 0x000fee0000010000 */
[----:B------:R-:W-:Y:S05]  /*d3a0*/  @!P0 BRA `(.L_x_241) ;  /* 0x0000000000508947 */ /* 0x000fea0003800000 */
[----:B-12---:R-:W-:-:S11]  /*d3b0*/  HFMA2.MMA R3, -RZ, RZ, 0, 5.9604644775390625e-08 ;  /* 0x00000001ff037435 */ /* 0x006fd600000001ff */
.L_x_246:
[----:B------:R-:W1:Y:S04]  /*d3c0*/  SHFL.DOWN PT, R5, R20, R3, 0x1f ;  /* 0x08001f0314057589 */ /* 0x000e6800000e0000 */
[----:B------:R-:W2:Y:S04]  /*d3d0*/  SHFL.DOWN PT, R4, R21, R3, 0x1f ;  /* 0x08001f0315047589 */ /* 0x000ea800000e0000 */
[----:B------:R-:W3:Y:S04]  /*d3e0*/  SHFL.DOWN PT, R7, R22, R3, 0x1f ;  /* 0x08001f0316077589 */ /* 0x000ee800000e0000 */
[----:B------:R-:W4:Y:S04]  /*d3f0*/  SHFL.DOWN PT, R6, R23, R3, 0x1f ;  /* 0x08001f0317067589 */ /* 0x000f2800000e0000 */
[----:B------:R-:W5:Y:S04]  /*d400*/  SHFL.DOWN PT, R9, R24, R3, 0x1f ;  /* 0x08001f0318097589 */ /* 0x000f6800000e0000 */
[----:B------:R-:W0:Y:S04]  /*d410*/  SHFL.DOWN PT, R8, R25, R3, 0x1f ;  /* 0x08001f0319087589 */ /* 0x000e2800000e0000 */
[----:B------:R-:W0:Y:S01]  /*d420*/  SHFL.DOWN PT, R11, R26, R3, 0x1f ;  /* 0x08001f031a0b7589 */ /* 0x000e2200000e0000 */
[----:B-1----:R-:W-:-:S03]  /*d430*/  FADD.FTZ R20, R5, R20 ;  /* 0x0000001405147221 */ /* 0x002fc60000010000 */
[----:B------:R1:W0:Y:S01]  /*d440*/  SHFL.DOWN PT, R10, R27, R3, 0x1f ;  /* 0x08001f031b0a7589 */ /* 0x00022200000e0000 */
[----:B--2---:R-:W-:Y:S01]  /*d450*/  FADD.FTZ R21, R4, R21 ;  /* 0x0000001504157221 */ /* 0x004fe20000010000 */
[----:B---3--:R-:W-:Y:S01]  /*d460*/  FADD.FTZ R22, R7, R22 ;  /* 0x0000001607167221 */ /* 0x008fe20000010000 */
[----:B----4-:R-:W-:Y:S01]  /*d470*/  FADD.FTZ R23, R6, R23 ;  /* 0x0000001706177221 */ /* 0x010fe20000010000 */
[----:B-1----:R-:W-:Y:S02]  /*d480*/  IMAD.SHL.U32 R3, R3, 0x2, RZ ;  /* 0x0000000203037824 */ /* 0x002fe400078e00ff */
[----:B-----5:R-:W-:-:S03]  /*d490*/  FADD.FTZ R24, R9, R24 ;  /* 0x0000001809187221 */ /* 0x020fc60000010000 */
[----:B------:R-:W-:Y:S01]  /*d4a0*/  ISETP.GE.AND P0, PT, R3, R0, PT ;  /* 0x000000000300720c */ /* 0x000fe20003f06270 */
[----:B0-----:R-:W-:Y:S01]  /*d4b0*/  FADD.FTZ R25, R8, R25 ;  /* 0x0000001908197221 */ /* 0x001fe20000010000 */
[----:B------:R-:W-:Y:S01]  /*d4c0*/  FADD.FTZ R26, R11, R26 ;  /* 0x0000001a0b1a7221 */ /* 0x000fe20000010000 */
[----:B------:R-:W-:-:S10]  /*d4d0*/  FADD.FTZ R27, R10, R27 ;  /* 0x0000001b0a1b7221 */ /* 0x000fd40000010000 */
[----:B------:R-:W-:Y:S05]  /*d4e0*/  @!P0 BRA `(.L_x_246) ;  /* 0xfffffffc00b48947 */ /* 0x000fea000383ffff */
.L_x_241:
[----:B------:R-:W3:Y:S01]  /*d4f0*/  LDC R14, c[0x0][0x3f4] ;  /* 0x0000fd00ff0e7b82 */ /* 0x000ee20000000800 */
[----:B------:R-:W-:Y:S02]  /*d500*/  CS2R R18, SRZ ;  /* 0x0000000000127805 */ /* 0x000fe4000001ff00 */
        /* <DEDUP_REMOVED lines=9> */
[----:B-12---:R-:W-:-:S05]  /*d5a0*/  IADD3 R3, -R5, RZ, RZ ;  /* 0x000000ff05037210 */ /* 0x006fca0007ffe1ff */
        /* <DEDUP_REMOVED lines=261> */
[----:B------:R-:W-:-:S03]  /*e600*/  ULDC UR4, c[0x0][0x5e4] ;  /* 0x0001790000047ab9 */ /* 0x000fc60000000800 */
[----:B------:R-:W-:-:S05]  /*e610*/  IADD3 R3, -R0, RZ, RZ ;  /* 0x000000ff00037210 */ /* 0x000fca0007ffe1ff */
[----:B------:R-:W-:-:S04]  /*e620*/  IMAD R6, R3, UR6, R7 ;  /* 0x0000000603067c24 */ /* 0x000fc8000f8e0207 */
[----:B------:R-:W-:-:S07]  /*e630*/  IMAD R19, R6, UR4, R19 ;  /* 0x0000000406137c24 */ /* 0x000fce000f8e0213 */
.L_x_247:
[----:B------:R-:W-:Y:S02]  /*e640*/  ULDC.64 UR4, c[0x0][0x5f8] ;  /* 0x00017e0000047ab9 */ /* 0x000fe40000000a00 */
[----:B------:R-:W-:-:S04]  /*e650*/  IADD3 R6, P0, R19, UR4, RZ ;  /* 0x0000000413067c10 */ /* 0x000fc8000ff1e0ff */
[----:B------:R-:W-:Y:S01]  /*e660*/  IADD3.X R7, RZ, UR5, RZ, P0, !PT ;  /* 0x00000005ff077c10 */ /* 0x000fe200087fe4ff */
[----:B------:R-:W-:Y:S08]  /*e670*/  @!P1 BRA `(.L_x_248) ;  /* 0x0000001000489947 */ /* 0x000ff00003800000 */
[----:B------:R-:W-:Y:S01]  /*e680*/  HFMA2.MMA R4, -RZ, RZ, 0, 0 ;  /* 0x00000000ff047435 */ /* 0x000fe200000001ff */
[----:B------:R-:W-:Y:S01]  /*e690*/  VIADD R5, R73, 0x1 ;  /* 0x0000000149057836 */ /* 0x000fe20000000000 */
[----:B------:R-:W-:Y:S01]  /*e6a0*/  ULDC.64 UR8, c[0x0][0x3f8] ;  /* 0x0000fe0000087ab9 */ /* 0x000fe20000000a00 */
[----:B------:R-:W-:Y:S01]  /*e6b0*/  ULDC UR6, c[0x0][0x400] ;  /* 0x0001000000067ab9 */ /* 0x000fe20000000800 */
[----:B------:R-:W-:-:S06]  /*e6c0*/  ISETP.NE.AND P0, PT, R14, 0x1, PT ;  /* 0x000000010e00780c */ /* 0x000fcc0003f05270 */
        /* <DEDUP_REMOVED lines=13> */
[----:B-12---:R-:W-:-:S04]  /*e7a0*/  IMAD.MOV R3, RZ, RZ, -R5 ;  /* 0x000000ffff037224 */ /* 0x006fc800078e0a05 */
        /* <DEDUP_REMOVED lines=255> */
.L_x_248:
[----:B------:R-:W-:Y:S01]  /*f7a0*/  IADD3 R8, P0, R18, UR4, RZ ;  /* 0x0000000412087c10 */ /* 0x000fe2000ff1e0ff */
[----:B------:R-:W-:Y:S01]  /*f7b0*/  IMAD.MOV.U32 R17, RZ, RZ, RZ ;  /* 0x000000ffff117224 */ /* 0x000fe200078e00ff */
[----:B------:R-:W-:Y:S02]  /*f7c0*/  MOV R28, RZ ;  /* 0x000000ff001c7202 */ /* 0x000fe40000000f00 */
[----:B------:R-:W-:Y:S01]  /*f7d0*/  IADD3.X R9, RZ, UR5, RZ, P0, !PT ;  /* 0x00000005ff097c10 */ /* 0x000fe200087fe4ff */
[----:B------:R-:W-:Y:S08]  /*f7e0*/  @!P1 BRA `(.L_x_249) ;  /* 0x0000001000489947 */ /* 0x000ff00003800000 */
        /* <DEDUP_REMOVED lines=18> */
[----:B-12---:R-:W-:-:S05]  /*f910*/  IADD3 R3, -R5, RZ, RZ ;  /* 0x000000ff05037210 */ /* 0x006fca0007ffe1ff */
        /* <DEDUP_REMOVED lines=255> */
.L_x_249:
[----:B------:R-:W-:-:S04]  /*10910*/  IADD3 R10, P0, R28, UR4, RZ ;  /* 0x000000041c0a7c10 */ /* 0x000fc8000ff1e0ff */
[----:B------:R-:W-:Y:S01]  /*10920*/  IADD3.X R11, RZ, UR5, RZ, P0, !PT ;  /* 0x00000005ff0b7c10 */ /* 0x000fe200087fe4ff */
[----:B------:R-:W-:Y:S08]  /*10930*/  @!P1 BRA `(.L_x_250) ;  /* 0x0000001000489947 */ /* 0x000ff00003800000 */
[----:B------:R-:W-:Y:S01]  /*10940*/  HFMA2.MMA R4, -RZ, RZ, 0, 0 ;  /* 0x00000000ff047435 */ /* 0x000fe200000001ff */
[----:B------:R-:W-:Y:S01]  /*10950*/  IADD3 R5, R73, 0x3, RZ ;  /* 0x0000000349057810 */ /* 0x000fe20007ffe0ff */
[----:B------:R-:W-:Y:S01]  /*10960*/  ULDC.64 UR8, c[0x0][0x3f8] ;  /* 0x0000fe0000087ab9 */ /* 0x000fe20000000a00 */
[----:B------:R-:W-:Y:S01]  /*10970*/  ULDC UR6, c[0x0][0x400] ;  /* 0x0001000000067ab9 */ /* 0x000fe20000000800 */
[----:B------:R-:W-:-:S06]  /*10980*/  ISETP.NE.AND P0, PT, R14, 0x1, PT ;  /* 0x000000010e00780c */ /* 0x000fcc0003f05270 */
        /* <DEDUP_REMOVED lines=262> */
[----:B------:R-:W-:-:S08]  /*119f0*/  ULDC UR6, c[0x0][0x520] ;  /* 0x0001480000067ab9 */ /* 0x000fd00000000800 */
[----:B-12---:R-:W-:-:S05]  /*11a00*/  IMAD.HI.U32 R0, R5, UR9, R4 ;  /* 0x0000000905007c27 */ /* 0x006fca000f8e0004 */
[----:B------:R-:W-:Y:S01]  /*11a10*/  SHF.R.U32.HI R0, RZ, UR6, R0 ;  /* 0x00000006ff007c19 */ /* 0x000fe20008011600 */
[----:B------:R-:W-:-:S04]  /*11a20*/  ULDC UR6, c[0x0][0x5e4] ;  /* 0x0001790000067ab9 */ /* 0x000fc80000000800 */
[----:B------:R-:W-:-:S04]  /*11a30*/  IMAD.MOV R4, RZ, RZ, -R0 ;  /* 0x000000ffff047224 */ /* 0x000fc800078e0a00 */
[----:B------:R-:W-:-:S04]  /*11a40*/  IMAD R4, R4, UR8, R5 ;  /* 0x0000000804047c24 */ /* 0x000fc8000f8e0205 */
[----:B------:R-:W-:-:S07]  /*11a50*/  IMAD R17, R4, UR6, R17 ;  /* 0x0000000604117c24 */ /* 0x000fce000f8e0211 */
.L_x_250:
[----:B------:R-:W-:Y:S01]  /*11a60*/  ULDC.64 UR6, c[0x0][0x608] ;  /* 0x0001820000067ab9 */ /* 0x000fe20000000a00 */
[----:B------:R-:W-:Y:S02]  /*11a70*/  CS2R R4, SRZ ;  /* 0x0000000000047805 */ /* 0x000fe4000001ff00 */
[----:B------:R-:W-:Y:S02]  /*11a80*/  ISETP.NE.U32.AND P0, PT, RZ, UR6, PT ;  /* 0x00000006ff007c0c */ /* 0x000fe4000bf05070 */
[----:B------:R-:W-:Y:S02]  /*11a90*/  IADD3 R12, P2, R17, UR4, RZ ;  /* 0x00000004110c7c10 */ /* 0x000fe4000ff5e0ff */
[----:B------:R-:W-:Y:S02]  /*11aa0*/  ISETP.NE.AND.EX P0, PT, RZ, UR7, PT, P0 ;  /* 0x00000007ff007c0c */ /* 0x000fe4000bf05300 */
[----:B------:R-:W-:Y:S02]  /*11ab0*/  IADD3.X R13, RZ, UR5, RZ, P2, !PT ;  /* 0x00000005ff0d7c10 */ /* 0x000fe400097fe4ff */
[----:B-12---:R-:W-:-:S09]  /*11ac0*/  MOV R3, RZ ;  /* 0x000000ff00037202 */ /* 0x006fd20000000f00 */
[----:B------:R-:W-:Y:S01]  /*11ad0*/  @P0 IADD3 R4, P3, R19, UR6, RZ ;  /* 0x0000000613040c10 */ /* 0x000fe2000ff7e0ff */
[----:B------:R-:W-:Y:S02]  /*11ae0*/  ULDC UR6, c[0x0][0x240] ;  /* 0x0000900000067ab9 */ /* 0x000fe40000000800 */
[----:B------:R-:W-:Y:S02]  /*11af0*/  ISETP.NE.AND P4, PT, RZ, UR6, PT ;  /* 0x00000006ff007c0c */ /* 0x000fe4000bf85270 */
[----:B------:R-:W-:-:S05]  /*11b00*/  @P0 IADD3.X R5, RZ, UR7, RZ, P3, !PT ;  /* 0x00000007ff050c10 */ /* 0x000fca0009ffe4ff */
[----:B------:R-:W-:-:S06]  /*11b10*/  @P0 IMAD.MOV.U32 R3, RZ, RZ, R5 ;  /* 0x000000ffff030224 */ /* 0x000fcc00078e0005 */
[----:B------:R-:W-:Y:S05]  /*11b20*/  @!P4 BRA `(.L_x_251) ;  /* 0x0000006400b0c947 */ /* 0x000fea0003800000 */
[----:B------:R-:W1:Y:S01]  /*11b30*/  S2R R0, SR_CTAID.X ;  /* 0x0000000000007919 */ /* 0x000e620000002500 */
[----:B------:R-:W-:Y:S01]  /*11b40*/  ULDC UR6, c[0x0][0x244] ;  /* 0x0000910000067ab9 */ /* 0x000fe20000000800 */
[----:B------:R-:W-:Y:S01]  /*11b50*/  HFMA2.MMA R28, -RZ, RZ, 0, 0 ;  /* 0x00000000ff1c7435 */ /* 0x000fe200000001ff */
[----:B------:R-:W-:Y:S01]  /*11b60*/  IMAD R7, R16, UR6, RZ ;  /* 0x0000000610077c24 */ /* 0x000fe2000f8e02ff */
[----:B------:R-:W-:Y:S01]  /*11b70*/  ULDC UR6, c[0x0][0x248] ;  /* 0x0000920000067ab9 */ /* 0x000fe20000000800 */
[----:B------:R-:W-:Y:S02]  /*11b80*/  MOV R19, RZ ;  /* 0x000000ff00137202 */ /* 0x000fe40000000f00 */
[----:B------:R-:W-:Y:S01]  /*11b90*/  IMAD R7, R2, UR6, R7 ;  /* 0x0000000602077c24 */ /* 0x000fe2000f8e0207 */
[----:B------:R-:W-:-:S03]  /*11ba0*/  ULDC UR6, c[0x0][0x230] ;  /* 0x00008c0000067ab9 */ /* 0x000fc60000000800 */
[----:B-1----:R-:W-:-:S05]  /*11bb0*/  IMAD R7, R0, UR6, R7 ;  /* 0x0000000600077c24 */ /* 0x002fca000f8e0207 */
[----:B------:R-:W-:Y:S01]  /*11bc0*/  SHF.L.U32 R13, R7, 0x2, RZ ;  /* 0x00000002070d7819 */ /* 0x000fe200000006ff */
        /* <DEDUP_REMOVED lines=274> */
.L_x_252:
        /* <DEDUP_REMOVED lines=277> */
.L_x_253:
        /* <DEDUP_REMOVED lines=279> */
.L_x_254:
[----:B------:R-:W-:-:S05]  /*14fb0*/  IADD3 R6, P0, R18, UR4, RZ ;  /* 0x0000000412067c10 */ /* 0x000fca000ff1e0ff */
[----:B------:R-:W-:Y:S01]  /*14fc0*/  IMAD.X R7, RZ, RZ, UR5, P0 ;  /* 0x00000005ff077e24 */ /* 0x000fe200080e06ff */
[----:B------:R-:W-:Y:S07]  /*14fd0*/  @!P1 BRA `(.L_x_255) ;  /* 0x0000001000489947 */ /* 0x000fee0003800000 */
[----:B------:R-:W-:Y:S01]  /*14fe0*/  HFMA2.MMA R30, -RZ, RZ, 0, 0 ;  /* 0x00000000ff1e7435 */ /* 0x000fe200000001ff */
[----:B------:R-:W-:Y:S01]  /*14ff0*/  IADD3 R31, R13, 0x3, RZ ;  /* 0x000000030d1f7810 */ /* 0x000fe20007ffe0ff */
[----:B------:R-:W-:Y:S01]  /*15000*/  ULDC.64 UR8, c[0x0][0x3f8] ;  /* 0x0000fe0000087ab9 */ /* 0x000fe20000000a00 */
[----:B------:R-:W-:Y:S01]  /*15010*/  ULDC UR6, c[0x0][0x400] ;  /* 0x0001000000067ab9 */ /* 0x000fe20000000800 */
[----:B------:R-:W-:-:S06]  /*15020*/  ISETP.NE.AND P0, PT, R14, 0x1, PT ;  /* 0x000000010e00780c */ /* 0x000fcc0003f05270 */
[----:B0-----:R-:W-:-:S05]  /*15030*/  IMAD.HI.U32 R32, R31, UR9, R30 ;  /* 0x000000091f207c27 */ /* 0x001fca000f8e001e */
        /* <DEDUP_REMOVED lines=268> */
.L_x_255:
[----:B------:R-:W1:Y:S01]  /*16100*/  LDC R30, c[0x0][0x238] ;  /* 0x00008e00ff1e7b82 */ /* 0x000e620000000800 */
[----:B------:R-:W-:Y:S01]  /*16110*/  ULDC UR6, c[0x0][0x228] ;  /* 0x00008a0000067ab9 */ /* 0x000fe20000000800 */
[----:B------:R-:W-:Y:S01]  /*16120*/  IADD3 R12, P1, R17, UR4, RZ ;  /* 0x00000004110c7c10 */ /* 0x000fe2000ff3e0ff */
[----:B------:R-:W-:Y:S01]  /*16130*/  BSSY B0, `(.L_x_256) ;  /* 0x000000d000007945 */ /* 0x000fe20003800000 */
[----:B------:R-:W-:Y:S02]  /*16140*/  PRMT R14, RZ, 0x7610, R14 ;  /* 0x00007610ff0e7816 */ /* 0x000fe4000000000e */
[----:B-1----:R-:W-:-:S04]  /*16150*/  ISETP.NE.AND P0, PT, R30, RZ, PT ;  /* 0x000000ff1e00720c */ /* 0x002fc80003f05270 */
[----:B------:R-:W-:-:S04]  /*16160*/  ISETP.NE.AND P0, PT, R16, RZ, P0 ;  /* 0x000000ff1000720c */ /* 0x000fc80000705270 */
        /* <DEDUP_REMOVED lines=9> */
.L_x_257:
[----:B------:R-:W-:Y:S05]  /*16200*/  BSYNC B0 ;  /* 0x0000000000007941 */ /* 0x000fea0003800000 */
.L_x_256:
        /* <DEDUP_REMOVED lines=14> */
[----:B------:R1:W-:Y:S04]  /*162f0*/  STG.E.64 desc[UR60][R14.64+0x8], R22 ;  /* 0x000008160e007986 */ /* 0x0003e8000c101b3c */
[----:B------:R1:W-:Y:S04]  /*16300*/  STG.E.64 desc[UR60][R14.64+0x10], R24 ;  /* 0x000010180e007986 */ /* 0x0003e8000c101b3c */
[----:B------:R1:W-:Y:S02]  /*16310*/  STG.E.64 desc[UR60][R14.64+0x18], R26 ;  /* 0x0000181a0e007986 */ /* 0x0003e4000c101b3c */
.L_x_259:
[----:B------:R-:W-:Y:S05]  /*16320*/  BSYNC B0 ;  /* 0x0000000000007941 */ /* 0x000fea0003800000 */
.L_x_258:
        /* <DEDUP_REMOVED lines=14> */
[----:B-1----:R-:W1:Y:S01]  /*16410*/  S2R R23, SR_LANEID ;  /* 0x0000000000177919 */ /* 0x002e620000000000 */
[----:B------:R-:W-:Y:S01]  /*16420*/  VOTEU.ANY UR4, UPT, PT ;  /* 0x0000000000047886 */ /* 0x000fe200038e0100 */
[----:B------:R-:W2:Y:S01]  /*16430*/  LDC.64 R14, c[0x0][0x618] ;  /* 0x00018600ff0e7b82 */ /* 0x000ea20000000a00 */
[----:B------:R-:W1:Y:S08]  /*16440*/  FLO.U32 R22, UR4 ;  /* 0x0000000400167d00 */ /* 0x000e7000080e0000 */
[----:B------:R-:W3:Y:S01]  /*16450*/  POPC R21, UR4 ;  /* 0x0000000400157d09 */ /* 0x000ee20008000000 */
[----:B--2---:R-:W-:Y:S01]  /*16460*/  IMAD.WIDE.U32 R14, R0, 0x4, R14 ;  /* 0x00000004000e7825 */ /* 0x004fe200078e000e */
[----:B-1----:R-:W-:-:S13]  /*16470*/  ISETP.EQ.U32.AND P0, PT, R22, R23, PT ;  /* 0x000000171600720c */ /* 0x002fda0003f02070 */
        /* <DEDUP_REMOVED lines=14> */
.L_x_261:
[----:B------:R-:W-:Y:S05]  /*16560*/  BSYNC B0 ;  /* 0x0000000000007941 */ /* 0x000fea0003800000 */
.L_x_260:
        /* <DEDUP_REMOVED lines=25> */
[----:B------:R-:W-:Y:S01]  /*16700*/  MOV R22, UR10 ;  /* 0x0000000a00167c02 */ /* 0x000fe20008000f00 */
[----:B------:R-:W-:Y:S01]  /*16710*/  IMAD.U32 R25, RZ, RZ, UR11 ;  /* 0x0000000bff197e24 */ /* 0x000fe2000f8e00ff */
[----:B------:R-:W-:Y:S02]  /*16720*/  MOV R23, UR11 ;  /* 0x0000000b00177c02 */ /* 0x000fe40008000f00 */
[----:B------:R-:W-:Y:S02]  /*16730*/  ISETP.GE.U32.AND P0, PT, R14, UR8, PT ;  /* 0x000000080e007c0c */ /* 0x000fe4000bf06070 */
[----:B------:R-:W-:Y:S02]  /*16740*/  MOV R24, UR10 ;  /* 0x0000000a00187c02 */ /* 0x000fe40008000f00 */
[----:B------:R-:W-:-:S02]  /*16750*/  MOV R26, UR10 ;  /* 0x0000000a001a7c02 */ /* 0x000fc40008000f00 */
[----:B------:R-:W-:-:S07]  /*16760*/  MOV R27, UR11 ;  /* 0x0000000b001b7c02 */ /* 0x000fce0008000f00 */
[----:B------:R-:W-:Y:S05]  /*16770*/  @P0 BRA `(.L_x_264) ;  /* 0x00000004001c0947 */ /* 0x000fea0003800000 */
[----:B------:R-:W-:Y:S01]  /*16780*/  ULDC UR7, c[0x0][0x10] ;  /* 0x0000040000077ab9 */ /* 0x000fe20000000800 */
[----:B0-----:R-:W0:Y:S01]  /*16790*/  LDC R32, c[0x0][0x4] ;  /* 0x00000100ff207b82 */ /* 0x001e220000000800 */
[----:B------:R-:W-:Y:S01]  /*167a0*/  BSSY B1, `(.L_x_265) ;  /* 0x000001c000017945 */ /* 0x000fe20003800000 */
[----:B------:R-:W-:Y:S01]  /*167b0*/  MOV R29, R14 ;  /* 0x0000000e001d7202 */ /* 0x000fe20000000f00 */
[----:B------:R-:W-:Y:S01]  /*167c0*/  IMAD.U32 R22, RZ, RZ, UR10 ;  /* 0x0000000aff167e24 */ /* 0x000fe2000f8e00ff */
[----:B------:R-:W-:Y:S01]  /*167d0*/  MOV R23, UR11 ;  /* 0x0000000b00177c02 */ /* 0x000fe20008000f00 */
[----:B------:R-:W-:Y:S01]  /*167e0*/  IMAD.U32 R26, RZ, RZ, UR10 ;  /* 0x0000000aff1a7e24 */ /* 0x000fe2000f8e00ff */
[----:B------:R-:W-:Y:S01]  /*167f0*/  MOV R24, UR10 ;  /* 0x0000000a00187c02 */ /* 0x000fe20008000f00 */
[----:B------:R-:W-:Y:S01]  /*16800*/  IMAD R0, R0, UR7, RZ ;  /* 0x0000000700007c24 */ /* 0x000fe2000f8e02ff */
[----:B------:R-:W1:Y:S01]  /*16810*/  LDC.64 R30, c[0x0][0x610] ;  /* 0x00018400ff1e7b82 */ /* 0x000e620000000a00 */
[----:B------:R-:W-:-:S02]  /*16820*/  MOV R25, UR11 ;  /* 0x0000000b00197c02 */ /* 0x000fc40008000f00 */
[----:B------:R-:W-:Y:S01]  /*16830*/  MOV R27, UR11 ;  /* 0x0000000b001b7c02 */ /* 0x000fe20008000f00 */
[----:B0-----:R-:W-:-:S07]  /*16840*/  IMAD R32, R32, UR6, RZ ;  /* 0x0000000620207c24 */ /* 0x001fce000f8e02ff */
.L_x_266:
[----:B------:R-:W-:-:S05]  /*16850*/  IADD3 R15, R0, R29, RZ ;  /* 0x0000001d000f7210 */ /* 0x000fca0007ffe0ff */
[----:B-1----:R-:W-:-:S05]  /*16860*/  IMAD.WIDE.U32 R14, R15, 0x20, R30 ;  /* 0x000000200f0e7825 */ /* 0x002fca00078e001e */
[----:B------:R-:W2:Y:S04]  /*16870*/  LDG.E.64 R34, desc[UR60][R14.64] ;  /* 0x0000003c0e227981 */ /* 0x000ea8000c1e1b00 */
[----:B------:R-:W3:Y:S04]  /*16880*/  LDG.E.64 R36, desc[UR60][R14.64+0x8] ;  /* 0x0000083c0e247981 */ /* 0x000ee8000c1e1b00 */
[----:B------:R-:W4:Y:S04]  /*16890*/  LDG.E.64 R38, desc[UR60][R14.64+0x10] ;  /* 0x0000103c0e267981 */ /* 0x000f28000c1e1b00 */
[----:B------:R-:W5:Y:S01]  /*168a0*/  LDG.E.64 R40, desc[UR60][R14.64+0x18] ;  /* 0x0000183c0e287981 */ /* 0x000f62000c1e1b00 */
[----:B------:R-:W-:-:S04]  /*168b0*/  IADD3 R29, R32, R29, RZ ;  /* 0x0000001d201d7210 */ /* 0x000fc80007ffe0ff */
[----:B------:R-:W-:Y:S01]  /*168c0*/  ISETP.GE.U32.AND P0, PT, R29, UR8, PT ;  /* 0x000000081d007c0c */ /* 0x000fe2000bf06070 */
        /* <DEDUP_REMOVED lines=10> */
.L_x_265:
[----:B------:R-:W-:Y:S05]  /*16970*/  BRA `(.L_x_264) ;  /* 0x00000000009c7947 */ /* 0x000fea0003800000 */
.L_x_263:
[----:B------:R-:W-:Y:S01]  /*16980*/  ULDC UR7, c[0x0][0x234] ;  /* 0x00008d0000077ab9 */ /* 0x000fe20000000800 */
[----:B------:R-:W-:Y:S01]  /*16990*/  IMAD.U32 R22, RZ, RZ, UR10 ;  /* 0x0000000aff167e24 */ /* 0x000fe2000f8e00ff */
[----:B------:R-:W-:Y:S01]  /*169a0*/  ISETP.GE.U32.AND P0, PT, R2, UR7, PT ;  /* 0x0000000702007c0c */ /* 0x000fe2000bf06070 */
[----:B------:R-:W-:Y:S01]  /*169b0*/  IMAD.U32 R26, RZ, RZ, UR10 ;  /* 0x0000000aff1a7e24 */ /* 0x000fe2000f8e00ff */
[----:B------:R-:W-:Y:S02]  /*169c0*/  MOV R23, UR11 ;  /* 0x0000000b00177c02 */ /* 0x000fe40008000f00 */
[----:B------:R-:W-:Y:S02]  /*169d0*/  MOV R24, UR10 ;  /* 0x0000000a00187c02 */ /* 0x000fe40008000f00 */
[----:B------:R-:W-:Y:S02]  /*169e0*/  MOV R25, UR11 ;  /* 0x0000000b00197c02 */ /* 0x000fe40008000f00 */
[----:B------:R-:W-:-:S05]  /*169f0*/  MOV R27, UR11 ;  /* 0x0000000b001b7c02 */ /* 0x000fca0008000f00 */
[----:B------:R-:W-:Y:S05]  /*16a00*/  @P0 BRA `(.L_x_264) ;  /* 0x0000000000780947 */ /* 0x000fea0003800000 */
[----:B------:R-:W-:Y:S01]  /*16a10*/  ULDC UR6, c[0x0][0x10] ;  /* 0x0000040000067ab9 */ /* 0x000fe20000000800 */
[----:B------:R-:W1:Y:S01]  /*16a20*/  LDC R40, c[0x0][RZ] ;  /* 0x00000000ff287b82 */ /* 0x000e620000000800 */
[----:B------:R-:W-:Y:S01]  /*16a30*/  MOV R29, R2 ;  /* 0x00000002001d7202 */ /* 0x000fe20000000f00 */
[----:B------:R-:W-:Y:S01]  /*16a40*/  IMAD.U32 R23, RZ, RZ, UR11 ;  /* 0x0000000bff177e24 */ /* 0x000fe2000f8e00ff */
[----:B------:R-:W-:Y:S01]  /*16a50*/  MOV R22, UR10 ;  /* 0x0000000a00167c02 */ /* 0x000fe20008000f00 */
[----:B------:R-:W-:Y:S01]  /*16a60*/  IMAD.U32 R27, RZ, RZ, UR11 ;  /* 0x0000000bff1b7e24 */ /* 0x000fe2000f8e00ff */
[----:B------:R-:W-:Y:S01]  /*16a70*/  MOV R24, UR10 ;  /* 0x0000000a00187c02 */ /* 0x000fe20008000f00 */
[----:B------:R-:W-:Y:S01]  /*16a80*/  IMAD R0, R0, UR6, RZ ;  /* 0x0000000600007c24 */ /* 0x000fe2000f8e02ff */
[----:B------:R-:W-:Y:S01]  /*16a90*/  MOV R25, UR11 ;  /* 0x0000000b00197c02 */ /* 0x000fe20008000f00 */
[----:B------:R-:W2:Y:S01]  /*16aa0*/  LDC.64 R30, c[0x0][0x610] ;  /* 0x00018400ff1e7b82 */ /* 0x000ea20000000a00 */
[----:B------:R-:W-:-:S07]  /*16ab0*/  MOV R26, UR10 ;  /* 0x0000000a001a7c02 */ /* 0x000fce0008000f00 */
[----:B------:R-:W3:Y:S02]  /*16ac0*/  LDC R42, c[0x0][0x4] ;  /* 0x00000100ff2a7b82 */ /* 0x000ee40000000800 */
.L_x_267:
[----:B------:R-:W-:-:S05]  /*16ad0*/  IADD3 R15, R0, R29, RZ ;  /* 0x0000001d000f7210 */ /* 0x000fca0007ffe0ff */
[----:B-1----:R-:W-:-:S04]  /*16ae0*/  IMAD R15, R15, R40, R16 ;  /* 0x000000280f0f7224 */ /* 0x002fc800078e0210 */
[----:B--2---:R-:W-:-:S05]  /*16af0*/  IMAD.WIDE.U32 R14, R15, 0x20, R30 ;  /* 0x000000200f0e7825 */ /* 0x004fca00078e001e */
[----:B0-----:R-:W2:Y:S04]  /*16b00*/  LDG.E.64 R32, desc[UR60][R14.64] ;  /* 0x0000003c0e207981 */ /* 0x001ea8000c1e1b00 */
[----:B------:R-:W4:Y:S04]  /*16b10*/  LDG.E.64 R34, desc[UR60][R14.64+0x8] ;  /* 0x0000083c0e227981 */ /* 0x000f28000c1e1b00 */
[----:B------:R-:W5:Y:S04]  /*16b20*/  LDG.E.64 R36, desc[UR60][R14.64+0x10] ;  /* 0x0000103c0e247981 */ /* 0x000f68000c1e1b00 */
[----:B------:R-:W5:Y:S01]  /*16b30*/  LDG.E.64 R38, desc[UR60][R14.64+0x18] ;  /* 0x0000183c0e267981 */ /* 0x000f62000c1e1b00 */
[----:B---3--:R-:W-:-:S04]  /*16b40*/  IADD3 R29, R42, R29, RZ ;  /* 0x0000001d2a1d7210 */ /* 0x008fc80007ffe0ff */
[----:B------:R-:W-:Y:S01]  /*16b50*/  ISETP.GE.U32.AND P0, PT, R29, UR7, PT ;  /* 0x000000071d007c0c */ /* 0x000fe2000bf06070 */
[----:B--2---:R-:W-:Y:S01]  /*16b60*/  FADD.FTZ R20, R32, R20 ;  /* 0x0000001420147221 */ /* 0x004fe20000010000 */
[----:B------:R-:W-:Y:S01]  /*16b70*/  FADD.FTZ R21, R33, R21 ;  /* 0x0000001521157221 */ /* 0x000fe20000010000 */
[----:B----4-:R-:W-:Y:S01]  /*16b80*/  FADD.FTZ R22, R34, R22 ;  /* 0x0000001622167221 */ /* 0x010fe20000010000 */
[----:B------:R-:W-:Y:S01]  /*16b90*/  FADD.FTZ R23, R35, R23 ;  /* 0x0000001723177221 */ /* 0x000fe20000010000 */
[----:B-----5:R-:W-:Y:S01]  /*16ba0*/  FADD.FTZ R24, R36, R24 ;  /* 0x0000001824187221 */ /* 0x020fe20000010000 */
[----:B------:R-:W-:Y:S01]  /*16bb0*/  FADD.FTZ R25, R37, R25 ;  /* 0x0000001925197221 */ /* 0x000fe20000010000 */
[----:B------:R-:W-:Y:S01]  /*16bc0*/  FADD.FTZ R26, R38, R26 ;  /* 0x0000001a261a7221 */ /* 0x000fe20000010000 */
[----:B------:R-:W-:-:S05]  /*16bd0*/  FADD.FTZ R27, R39, R27 ;  /* 0x0000001b271b7221 */ /* 0x000fca0000010000 */
[----:B------:R-:W-:Y:S05]  /*16be0*/  @!P0 BRA `(.L_x_267) ;  /* 0xfffffffc00b88947 */ /* 0x000fea000383ffff */
.L_x_264:
[----:B------:R-:W-:Y:S05]  /*16bf0*/  BSYNC B0 ;  /* 0x0000000000007941 */ /* 0x000fea0003800000 */
.L_x_262:
[----:B------:R-:W1:Y:S01]  /*16c00*/  LDC R29, c[0x0][RZ] ;  /* 0x00000000ff1d7b82 */ /* 0x000e620000000800 */
[----:B------:R-:W-:Y:S01]  /*16c10*/  UIADD3 UR4, UR4, 0x10, URZ ;  /* 0x0000001004047890 */ /* 0x000fe2000fffe03f */
[----:B------:R-:W-:-:S03]  /*16c20*/  ULDC UR6, c[0x0][0x4] ;  /* 0x0000010000067ab9 */ /* 0x000fc60000000800 */
[----:B------:R-:W-:Y:S02]  /*16c30*/  ULEA UR4, UR5, UR4, 0x18 ;  /* 0x0000000405047291 */ /* 0x000fe4000f8ec03f */
[----:B------:R-:W-:-:S06]  /*16c40*/  USHF.R.U32.HI UR5, URZ, 0x1, UR6 ;  /* 0x000000013f057899 */ /* 0x000fcc0008011606 */
[----:B------:R-:W-:Y:S01]  /*16c50*/  ISETP.NE.AND P0, PT, RZ, UR5, PT ;  /* 0x00000005ff007c0c */ /* 0x000fe2000bf05270 */
[----:B-1----:R-:W-:-:S05]  /*16c60*/  IMAD R0, R2, R29, R16 ;  /* 0x0000001d02007224 */ /* 0x002fca00078e0210 */
[----:B------:R-:W-:-:S05]  /*16c70*/  LEA R0, R0, UR4, 0x5 ;  /* 0x0000000400007c11 */ /* 0x000fca000f8e28ff */
[----:B------:R1:W-:Y:S04]  /*16c80*/  STS.128 [R0], R20 ;  /* 0x0000001400007388 */ /* 0x0003e80000000c00 */
[----:B------:R1:W-:Y:S01]  /*16c90*/  STS.128 [R0+0x10], R24 ;  /* 0x0000101800007388 */ /* 0x0003e20000000c00 */
[----:B------:R-:W-:Y:S05]  /*16ca0*/  @!P0 BRA `(.L_x_268) ;  /* 0x0000000000648947 */ /* 0x000fea0003800000 */
[----:B------:R-:W-:-:S07]  /*16cb0*/  MOV R15, UR5 ;  /* 0x00000005000f7c02 */ /* 0x000fce0008000f00 */
.L_x_271:
[----:B------:R-:W-:Y:S01]  /*16cc0*/  IMAD.IADD R14, R2, 0x1, R15 ;  /* 0x00000001020e7824 */ /* 0x000fe200078e020f */
[----:B------:R-:W-:Y:S01]  /*16cd0*/  BAR.SYNC.DEFER_BLOCKING 0x0 ;  /* 0x0000000000007b1d */ /* 0x000fe20000010000 */
[----:B------:R-:W-:-:S03]  /*16ce0*/  ISETP.GT.AND P2, PT, R15, 0x1, PT ;  /* 0x000000010f00780c */ /* 0x000fc60003f44270 */
[----:B------:R-:W-:Y:S02]  /*16cf0*/  ISETP.GE.U32.AND P0, PT, R14, UR6, PT ;  /* 0x000000060e007c0c */ /* 0x000fe4000bf06070 */
[----:B------:R-:W-:Y:S02]  /*16d00*/  BSSY B0, `(.L_x_269) ;  /* 0x0000012000007945 */ /* 0x000fe40003800000 */
[----:B------:R-:W-:Y:S02]  /*16d10*/  ISETP.GE.U32.OR P0, PT, R2, R15, P0 ;  /* 0x0000000f0200720c */ /* 0x000fe40000706470 */
[----:B------:R-:W-:-:S11]  /*16d20*/  SHF.R.S32.HI R15, RZ, 0x1, R15 ;  /* 0x00000001ff0f7819 */ /* 0x000fd6000001140f */
[----:B--2---:R-:W-:Y:S05]  /*16d30*/  @P0 BRA `(.L_x_270) ;  /* 0x0000000000380947 */ /* 0x004fea0003800000 */
[----:B------:R-:W-:-:S05]  /*16d40*/  IMAD R14, R14, R29, R16 ;  /* 0x0000001d0e0e7224 */ /* 0x000fca00078e0210 */
[----:B------:R-:W-:-:S05]  /*16d50*/  LEA R14, R14, UR4, 0x5 ;  /* 0x000000040e0e7c11 */ /* 0x000fca000f8e28ff */
[----:B0-----:R-:W1:Y:S04]  /*16d60*/  LDS.128 R32, [R14] ;  /* 0x000000000e207984 */ /* 0x001e680000000c00 */
[----:B------:R-:W0:Y:S01]  /*16d70*/  LDS.128 R36, [R14+0x10] ;  /* 0x000010000e247984 */ /* 0x000e220000000c00 */
[----:B-1----:R-:W-:Y:S01]  /*16d80*/  FADD.FTZ R20, R20, R32 ;  /* 0x0000002014147221 */ /* 0x002fe20000010000 */
[----:B------:R-:W-:Y:S01]  /*16d90*/  FADD.FTZ R21, R21, R33 ;  /* 0x0000002115157221 */ /* 0x000fe20000010000 */
[----:B------:R-:W-:Y:S01]  /*16da0*/  FADD.FTZ R22, R22, R34 ;  /* 0x0000002216167221 */ /* 0x000fe20000010000 */
[----:B------:R-:W-:Y:S01]  /*16db0*/  FADD.FTZ R23, R23, R35 ;  /* 0x0000002317177221 */ /* 0x000fe20000010000 */
[----:B0-----:R-:W-:Y:S01]  /*16dc0*/  FADD.FTZ R24, R24, R36 ;  /* 0x0000002418187221 */ /* 0x001fe20000010000 */
[----:B------:R-:W-:Y:S01]  /*16dd0*/  FADD.FTZ R25, R25, R37 ;  /* 0x0000002519197221 */ /* 0x000fe20000010000 */
[----:B------:R-:W-:Y:S01]  /*16de0*/  FADD.FTZ R26, R26, R38 ;  /* 0x000000261a1a7221 */ /* 0x000fe20000010000 */
[----:B------:R-:W-:Y:S01]  /*16df0*/  FADD.FTZ R27, R27, R39 ;  /* 0x000000271b1b7221 */ /* 0x000fe20000010000 */
[----:B------:R2:W-:Y:S04]  /*16e00*/  STS.128 [R0], R20 ;  /* 0x0000001400007388 */ /* 0x0005e80000000c00 */
[----:B------:R2:W-:Y:S02]  /*16e10*/  STS.128 [R0+0x10], R24 ;  /* 0x0000101800007388 */ /* 0x0005e40000000c00 */
.L_x_270:
[----:B------:R-:W-:Y:S05]  /*16e20*/  BSYNC B0 ;  /* 0x0000000000007941 */ /* 0x000fea0003800000 */
.L_x_269:
[----:B------:R-:W-:Y:S05]  /*16e30*/  @P2 BRA `(.L_x_271) ;  /* 0xfffffffc00a02947 */ /* 0x000fea000383ffff */
.L_x_268:
[----:B------:R-:W-:Y:S02]  /*16e40*/  ULDC UR4, c[0x0][0x238] ;  /* 0x00008e0000047ab9 */ /* 0x000fe40000000800 */
[----:B------:R-:W-:-:S13]  /*16e50*/  ISETP.NE.AND P0, PT, RZ, UR4, PT ;  /* 0x00000004ff007c0c */ /* 0x000fda000bf05270 */
[----:B------:R-:W-:Y:S05]  /*16e60*/  @!P0 BRA `(.L_x_272) ;  /* 0x0000000000e48947 */ /* 0x000fea0003800000 */
[----:B------:R-:W-:Y:S02]  /*16e70*/  ISETP.GT.AND P0, PT, R29, 0x20, PT ;  /* 0x000000201d00780c */ /* 0x000fe40003f04270 */
[----:B------:R-:W-:-:S11]  /*16e80*/  MOV R2, R29 ;  /* 0x0000001d00027202 */ /* 0x000fd60000000f00 */
[----:B------:R-:W-:Y:S05]  /*16e90*/  @!P0 BRA `(.L_x_273) ;  /* 0x00000000007c8947 */ /* 0x000fea0003800000 */
[----:B------:R-:W-:Y:S01]  /*16ea0*/  LEA.HI R2, R29, R29, RZ, 0x1 ;  /* 0x0000001d1d027211 */ /* 0x000fe200078f08ff */
[----:B------:R3:W-:Y:S03]  /*16eb0*/  STS.128 [R0], R20 ;  /* 0x0000001400007388 */ /* 0x0007e60000000c00 */
[----:B------:R-:W-:Y:S01]  /*16ec0*/  SHF.R.S32.HI R14, RZ, 0x1, R2 ;  /* 0x00000001ff0e7819 */ /* 0x000fe20000011402 */
[----:B------:R3:W-:Y:S01]  /*16ed0*/  STS.128 [R0+0x10], R24 ;  /* 0x0000101800007388 */ /* 0x0007e20000000c00 */
[----:B------:R-:W-:Y:S02]  /*16ee0*/  HFMA2.MMA R2, -RZ, RZ, 0, 1.9073486328125e-06 ;  /* 0x00000020ff027435 */ /* 0x000fe400000001ff */
[----:B------:R-:W-:-:S13]  /*16ef0*/  ISETP.GE.AND P0, PT, R14, 0x20, PT ;  /* 0x000000200e00780c */ /* 0x000fda0003f06270 */
[----:B---3--:R-:W-:Y:S05]  /*16f00*/  @!P0 BRA `(.L_x_273) ;  /* 0x0000000000608947 */ /* 0x008fea0003800000 */
.L_x_276:
[----:B------:R-:W-:Y:S01]  /*16f10*/  IADD3 R2, R16, R14, RZ ;  /* 0x0000000e10027210 */ /* 0x000fe20007ffe0ff */
[----:B------:R-:W-:Y:S03]  /*16f20*/  BAR.SYNC.DEFER_BLOCKING 0x0 ;  /* 0x0000000000007b1d */ /* 0x000fe60000010000 */
[----:B------:R-:W-:-:S03]  /*16f30*/  ISETP.GE.U32.AND P0, PT, R2, R29, PT ;  /* 0x0000001d0200720c */ /* 0x000fc60003f06070 */
[----:B------:R-:W-:Y:S01]  /*16f40*/  BSSY B0, `(.L_x_274) ;  /* 0x0000010000007945 */ /* 0x000fe20003800000 */
[----:B------:R-:W-:-:S13]  /*16f50*/  ISETP.GE.U32.OR P0, PT, R16, R14, P0 ;  /* 0x0000000e1000720c */ /* 0x000fda0000706470 */
[----:B---3--:R-:W-:Y:S05]  /*16f60*/  @P0 BRA `(.L_x_275) ;  /* 0x0000000000340947 */ /* 0x008fea0003800000 */
[----:B------:R-:W-:-:S05]  /*16f70*/  IMAD R2, R14, 0x20, R0 ;  /* 0x000000200e027824 */ /* 0x000fca00078e0200 */
[----:B0-----:R-:W1:Y:S04]  /*16f80*/  LDS.128 R32, [R2] ;  /* 0x0000000002207984 */ /* 0x001e680000000c00 */
[----:B------:R-:W0:Y:S01]  /*16f90*/  LDS.128 R36, [R2+0x10] ;  /* 0x0000100002247984 */ /* 0x000e220000000c00 */
[----:B-12---:R-:W-:Y:S01]  /*16fa0*/  FADD.FTZ R20, R20, R32 ;  /* 0x0000002014147221 */ /* 0x006fe20000010000 */
        /* <DEDUP_REMOVED lines=9> */
.L_x_275:
[----:B------:R-:W-:Y:S05]  /*17040*/  BSYNC B0 ;  /* 0x0000000000007941 */ /* 0x000fea0003800000 */
.L_x_274:
[----:B------:R-:W-:-:S04]  /*17050*/  SHF.R.S32.HI R14, RZ, 0x1, R14 ;  /* 0x00000001ff0e7819 */ /* 0x000fc8000001140e */
[----:B------:R-:W-:-:S13]  /*17060*/  ISETP.GE.AND P0, PT, R14, 0x20, PT ;  /* 0x000000200e00780c */ /* 0x000fda0003f06270 */
[----:B------:R-:W-:Y:S05]  /*17070*/  @P0 BRA `(.L_x_276) ;  /* 0xfffffffc00a40947 */ /* 0x000fea000383ffff */
[----:B------:R-:W-:-:S07]  /*17080*/  MOV R2, 0x20 ;  /* 0x0000002000027802 */ /* 0x000fce0000000f00 */
.L_x_273:
[----:B------:R-:W-:Y:S01]  /*17090*/  BAR.SYNC.DEFER_BLOCKING 0x0 ;  /* 0x0000000000007b1d */ /* 0x000fe20000010000 */
[----:B------:R-:W-:-:S13]  /*170a0*/  ISETP.GE.AND P0, PT, R2, 0x2, PT ;  /* 0x000000020200780c */ /* 0x000fda0003f06270 */
[----:B------:R-:W-:Y:S05]  /*170b0*/  @!P0 BRA `(.L_x_272) ;  /* 0x0000000000508947 */ /* 0x000fea0003800000 */
[----:B------:R-:W-:-:S11]  /*170c0*/  HFMA2.MMA R15, -RZ, RZ, 0, 5.9604644775390625e-08 ;  /* 0x00000001ff0f7435 */ /* 0x000fd600000001ff */
.L_x_277:
[----:B------:R-:W4:Y:S04]  /*170d0*/  SHFL.DOWN PT, R29, R20, R15, 0x1f ;  /* 0x08001f0f141d7589 */ /* 0x000f2800000e0000 */
[----:B-123--:R-:W1:Y:S04]  /*170e0*/  SHFL.DOWN PT, R0, R21, R15, 0x1f ;  /* 0x08001f0f15007589 */ /* 0x00ee6800000e0000 */
[----:B------:R-:W2:Y:S04]  /*170f0*/  SHFL.DOWN PT, R31, R22, R15, 0x1f ;  /* 0x08001f0f161f7589 */ /* 0x000ea800000e0000 */
[----:B------:R-:W3:Y:S04]  /*17100*/  SHFL.DOWN PT, R14, R23, R15, 0x1f ;  /* 0x08001f0f170e7589 */ /* 0x000ee800000e0000 */
[----:B0-----:R-:W0:Y:S04]  /*17110*/  SHFL.DOWN PT, R33, R24, R15, 0x1f ;  /* 0x08001f0f18217589 */ /* 0x001e2800000e0000 */
[----:B------:R-:W5:Y:S04]  /*17120*/  SHFL.DOWN PT, R16, R25, R15, 0x1f ;  /* 0x08001f0f19107589 */ /* 0x000f6800000e0000 */
[----:B------:R-:W5:Y:S01]  /*17130*/  SHFL.DOWN PT, R35, R26, R15, 0x1f ;  /* 0x08001f0f1a237589 */ /* 0x000f6200000e0000 */
[----:B----4-:R-:W-:-:S03]  /*17140*/  FADD.FTZ R20, R29, R20 ;  /* 0x000000141d147221 */ /* 0x010fc60000010000 */
[----:B------:R4:W5:Y:S01]  /*17150*/  SHFL.DOWN PT, R30, R27, R15, 0x1f ;  /* 0x08001f0f1b1e7589 */ /* 0x00096200000e0000 */
[----:B-1----:R-:W-:Y:S01]  /*17160*/  FADD.FTZ R21, R0, R21 ;  /* 0x0000001500157221 */ /* 0x002fe20000010000 */
[----:B--2---:R-:W-:Y:S01]  /*17170*/  FADD.FTZ R22, R31, R22 ;  /* 0x000000161f167221 */ /* 0x004fe20000010000 */
[----:B---3--:R-:W-:Y:S01]  /*17180*/  FADD.FTZ R23, R14, R23 ;  /* 0x000000170e177221 */ /* 0x008fe20000010000 */
[----:B----4-:R-:W-:Y:S01]  /*17190*/  SHF.L.U32 R15, R15, 0x1, RZ ;  /* 0x000000010f0f7819 */ /* 0x010fe200000006ff */
[----:B0-----:R-:W-:-:S03]  /*171a0*/  FADD.FTZ R24, R33, R24 ;  /* 0x0000001821187221 */ /* 0x001fc60000010000 */
[----:B------:R-:W-:Y:S01]  /*171b0*/  ISETP.GE.AND P0, PT, R15, R2, PT ;  /* 0x000000020f00720c */ /* 0x000fe20003f06270 */
[----:B-----5:R-:W-:Y:S01]  /*171c0*/  FADD.FTZ R25, R16, R25 ;  /* 0x0000001910197221 */ /* 0x020fe20000010000 */
[----:B------:R-:W-:Y:S01]  /*171d0*/  FADD.FTZ R26, R35, R26 ;  /* 0x0000001a231a7221 */ /* 0x000fe20000010000 */
[----:B------:R-:W-:-:S10]  /*171e0*/  FADD.FTZ R27, R30, R27 ;  /* 0x0000001b1e1b7221 */ /* 0x000fd40000010000 */
[----:B------:R-:W-:Y:S05]  /*171f0*/  @!P0 BRA `(.L_x_277) ;  /* 0xfffffffc00b48947 */ /* 0x000fea000383ffff */
.L_x_272:
        /* <DEDUP_REMOVED lines=10> */
[----:B------:R-:W4:Y:S04]  /*172a0*/  LDG.E.64 R6, desc[UR60][R4.64+0x8] ;  /* 0x0000083c04067981 */ /* 0x000f28000c1e1b00 */
[----:B------:R-:W5:Y:S04]  /*172b0*/  LDG.E.64 R8, desc[UR60][R4.64+0x10] ;  /* 0x0000103c04087981 */ /* 0x000f68000c1e1b00 */
[----:B------:R-:W5:Y:S01]  /*172c0*/  LDG.E.64 R10, desc[UR60][R4.64+0x18] ;  /* 0x0000183c040a7981 */ /* 0x000f62000c1e1b00 */
[----:B-123--:R-:W-:Y:S01]  /*172d0*/  FADD.FTZ R20, R20, R2 ;  /* 0x0000000214147221 */ /* 0x00efe20000010000 */
[----:B------:R-:W-:Y:S01]  /*172e0*/  FADD.FTZ R21, R21, R3 ;  /* 0x0000000315157221 */ /* 0x000fe20000010000 */
[----:B----4-:R-:W-:Y:S01]  /*172f0*/  FADD.FTZ R22, R22, R6 ;  /* 0x0000000616167221 */ /* 0x010fe20000010000 */
[----:B------:R-:W-:Y:S01]  /*17300*/  FADD.FTZ R23, R23, R7 ;  /* 0x0000000717177221 */ /* 0x000fe20000010000 */
[----:B-----5:R-:W-:Y:S01]  /*17310*/  FADD.FTZ R24, R24, R8 ;  /* 0x0000000818187221 */ /* 0x020fe20000010000 */
[----:B------:R-:W-:Y:S01]  /*17320*/  FADD.FTZ R25, R25, R9 ;  /* 0x0000000919197221 */ /* 0x000fe20000010000 */
[----:B------:R-:W-:Y:S01]  /*17330*/  FADD.FTZ R26, R26, R10 ;  /* 0x0000000a1a1a7221 */ /* 0x000fe20000010000 */
[----:B------:R-:W-:-:S07]  /*17340*/  FADD.FTZ R27, R27, R11 ;  /* 0x0000000b1b1b7221 */ /* 0x000fce0000010000 */
.L_x_279:
        /* <DEDUP_REMOVED lines=24> */
.L_x_281:
        /* <DEDUP_REMOVED lines=25> */
.L_x_282:
        /* <DEDUP_REMOVED lines=12> */
[----:B------:R-:W-:Y:S01]  /*17720*/  IMAD.U32 R4, RZ, RZ, UR4 ;  /* 0x00000004ff047e24 */ /* 0x000fe2000f8e00ff */
[----:B--2---:R2:W3:Y:S01]  /*17730*/  LDC.64 R2, c[0x4][R0] ;  /* 0x0100000000027b82 */ /* 0x0044e20000000a00 */
        /* <DEDUP_REMOVED lines=8> */
[----:B--2---:R-:W-:-:S07]  /*177c0*/  MOV R12, 0x1 ;  /* 0x00000001000c7802 */ /* 0x004fce0000000f00 */
[----:B------:R-:W-:-:S07]  /*177d0*/  LEPC R20, `(.L_x_283) ;  /* 0x000000001014794e */ /* 0x000fce0000000000 */
[----:B01-3--:R-:W-:Y:S05]  /*177e0*/  CALL.ABS.NOINC R2 ;  /* 0x0000000002007343 */ /* 0x00bfea0003c00000 */
.L_x_283:
        /* <DEDUP_REMOVED lines=13> */
[----:B--2---:R2:W4:Y:S01]  /*178c0*/  LDC.64 R2, c[0x4][R0] ;  /* 0x0100000000027b82 */ /* 0x0045220000000a00 */
        /* <DEDUP_REMOVED lines=10> */
[----:B01-34-:R-:W-:Y:S05]  /*17970*/  CALL.ABS.NOINC R2 ;  /* 0x0000000002007343 */ /* 0x01bfea0003c00000 */
.L_x_284:
[----:B------:R-:W-:Y:S02]  /*17980*/  ULDC.64 UR4, c[0x0][0x5f8] ;  /* 0x00017e0000047ab9 */ /* 0x000fe40000000a00 */
[----:B--2---:R-:W-:-:S04]  /*17990*/  IADD3 R2, P0, R17, UR4, RZ ;  /* 0x0000000411027c10 */ /* 0x004fc8000ff1e0ff */
[----:B------:R-:W-:-:S05]  /*179a0*/  IADD3.X R3, RZ, UR5, RZ, P0, !PT ;  /* 0x00000005ff037c10 */ /* 0x000fca00087fe4ff */
[----:B------:R-:W-:Y:S01]  /*179b0*/  STG.E.64 desc[UR60][R2.64], R26 ;  /* 0x0000001a02007986 */ /* 0x000fe2000c101b3c */
[----:B------:R-:W-:Y:S05]  /*179c0*/  EXIT ;  /* 0x000000000000794d */ /* 0x000fea0003800000 */
.L_x_280:
[----:B------:R-:W-:Y:S04]  /*179d0*/  STG.E.64 desc[UR60][R4.64], R20 ;  /* 0x0000001404007986 */ /* 0x000fe8000c101b3c */
[----:B------:R-:W-:Y:S04]  /*179e0*/  STG.E.64 desc[UR60][R4.64+0x8], R22 ;  /* 0x0000081604007986 */ /* 0x000fe8000c101b3c */
[----:B------:R-:W-:Y:S04]  /*179f0*/  STG.E.64 desc[UR60][R4.64+0x10], R24 ;  /* 0x0000101804007986 */ /* 0x000fe8000c101b3c */
[----:B------:R-:W-:Y:S01]  /*17a00*/  STG.E.64 desc[UR60][R4.64+0x18], R26 ;  /* 0x0000181a04007986 */ /* 0x000fe2000c101b3c */
[----:B------:R-:W-:Y:S05]  /*17a10*/  EXIT ;  /* 0x000000000000794d */ /* 0x000fea0003800000 */
.L_x_278:
        /* <DEDUP_REMOVED lines=16> */
.L_x_285:
        /* <DEDUP_REMOVED lines=24> */
.L_x_287:
        /* <DEDUP_REMOVED lines=25> */
.L_x_288:
        /* <DEDUP_REMOVED lines=25> */
.L_x_289:
        /* <DEDUP_REMOVED lines=25> */
.L_x_290:
[----:B------:R-:W-:Y:S02]  /*18150*/  ULDC.64 UR4, c[0x0][0x5f8] ;  /* 0x00017e0000047ab9 */ /* 0x000fe40000000a00 */
[----:B--2---:R-:W-:-:S04]  /*18160*/  IADD3 R2, P0, R17, UR4, RZ ;  /* 0x0000000411027c10 */ /* 0x004fc8000ff1e0ff */
[----:B------:R-:W-:-:S05]  /*18170*/  IADD3.X R3, RZ, UR5, RZ, P0, !PT ;  /* 0x00000005ff037c10 */ /* 0x000fca00087fe4ff */
[----:B------:R-:W-:Y:S01]  /*18180*/  STG.E.64 desc[UR60][R2.64], R26 ;  /* 0x0000001a02007986 */ /* 0x000fe2000c101b3c */
[----:B------:R-:W-:Y:S05]  /*18190*/  EXIT ;  /* 0x000000000000794d */ /* 0x000fea0003800000 */
.L_x_286:
[----:B------:R-:W-:Y:S04]  /*181a0*/  STG.E.64 desc[UR60][R10.64], R20 ;  /* 0x000000140a007986 */ /* 0x000fe8000c101b3c */
[----:B------:R-:W-:Y:S04]  /*181b0*/  STG.E.64 desc[UR60][R8.64], R22 ;  /* 0x0000001608007986 */ /* 0x000fe8000c101b3c */
[----:B------:R-:W-:Y:S04]  /*181c0*/  STG.E.64 desc[UR60][R6.64], R24 ;  /* 0x0000001806007986 */ /* 0x000fe8000c101b3c */
[----:B------:R-:W-:Y:S01]  /*181d0*/  STG.E.64 desc[UR60][R12.64], R26 ;  /* 0x0000001a0c007986 */ /* 0x000fe2000c101b3c */
[----:B------:R-:W-:Y:S05]  /*181e0*/  EXIT ;  /* 0x000000000000794d */ /* 0x000fea0003800000 */
.L_x_251:
        /* <DEDUP_REMOVED lines=11> */
[----:B------:R-:W1:Y:S01]  /*182a0*/  LDC.U8 R0, c[0x0][0x628] ;  /* 0x00018a00ff007b82 */ /* 0x000e620000000000 */
        /* <DEDUP_REMOVED lines=8> */
[----:B------:R-:W3:Y:S04]  /*18330*/  LDG.E.64 R6, desc[UR60][R4.64+0x8] ;  /* 0x0000083c04067981 */ /* 0x000ee8000c1e1b00 */
[----:B------:R-:W4:Y:S04]  /*18340*/  LDG.E.64 R8, desc[UR60][R4.64+0x10] ;  /* 0x0000103c04087981 */ /* 0x000f28000c1e1b00 */
[----:B------:R-:W5:Y:S01]  /*18350*/  LDG.E.64 R10, desc[UR60][R4.64+0x18] ;  /* 0x0000183c040a7981 */ /* 0x000f62000c1e1b00 */
[----:B--2---:R-:W-:Y:S01]  /*18360*/  FADD.FTZ R20, R20, R2 ;  /* 0x0000000214147221 */ /* 0x004fe20000010000 */
[----:B------:R-:W-:Y:S01]  /*18370*/  FADD.FTZ R21, R21, R3 ;  /* 0x0000000315157221 */ /* 0x000fe20000010000 */
[----:B---3--:R-:W-:Y:S01]  /*18380*/  FADD.FTZ R22, R22, R6 ;  /* 0x0000000616167221 */ /* 0x008fe20000010000 */
[----:B------:R-:W-:Y:S01]  /*18390*/  FADD.FTZ R23, R23, R7 ;  /* 0x0000000717177221 */ /* 0x000fe20000010000 */
[----:B----4-:R-:W-:Y:S01]  /*183a0*/  FADD.FTZ R24, R24, R8 ;  /* 0x0000000818187221 */ /* 0x010fe20000010000 */
[----:B------:R-:W-:Y:S01]  /*183b0*/  FADD.FTZ R25, R25, R9 ;  /* 0x0000000919197221 */ /* 0x000fe20000010000 */
[----:B-----5:R-:W-:Y:S01]  /*183c0*/  FADD.FTZ R26, R26, R10 ;  /* 0x0000000a1a1a7221 */ /* 0x020fe20000010000 */
[----:B------:R-:W-:-:S07]  /*183d0*/  FADD.FTZ R27, R27, R11 ;  /* 0x0000000b1b1b7221 */ /* 0x000fce0000010000 */
.L_x_292:
        /* <DEDUP_REMOVED lines=24> */
.L_x_294:
        /* <DEDUP_REMOVED lines=13> */
[----:B-1----:R1:W2:Y:S01]  /*18630*/  LDC.64 R2, c[0x4][R0] ;  /* 0x0100000000027b82 */ /* 0x0022a20000000a00 */
        /* <DEDUP_REMOVED lines=8> */
[----:B-1----:R-:W-:-:S07]  /*186c0*/  MOV R13, RZ ;  /* 0x000000ff000d7202 */ /* 0x002fce0000000f00 */
[----:B------:R-:W-:-:S07]  /*186d0*/  LEPC R20, `(.L_x_295) ;  /* 0x000000001014794e */ /* 0x000fce0000000000 */
[----:B0-2---:R-:W-:Y:S05]  /*186e0*/  CALL.ABS.NOINC R2 ;  /* 0x0000000002007343 */ /* 0x005fea0003c00000 */
.L_x_295:
        /* <DEDUP_REMOVED lines=13> */
[----:B-1----:R1:W3:Y:S01]  /*187c0*/  LDC.64 R2, c[0x4][R0] ;  /* 0x0100000000027b82 */ /* 0x0022e20000000a00 */
        /* <DEDUP_REMOVED lines=10> */
[----:B0-23--:R-:W-:Y:S05]  /*18870*/  CALL.ABS.NOINC R2 ;  /* 0x0000000002007343 */ /* 0x00dfea0003c00000 */
.L_x_296:
        /* <DEDUP_REMOVED lines=13> */
[----:B-1----:R1:W4:Y:S01]  /*18950*/  LDC.64 R2, c[0x4][R0] ;  /* 0x0100000000027b82 */ /* 0x0023220000000a00 */
        /* <DEDUP_REMOVED lines=10> */
[----:B0-234-:R-:W-:Y:S05]  /*18a00*/  CALL.ABS.NOINC R2 ;  /* 0x0000000002007343 */ /* 0x01dfea0003c00000 */
.L_x_297:
[----:B------:R-:W-:Y:S02]  /*18a10*/  ULDC.64 UR4, c[0x0][0x5f8] ;  /* 0x00017e0000047ab9 */ /* 0x000fe40000000a00 */
[----:B-1----:R-:W-:-:S04]  /*18a20*/  IADD3 R2, P0, R17, UR4, RZ ;  /* 0x0000000411027c10 */ /* 0x002fc8000ff1e0ff */
[----:B------:R-:W-:-:S05]  /*18a30*/  IADD3.X R3, RZ, UR5, RZ, P0, !PT ;  /* 0x00000005ff037c10 */ /* 0x000fca00087fe4ff */
[----:B------:R-:W-:Y:S01]  /*18a40*/  STG.E.64 desc[UR60][R2.64], R26 ;  /* 0x0000001a02007986 */ /* 0x000fe2000c101b3c */
[----:B------:R-:W-:Y:S05]  /*18a50*/  EXIT ;  /* 0x000000000000794d */ /* 0x000fea0003800000 */
.L_x_293:
[----:B------:R-:W-:Y:S04]  /*18a60*/  STG.E.64 desc[UR60][R4.64], R20 ;  /* 0x0000001404007986 */ /* 0x000fe8000c101b3c */
[----:B------:R-:W-:Y:S04]  /*18a70*/  STG.E.64 desc[UR60][R4.64+0x8], R22 ;  /* 0x0000081604007986 */ /* 0x000fe8000c101b3c */
[----:B------:R-:W-:Y:S04]  /*18a80*/  STG.E.64 desc[UR60][R4.64+0x10], R24 ;  /* 0x0000101804007986 */ /* 0x000fe8000c101b3c */
[----:B------:R-:W-:Y:S01]  /*18a90*/  STG.E.64 desc[UR60][R4.64+0x18], R26 ;  /* 0x0000181a04007986 */ /* 0x000fe2000c101b3c */
[----:B------:R-:W-:Y:S05]  /*18aa0*/  EXIT ;  /* 0x000000000000794d */ /* 0x000fea0003800000 */
.L_x_291:
        /* <DEDUP_REMOVED lines=16> */
.L_x_298:
        /* <DEDUP_REMOVED lines=24> */
.L_x_300:
        /* <DEDUP_REMOVED lines=25> */
.L_x_301:
        /* <DEDUP_REMOVED lines=25> */
.L_x_302:
        /* <DEDUP_REMOVED lines=25> */
.L_x_303:
[----:B------:R-:W-:Y:S02]  /*191e0*/  ULDC.64 UR4, c[0x0][0x5f8] ;  /* 0x00017e0000047ab9 */ /* 0x000fe40000000a00 */
[----:B-1----:R-:W-:-:S04]  /*191f0*/  IADD3 R2, P0, R17, UR4, RZ ;  /* 0x0000000411027c10 */ /* 0x002fc8000ff1e0ff */
[----:B------:R-:W-:-:S05]  /*19200*/  IADD3.X R3, RZ, UR5, RZ, P0, !PT ;  /* 0x00000005ff037c10 */ /* 0x000fca00087fe4ff */
[----:B------:R-:W-:Y:S01]  /*19210*/  STG.E.64 desc[UR60][R2.64], R26 ;  /* 0x0000001a02007986 */ /* 0x000fe2000c101b3c */
[----:B------:R-:W-:Y:S05]  /*19220*/  EXIT ;  /* 0x000000000000794d */ /* 0x000fea0003800000 */
.L_x_299:
[----:B------:R-:W-:Y:S04]  /*19230*/  STG.E.64 desc[UR60][R6.64], R20 ;  /* 0x0000001406007986 */ /* 0x000fe8000c101b3c */
[----:B------:R-:W-:Y:S04]  /*19240*/  STG.E.64 desc[UR60][R8.64], R22 ;  /* 0x0000001608007986 */ /* 0x000fe8000c101b3c */
[----:B------:R-:W-:Y:S04]  /*19250*/  STG.E.64 desc[UR60][R10.64], R24 ;  /* 0x000000180a007986 */ /* 0x000fe8000c101b3c */
[----:B------:R-:W-:Y:S01]  /*19260*/  STG.E.64 desc[UR60][R12.64], R26 ;  /* 0x0000001a0c007986 */ /* 0x000fe2000c101b3c */
[----:B------:R-:W-:Y:S05]  /*19270*/  EXIT ;  /* 0x000000000000794d */ /* 0x000fea0003800000 */
.L_x_304:
        /* <DEDUP_REMOVED lines=16> */
.L_x_8239:


//--------------------- .text._ZN2at6native13reduce_kernelILi256ELi1ENS0_8ReduceOpIN3c107complexIdEENS0_7MeanOpsIS5_S5_dS5_EEjS5_Li4ELi4EEEEEvT1_ --------------------------
	.section	.text._ZN2at6native13reduce_kernelILi256ELi1ENS0_8ReduceOpIN3c107complexIdEENS0_7MeanOpsIS5_S5_dS5_EEjS5_Li4ELi4EEEEEvT1_,"ax",@progbits
	.align	128
        .global         _ZN2at6native13reduce_kernelILi256ELi1ENS0_8ReduceOpIN3c107complexIdEENS0_7MeanOpsIS5_S5_dS5_EEjS5_Li4ELi4EEEEEvT1_
        .type           _ZN2at6native13reduce_kernelILi256ELi1ENS0_8ReduceOpIN3c107complexIdEENS0_7MeanOpsIS5_S5_dS5_EEjS5_Li4ELi4EEEEEvT1_,@function
        .size           _ZN2at6native13reduce_kernelILi256ELi1ENS0_8ReduceOpIN3c107complexIdEENS0_7MeanOpsIS5_S5_dS5_EEjS5_Li4ELi4EEEEEvT1_,(.L_x_8240 - _ZN2at6native13reduce_kernelILi256ELi1ENS0_8ReduceOpIN3c107complexIdEENS0_7MeanOpsIS5_S5_dS5_EEjS5_Li4ELi4EEEEEvT1_)
        .other          _ZN2at6native13reduce_kernelILi256ELi1ENS0_8ReduceOpIN3c107complexIdEENS0_7MeanOpsIS5_S5_dS5_EEjS5_Li4ELi4EEEEEvT1_,@"STO_CUDA_ENTRY STV_DEFAULT"
_ZN2at6native13reduce_kernelILi256ELi1ENS0_8ReduceOpIN3c107complexIdEENS0_7MeanOpsIS5_S5_dS5_EEjS5_Li4ELi4EEEEEvT1_:
.text._ZN2at6native13reduce_kernelILi256ELi1ENS0_8ReduceOpIN3c107complexIdEENS0_7MeanOpsIS5_S5_dS5_EEjS5_Li4ELi4EEEEEvT1_:
        /* <DEDUP_REMOVED lines=287> */
.L_x_305:
        /* <DEDUP_REMOVED lines=10> */
[----:B------:R-:W-:Y:S01]  /*1290*/  IMAD.U32 R2, RZ, RZ, UR6 ;  /* 0x00000006ff027e24 */ /* 0x000fe2000f8e00ff */
[----:B------:R-:W-:Y:S01]  /*12a0*/  ULDC.64 UR36, c[0x0][0x208] ;  /* 0x0000820000247ab9 */ /* 0x000fe20000000a00 */
[----:B------:R-:W-:Y:S01]  /*12b0*/  BSSY B0, `(.L_x_306) ;  /* 0x0000a28000007945 */ /* 0x000fe20003800000 */
[----:B------:R-:W-:-:S02]  /*12c0*/  CS2R R30, SRZ ;  /* 0x00000000001e7805 */ /* 0x000fc4000001ff00 */
[----:B------:R-:W-:Y:S01]  /*12d0*/  CS2R R28, SRZ ;  /* 0x00000000001c7805 */ /* 0x000fe2000001ff00 */
[C---:B0-----:R-:W-:Y:S02]  /*12e0*/  IMAD R7, R4.reuse, UR27, R7 ;  /* 0x0000001b04077c24 */ /* 0x041fe4000f8e0207 */
        /* <DEDUP_REMOVED lines=13> */
[----:B------:R-:W0:Y:S01]  /*13c0*/  LDC.64 R30, c[0x0][0x220] ;  /* 0x00008800ff1e7b82 */ /* 0x000e220000000a00 */
[----:B------:R-:W-:Y:S01]  /*13d0*/  SHF.R.U64 R3, R28, 0x4, R29 ;  /* 0x000000041c037819 */ /* 0x000fe2000000121d */
[----:B------:R-:W-:Y:S01]  /*13e0*/  ULDC UR4, c[0x0][0x234] ;  /* 0x00008d0000047ab9 */ /* 0x000fe20000000800 */
[----:B------:R-:W-:Y:S01]  /*13f0*/  BSSY B1, `(.L_x_309) ;  /* 0x000002b000017945 */ /* 0x000fe20003800000 */
[----:B------:R-:W-:Y:S01]  /*1400*/  IMAD.U32 R40, RZ, RZ, UR4 ;  /* 0x00000004ff287e24 */ /* 0x000fe2000f8e00ff */
[----:B------:R-:W-:-:S03]  /*1410*/  LOP3.LUT R14, R3, 0x3, RZ, 0xc0, !PT ;  /* 0x00000003030e7812 */ /* 0x000fc600078ec0ff */
[----:B------:R-:W1:Y:S01]  /*1420*/  LDC.64 R34, c[0x0][0x228] ;  /* 0x00008a00ff227b82 */ /* 0x000e620000000a00 */
[----:B------:R-:W-:Y:S02]  /*1430*/  ISETP.NE.AND P0, PT, R14, RZ, PT ;  /* 0x000000ff0e00720c */ /* 0x000fe40003f05270 */
[----:B0-----:R-:W-:Y:S01]  /*1440*/  MOV R8, R30 ;  /* 0x0000001e00087202 */ /* 0x001fe20000000f00 */
[----:B------:R-:W-:Y:S01]  /*1450*/  IMAD.MOV.U32 R9, RZ, RZ, R31 ;  /* 0x000000ffff097224 */ /* 0x000fe200078e001f */
[----:B-1----:R-:W-:Y:S01]  /*1460*/  MOV R6, R34 ;  /* 0x0000002200067202 */ /* 0x002fe20000000f00 */
[----:B------:R-:W-:-:S08]  /*1470*/  IMAD.MOV.U32 R7, RZ, RZ, R35 ;  /* 0x000000ffff077224 */ /* 0x000fd000078e0023 */
        /* <DEDUP_REMOVED lines=15> */
.L_x_314:
[----:B------:R-:W-:Y:S05]  /*1570*/  BSYNC B3 ;  /* 0x0000000000037941 */ /* 0x000fea0003800000 */
.L_x_313:
[----:B------:R-:W-:-:S04]  /*1580*/  PRMT R3, R3, 0x9910, RZ ;  /* 0x0000991003037816 */ /* 0x000fc800000000ff */
[----:B------:R-:W-:-:S13]  /*1590*/  ISETP.NE.AND P0, PT, R3, RZ, PT ;  /* 0x000000ff0300720c */ /* 0x000fda0003f05270 */
[----:B------:R-:W-:Y:S05]  /*15a0*/  @!P0 BRA `(.L_x_312) ;  /* 0x0000000000248947 */ /* 0x000fea0003800000 */
[----:B------:R-:W-:Y:S01]  /*15b0*/  IADD3 R3, P0, R5, -R14, RZ ;  /* 0x8000000e05037210 */ /* 0x000fe20007f1e0ff */
[----:B------:R-:W-:Y:S01]  /*15c0*/  ULDC.64 UR4, c[0x0][0x228] ;  /* 0x00008a0000047ab9 */ /* 0x000fe20000000a00 */
[----:B------:R-:W-:-:S03]  /*15d0*/  ULDC.64 UR6, c[0x0][0x220] ;  /* 0x0000880000067ab9 */ /* 0x000fc60000000a00 */
[----:B------:R-:W-:Y:S01]  /*15e0*/  IMAD.X R6, RZ, RZ, -0x1, P0 ;  /* 0xffffffffff067424 */ /* 0x000fe200000e06ff */
[----:B------:R-:W-:-:S04]  /*15f0*/  LEA R16, P0, R3, R28, 0x4 ;  /* 0x0000001c03107211 */ /* 0x000fc800078020ff */
[----:B------:R-:W-:-:S06]  /*1600*/  LEA.HI.X R17, R3, R29, R6, 0x4, P0 ;  /* 0x0000001d03117211 */ /* 0x000fcc00000f2406 */
[----:B------:R-:W2:Y:S02]  /*1610*/  LDG.E.128 R16, desc[UR36][R16.64] ;  /* 0x0000002410107981 */ /* 0x000ea4000c1e1d00 */
[----:B--2---:R-:W-:Y:S02]  /*1620*/  DADD R6, R18, UR4 ;  /* 0x0000000412067e29 */ /* 0x004fe40008000000 */
[----:B------:R-:W-:-:S11]  /*1630*/  DADD R8, R16, UR6 ;  /* 0x0000000610087e29 */ /* 0x000fd60008000000 */
.L_x_312:
[----:B------:R-:W-:Y:S05]  /*1640*/  BSYNC B2 ;  /* 0x0000000000027941 */ /* 0x000fea0003800000 */
.L_x_311:
[C---:B------:R-:W-:Y:S02]  /*1650*/  IADD3 R3, P0, -R14.reuse, 0x4, RZ ;  /* 0x000000040e037810 */ /* 0x040fe40007f1e1ff */
[----:B------:R-:W-:Y:S02]  /*1660*/  IADD3 R40, R14, -0x4, R2 ;  /* 0xfffffffc0e287810 */ /* 0x000fe40007ffe002 */
[----:B------:R-:W-:Y:S02]  /*1670*/  LEA R28, P1, R3, R28, 0x4 ;  /* 0x0000001c031c7211 */ /* 0x000fe400078220ff */
[----:B------:R-:W-:-:S04]  /*1680*/  IADD3.X R12, RZ, -0x1, RZ, P0, !PT ;  /* 0xffffffffff0c7810 */ /* 0x000fc800007fe4ff */
[----:B------:R-:W-:-:S07]  /*1690*/  LEA.HI.X R29, R3, R29, R12, 0x4, P1 ;  /* 0x0000001d031d7211 */ /* 0x000fce00008f240c */
.L_x_310:
[----:B------:R-:W-:Y:S05]  /*16a0*/  BSYNC B1 ;  /* 0x0000000000017941 */ /* 0x000fea0003800000 */
.L_x_309:
[----:B------:R-:W-:Y:S01]  /*16b0*/  LEA R3, R13, 0x3, 0x2 ;  /* 0x000000030d037811 */ /* 0x000fe200078e10ff */
[----:B------:R-:W-:Y:S01]  /*16c0*/  BSSY B1, `(.L_x_315) ;  /* 0x0000024000017945 */ /* 0x000fe20003800000 */
[----:B------:R-:W-:Y:S01]  /*16d0*/  ISETP.NE.AND P1, PT, RZ, UR27, PT ;  /* 0x0000001bff007c0c */ /* 0x000fe2000bf25270 */
[----:B------:R-:W-:Y:S01]  /*16e0*/  IMAD.MOV.U32 R2, RZ, RZ, R30 ;  /* 0x000000ffff027224 */ /* 0x000fe200078e001e */
[----:B------:R-:W-:Y:S01]  /*16f0*/  ISETP.GE.U32.AND P0, PT, R3, R40, PT ;  /* 0x000000280300720c */ /* 0x000fe20003f06070 */
[----:B------:R-:W-:Y:S01]  /*1700*/  IMAD.MOV.U32 R32, RZ, RZ, R34 ;  /* 0x000000ffff207224 */ /* 0x000fe200078e0022 */
[----:B------:R-:W-:Y:S01]  /*1710*/  ISETP.NE.AND P2, PT, R4, RZ, PT ;  /* 0x000000ff0400720c */ /* 0x000fe20003f45270 */
[----:B------:R-:W-:Y:S01]  /*1720*/  IMAD.MOV.U32 R36, RZ, RZ, R30 ;  /* 0x000000ffff247224 */ /* 0x000fe200078e001e */
[----:B------:R-:W-:Y:S01]  /*1730*/  MOV R3, R31 ;  /* 0x0000001f00037202 */ /* 0x000fe20000000f00 */
[----:B------:R-:W-:Y:S01]  /*1740*/  IMAD.MOV.U32 R38, RZ, RZ, R34 ;  /* 0x000000ffff267224 */ /* 0x000fe200078e0022 */
[----:B------:R-:W-:-:S02]  /*1750*/  MOV R33, R35 ;  /* 0x0000002300217202 */ /* 0x000fc40000000f00 */
[----:B------:R-:W-:Y:S02]  /*1760*/  MOV R37, R31 ;  /* 0x0000001f00257202 */ /* 0x000fe40000000f00 */
[----:B------:R-:W-:-:S03]  /*1770*/  MOV R39, R35 ;  /* 0x0000002300277202 */ /* 0x000fc60000000f00 */
[----:B------:R-:W-:Y:S05]  /*1780*/  @P0 BRA `(.L_x_316) ;  /* 0x00000000005c0947 */ /* 0x000fea0003800000 */
[----:B------:R-:W-:Y:S01]  /*1790*/  IMAD.MOV.U32 R41, RZ, RZ, R13 ;  /* 0x000000ffff297224 */ /* 0x000fe200078e000d */
[----:B------:R-:W-:Y:S01]  /*17a0*/  MOV R38, R34 ;  /* 0x0000002200267202 */ /* 0x000fe20000000f00 */
[----:B------:R-:W-:Y:S01]  /*17b0*/  IMAD.MOV.U32 R39, RZ, RZ, R35 ;  /* 0x000000ffff277224 */ /* 0x000fe200078e0023 */
[----:B------:R-:W-:Y:S01]  /*17c0*/  MOV R36, R30 ;  /* 0x0000001e00247202 */ /* 0x000fe20000000f00 */
[----:B------:R-:W-:-:S07]  /*17d0*/  IMAD.MOV.U32 R37, RZ, RZ, R31 ;  /* 0x000000ffff257224 */ /* 0x000fce00078e001f */
.L_x_317:
[----:B------:R-:W-:Y:S01]  /*17e0*/  IMAD.WIDE.U32 R42, R41, 0x40, R28 ;  /* 0x00000040292a7825 */ /* 0x000fe200078e001c */
[----:B------:R-:W-:-:S04]  /*17f0*/  ULDC UR4, c[0x0][0x23c] ;  /* 0x00008f0000047ab9 */ /* 0x000fc80000000800 */
[----:B------:R-:W2:Y:S04]  /*1800*/  LDG.E.128 R12, desc[UR36][R42.64] ;  /* 0x000000242a0c7981 */ /* 0x000ea8000c1e1d00 */
[----:B------:R-:W3:Y:S04]  /*1810*/  LDG.E.128 R16, desc[UR36][R42.64+0x10] ;  /* 0x000010242a107981 */ /* 0x000ee8000c1e1d00 */
[----:B------:R-:W4:Y:S04]  /*1820*/  LDG.E.128 R20, desc[UR36][R42.64+0x20] ;  /* 0x000020242a147981 */ /* 0x000f28000c1e1d00 */
[----:B------:R-:W5:Y:S01]  /*1830*/  LDG.E.128 R24, desc[UR36][R42.64+0x30] ;  /* 0x000030242a187981 */ /* 0x000f62000c1e1d00 */
[----:B------:R-:W-:Y:S01]  /*1840*/  IADD3 R41, R41, UR4, RZ ;  /* 0x0000000429297c10 */ /* 0x000fe2000fffe0ff */
[----:B--2---:R-:W-:-:S03]  /*1850*/  DADD R8, R12, R8 ;  /* 0x000000000c087229 */ /* 0x004fc60000000008 */
[----:B------:R-:W-:Y:S01]  /*1860*/  LEA R13, R41, 0x3, 0x2 ;  /* 0x00000003290d7811 */ /* 0x000fe200078e10ff */
[----:B------:R-:W-:Y:S02]  /*1870*/  DADD R6, R14, R6 ;  /* 0x000000000e067229 */ /* 0x000fe40000000006 */
[----:B---3--:R-:W-:Y:S01]  /*1880*/  DADD R30, R16, R30 ;  /* 0x00000000101e7229 */ /* 0x008fe2000000001e */
[----:B------:R-:W-:Y:S01]  /*1890*/  ISETP.GE.U32.AND P0, PT, R13, R40, PT ;  /* 0x000000280d00720c */ /* 0x000fe20003f06070 */
[----:B------:R-:W-:Y:S02]  /*18a0*/  DADD R38, R18, R38 ;  /* 0x0000000012267229 */ /* 0x000fe40000000026 */
[----:B----4-:R-:W-:Y:S02]  /*18b0*/  DADD R36, R20, R36 ;  /* 0x0000000014247229 */ /* 0x010fe40000000024 */
[----:B------:R-:W-:Y:S02]  /*18c0*/  DADD R34, R22, R34 ;  /* 0x0000000016227229 */ /* 0x000fe40000000022 */
[----:B-----5:R-:W-:-:S02]  /*18d0*/  DADD R2, R24, R2 ;  /* 0x0000000018027229 */ /* 0x020fc40000000002 */
[----:B------:R-:W-:-:S04]  /*18e0*/  DADD R32, R26, R32 ;  /* 0x000000001a207229 */ /* 0x000fc80000000020 */
[----:B------:R-:W-:Y:S07]  /*18f0*/  @!P0 BRA `(.L_x_317) ;  /* 0xfffffffc00b88947 */ /* 0x000fee000383ffff */
.L_x_316:
[----:B------:R-:W-:Y:S05]  /*1900*/  BSYNC B1 ;  /* 0x0000000000017941 */ /* 0x000fea0003800000 */
.L_x_315:
        /* <DEDUP_REMOVED lines=8> */
.L_x_319:
[----:B------:R-:W-:Y:S05]  /*1990*/  BSYNC B1 ;  /* 0x0000000000017941 */ /* 0x000fea0003800000 */
.L_x_318:
        /* <DEDUP_REMOVED lines=8> */
[----:B------:R-:W-:-:S05]  /*1a20*/  IMAD.WIDE R28, R13, 0x10, R28 ;  /* 0x000000100d1c7825 */ /* 0x000fca00078e021c */
[----:B------:R-:W2:Y:S02]  /*1a30*/  LDG.E.128 R12, desc[UR36][R28.64] ;  /* 0x000000241c0c7981 */ /* 0x000ea4000c1e1d00 */
[----:B--2---:R-:W-:Y:S02]  /*1a40*/  DADD R8, R8, R12 ;  /* 0x0000000008087229 */ /* 0x004fe4000000000c */
[----:B------:R-:W-:-:S11]  /*1a50*/  DADD R6, R6, R14 ;  /* 0x0000000006067229 */ /* 0x000fd6000000000e */
.L_x_321:
[----:B------:R-:W-:Y:S05]  /*1a60*/  BSYNC B1 ;  /* 0x0000000000017941 */ /* 0x000fea0003800000 */
.L_x_320:
[----:B------:R-:W-:Y:S02]  /*1a70*/  DADD R6, R38, R6 ;  /* 0x0000000026067229 */ /* 0x000fe40000000006 */
[----:B------:R-:W-:-:S06]  /*1a80*/  DADD R8, R30, R8 ;  /* 0x000000001e087229 */ /* 0x000fcc0000000008 */
[----:B------:R-:W-:Y:S02]  /*1a90*/  DADD R6, R6, R34 ;  /* 0x0000000006067229 */ /* 0x000fe40000000022 */
[----:B------:R-:W-:-:S06]  /*1aa0*/  DADD R8, R8, R36 ;  /* 0x0000000008087229 */ /* 0x000fcc0000000024 */
[----:B------:R-:W-:Y:S02]  /*1ab0*/  DADD R30, R6, R32 ;  /* 0x00000000061e7229 */ /* 0x000fe40000000020 */
[----:B------:R-:W-:Y:S01]  /*1ac0*/  DADD R28, R8, R2 ;  /* 0x00000000081c7229 */ /* 0x000fe20000000002 */
[----:B------:R-:W-:Y:S10]  /*1ad0*/  BRA `(.L_x_307) ;  /* 0x0000009800947947 */ /* 0x000ff40003800000 */
.L_x_308:
[----:B------:R-:W0:Y:S08]  /*1ae0*/  LDC R36, c[0x0][0x3a0] ;  /* 0x0000e800ff247b82 */ /* 0x000e300000000800 */
[----:B------:R-:W1:Y:S01]  /*1af0*/  LDC R44, c[0x0][0x270] ;  /* 0x00009c00ff2c7b82 */ /* 0x000e620000000800 */
[----:B0-----:R-:W-:-:S04]  /*1b00*/  SHF.R.U32.HI R36, RZ, 0x4, R36 ;  /* 0x00000004ff247819 */ /* 0x001fc80000011624 */
[----:B------:R-:W-:Y:S02]  /*1b10*/  ISETP.NE.AND P0, PT, R36, 0x1, PT ;  /* 0x000000012400780c */ /* 0x000fe40003f05270 */
[C---:B-1----:R-:W-:Y:S02]  /*1b20*/  ISETP.EQ.AND P2, PT, R44.reuse, 0x1, PT ;  /* 0x000000012c00780c */ /* 0x042fe40003f42270 */
[----:B------:R-:W-:-:S11]  /*1b30*/  ISETP.NE.AND P1, PT, R44, 0x1, PT ;  /* 0x000000012c00780c */ /* 0x000fd60003f25270 */
[----:B------:R-:W-:Y:S05]  /*1b40*/  @!P0 BRA P2, `(.L_x_322) ;  /* 0x0000009000cc8947 */ /* 0x000fea0001000000 */
[----:B------:R-:W0:Y:S01]  /*1b50*/  LDC.64 R32, c[0x0][0x220] ;  /* 0x00008800ff207b82 */ /* 0x000e220000000a00 */
[----:B------:R-:W-:Y:S01]  /*1b60*/  ULDC UR4, c[0x0][0x23c] ;  /* 0x00008f0000047ab9 */ /* 0x000fe20000000800 */
[----:B------:R-:W-:Y:S01]  /*1b70*/  MOV R3, R13 ;  /* 0x0000000d00037202 */ /* 0x000fe20000000f00 */
[----:B------:R-:W-:-:S04]  /*1b80*/  IMAD.U32 R0, RZ, RZ, UR4 ;  /* 0x00000004ff007e24 */ /* 0x000fc8000f8e00ff */
[----:B------:R-:W-:Y:S01]  /*1b90*/  IMAD R13, R0, 0x3, R13 ;  /* 0x00000003000d7824 */ /* 0x000fe200078e020d */
[----:B------:R-:W1:Y:S01]  /*1ba0*/  LDC.64 R30, c[0x0][0x228] ;  /* 0x00008a00ff1e7b82 */ /* 0x000e620000000a00 */
[----:B0-----:R-:W-:Y:S01]  /*1bb0*/  IMAD.MOV.U32 R8, RZ, RZ, R32 ;  /* 0x000000ffff087224 */ /* 0x001fe200078e0020 */
[----:B------:R-:W-:Y:S01]  /*1bc0*/  MOV R9, R33 ;  /* 0x0000002100097202 */ /* 0x000fe20000000f00 */
[----:B-1----:R-:W-:Y:S01]  /*1bd0*/  IMAD.MOV.U32 R6, RZ, RZ, R30 ;  /* 0x000000ffff067224 */ /* 0x002fe200078e001e */
[----:B------:R-:W-:Y:S01]  /*1be0*/  MOV R7, R31 ;  /* 0x0000001f00077202 */ /* 0x000fe20000000f00 */
[----:B------:R-:W-:Y:S06]  /*1bf0*/  @!P1 BRA `(.L_x_323) ;  /* 0x0000008800f49947 */ /* 0x000fec0003800000 */
[----:B------:R-:W-:Y:S01]  /*1c00*/  ISETP.GE.U32.AND P0, PT, R13, R2, PT ;  /* 0x000000020d00720c */ /* 0x000fe20003f06070 */
[----:B------:R-:W-:Y:S01]  /*1c10*/  BSSY B1, `(.L_x_324) ;  /* 0x0000439000017945 */ /* 0x000fe20003800000 */
[----:B------:R-:W-:Y:S01]  /*1c20*/  IMAD.MOV.U32 R40, RZ, RZ, R30 ;  /* 0x000000ffff287224 */ /* 0x000fe200078e001e */
[----:B------:R-:W-:Y:S01]  /*1c30*/  MOV R41, R31 ;  /* 0x0000001f00297202 */ /* 0x000fe20000000f00 */
[----:B------:R-:W-:Y:S01]  /*1c40*/  IMAD.MOV.U32 R38, RZ, RZ, R32 ;  /* 0x000000ffff267224 */ /* 0x000fe200078e0020 */
[----:B------:R-:W-:Y:S01]  /*1c50*/  MOV R39, R33 ;  /* 0x0000002100277202 */ /* 0x000fe20000000f00 */
[----:B------:R-:W-:Y:S01]  /*1c60*/  IMAD.MOV.U32 R36, RZ, RZ, R30 ;  /* 0x000000ffff247224 */ /* 0x000fe200078e001e */
[----:B------:R-:W-:Y:S01]  /*1c70*/  MOV R37, R31 ;  /* 0x0000001f00257202 */ /* 0x000fe20000000f00 */
[----:B------:R-:W-:Y:S01]  /*1c80*/  IMAD.MOV.U32 R34, RZ, RZ, R32 ;  /* 0x000000ffff227224 */ /* 0x000fe200078e0020 */
[----:B------:R-:W-:Y:S02]  /*1c90*/  MOV R35, R33 ;  /* 0x0000002100237202 */ /* 0x000fe40000000f00 */
[----:B------:R-:W-:-:S02]  /*1ca0*/  CS2R R26, SRZ ;  /* 0x00000000001a7805 */ /* 0x000fc4000001ff00 */
        /* <DEDUP_REMOVED lines=14> */
[----:B------:R-:W-:Y:S01]  /*1d90*/  MOV R37, R31 ;  /* 0x0000001f00257202 */ /* 0x000fe20000000f00 */
[--C-:B------:R-:W-:Y:S01]  /*1da0*/  IMAD.MOV.U32 R38, RZ, RZ, R32.reuse ;  /* 0x000000ffff267224 */ /* 0x100fe200078e0020 */
[-C--:B------:R-:W-:Y:S01]  /*1db0*/  MOV R39, R33.reuse ;  /* 0x0000002100277202 */ /* 0x080fe20000000f00 */
[----:B------:R-:W-:Y:S01]  /*1dc0*/  IMAD.MOV.U32 R34, RZ, RZ, R32 ;  /* 0x000000ffff227224 */ /* 0x000fe200078e0020 */
[----:B------:R-:W-:-:S07]  /*1dd0*/  MOV R35, R33 ;  /* 0x0000002100237202 */ /* 0x000fce0000000f00 */
.L_x_330:
        /* <DEDUP_REMOVED lines=52> */
[----:B------:R-:W-:Y:S01]  /*2120*/  MOV R13, R3 ;  /* 0x00000003000d7202 */ /* 0x000fe20000000f00 */
[----:B------:R-:W-:Y:S01]  /*2130*/  IMAD.MOV.U32 R12, RZ, RZ, RZ ;  /* 0x000000ffff0c7224 */ /* 0x000fe200078e00ff */
        /* <DEDUP_REMOVED lines=15> */
[----:B------:R-:W-:Y:S01]  /*2230*/  HFMA2.MMA R14, -RZ, RZ, 0, 0 ;  /* 0x00000000ff0e7435 */ /* 0x000fe200000001ff */
[----:B------:R-:W-:Y:S01]  /*2240*/  IMAD.MOV.U32 R15, RZ, RZ, R16 ;  /* 0x000000ffff0f7224 */ /* 0x000fe200078e0010 */
[----:B------:R-:W-:-:S08]  /*2250*/  ISETP.NE.AND P1, PT, R42, 0x3, PT ;  /* 0x000000032a00780c */ /* 0x000fd00003f25270 */
        /* <DEDUP_REMOVED lines=205> */
[----:B------:R-:W-:-:S06]  /*2f30*/  IMAD.MOV R13, RZ, RZ, -R15 ;  /* 0x000000ffff0d7224 */ /* 0x000fcc00078e0a0f */
        /* <DEDUP_REMOVED lines=9> */
.L_x_326:
[----:B------:R-:W-:Y:S01]  /*2fd0*/  LOP3.LUT R13, R12, 0xfffffff0, RZ, 0xc0, !PT ;  /* 0xfffffff00c0d7812 */ /* 0x000fe200078ec0ff */
[----:B------:R-:W-:Y:S02]  /*2fe0*/  ULDC UR38, c[0x0][0x23c] ;  /* 0x00008f0000267ab9 */ /* 0x000fe40000000800 */
[----:B------:R-:W-:Y:S02]  /*2ff0*/  MOV R0, UR38 ;  /* 0x0000002600007c02 */ /* 0x000fe40008000f00 */
[----:B------:R-:W-:-:S05]  /*3000*/  IADD3 R12, P1, R28, R13, RZ ;  /* 0x0000000d1c0c7210 */ /* 0x000fca0007f3e0ff */
[----:B------:R-:W-:-:S06]  /*3010*/  IMAD.X R13, RZ, RZ, R29, P1 ;  /* 0x000000ffff0d7224 */ /* 0x000fcc00008e061d */
[----:B------:R-:W5:Y:S01]  /*3020*/  LDG.E.128 R12, desc[UR36][R12.64] ;  /* 0x000000240c0c7981 */ /* 0x000f62000c1e1d00 */
[----:B------:R-:W-:Y:S01]  /*3030*/  IADD3 R3, R3, R0, RZ ;  /* 0x0000000003037210 */ /* 0x000fe20007ffe0ff */
[----:B------:R-:W-:Y:S06]  /*3040*/  @!P0 BRA `(.L_x_327) ;  /* 0x0000000c00d48947 */ /* 0x000fec0003800000 */
        /* <DEDUP_REMOVED lines=245> */
.L_x_327:
[----:B------:R-:W-:-:S04]  /*3fa0*/  LOP3.LUT R17, R2, 0xfffffff0, RZ, 0xc0, !PT ;  /* 0xfffffff002117812 */ /* 0x000fc800078ec0ff */
[----:B------:R-:W-:-:S04]  /*3fb0*/  IADD3 R16, P1, R28, R17, RZ ;  /* 0x000000111c107210 */ /* 0x000fc80007f3e0ff */
[----:B------:R-:W-:-:S06]  /*3fc0*/  IADD3.X R17, RZ, R29, RZ, P1, !PT ;  /* 0x0000001dff117210 */ /* 0x000fcc0000ffe4ff */
[----:B------:R-:W5:Y:S01]  /*3fd0*/  LDG.E.128 R16, desc[UR36][R16.64] ;  /* 0x0000002410107981 */ /* 0x000f62000c1e1d00 */
[----:B------:R-:W-:Y:S01]  /*3fe0*/  IMAD.IADD R3, R3, 0x1, R0 ;  /* 0x0000000103037824 */ /* 0x000fe200078e0200 */
[----:B------:R-:W-:Y:S01]  /*3ff0*/  MOV R2, RZ ;  /* 0x000000ff00027202 */ /* 0x000fe20000000f00 */
[----:B------:R-:W-:Y:S01]  /*4000*/  IMAD.MOV.U32 R20, RZ, RZ, RZ ;  /* 0x000000ffff147224 */ /* 0x000fe200078e00ff */
[----:B------:R-:W-:Y:S06]  /*4010*/  @!P0 BRA `(.L_x_328) ;  /* 0x0000000c00ac8947 */ /* 0x000fec0003800000 */
[----:B------:R-:W-:Y:S01]  /*4020*/  MOV R20, RZ ;  /* 0x000000ff00147202 */ /* 0x000fe20000000f00 */
[----:B------:R-:W-:Y:S01]  /*4030*/  IMAD.MOV.U32 R21, RZ, RZ, R3 ;  /* 0x000000ffff157224 */ /* 0x000fe200078e0003 */
[----:B0-----:R-:W-:-:S03]  /*4040*/  ISETP.NE.AND P1, PT, R42, 0x1, PT ;  /* 0x000000012a00780c */ /* 0x001fc60003f25270 */
[----:B------:R-:W-:-:S05]  /*4050*/  IMAD.HI.U32 R20, R3, UR30, R20 ;  /* 0x0000001e03147c27 */ /* 0x000fca000f8e0014 */
[----:B------:R-:W-:-:S04]  /*4060*/  SHF.R.U32.HI R23, RZ, UR31, R20 ;  /* 0x0000001fff177c19 */ /* 0x000fc80008011614 */
[----:B------:R-:W-:-:S05]  /*4070*/  IADD3 R20, -R23, RZ, RZ ;  /* 0x000000ff17147210 */ /* 0x000fca0007ffe1ff */
[----:B------:R-:W-:-:S04]  /*4080*/  IMAD R20, R43, R20, R3 ;  /* 0x000000142b147224 */ /* 0x000fc800078e0203 */
[----:B------:R-:W-:Y:S01]  /*4090*/  IMAD R20, R20, UR4, RZ ;  /* 0x0000000414147c24 */ /* 0x000fe2000f8e02ff */
[----:B------:R-:W-:Y:S06]  /*40a0*/  @!P1 BRA `(.L_x_328) ;  /* 0x0000000c00889947 */ /* 0x000fec0003800000 */
        /* <DEDUP_REMOVED lines=213> */
[----:B------:R-:W-:Y:S01]  /*4e00*/  SHF.R.U32.HI R23, RZ, UR24, R22 ;  /* 0x00000018ff177c19 */ /* 0x000fe20008011616 */
[----:B------:R-:W0:Y:S01]  /*4e10*/  @P1 LDC R27, c[0x0][0x394] ;  /* 0x0000e500ff1b1b82 */ /* 0x000e220000000800 */
[----:B------:R-:W-:Y:S02]  /*4e20*/  @P1 IMAD.MOV.U32 R22, RZ, RZ, RZ ;  /* 0x000000ffff161224 */ /* 0x000fe400078e00ff */
[----:B------:R-:W-:-:S05]  /*4e30*/  IADD3 R21, -R23, RZ, RZ ;  /* 0x000000ff17157210 */ /* 0x000fca0007ffe1ff */
[----:B------:R-:W-:Y:S01]  /*4e40*/  IMAD R21, R21, UR38, R25 ;  /* 0x0000002615157c24 */ /* 0x000fe2000f8e0219 */
[----:B------:R-:W1:Y:S03]  /*4e50*/  @P1 LDC R26, c[0x0][0x400] ;  /* 0x00010000ff1a1b82 */ /* 0x000e660000000800 */
[----:B------:R-:W-:-:S05]  /*4e60*/  IMAD R20, R21, UR25, R20 ;  /* 0x0000001915147c24 */ /* 0x000fca000f8e0214 */
[----:B------:R-:W2:Y:S02]  /*4e70*/  @P1 LDC.64 R24, c[0x0][0x398] ;  /* 0x0000e600ff181b82 */ /* 0x000ea40000000a00 */
[----:B--2---:R-:W-:-:S05]  /*4e80*/  @P1 IMAD.HI.U32 R24, R23, R24, R22 ;  /* 0x0000001817181227 */ /* 0x004fca00078e0016 */
[----:B------:R-:W-:-:S04]  /*4e90*/  @P1 SHF.R.U32.HI R24, RZ, R25, R24 ;  /* 0x00000019ff181219 */ /* 0x000fc80000011618 */
[----:B------:R-:W-:-:S05]  /*4ea0*/  @P1 IADD3 R22, -R24, RZ, RZ ;  /* 0x000000ff18161210 */ /* 0x000fca0007ffe1ff */
[----:B0-----:R-:W-:-:S04]  /*4eb0*/  @P1 IMAD R23, R27, R22, R23 ;  /* 0x000000161b171224 */ /* 0x001fc800078e0217 */
[----:B-1----:R-:W-:-:S07]  /*4ec0*/  @P1 IMAD R20, R23, R26, R20 ;  /* 0x0000001a17141224 */ /* 0x002fce00078e0214 */
.L_x_328:
[----:B------:R-:W-:-:S04]  /*4ed0*/  LOP3.LUT R21, R20, 0xfffffff0, RZ, 0xc0, !PT ;  /* 0xfffffff014157812 */ /* 0x000fc800078ec0ff */
        /* <DEDUP_REMOVED lines=114> */
[----:B------:R-:W-:Y:S01]  /*5600*/  ULDC UR4, c[0x0][0x300] ;  /* 0x0000c00000047ab9 */ /* 0x000fe20000000800 */
        /* <DEDUP_REMOVED lines=119> */
[----:B------:R-:W-:-:S03]  /*5d80*/  ULDC.64 UR4, c[0x0][0x388] ;  /* 0x0000e20000047ab9 */ /* 0x000fc60000000a00 */
        /* <DEDUP_REMOVED lines=14> */
.L_x_329:
[----:B------:R-:W-:Y:S01]  /*5e70*/  LOP3.LUT R25, R2, 0xfffffff0, RZ, 0xc0, !PT ;  /* 0xfffffff002197812 */ /* 0x000fe200078ec0ff */
[----:B------:R-:W-:-:S03]  /*5e80*/  ULDC UR4, c[0x0][0x234] ;  /* 0x00008d0000047ab9 */ /* 0x000fc60000000800 */
[----:B------:R-:W-:-:S05]  /*5e90*/  IADD3 R24, P1, R28, R25, RZ ;  /* 0x000000191c187210 */ /* 0x000fca0007f3e0ff */
[----:B------:R-:W-:-:S06]  /*5ea0*/  IMAD.X R25, RZ, RZ, R29, P1 ;  /* 0x000000ffff197224 */ /* 0x000fcc00008e061d */
[----:B------:R-:W2:Y:S01]  /*5eb0*/  LDG.E.128 R24, desc[UR36][R24.64] ;  /* 0x0000002418187981 */ /* 0x000ea2000c1e1d00 */
[----:B------:R-:W-:Y:S01]  /*5ec0*/  IADD3 R3, R3, R0, RZ ;  /* 0x0000000003037210 */ /* 0x000fe20007ffe0ff */
[----:B------:R-:W-:Y:S01]  /*5ed0*/  IMAD.U32 R2, RZ, RZ, UR4 ;  /* 0x00000004ff027e24 */ /* 0x000fe2000f8e00ff */
[----:B-----5:R-:W-:Y:S02]  /*5ee0*/  DADD R34, R12, R34 ;  /* 0x000000000c227229 */ /* 0x020fe40000000022 */
[----:B------:R-:W-:Y:S01]  /*5ef0*/  DADD R36, R14, R36 ;  /* 0x000000000e247229 */ /* 0x000fe20000000024 */
[----:B------:R-:W-:Y:S01]  /*5f00*/  IMAD R45, R0, 0x3, R3 ;  /* 0x00000003002d7824 */ /* 0x000fe200078e0203 */
[----:B------:R-:W-:Y:S02]  /*5f10*/  DADD R38, R16, R38 ;  /* 0x0000000010267229 */ /* 0x000fe40000000026 */
[----:B------:R-:W-:Y:S02]  /*5f20*/  DADD R40, R18, R40 ;  /* 0x0000000012287229 */ /* 0x000fe40000000028 */
[----:B------:R-:W-:Y:S01]  /*5f30*/  ISETP.GE.U32.AND P1, PT, R45, R2, PT ;  /* 0x000000022d00720c */ /* 0x000fe20003f26070 */
[----:B------:R-:W-:-:S02]  /*5f40*/  DADD R8, R20, R8 ;  /* 0x0000000014087229 */ /* 0x000fc40000000008 */
[----:B------:R-:W-:Y:S02]  /*5f50*/  DADD R6, R22, R6 ;  /* 0x0000000016067229 */ /* 0x000fe40000000006 */
[----:B--2---:R-:W-:Y:S02]  /*5f60*/  DADD R32, R24, R32 ;  /* 0x0000000018207229 */ /* 0x004fe40000000020 */
[----:B------:R-:W-:-:S06]  /*5f70*/  DADD R30, R26, R30 ;  /* 0x000000001a1e7229 */ /* 0x000fcc000000001e */
[----:B------:R-:W-:Y:S05]  /*5f80*/  @!P1 BRA `(.L_x_330) ;  /* 0xffffffbc00949947 */ /* 0x000fea000383ffff */
[----:B------:R-:W-:Y:S05]  /*5f90*/  BSYNC B2 ;  /* 0x0000000000027941 */ /* 0x000fea0003800000 */
.L_x_325:
[----:B------:R-:W-:Y:S05]  /*5fa0*/  BSYNC B1 ;  /* 0x0000000000017941 */ /* 0x000fea0003800000 */
.L_x_324:
[----:B------:R-:W-:Y:S01]  /*5fb0*/  ISETP.GE.U32.AND P0, PT, R3, R2, PT ;  /* 0x000000020300720c */ /* 0x000fe20003f06070 */
[----:B------:R-:W-:-:S12]  /*5fc0*/  BSSY B1, `(.L_x_331) ;  /* 0x0000466000017945 */ /* 0x000fd80003800000 */
[----:B------:R-:W-:Y:S05]  /*5fd0*/  @P0 BRA `(.L_x_332) ;  /* 0x0000004400900947 */ /* 0x000fea0003800000 */
[----:B------:R-:W1:Y:S01]  /*5fe0*/  LDC R44, c[0x0][0x270] ;  /* 0x00009c00ff2c7b82 */ /* 0x000e620000000800 */
[----:B------:R-:W-:Y:S02]  /*5ff0*/  MOV R12, RZ ;  /* 0x000000ff000c7202 */ /* 0x000fe40000000f00 */
[----:B-1----:R-:W-:-:S13]  /*6000*/  ISETP.NE.AND P1, PT, R44, RZ, PT ;  /* 0x000000ff2c00720c */ /* 0x002fda0003f25270 */
[----:B------:R-:W-:Y:S05]  /*6010*/  @!P1 BRA `(.L_x_333) ;  /* 0x0000001000449947 */ /* 0x000fea0003800000 */
        /* <DEDUP_REMOVED lines=12> */
[----:B------:R-:W-:Y:S01]  /*60e0*/  HFMA2.MMA R14, -RZ, RZ, 0, 0 ;  /* 0x00000000ff0e7435 */ /* 0x000fe200000001ff */
[----:B------:R-:W-:Y:S01]  /*60f0*/  ULDC.64 UR6, c[0x0][0x280] ;  /* 0x0000a00000067ab9 */ /* 0x000fe20000000a00 */
[----:B------:R-:W-:Y:S01]  /*6100*/  ULDC UR4, c[0x0][0x288] ;  /* 0x0000a20000047ab9 */ /* 0x000fe20000000800 */
[----:B------:R-:W-:-:S07]  /*6110*/  ISETP.NE.AND P2, PT, R44, 0x2, PT ;  /* 0x000000022c00780c */ /* 0x000fce0003f45270 */
[----:B0-----:R-:W-:-:S05]  /*6120*/  IMAD.HI.U32 R42, R15, UR7, R14 ;  /* 0x000000070f2a7c27 */ /* 0x001fca000f8e000e */
        /* <DEDUP_REMOVED lines=256> */
.L_x_333:
[----:B------:R-:W-:-:S04]  /*7130*/  LOP3.LUT R13, R12, 0xfffffff0, RZ, 0xc0, !PT ;  /* 0xfffffff00c0d7812 */ /* 0x000fc800078ec0ff */
[----:B------:R-:W-:-:S04]  /*7140*/  IADD3 R12, P2, R28, R13, RZ ;  /* 0x0000000d1c0c7210 */ /* 0x000fc80007f5e0ff */
[----:B------:R-:W-:-:S06]  /*7150*/  IADD3.X R13, RZ, R29, RZ, P2, !PT ;  /* 0x0000001dff0d7210 */ /* 0x000fcc00017fe4ff */
[----:B------:R-:W5:Y:S01]  /*7160*/  LDG.E.128 R12, desc[UR36][R12.64] ;  /* 0x000000240c0c7981 */ /* 0x000f62000c1e1d00 */
[----:B0-----:R-:W-:-:S05]  /*7170*/  IMAD.IADD R43, R3, 0x1, R0 ;  /* 0x00000001032b7824 */ /* 0x001fca00078e0200 */
[----:B------:R-:W-:-:S13]  /*7180*/  ISETP.GE.U32.AND P2, PT, R43, R2, PT ;  /* 0x000000022b00720c */ /* 0x000fda0003f46070 */
[----:B------:R-:W-:Y:S05]  /*7190*/  @P2 BRA `(.L_x_332) ;  /* 0x0000003400202947 */ /* 0x000fea0003800000 */
[----:B------:R-:W-:Y:S01]  /*71a0*/  MOV R45, RZ ;  /* 0x000000ff002d7202 */ /* 0x000fe20000000f00 */
        /* <DEDUP_REMOVED lines=273> */
.L_x_334:
[----:B------:R-:W-:-:S04]  /*82c0*/  LOP3.LUT R17, R45, 0xfffffff0, RZ, 0xc0, !PT ;  /* 0xfffffff02d117812 */ /* 0x000fc800078ec0ff */
[----:B------:R-:W-:-:S04]  /*82d0*/  IADD3 R16, P2, R28, R17, RZ ;  /* 0x000000111c107210 */ /* 0x000fc80007f5e0ff */
[----:B------:R-:W-:-:S06]  /*82e0*/  IADD3.X R17, RZ, R29, RZ, P2, !PT ;  /* 0x0000001dff117210 */ /* 0x000fcc00017fe4ff */
[----:B------:R-:W5:Y:S01]  /*82f0*/  LDG.E.128 R16, desc[UR36][R16.64] ;  /* 0x0000002410107981 */ /* 0x000f62000c1e1d00 */
        /* <DEDUP_REMOVED lines=277> */
.L_x_335:
        /* <DEDUP_REMOVED lines=281> */
.L_x_336:
[----:B------:R-:W-:-:S04]  /*a5e0*/  LOP3.LUT R25, R24, 0xfffffff0, RZ, 0xc0, !PT ;  /* 0xfffffff018197812 */ /* 0x000fc800078ec0ff */
[----:B------:R-:W-:-:S04]  /*a5f0*/  IADD3 R24, P1, R28, R25, RZ ;  /* 0x000000191c187210 */ /* 0x000fc80007f3e0ff */
[----:B------:R-:W-:-:S06]  /*a600*/  IADD3.X R25, RZ, R29, RZ, P1, !PT ;  /* 0x0000001dff197210 */ /* 0x000fcc0000ffe4ff */
[----:B------:R-:W5:Y:S03]  /*a610*/  LDG.E.128 R24, desc[UR36][R24.64] ;  /* 0x0000002418187981 */ /* 0x000f66000c1e1d00 */
.L_x_332:
[----:B------:R-:W-:Y:S05]  /*a620*/  BSYNC B1 ;  /* 0x0000000000017941 */ /* 0x000fea0003800000 */
.L_x_331:
[----:B------:R-:W-:Y:S04]  /*a630*/  BSSY B1, `(.L_x_337) ;  /* 0x0000012000017945 */ /* 0x000fe80003800000 */
[----:B------:R-:W-:Y:S05]  /*a640*/  @P0 BRA `(.L_x_338) ;  /* 0x0000000000400947 */ /* 0x000fea0003800000 */
[----:B------:R-:W-:Y:S01]  /*a650*/  IMAD.IADD R3, R3, 0x1, R0 ;  /* 0x0000000103037824 */ /* 0x000fe200078e0200 */
[----:B-----5:R-:W-:Y:S02]  /*a660*/  DADD R34, R34, R12 ;  /* 0x0000000022227229 */ /* 0x020fe4000000000c */
[----:B------:R-:W-:Y:S02]  /*a670*/  DADD R36, R36, R14 ;  /* 0x0000000024247229 */ /* 0x000fe4000000000e */
[----:B------:R-:W-:-:S13]  /*a680*/  ISETP.GE.U32.AND P0, PT, R3, R2, PT ;  /* 0x000000020300720c */ /* 0x000fda0003f06070 */
[----:B------:R-:W-:Y:S05]  /*a690*/  @P0 BRA `(.L_x_338) ;  /* 0x00000000002c0947 */ /* 0x000fea0003800000 */
[----:B------:R-:W-:Y:S01]  /*a6a0*/  IADD3 R3, R3, R0, RZ ;  /* 0x0000000003037210 */ /* 0x000fe20007ffe0ff */
[----:B------:R-:W-:Y:S02]  /*a6b0*/  DADD R38, R38, R16 ;  /* 0x0000000026267229 */ /* 0x000fe40000000010 */
[----:B------:R-:W-:Y:S01]  /*a6c0*/  DADD R40, R40, R18 ;  /* 0x0000000028287229 */ /* 0x000fe20000000012 */
[----:B------:R-:W-:-:S13]  /*a6d0*/  ISETP.GE.U32.AND P0, PT, R3, R2, PT ;  /* 0x000000020300720c */ /* 0x000fda0003f06070 */
[----:B------:R-:W-:Y:S05]  /*a6e0*/  @P0 BRA `(.L_x_338) ;  /* 0x0000000000180947 */ /* 0x000fea0003800000 */
[----:B------:R-:W-:Y:S01]  /*a6f0*/  IADD3 R3, R3, R0, RZ ;  /* 0x0000000003037210 */ /* 0x000fe20007ffe0ff */
[----:B------:R-:W-:Y:S02]  /*a700*/  DADD R8, R8, R20 ;  /* 0x0000000008087229 */ /* 0x000fe40000000014 */
[----:B------:R-:W-:Y:S01]  /*a710*/  DADD R6, R6, R22 ;  /* 0x0000000006067229 */ /* 0x000fe20000000016 */
[----:B------:R-:W-:-:S13]  /*a720*/  ISETP.GE.U32.AND P0, PT, R3, R2, PT ;  /* 0x000000020300720c */ /* 0x000fda0003f06070 */
[----:B------:R-:W-:Y:S02]  /*a730*/  @!P0 DADD R32, R32, R24 ;  /* 0x0000000020208229 */ /* 0x000fe40000000018 */
[----:B------:R-:W-:-:S11]  /*a740*/  @!P0 DADD R30, R30, R26 ;  /* 0x000000001e1e8229 */ /* 0x000fd6000000001a */
.L_x_338:
[----:B------:R-:W-:Y:S05]  /*a750*/  BSYNC B1 ;  /* 0x0000000000017941 */ /* 0x000fea0003800000 */
.L_x_337:
[----:B------:R-:W-:Y:S02]  /*a760*/  DADD R36, R40, R36 ;  /* 0x0000000028247229 */ /* 0x000fe40000000024 */
[----:B------:R-:W-:-:S06]  /*a770*/  DADD R34, R38, R34 ;  /* 0x0000000026227229 */ /* 0x000fcc0000000022 */
[----:B------:R-:W-:Y:S02]  /*a780*/  DADD R36, R36, R6 ;  /* 0x0000000024247229 */ /* 0x000fe40000000006 */
[----:B------:R-:W-:-:S06]  /*a790*/  DADD R34, R34, R8 ;  /* 0x0000000022227229 */ /* 0x000fcc0000000008 */
[----:B------:R-:W-:Y:S02]  /*a7a0*/  DADD R30, R36, R30 ;  /* 0x00000000241e7229 */ /* 0x000fe4000000001e */
[----:B------:R-:W-:Y:S01]  /*a7b0*/  DADD R28, R34, R32 ;  /* 0x00000000221c7229 */ /* 0x000fe20000000020 */
[----:B------:R-:W-:Y:S10]  /*a7c0*/  BRA `(.L_x_307) ;  /* 0x0000000c00587947 */ /* 0x000ff40003800000 */
.L_x_323:
[----:B------:R-:W-:Y:S01]  /*a7d0*/  ISETP.GE.U32.AND P0, PT, R13, R2, PT ;  /* 0x000000020d00720c */ /* 0x000fe20003f06070 */
[----:B------:R-:W-:Y:S01]  /*a7e0*/  BSSY B1, `(.L_x_339) ;  /* 0x0000037000017945 */ /* 0x000fe20003800000 */
[----:B------:R-:W-:Y:S01]  /*a7f0*/  IMAD.MOV.U32 R42, RZ, RZ, R30 ;  /* 0x000000ffff2a7224 */ /* 0x000fe200078e001e */
[-C--:B------:R-:W-:Y:S01]  /*a800*/  MOV R43, R31.reuse ;  /* 0x0000001f002b7202 */ /* 0x080fe20000000f00 */
[----:B------:R-:W-:Y:S01]  /*a810*/  IMAD.MOV.U32 R41, RZ, RZ, R33 ;  /* 0x000000ffff297224 */ /* 0x000fe200078e0021 */
[----:B------:R-:W-:Y:S01]  /*a820*/  MOV R40, R32 ;  /* 0x0000002000287202 */ /* 0x000fe20000000f00 */
[----:B------:R-:W-:Y:S01]  /*a830*/  IMAD.MOV.U32 R34, RZ, RZ, R32 ;  /* 0x000000ffff227224 */ /* 0x000fe200078e0020 */
[----:B------:R-:W-:Y:S02]  /*a840*/  MOV R38, R30 ;  /* 0x0000001e00267202 */ /* 0x000fe40000000f00 */
[----:B------:R-:W-:Y:S02]  /*a850*/  CS2R R22, SRZ ;  /* 0x0000000000167805 */ /* 0x000fe4000001ff00 */
[----:B------:R-:W-:-:S02]  /*a860*/  MOV R39, R31 ;  /* 0x0000001f00277202 */ /* 0x000fc40000000f00 */
[----:B------:R-:W-:Y:S02]  /*a870*/  CS2R R20, SRZ ;  /* 0x0000000000147805 */ /* 0x000fe4000001ff00 */
[----:B------:R-:W-:Y:S02]  /*a880*/  MOV R35, R33 ;  /* 0x0000002100237202 */ /* 0x000fe40000000f00 */
[----:B------:R-:W-:Y:S02]  /*a890*/  CS2R R26, SRZ ;  /* 0x00000000001a7805 */ /* 0x000fe4000001ff00 */
[----:B------:R-:W-:Y:S02]  /*a8a0*/  CS2R R24, SRZ ;  /* 0x0000000000187805 */ /* 0x000fe4000001ff00 */
[----:B------:R-:W-:Y:S02]  /*a8b0*/  CS2R R14, SRZ ;  /* 0x00000000000e7805 */ /* 0x000fe4000001ff00 */
[----:B------:R-:W-:-:S02]  /*a8c0*/  CS2R R12, SRZ ;  /* 0x00000000000c7805 */ /* 0x000fc4000001ff00 */
[----:B------:R-:W-:Y:S02]  /*a8d0*/  CS2R R18, SRZ ;  /* 0x0000000000127805 */ /* 0x000fe4000001ff00 */
[----:B------:R-:W-:Y:S01]  /*a8e0*/  CS2R R16, SRZ ;  /* 0x0000000000107805 */ /* 0x000fe2000001ff00 */
[----:B------:R-:W-:Y:S06]  /*a8f0*/  @P0 BRA `(.L_x_340) ;  /* 0x0000000000940947 */ /* 0x000fec0003800000 */
[----:B------:R-:W-:Y:S01]  /*a900*/  BSSY B2, `(.L_x_340) ;  /* 0x0000024000027945 */ /* 0x000fe20003800000 */
[-C--:B------:R-:W-:Y:S01]  /*a910*/  MOV R42, R30.reuse ;  /* 0x0000001e002a7202 */ /* 0x080fe20000000f00 */
[----:B------:R-:W-:Y:S01]  /*a920*/  IMAD.MOV.U32 R43, RZ, RZ, R31 ;  /* 0x000000ffff2b7224 */ /* 0x000fe200078e001f */
[----:B------:R-:W-:Y:S01]  /*a930*/  MOV R38, R30 ;  /* 0x0000001e00267202 */ /* 0x000fe20000000f00 */
[----:B------:R-:W-:Y:S01]  /*a940*/  IMAD.MOV.U32 R40, RZ, RZ, R32 ;  /* 0x000000ffff287224 */ /* 0x000fe200078e0020 */
[----:B------:R-:W-:Y:S01]  /*a950*/  MOV R39, R31 ;  /* 0x0000001f00277202 */ /* 0x000fe20000000f00 */
[----:B------:R-:W-:Y:S01]  /*a960*/  IMAD.MOV.U32 R35, RZ, RZ, R33 ;  /* 0x000000ffff237224 */ /* 0x000fe200078e0021 */
[----:B------:R-:W-:Y:S02]  /*a970*/  MOV R41, R33 ;  /* 0x0000002100297202 */ /* 0x000fe40000000f00 */
[----:B------:R-:W-:-:S07]  /*a980*/  MOV R34, R32 ;  /* 0x0000002000227202 */ /* 0x000fce0000000f00 */
.L_x_341:
[-C--:B------:R-:W-:Y:S01]  /*a990*/  IADD3 R13, R0, R3.reuse, RZ ;  /* 0x00000003000d7210 */ /* 0x080fe20007ffe0ff */
[----:B------:R-:W-:-:S03]  /*a9a0*/  IMAD R17, R36, R3, RZ ;  /* 0x0000000324117224 */ /* 0x000fc600078e02ff */
[----:B------:R-:W-:Y:S01]  /*a9b0*/  IADD3 R15, R13, R0, RZ ;  /* 0x000000000d0f7210 */ /* 0x000fe20007ffe0ff */
[----:B------:R-:W-:Y:S02]  /*a9c0*/  IMAD R13, R36, R13, RZ ;  /* 0x0000000d240d7224 */ /* 0x000fe400078e02ff */
[----:B------:R-:W-:-:S04]  /*a9d0*/  IMAD.WIDE.U32 R16, R17, 0x10, R28 ;  /* 0x0000001011107825 */ /* 0x000fc800078e001c */
[----:B------:R-:W-:Y:S02]  /*a9e0*/  IMAD.IADD R3, R15, 0x1, R0 ;  /* 0x000000010f037824 */ /* 0x000fe400078e0200 */
[C---:B------:R-:W-:Y:S01]  /*a9f0*/  IMAD R25, R36.reuse, R15, RZ ;  /* 0x0000000f24197224 */ /* 0x040fe200078e02ff */
[----:B------:R-:W2:Y:S01]  /*aa00*/  LDG.E.128 R16, desc[UR36][R16.64] ;  /* 0x0000002410107981 */ /* 0x000ea2000c1e1d00 */
[----:B------:R-:W-:Y:S02]  /*aa10*/  IMAD R21, R36, R3, RZ ;  /* 0x0000000324157224 */ /* 0x000fe400078e02ff */
[----:B------:R-:W-:-:S04]  /*aa20*/  IMAD.WIDE.U32 R12, R13, 0x10, R28 ;  /* 0x000000100d0c7825 */ /* 0x000fc800078e001c */
[--C-:B------:R-:W-:Y:S02]  /*aa30*/  IMAD.WIDE.U32 R24, R25, 0x10, R28.reuse ;  /* 0x0000001019187825 */ /* 0x100fe400078e001c */
[----:B------:R-:W3:Y:S02]  /*aa40*/  LDG.E.128 R12, desc[UR36][R12.64] ;  /* 0x000000240c0c7981 */ /* 0x000ee4000c1e1d00 */
[----:B------:R-:W-:Y:S02]  /*aa50*/  IMAD.WIDE.U32 R20, R21, 0x10, R28 ;  /* 0x0000001015147825 */ /* 0x000fe400078e001c */
[----:B------:R-:W4:Y:S04]  /*aa60*/  LDG.E.128 R24, desc[UR36][R24.64] ;  /* 0x0000002418187981 */ /* 0x000f28000c1e1d00 */
[----:B------:R-:W5:Y:S01]  /*aa70*/  LDG.E.128 R20, desc[UR36][R20.64] ;  /* 0x0000002414147981 */ /* 0x000f62000c1e1d00 */
[----:B------:R-:W-:-:S05]  /*aa80*/  IADD3 R3, R3, R0, RZ ;  /* 0x0000000003037210 */ /* 0x000fca0007ffe0ff */
[----:B------:R-:W-:-:S05]  /*aa90*/  IMAD R37, R0, 0x3, R3 ;  /* 0x0000000300257824 */ /* 0x000fca00078e0203 */
[----:B------:R-:W-:Y:S01]  /*aaa0*/  ISETP.GE.U32.AND P0, PT, R37, R2, PT ;  /* 0x000000022500720c */ /* 0x000fe20003f06070 */
[----:B--2---:R-:W-:Y:S02]  /*aab0*/  DADD R34, R16, R34 ;  /* 0x0000000010227229 */ /* 0x004fe40000000022 */
[----:B------:R-:W-:Y:S02]  /*aac0*/  DADD R38, R18, R38 ;  /* 0x0000000012267229 */ /* 0x000fe40000000026 */
[----:B---3--:R-:W-:Y:S02]  /*aad0*/  DADD R40, R12, R40 ;  /* 0x000000000c287229 */ /* 0x008fe40000000028 */
[----:B------:R-:W-:Y:S02]  /*aae0*/  DADD R42, R14, R42 ;  /* 0x000000000e2a7229 */ /* 0x000fe4000000002a */
[----:B----4-:R-:W-:Y:S02]  /*aaf0*/  DADD R8, R24, R8 ;  /* 0x0000000018087229 */ /* 0x010fe40000000008 */
[----:B------:R-:W-:-:S02]  /*ab00*/  DADD R6, R26, R6 ;  /* 0x000000001a067229 */ /* 0x000fc40000000006 */
[----:B-----5:R-:W-:Y:S02]  /*ab10*/  DADD R32, R20, R32 ;  /* 0x0000000014207229 */ /* 0x020fe40000000020 */
[----:B------:R-:W-:Y:S01]  /*ab20*/  DADD R30, R22, R30 ;  /* 0x00000000161e7229 */ /* 0x000fe2000000001e */
[----:B------:R-:W-:Y:S10]  /*ab30*/  @!P0 BRA `(.L_x_341) ;  /* 0xfffffffc00948947 */ /* 0x000ff4000383ffff */
[----:B------:R-:W-:Y:S05]  /*ab40*/  BSYNC B2 ;  /* 0x0000000000027941 */ /* 0x000fea0003800000 */
.L_x_340:
[----:B------:R-:W-:Y:S05]  /*ab50*/  BSYNC B1 ;  /* 0x0000000000017941 */ /* 0x000fea0003800000 */
.L_x_339:
[----:B------:R-:W-:Y:S01]  /*ab60*/  ISETP.GE.U32.AND P1, PT, R3, R2, PT ;  /* 0x000000020300720c */ /* 0x000fe20003f26070 */
[----:B------:R-:W-:-:S12]  /*ab70*/  BSSY B1, `(.L_x_342) ;  /* 0x0000016000017945 */ /* 0x000fd80003800000 */
[----:B------:R-:W-:Y:S05]  /*ab80*/  @P1 BRA `(.L_x_343) ;  /* 0x0000000000501947 */ /* 0x000fea0003800000 */
[----:B------:R-:W-:-:S04]  /*ab90*/  IMAD R17, R36, R3, RZ ;  /* 0x0000000324117224 */ /* 0x000fc800078e02ff */
[----:B------:R-:W-:-:S06]  /*aba0*/  IMAD.WIDE.U32 R16, R17, 0x10, R28 ;  /* 0x0000001011107825 */ /* 0x000fcc00078e001c */
[----:B------:R-:W5:Y:S01]  /*abb0*/  LDG.E.128 R16, desc[UR36][R16.64] ;  /* 0x0000002410107981 */ /* 0x000f62000c1e1d00 */
[----:B------:R-:W-:-:S04]  /*abc0*/  IADD3 R37, R3, R0, RZ ;  /* 0x0000000003257210 */ /* 0x000fc80007ffe0ff */
[----:B------:R-:W-:-:S13]  /*abd0*/  ISETP.GE.U32.AND P0, PT, R37, R2, PT ;  /* 0x000000022500720c */ /* 0x000fda0003f06070 */
[----:B------:R-:W-:Y:S05]  /*abe0*/  @P0 BRA `(.L_x_343) ;  /* 0x0000000000380947 */ /* 0x000fea0003800000 */
[----:B------:R-:W-:-:S04]  /*abf0*/  IMAD R13, R36, R37, RZ ;  /* 0x00000025240d7224 */ /* 0x000fc800078e02ff */
[----:B------:R-:W-:-:S06]  /*ac00*/  IMAD.WIDE.U32 R12, R13, 0x10, R28 ;  /* 0x000000100d0c7825 */ /* 0x000fcc00078e001c */
[----:B------:R-:W5:Y:S01]  /*ac10*/  LDG.E.128 R12, desc[UR36][R12.64] ;  /* 0x000000240c0c7981 */ /* 0x000f62000c1e1d00 */
[----:B------:R-:W-:-:S05]  /*ac20*/  IMAD.IADD R37, R37, 0x1, R0 ;  /* 0x0000000125257824 */ /* 0x000fca00078e0200 */
[----:B------:R-:W-:-:S13]  /*ac30*/  ISETP.GE.U32.AND P0, PT, R37, R2, PT ;  /* 0x000000022500720c */ /* 0x000fda0003f06070 */
[----:B------:R-:W-:Y:S05]  /*ac40*/  @P0 BRA `(.L_x_343) ;  /* 0x0000000000200947 */ /* 0x000fea0003800000 */
[----:B------:R-:W-:Y:S01]  /*ac50*/  IADD3 R27, R37, R0, RZ ;  /* 0x00000000251b7210 */ /* 0x000fe20007ffe0ff */
[----:B------:R-:W-:-:S03]  /*ac60*/  IMAD R25, R36, R37, RZ ;  /* 0x0000002524197224 */ /* 0x000fc600078e02ff */
[----:B------:R-:W-:Y:S01]  /*ac70*/  ISETP.GE.U32.AND P0, PT, R27, R2, PT ;  /* 0x000000021b00720c */ /* 0x000fe20003f06070 */
[----:B------:R-:W-:-:S12]  /*ac80*/  IMAD.WIDE.U32 R24, R25, 0x10, R28 ;  /* 0x0000001019187825 */ /* 0x000fd800078e001c */
[----:B------:R-:W-:-:S04]  /*ac90*/  @!P0 IMAD R27, R36, R27, RZ ;  /* 0x0000001b241b8224 */ /* 0x000fc800078e02ff */
[----:B------:R-:W-:Y:S02]  /*aca0*/  @!P0 IMAD.WIDE.U32 R28, R27, 0x10, R28 ;  /* 0x000000101b1c8825 */ /* 0x000fe400078e001c */
[----:B------:R-:W5:Y:S04]  /*acb0*/  LDG.E.128 R24, desc[UR36][R24.64] ;  /* 0x0000002418187981 */ /* 0x000f68000c1e1d00 */
[----:B------:R0:W5:Y:S02]  /*acc0*/  @!P0 LDG.E.128 R20, desc[UR36][R28.64] ;  /* 0x000000241c148981 */ /* 0x000164000c1e1d00 */
.L_x_343:
[----:B------:R-:W-:Y:S05]  /*acd0*/  BSYNC B1 ;  /* 0x0000000000017941 */ /* 0x000fea0003800000 */
.L_x_342:
[----:B------:R-:W-:Y:S04]  /*ace0*/  BSSY B1, `(.L_x_344) ;  /* 0x0000012000017945 */ /* 0x000fe80003800000 */
[----:B------:R-:W-:Y:S05]  /*acf0*/  @P1 BRA `(.L_x_345) ;  /* 0x0000000000401947 */ /* 0x000fea0003800000 */
[----:B------:R-:W-:Y:S01]  /*ad00*/  IADD3 R3, R3, R0, RZ ;  /* 0x0000000003037210 */ /* 0x000fe20007ffe0ff */
[----:B-----5:R-:W-:Y:S02]  /*ad10*/  DADD R34, R34, R16 ;  /* 0x0000000022227229 */ /* 0x020fe40000000010 */
[----:B------:R-:W-:Y:S01]  /*ad20*/  DADD R38, R38, R18 ;  /* 0x0000000026267229 */ /* 0x000fe20000000012 */
[----:B------:R-:W-:-:S13]  /*ad30*/  ISETP.GE.U32.AND P0, PT, R3, R2, PT ;  /* 0x000000020300720c */ /* 0x000fda0003f06070 */
[----:B------:R-:W-:Y:S05]  /*ad40*/  @P0 BRA `(.L_x_345) ;  /* 0x00000000002c0947 */ /* 0x000fea0003800000 */
[----:B------:R-:W-:Y:S01]  /*ad50*/  IMAD.IADD R3, R3, 0x1, R0 ;  /* 0x0000000103037824 */ /* 0x000fe200078e0200 */
[----:B------:R-:W-:Y:S02]  /*ad60*/  DADD R40, R40, R12 ;  /* 0x0000000028287229 */ /* 0x000fe4000000000c */
[----:B------:R-:W-:Y:S02]  /*ad70*/  DADD R42, R42, R14 ;  /* 0x000000002a2a7229 */ /* 0x000fe4000000000e */
        /* <DEDUP_REMOVED lines=8> */
.L_x_345:
[----:B------:R-:W-:Y:S05]  /*ae00*/  BSYNC B1 ;  /* 0x0000000000017941 */ /* 0x000fea0003800000 */
.L_x_344:
[----:B------:R-:W-:Y:S02]  /*ae10*/  DADD R38, R38, R42 ;  /* 0x0000000026267229 */ /* 0x000fe4000000002a */
[----:B------:R-:W-:-:S06]  /*ae20*/  DADD R34, R34, R40 ;  /* 0x0000000022227229 */ /* 0x000fcc0000000028 */
[----:B------:R-:W-:Y:S02]  /*ae30*/  DADD R38, R38, R6 ;  /* 0x0000000026267229 */ /* 0x000fe40000000006 */
[----:B------:R-:W-:-:S06]  /*ae40*/  DADD R34, R34, R8 ;  /* 0x0000000022227229 */ /* 0x000fcc0000000008 */
[----:B------:R-:W-:Y:S02]  /*ae50*/  DADD R30, R38, R30 ;  /* 0x00000000261e7229 */ /* 0x000fe4000000001e */
[----:B0-----:R-:W-:Y:S01]  /*ae60*/  DADD R28, R34, R32 ;  /* 0x00000000221c7229 */ /* 0x001fe20000000020 */
[----:B------:R-:W-:Y:S10]  /*ae70*/  BRA `(.L_x_307) ;  /* 0x0000000400ac7947 */ /* 0x000ff40003800000 */
.L_x_322:
        /* <DEDUP_REMOVED lines=8> */
[----:B------:R-:W1:Y:S01]  /*af00*/  LDC.64 R6, c[0x0][0x220] ;  /* 0x00008800ff067b82 */ /* 0x000e620000000a00 */
[----:B------:R-:W-:Y:S02]  /*af10*/  CS2R R22, SRZ ;  /* 0x0000000000167805 */ /* 0x000fe4000001ff00 */
[----:B------:R-:W-:-:S05]  /*af20*/  CS2R R20, SRZ ;  /* 0x0000000000147805 */ /* 0x000fca000001ff00 */
[----:B------:R-:W2:Y:S01]  /*af30*/  LDC.64 R14, c[0x0][0x228] ;  /* 0x00008a00ff0e7b82 */ /* 0x000ea20000000a00 */
[----:B0-----:R-:W-:-:S05]  /*af40*/  IMAD R3, R0, 0x3, R13 ;  /* 0x0000000300037824 */ /* 0x001fca00078e020d */
[----:B------:R-:W-:Y:S02]  /*af50*/  ISETP.GE.U32.AND P0, PT, R3, R2, PT ;  /* 0x000000020300720c */ /* 0x000fe40003f06070 */
[----:B------:R-:W-:Y:S01]  /*af60*/  MOV R3, R13 ;  /* 0x0000000d00037202 */ /* 0x000fe20000000f00 */
[----:B-1----:R-:W-:Y:S01]  /*af70*/  IMAD.MOV.U32 R40, RZ, RZ, R6 ;  /* 0x000000ffff287224 */ /* 0x002fe200078e0006 */
[-C--:B------:R-:W-:Y:S01]  /*af80*/  MOV R41, R7.reuse ;  /* 0x0000000700297202 */ /* 0x080fe20000000f00 */
[----:B------:R-:W-:Y:S01]  /*af90*/  IMAD.MOV.U32 R13, RZ, RZ, R7 ;  /* 0x000000ffff0d7224 */ /* 0x000fe200078e0007 */
[-C--:B------:R-:W-:Y:S02]  /*afa0*/  MOV R12, R6.reuse ;  /* 0x00000006000c7202 */ /* 0x080fe40000000f00 */
[----:B------:R-:W-:Y:S02]  /*afb0*/  MOV R8, R6 ;  /* 0x0000000600087202 */ /* 0x000fe40000000f00 */
[----:B------:R-:W-:Y:S01]  /*afc0*/  MOV R9, R7 ;  /* 0x0000000700097202 */ /* 0x000fe20000000f00 */
[----:B--2---:R-:W-:Y:S01]  /*afd0*/  IMAD.MOV.U32 R38, RZ, RZ, R14 ;  /* 0x000000ffff267224 */ /* 0x004fe200078e000e */
[----:B------:R-:W-:Y:S01]  /*afe0*/  MOV R39, R15 ;  /* 0x0000000f00277202 */ /* 0x000fe20000000f00 */
[----:B------:R-:W-:Y:S01]  /*aff0*/  IMAD.MOV.U32 R37, RZ, RZ, R15 ;  /* 0x000000ffff257224 */ /* 0x000fe200078e000f */
[----:B------:R-:W-:-:S02]  /*b000*/  MOV R36, R14 ;  /* 0x0000000e00247202 */ /* 0x000fc40000000f00 */
[----:B------:R-:W-:Y:S02]  /*b010*/  MOV R30, R14 ;  /* 0x0000000e001e7202 */ /* 0x000fe40000000f00 */
[----:B------:R-:W-:Y:S01]  /*b020*/  MOV R31, R15 ;  /* 0x0000000f001f7202 */ /* 0x000fe20000000f00 */
[----:B------:R-:W-:Y:S06]  /*b030*/  @P0 BRA `(.L_x_347) ;  /* 0x0000000000840947 */ /* 0x000fec0003800000 */
[----:B------:R-:W-:Y:S01]  /*b040*/  BSSY B2, `(.L_x_347) ;  /* 0x0000020000027945 */ /* 0x000fe20003800000 */
[----:B------:R-:W-:Y:S01]  /*b050*/  IMAD.MOV.U32 R36, RZ, RZ, R14 ;  /* 0x000000ffff247224 */ /* 0x000fe200078e000e */
[----:B------:R-:W-:Y:S01]  /*b060*/  MOV R37, R15 ;  /* 0x0000000f00257202 */ /* 0x000fe20000000f00 */
[----:B------:R-:W-:Y:S01]  /*b070*/  IMAD.MOV.U32 R31, RZ, RZ, R15 ;  /* 0x000000ffff1f7224 */ /* 0x000fe200078e000f */
[----:B------:R-:W-:Y:S01]  /*b080*/  MOV R30, R14 ;  /* 0x0000000e001e7202 */ /* 0x000fe20000000f00 */
[----:B------:R-:W-:Y:S01]  /*b090*/  IMAD.MOV.U32 R8, RZ, RZ, R6 ;  /* 0x000000ffff087224 */ /* 0x000fe200078e0006 */
[----:B------:R-:W-:Y:S02]  /*b0a0*/  MOV R12, R6 ;  /* 0x00000006000c7202 */ /* 0x000fe40000000f00 */
[-C--:B------:R-:W-:Y:S02]  /*b0b0*/  MOV R13, R7.reuse ;  /* 0x00000007000d7202 */ /* 0x080fe40000000f00 */
[----:B------:R-:W-:-:S07]  /*b0c0*/  MOV R9, R7 ;  /* 0x0000000700097202 */ /* 0x000fce0000000f00 */
.L_x_348:
[C---:B------:R-:W-:Y:S01]  /*b0d0*/  IADD3 R17, R3.reuse, R0, RZ ;  /* 0x0000000003117210 */ /* 0x040fe20007ffe0ff */
[----:B------:R-:W-:-:S04]  /*b0e0*/  IMAD.WIDE.U32 R20, R3, 0x10, R28 ;  /* 0x0000001003147825 */ /* 0x000fc800078e001c */
[C---:B------:R-:W-:Y:S02]  /*b0f0*/  IMAD.IADD R33, R17.reuse, 0x1, R0 ;  /* 0x0000000111217824 */ /* 0x040fe400078e0200 */
[--C-:B------:R-:W-:Y:S01]  /*b100*/  IMAD.WIDE.U32 R16, R17, 0x10, R28.reuse ;  /* 0x0000001011107825 */ /* 0x100fe200078e001c */
[----:B------:R-:W2:Y:S02]  /*b110*/  LDG.E.128 R20, desc[UR36][R20.64] ;  /* 0x0000002414147981 */ /* 0x000ea4000c1e1d00 */
[C---:B------:R-:W-:Y:S01]  /*b120*/  IADD3 R3, R33.reuse, R0, RZ ;  /* 0x0000000021037210 */ /* 0x040fe20007ffe0ff */
        /* <DEDUP_REMOVED lines=18> */
.L_x_347:
[----:B------:R-:W-:Y:S05]  /*b250*/  BSYNC B1 ;  /* 0x0000000000017941 */ /* 0x000fea0003800000 */
.L_x_346:
[----:B------:R-:W-:Y:S01]  /*b260*/  ISETP.GE.U32.AND P1, PT, R3, R2, PT ;  /* 0x000000020300720c */ /* 0x000fe20003f26070 */
[----:B------:R-:W-:-:S12]  /*b270*/  BSSY B1, `(.L_x_349) ;  /* 0x0000012000017945 */ /* 0x000fd80003800000 */
[----:B------:R-:W-:Y:S05]  /*b280*/  @P1 BRA `(.L_x_350) ;  /* 0x0000000000401947 */ /* 0x000fea0003800000 */
[----:B------:R-:W-:-:S06]  /*b290*/  IMAD.WIDE.U32 R20, R3, 0x10, R28 ;  /* 0x0000001003147825 */ /* 0x000fcc00078e001c */
[----:B------:R-:W5:Y:S01]  /*b2a0*/  LDG.E.128 R20, desc[UR36][R20.64] ;  /* 0x0000002414147981 */ /* 0x000f62000c1e1d00 */
[----:B------:R-:W-:-:S05]  /*b2b0*/  IMAD.IADD R43, R3, 0x1, R0 ;  /* 0x00000001032b7824 */ /* 0x000fca00078e0200 */
[----:B------:R-:W-:-:S13]  /*b2c0*/  ISETP.GE.U32.AND P0, PT, R43, R2, PT ;  /* 0x000000022b00720c */ /* 0x000fda0003f06070 */
[----:B------:R-:W-:Y:S05]  /*b2d0*/  @P0 BRA `(.L_x_350) ;  /* 0x00000000002c0947 */ /* 0x000fea0003800000 */
[----:B------:R-:W-:-:S06]  /*b2e0*/  IMAD.WIDE.U32 R16, R43, 0x10, R28 ;  /* 0x000000102b107825 */ /* 0x000fcc00078e001c */
[----:B------:R-:W5:Y:S01]  /*b2f0*/  LDG.E.128 R16, desc[UR36][R16.64] ;  /* 0x0000002410107981 */ /* 0x000f62000c1e1d00 */
[----:B------:R-:W-:-:S04]  /*b300*/  IADD3 R43, R43, R0, RZ ;  /* 0x000000002b2b7210 */ /* 0x000fc80007ffe0ff */
[----:B------:R-:W-:-:S13]  /*b310*/  ISETP.GE.U32.AND P0, PT, R43, R2, PT ;  /* 0x000000022b00720c */ /* 0x000fda0003f06070 */
[----:B------:R-:W-:Y:S05]  /*b320*/  @P0 BRA `(.L_x_350) ;  /* 0x0000000000180947 */ /* 0x000fea0003800000 */
[C---:B------:R-:W-:Y:S01]  /*b330*/  IADD3 R35, R43.reuse, R0, RZ ;  /* 0x000000002b237210 */ /* 0x040fe20007ffe0ff */
[----:B------:R-:W-:-:S03]  /*b340*/  IMAD.WIDE.U32 R32, R43, 0x10, R28 ;  /* 0x000000102b207825 */ /* 0x000fc600078e001c */
[----:B------:R-:W-:-:S13]  /*b350*/  ISETP.GE.U32.AND P0, PT, R35, R2, PT ;  /* 0x000000022300720c */ /* 0x000fda0003f06070 */
[----:B------:R-:W-:Y:S02]  /*b360*/  @!P0 IMAD.WIDE.U32 R28, R35, 0x10, R28 ;  /* 0x00000010231c8825 */ /* 0x000fe400078e001c */
[----:B------:R-:W5:Y:S04]  /*b370*/  LDG.E.128 R32, desc[UR36][R32.64] ;  /* 0x0000002420207981 */ /* 0x000f68000c1e1d00 */
[----:B------:R0:W5:Y:S02]  /*b380*/  @!P0 LDG.E.128 R24, desc[UR36][R28.64] ;  /* 0x000000241c188981 */ /* 0x000164000c1e1d00 */
.L_x_350:
[----:B------:R-:W-:Y:S05]  /*b390*/  BSYNC B1 ;  /* 0x0000000000017941 */ /* 0x000fea0003800000 */
.L_x_349:
        /* <DEDUP_REMOVED lines=18> */
.L_x_352:
[----:B------:R-:W-:Y:S05]  /*b4c0*/  BSYNC B1 ;  /* 0x0000000000017941 */ /* 0x000fea0003800000 */
.L_x_351:
[----:B------:R-:W-:Y:S02]  /*b4d0*/  DADD R14, R14, R36 ;  /* 0x000000000e0e7229 */ /* 0x000fe40000000024 */
[----:B------:R-:W-:-:S06]  /*b4e0*/  DADD R8, R8, R12 ;  /* 0x0000000008087229 */ /* 0x000fcc000000000c */
[----:B------:R-:W-:Y:S02]  /*b4f0*/  DADD R14, R14, R38 ;  /* 0x000000000e0e7229 */ /* 0x000fe40000000026 */
[----:B------:R-:W-:-:S06]  /*b500*/  DADD R8, R8, R40 ;  /* 0x0000000008087229 */ /* 0x000fcc0000000028 */
[----:B------:R-:W-:Y:S02]  /*b510*/  DADD R30, R14, R30 ;  /* 0x000000000e1e7229 */ /* 0x000fe4000000001e */
[----:B0-----:R-:W-:-:S11]  /*b520*/  DADD R28, R8, R6 ;  /* 0x00000000081c7229 */ /* 0x001fd60000000006 */
.L_x_307:
[----:B------:R-:W-:Y:S05]  /*b530*/  BSYNC B0 ;  /* 0x0000000000007941 */ /* 0x000fea0003800000 */
.L_x_306:
[----:B------:R-:W-:Y:S02]  /*b540*/  ULDC UR4, c[0x0][0x24c] ;  /* 0x0000930000047ab9 */ /* 0x000fe40000000800 */
[----:B------:R-:W-:-:S13]  /*b550*/  ISETP.NE.AND P0, PT, RZ, UR4, PT ;  /* 0x00000004ff007c0c */ /* 0x000fda000bf05270 */
[----:B------:R-:W-:Y:S05]  /*b560*/  @!P0 BRA `(.L_x_353) ;  /* 0x0000000000688947 */ /* 0x000fea0003800000 */
[----:B------:R-:W1:Y:S01]  /*b570*/  S2UR UR5, SR_CgaCtaId ;  /* 0x00000000000579c3 */ /* 0x000e620000008800 */
[----:B------:R-:W-:Y:S01]  /*b580*/  UMOV UR4, 0x400 ;  /* 0x0000040000047882 */ /* 0x000fe20000000000 */
[----:B------:R-:W-:Y:S01]  /*b590*/  ULDC UR6, c[0x0][0x0] ;  /* 0x0000000000067ab9 */ /* 0x000fe20000000800 */
[----:B------:R-:W-:Y:S01]  /*b5a0*/  UIADD3 UR4, UR4, 0x10, URZ ;  /* 0x0000001004047890 */ /* 0x000fe2000fffe03f */
[----:B------:R-:W-:Y:S01]  /*b5b0*/  IMAD R0, R4, UR6, R5 ;  /* 0x0000000604007c24 */ /* 0x000fe2000f8e0205 */
[----:B------:R-:W-:Y:S02]  /*b5c0*/  ULDC UR7, c[0x0][0x4] ;  /* 0x0000010000077ab9 */ /* 0x000fe40000000800 */
[----:B-1----:R-:W-:Y:S02]  /*b5d0*/  ULEA UR4, UR5, UR4, 0x18 ;  /* 0x0000000405047291 */ /* 0x002fe4000f8ec03f */
[----:B------:R-:W-:-:S04]  /*b5e0*/  USHF.R.U32.HI UR5, URZ, 0x1, UR7 ;  /* 0x000000013f057899 */ /* 0x000fc80008011607 */
[----:B------:R-:W-:Y:S02]  /*b5f0*/  LEA R3, R0, UR4, 0x4 ;  /* 0x0000000400037c11 */ /* 0x000fe4000f8e20ff */
[----:B------:R-:W-:-:S03]  /*b600*/  ISETP.NE.AND P0, PT, RZ, UR5, PT ;  /* 0x00000005ff007c0c */ /* 0x000fc6000bf05270 */
[----:B------:R1:W-:Y:S10]  /*b610*/  STS.128 [R3], R28 ;  /* 0x0000001c03007388 */ /* 0x0003f40000000c00 */
[----:B------:R-:W-:Y:S05]  /*b620*/  @!P0 BRA `(.L_x_353) ;  /* 0x0000000000388947 */ /* 0x000fea0003800000 */
[----:B------:R-:W-:-:S07]  /*b630*/  IMAD.U32 R7, RZ, RZ, UR5 ;  /* 0x00000005ff077e24 */ /* 0x000fce000f8e00ff */
.L_x_354:
[----:B------:R-:W-:Y:S01]  /*b640*/  IADD3 R0, R4, R7, RZ ;  /* 0x0000000704007210 */ /* 0x000fe20007ffe0ff */
[----:B------:R-:W-:Y:S03]  /*b650*/  BAR.SYNC.DEFER_BLOCKING 0x0 ;  /* 0x0000000000007b1d */ /* 0x000fe60000010000 */
[----:B------:R-:W-:-:S04]  /*b660*/  ISETP.GE.U32.AND P0, PT, R0, UR7, PT ;  /* 0x0000000700007c0c */ /* 0x000fc8000bf06070 */
[----:B------:R-:W-:-:S13]  /*b670*/  ISETP.GE.U32.OR P0, PT, R4, R7, P0 ;  /* 0x000000070400720c */ /* 0x000fda0000706470 */
[----:B------:R-:W-:-:S05]  /*b680*/  @!P0 IMAD R0, R0, UR6, R5 ;  /* 0x0000000600008c24 */ /* 0x000fca000f8e0205 */
[----:B------:R-:W-:-:S05]  /*b690*/  @!P0 LEA R0, R0, UR4, 0x4 ;  /* 0x0000000400008c11 */ /* 0x000fca000f8e20ff */
[----:B-----5:R-:W1:Y:S02]  /*b6a0*/  @!P0 LDS.128 R12, [R0] ;  /* 0x00000000000c8984 */ /* 0x020e640000000c00 */
[----:B-12---:R-:W-:Y:S02]  /*b6b0*/  @!P0 DADD R28, R28, R12 ;  /* 0x000000001c1c8229 */ /* 0x006fe4000000000c */
[----:B------:R-:W-:-:S07]  /*b6c0*/  @!P0 DADD R30, R30, R14 ;  /* 0x000000001e1e8229 */ /* 0x000fce000000000e */
[----:B------:R2:W-:Y:S01]  /*b6d0*/  @!P0 STS.128 [R3], R28 ;  /* 0x0000001c03008388 */ /* 0x0005e20000000c00 */
[----:B------:R-:W-:Y:S02]  /*b6e0*/  ISETP.GT.AND P0, PT, R7, 0x1, PT ;  /* 0x000000010700780c */ /* 0x000fe40003f04270 */
[----:B------:R-:W-:-:S11]  /*b6f0*/  SHF.R.S32.HI R7, RZ, 0x1, R7 ;  /* 0x00000001ff077819 */ /* 0x000fd60000011407 */
[----:B------:R-:W-:Y:S05]  /*b700*/  @P0 BRA `(.L_x_354) ;  /* 0xfffffffc00cc0947 */ /* 0x000fea000383ffff */
.L_x_353:
[----:B------:R-:W-:Y:S02]  /*b710*/  ULDC UR4, c[0x0][0x248] ;  /* 0x0000920000047ab9 */ /* 0x000fe40000000800 */
[----:B------:R-:W-:-:S13]  /*b720*/  ISETP.NE.AND P0, PT, RZ, UR4, PT ;  /* 0x00000004ff007c0c */ /* 0x000fda000bf05270 */
[----:B------:R-:W-:Y:S05]  /*b730*/  @!P0 BRA `(.L_x_355) ;  /* 0x0000000000a88947 */ /* 0x000fea0003800000 */
[----:B------:R-:W3:Y:S02]  /*b740*/  LDC R7, c[0x0][RZ] ;  /* 0x00000000ff077b82 */ /* 0x000ee40000000800 */
[----:B---3--:R-:W-:Y:S02]  /*b750*/  ISETP.GT.AND P0, PT, R7, 0x20, PT ;  /* 0x000000200700780c */ /* 0x008fe40003f04270 */
[----:B------:R-:W-:-:S11]  /*b760*/  MOV R0, R7 ;  /* 0x0000000700007202 */ /* 0x000fd60000000f00 */
[----:B------:R-:W-:Y:S05]  /*b770*/  @!P0 BRA `(.L_x_356) ;  /* 0x0000000000648947 */ /* 0x000fea0003800000 */
[----:B------:R-:W3:Y:S01]  /*b780*/  S2UR UR5, SR_CgaCtaId ;  /* 0x00000000000579c3 */ /* 0x000ee20000008800 */
[----:B------:R-:W-:Y:S01]  /*b790*/  UMOV UR4, 0x400 ;  /* 0x0000040000047882 */ /* 0x000fe20000000000 */
[----:B------:R-:W-:Y:S01]  /*b7a0*/  IMAD R0, R4, R7, R5 ;  /* 0x0000000704007224 */ /* 0x000fe200078e0205 */
[----:B------:R-:W-:-:S04]  /*b7b0*/  UIADD3 UR4, UR4, 0x10, URZ ;  /* 0x0000001004047890 */ /* 0x000fc8000fffe03f */
[----:B---3--:R-:W-:-:S06]  /*b7c0*/  ULEA UR4, UR5, UR4, 0x18 ;  /* 0x0000000405047291 */ /* 0x008fcc000f8ec03f */
[----:B-12---:R-:W-:Y:S02]  /*b7d0*/  LEA R3, R0, UR4, 0x4 ;  /* 0x0000000400037c11 */ /* 0x006fe4000f8e20ff */
[----:B------:R-:W-:-:S03]  /*b7e0*/  LEA.HI R0, R7, R7, RZ, 0x1 ;  /* 0x0000000707007211 */ /* 0x000fc600078f08ff */
[----:B------:R3:W-:Y:S01]  /*b7f0*/  STS.128 [R3], R28 ;  /* 0x0000001c03007388 */ /* 0x0007e20000000c00 */
[----:B------:R-:W-:Y:S01]  /*b800*/  SHF.R.S32.HI R2, RZ, 0x1, R0 ;  /* 0x00000001ff027819 */ /* 0x000fe20000011400 */
[----:B------:R-:W-:-:S03]  /*b810*/  IMAD.MOV.U32 R0, RZ, RZ, 0x20 ;  /* 0x00000020ff007424 */ /* 0x000fc600078e00ff */
[----:B------:R-:W-:-:S13]  /*b820*/  ISETP.GE.AND P0, PT, R2, 0x20, PT ;  /* 0x000000200200780c */ /* 0x000fda0003f06270 */
[----:B---3--:R-:W-:Y:S05]  /*b830*/  @!P0 BRA `(.L_x_356) ;  /* 0x0000000000348947 */ /* 0x008fea0003800000 */
.L_x_357:
[----:B------:R-:W-:Y:S01]  /*b840*/  IADD3 R0, R5, R2, RZ ;  /* 0x0000000205007210 */ /* 0x000fe20007ffe0ff */
[----:B------:R-:W-:Y:S03]  /*b850*/  BAR.SYNC.DEFER_BLOCKING 0x0 ;  /* 0x0000000000007b1d */ /* 0x000fe60000010000 */
[----:B------:R-:W-:-:S04]  /*b860*/  ISETP.GE.U32.AND P0, PT, R0, R7, PT ;  /* 0x000000070000720c */ /* 0x000fc80003f06070 */
[----:B------:R-:W-:-:S13]  /*b870*/  ISETP.GE.U32.OR P0, PT, R5, R2, P0 ;  /* 0x000000020500720c */ /* 0x000fda0000706470 */
[----:B-----5:R-:W-:Y:S02]  /*b880*/  @!P0 LEA R12, R2, R3, 0x4 ;  /* 0x00000003020c8211 */ /* 0x020fe400078e20ff */
[----:B------:R-:W-:-:S04]  /*b890*/  SHF.R.S32.HI R2, RZ, 0x1, R2 ;  /* 0x00000001ff027819 */ /* 0x000fc80000011402 */
[----:B-1----:R-:W1:Y:S02]  /*b8a0*/  @!P0 LDS.128 R12, [R12] ;  /* 0x000000000c0c8984 */ /* 0x002e640000000c00 */
[----:B-1----:R-:W-:Y:S02]  /*b8b0*/  @!P0 DADD R28, R28, R12 ;  /* 0x000000001c1c8229 */ /* 0x002fe4000000000c */
[----:B------:R-:W-:-:S07]  /*b8c0*/  @!P0 DADD R30, R30, R14 ;  /* 0x000000001e1e8229 */ /* 0x000fce000000000e */
[----:B------:R1:W-:Y:S01]  /*b8d0*/  @!P0 STS.128 [R3], R28 ;  /* 0x0000001c03008388 */ /* 0x0003e20000000c00 */
[----:B------:R-:W-:-:S13]  /*b8e0*/  ISETP.GE.AND P0, PT, R2, 0x20, PT ;  /* 0x000000200200780c */ /* 0x000fda0003f06270 */
[----:B------:R-:W-:Y:S05]  /*b8f0*/  @P0 BRA `(.L_x_357) ;  /* 0xfffffffc00d00947 */ /* 0x000fea000383ffff */
[----:B------:R-:W-:-:S07]  /*b900*/  IMAD.MOV.U32 R0, RZ, RZ, 0x20 ;  /* 0x00000020ff007424 */ /* 0x000fce00078e00ff */
.L_x_356:
[----:B------:R-:W-:Y:S01]  /*b910*/  BAR.SYNC.DEFER_BLOCKING 0x0 ;  /* 0x0000000000007b1d */ /* 0x000fe20000010000 */
[----:B------:R-:W-:-:S13]  /*b920*/  ISETP.GE.AND P0, PT, R0, 0x2, PT ;  /* 0x000000020000780c */ /* 0x000fda0003f06270 */
[----:B------:R-:W-:Y:S05]  /*b930*/  @!P0 BRA `(.L_x_355) ;  /* 0x0000000000288947 */ /* 0x000fea0003800000 */
[----:B------:R-:W-:-:S07]  /*b940*/  MOV R9, 0x1 ;  /* 0x0000000100097802 */ /* 0x000fce0000000f00 */
.L_x_358:
[----:B-12---:R-:W-:Y:S04]  /*b950*/  SHFL.DOWN PT, R3, R29, R9, 0x1f ;  /* 0x08001f091d037589 */ /* 0x006fe800000e0000 */
[----:B------:R-:W1:Y:S04]  /*b960*/  SHFL.DOWN PT, R2, R28, R9, 0x1f ;  /* 0x08001f091c027589 */ /* 0x000e6800000e0000 */
[----:B------:R-:W-:Y:S04]  /*b970*/  SHFL.DOWN PT, R7, R31, R9, 0x1f ;  /* 0x08001f091f077589 */ /* 0x000fe800000e0000 */
[----:B------:R2:W3:Y:S02]  /*b980*/  SHFL.DOWN PT, R6, R30, R9, 0x1f ;  /* 0x08001f091e067589 */ /* 0x0004e400000e0000 */
[----:B--2---:R-:W-:-:S04]  /*b990*/  SHF.L.U32 R9, R9, 0x1, RZ ;  /* 0x0000000109097819 */ /* 0x004fc800000006ff */
[----:B------:R-:W-:Y:S01]  /*b9a0*/  ISETP.GE.AND P0, PT, R9, R0, PT ;  /* 0x000000000900720c */ /* 0x000fe20003f06270 */
[----:B-1----:R-:W-:Y:S02]  /*b9b0*/  DADD R28, R2, R28 ;  /* 0x00000000021c7229 */ /* 0x002fe4000000001c */
[----:B---3--:R-:W-:-:S10]  /*b9c0*/  DADD R30, R6, R30 ;  /* 0x00000000061e7229 */ /* 0x008fd4000000001e */
[----:B------:R-:W-:Y:S05]  /*b9d0*/  @!P0 BRA `(.L_x_358) ;  /* 0xfffffffc00dc8947 */ /* 0x000fea000383ffff */
.L_x_355:
[----:B-----5:R-:W3:Y:S01]  /*b9e0*/  LDC R13, c[0x0][0x404] ;  /* 0x00010100ff0d7b82 */ /* 0x020ee20000000800 */
        /* <DEDUP_REMOVED lines=8> */
[----:B-12---:R-:W-:Y:S01]  /*ba70*/  SHF.R.U32.HI R3, RZ, UR4, R2 ;  /* 0x00000004ff037c19 */ /* 0x006fe20008011602 */
        /* <DEDUP_REMOVED lines=267> */
.L_x_359:
[----:B------:R-:W-:Y:S01]  /*cb30*/  ULDC.64 UR6, c[0x0][0x618] ;  /* 0x0001860000067ab9 */ /* 0x000fe20000000a00 */
[----:B-12---:R-:W-:Y:S02]  /*cb40*/  CS2R R2, SRZ ;  /* 0x0000000000027805 */ /* 0x006fe4000001ff00 */
[----:B------:R-:W-:Y:S01]  /*cb50*/  ISETP.NE.U32.AND P0, PT, RZ, UR6, PT ;  /* 0x00000006ff007c0c */ /* 0x000fe2000bf05070 */
[----:B------:R-:W-:Y:S01]  /*cb60*/  ULDC.64 UR4, c[0x0][0x608] ;  /* 0x0001820000047ab9 */ /* 0x000fe20000000a00 */
[----:B------:R-:W-:Y:S02]  /*cb70*/  MOV R12, RZ ;  /* 0x000000ff000c7202 */ /* 0x000fe40000000f00 */
[----:B------:R-:W-:Y:S02]  /*cb80*/  ISETP.NE.AND.EX P0, PT, RZ, UR7, PT, P0 ;  /* 0x00000007ff007c0c */ /* 0x000fe4000bf05300 */
[----:B------:R-:W-:-:S04]  /*cb90*/  IADD3 R8, P2, R16, UR4, RZ ;  /* 0x0000000410087c10 */ /* 0x000fc8000ff5e0ff */
[----:B------:R-:W-:-:S07]  /*cba0*/  IADD3.X R9, RZ, UR5, RZ, P2, !PT ;  /* 0x00000005ff097c10 */ /* 0x000fce00097fe4ff */
[----:B------:R-:W-:Y:S01]  /*cbb0*/  @P0 IADD3 R2, P3, R16, UR6, RZ ;  /* 0x0000000610020c10 */ /* 0x000fe2000ff7e0ff */
[----:B------:R-:W-:Y:S02]  /*cbc0*/  ULDC UR6, c[0x0][0x250] ;  /* 0x0000940000067ab9 */ /* 0x000fe40000000800 */
[----:B------:R-:W-:Y:S02]  /*cbd0*/  ISETP.NE.AND P4, PT, RZ, UR6, PT ;  /* 0x00000006ff007c0c */ /* 0x000fe4000bf85270 */
[----:B------:R-:W-:-:S04]  /*cbe0*/  @P0 IMAD.X R3, RZ, RZ, UR7, P3 ;  /* 0x00000007ff030e24 */ /* 0x000fc800098e06ff */
[----:B------:R-:W-:-:S07]  /*cbf0*/  @P0 IMAD.MOV.U32 R12, RZ, RZ, R3 ;  /* 0x000000ffff0c0224 */ /* 0x000fce00078e0003 */
[----:B------:R-:W-:Y:S05]  /*cc00*/  @!P4 BRA `(.L_x_360) ;  /* 0x0000002000b0c947 */ /* 0x000fea0003800000 */
[----:B------:R-:W1:Y:S01]  /*cc10*/  S2R R0, SR_CTAID.X ;  /* 0x0000000000007919 */ /* 0x000e620000002500 */
[----:B------:R-:W-:Y:S01]  /*cc20*/  ULDC UR6, c[0x0][0x254] ;  /* 0x0000950000067ab9 */ /* 0x000fe20000000800 */
[----:B------:R-:W-:Y:S01]  /*cc30*/  MOV R22, RZ ;  /* 0x000000ff00167202 */ /* 0x000fe20000000f00 */
[----:B------:R-:W-:Y:S01]  /*cc40*/  IMAD R7, R5, UR6, RZ ;  /* 0x0000000605077c24 */ /* 0x000fe2000f8e02ff */
[----:B------:R-:W-:-:S03]  /*cc50*/  ULDC UR6, c[0x0][0x258] ;  /* 0x0000960000067ab9 */ /* 0x000fc60000000800 */
[----:B------:R-:W-:Y:S01]  /*cc60*/  IMAD R7, R4, UR6, R7 ;  /* 0x0000000604077c24 */ /* 0x000fe2000f8e0207 */
[----:B------:R-:W-:-:S03]  /*cc70*/  ULDC UR6, c[0x0][0x240] ;  /* 0x0000900000067ab9 */ /* 0x000fc60000000800 */
[----:B-1----:R-:W-:Y:S01]  /*cc80*/  IMAD R7, R0, UR6, R7 ;  /* 0x0000000600077c24 */ /* 0x002fe2000f8e0207 */
        /* <DEDUP_REMOVED lines=274> */
.L_x_361:
        /* <DEDUP_REMOVED lines=8> */
[----:B------:R-:W-:-:S02]  /*de30*/  ISETP.GE.OR P0, PT, R7, UR6, P0 ;  /* 0x0000000607007c0c */ /* 0x000fc40008706670 */
[----:B------:R-:W-:-:S11]  /*de40*/  IADD3.X R7, RZ, UR5, RZ, P1, !PT ;  /* 0x00000005ff077c10 */ /* 0x000fd60008ffe4ff */
[----:B------:R-:W-:Y:S05]  /*de50*/  @P0 BRA `(.L_x_363) ;  /* 0x0000000000180947 */ /* 0x000fea0003800000 */
[----:B------:R-:W-:Y:S01]  /*de60*/  ULDC UR4, c[0x0][0x24c] ;  /* 0x0000930000047ab9 */ /* 0x000fe20000000800 */
[----:B------:R-:W-:Y:S01]  /*de70*/  HFMA2.MMA R8, -RZ, RZ, 0, 5.9604644775390625e-08 ;  /* 0x00000001ff087435 */ /* 0x000fe200000001ff */
[----:B------:R-:W-:-:S13]  /*de80*/  ISETP.NE.AND P1, PT, RZ, UR4, PT ;  /* 0x00000004ff007c0c */ /* 0x000fda000bf25270 */
[----:B------:R-:W-:-:S04]  /*de90*/  @P1 ISETP.NE.AND P0, PT, R4, RZ, PT ;  /* 0x000000ff0400120c */ /* 0x000fc80003f05270 */
[----:B------:R-:W-:-:S04]  /*dea0*/  @P1 SEL R9, RZ, 0x1, P0 ;  /* 0x00000001ff091807 */ /* 0x000fc80000000000 */
[----:B------:R-:W-:-:S07]  /*deb0*/  @P1 PRMT R8, R9, 0x7610, R8 ;  /* 0x0000761009081816 */ /* 0x000fce0000000008 */
.L_x_363:
[----:B-1----:R-:W-:Y:S05]  /*dec0*/  BSYNC B0 ;  /* 0x0000000000007941 */ /* 0x002fea0003800000 */
.L_x_362:
[----:B------:R-:W-:Y:S01]  /*ded0*/  PRMT R8, R8, 0x9910, RZ ;  /* 0x0000991008087816 */ /* 0x000fe200000000ff */
[----:B------:R-:W-:Y:S01]  /*dee0*/  BSSY B0, `(.L_x_364) ;  /* 0x000000d000007945 */ /* 0x000fe20003800000 */
[----:B------:R-:W-:Y:S02]  /*def0*/  LOP3.LUT P0, RZ, R5, R4, RZ, 0xfc, !PT ;  /* 0x0000000405ff7212 */ /* 0x000fe4000780fcff */
[----:B------:R-:W-:-:S13]  /*df00*/  ISETP.NE.AND P1, PT, R8, RZ, PT ;  /* 0x000000ff0800720c */ /* 0x000fda0003f25270 */
[----:B------:R-:W-:Y:S05]  /*df10*/  @!P1 BRA `(.L_x_365) ;  /* 0x0000000000249947 */ /* 0x000fea0003800000 */
[----:B------:R-:W1:Y:S01]  /*df20*/  S2UR UR4, SR_CTAID.Y ;  /* 0x00000000000479c3 */ /* 0x000e620000002600 */
[----:B------:R-:W-:-:S07]  /*df30*/  ISETP.NE.AND P2, PT, RZ, UR9, PT ;  /* 0x00000009ff007c0c */ /* 0x000fce000bf45270 */
[----:B------:R-:W1:Y:S08]  /*df40*/  LDC R11, c[0x0][0x10] ;  /* 0x00000400ff0b7b82 */ /* 0x000e700000000800 */
[----:B------:R-:W2:Y:S01]  /*df50*/  LDC.64 R8, c[0x0][0x620] ;  /* 0x00018800ff087b82 */ /* 0x000ea20000000a00 */
[----:B-1----:R-:W-:Y:S01]  /*df60*/  IMAD R10, R0, R11, UR4 ;  /* 0x00000004000a7e24 */ /* 0x002fe2000f8e020b */
[----:B------:R-:W-:-:S03]  /*df70*/  ULDC UR4, c[0x0][0x0] ;  /* 0x0000000000047ab9 */ /* 0x000fc60000000800 */
[----:B------:R-:W-:-:S04]  /*df80*/  @!P2 IMAD R10, R10, UR4, R5 ;  /* 0x000000040a0aac24 */ /* 0x000fc8000f8e0205 */
[----:B--2---:R-:W-:-:S05]  /*df90*/  IMAD.WIDE.U32 R8, R10, 0x10, R8 ;  /* 0x000000100a087825 */ /* 0x004fca00078e0008 */
[----:B------:R1:W-:Y:S02]  /*dfa0*/  STG.E.128 desc[UR36][R8.64], R28 ;  /* 0x0000001c08007986 */ /* 0x0003e4000c101d24 */
.L_x_365:
[----:B------:R-:W-:Y:S05]  /*dfb0*/  BSYNC B0 ;  /* 0x0000000000007941 */ /* 0x000fea0003800000 */
.L_x_364:
        /* <DEDUP_REMOVED lines=31> */
[----:B-1----:R-:W-:-:S05]  /*e1b0*/  IMAD.IADD R10, R10, 0x1, R15 ;  /* 0x000000010a0a7824 */ /* 0x002fca00078e020f */
[----:B------:R-:W-:-:S04]  /*e1c0*/  ISETP.NE.AND P0, PT, R10, UR4, PT ;  /* 0x000000040a007c0c */ /* 0x000fc8000bf05270 */
[----:B------:R-:W-:-:S05]  /*e1d0*/  SEL R8, RZ, 0x1, P0 ;  /* 0x00000001ff087807 */ /* 0x000fca0000000000 */
[----:B------:R2:W-:Y:S04]  /*e1e0*/  STS.U8 [UR5], R8 ;  /* 0x00000008ff007988 */ /* 0x0005e80008000005 */
.L_x_367:
[----:B------:R-:W-:Y:S05]  /*e1f0*/  BSYNC B0 ;  /* 0x0000000000007941 */ /* 0x000fea0003800000 */
.L_x_366:
        /* <DEDUP_REMOVED lines=16> */
[----:B------:R-:W-:Y:S01]  /*e300*/  ULDC.64 UR10, c[0x0][0x228] ;  /* 0x00008a00000a7ab9 */ /* 0x000fe20000000a00 */
[----:B------:R-:W-:Y:S01]  /*e310*/  MOV R16, UR4 ;  /* 0x0000000400107c02 */ /* 0x000fe20008000f00 */
[----:B------:R-:W-:Y:S01]  /*e320*/  IMAD.U32 R18, RZ, RZ, UR10 ;  /* 0x0000000aff127e24 */ /* 0x000fe2000f8e00ff */
[----:B------:R-:W-:Y:S01]  /*e330*/  MOV R17, UR5 ;  /* 0x0000000500117c02 */ /* 0x000fe20008000f00 */
[----:B------:R-:W-:Y:S01]  /*e340*/  BSSY B0, `(.L_x_368) ;  /* 0x000002b000007945 */ /* 0x000fe20003800000 */
[----:B------:R-:W-:-:S03]  /*e350*/  MOV R19, UR11 ;  /* 0x0000000b00137c02 */ /* 0x000fc60008000f00 */
[----:B------:R-:W-:Y:S05]  /*e360*/  @!P0 BRA `(.L_x_369) ;  /* 0x0000000000588947 */ /* 0x000fea0003800000 */
[----:B------:R-:W-:Y:S01]  /*e370*/  ULDC UR4, c[0x0][0x0] ;  /* 0x0000000000047ab9 */ /* 0x000fe20000000800 */
[----:B------:R-:W-:Y:S01]  /*e380*/  ULDC UR6, c[0x0][0x244] ;  /* 0x0000910000067ab9 */ /* 0x000fe20000000800 */
[----:B------:R-:W-:-:S05]  /*e390*/  IMAD R8, R4, UR4, R5 ;  /* 0x0000000404087c24 */ /* 0x000fca000f8e0205 */
[----:B------:R-:W-:-:S13]  /*e3a0*/  ISETP.GE.U32.AND P0, PT, R8, UR6, PT ;  /* 0x0000000608007c0c */ /* 0x000fda000bf06070 */
[----:B------:R-:W-:Y:S05]  /*e3b0*/  @P0 BRA `(.L_x_370) ;  /* 0x00000000008c0947 */ /* 0x000fea0003800000 */
[----:B------:R-:W-:Y:S01]  /*e3c0*/  ULDC UR5, c[0x0][0x10] ;  /* 0x0000040000057ab9 */ /* 0x000fe20000000800 */
[----:B------:R-:W1:Y:S01]  /*e3d0*/  LDC R20, c[0x0][0x4] ;  /* 0x00000100ff147b82 */ /* 0x000e620000000800 */
[----:B------:R-:W-:Y:S01]  /*e3e0*/  BSSY B1, `(.L_x_371) ;  /* 0x000000d000017945 */ /* 0x000fe20003800000 */
[----:B------:R-:W-:Y:S01]  /*e3f0*/  MOV R13, R8 ;  /* 0x00000008000d7202 */ /* 0x000fe20000000f00 */
[----:B------:R-:W-:-:S05]  /*e400*/  IMAD R0, R0, UR5, RZ ;  /* 0x0000000500007c24 */ /* 0x000fca000f8e02ff */
[----:B------:R-:W2:Y:S01]  /*e410*/  LDC.64 R14, c[0x0][0x620] ;  /* 0x00018800ff0e7b82 */ /* 0x000ea20000000a00 */
[----:B-1----:R-:W-:-:S07]  /*e420*/  IMAD R20, R20, UR4, RZ ;  /* 0x0000000414147c24 */ /* 0x002fce000f8e02ff */
.L_x_372:
[----:B------:R-:W-:-:S04]  /*e430*/  IMAD.IADD R9, R0, 0x1, R13 ;  /* 0x0000000100097824 */ /* 0x000fc800078e020d */
[----:B--2---:R-:W-:-:S06]  /*e440*/  IMAD.WIDE.U32 R8, R9, 0x10, R14 ;  /* 0x0000001009087825 */ /* 0x004fcc00078e000e */
[----:B------:R-:W2:Y:S01]  /*e450*/  LDG.E.128 R8, desc[UR36][R8.64] ;  /* 0x0000002408087981 */ /* 0x000ea2000c1e1d00 */
[----:B------:R-:W-:-:S04]  /*e460*/  IADD3 R13, R20, R13, RZ ;  /* 0x0000000d140d7210 */ /* 0x000fc80007ffe0ff */
[----:B------:R-:W-:Y:S01]  /*e470*/  ISETP.GE.U32.AND P0, PT, R13, UR6, PT ;  /* 0x000000060d007c0c */ /* 0x000fe2000bf06070 */
[----:B--2---:R-:W-:Y:S02]  /*e480*/  DADD R16, R8, R16 ;  /* 0x0000000008107229 */ /* 0x004fe40000000010 */
[----:B------:R-:W-:-:S10]  /*e490*/  DADD R18, R10, R18 ;  /* 0x000000000a127229 */ /* 0x000fd40000000012 */
[----:B------:R-:W-:Y:S05]  /*e4a0*/  @!P0 BRA `(.L_x_372) ;  /* 0xfffffffc00e08947 */ /* 0x000fea000383ffff */
[----:B------:R-:W-:Y:S05]  /*e4b0*/  BSYNC B1 ;  /* 0x0000000000017941 */ /* 0x000fea0003800000 */
.L_x_371:
[----:B------:R-:W-:Y:S05]  /*e4c0*/  BRA `(.L_x_370) ;  /* 0x0000000000487947 */ /* 0x000fea0003800000 */
.L_x_369:
[----:B------:R-:W-:Y:S02]  /*e4d0*/  ULDC UR5, c[0x0][0x244] ;  /* 0x0000910000057ab9 */ /* 0x000fe40000000800 */
[----:B------:R-:W-:-:S13]  /*e4e0*/  ISETP.GE.U32.AND P0, PT, R4, UR5, PT ;  /* 0x0000000504007c0c */ /* 0x000fda000bf06070 */
[----:B------:R-:W-:Y:S05]  /*e4f0*/  @P0 BRA `(.L_x_370) ;  /* 0x00000000003c0947 */ /* 0x000fea0003800000 */
[----:B------:R-:W-:Y:S01]  /*e500*/  ULDC UR4, c[0x0][0x10] ;  /* 0x0000040000047ab9 */ /* 0x000fe20000000800 */
[----:B------:R-:W1:Y:S01]  /*e510*/  LDC R20, c[0x0][RZ] ;  /* 0x00000000ff147b82 */ /* 0x000e620000000800 */
[----:B------:R-:W-:Y:S01]  /*e520*/  MOV R13, R4 ;  /* 0x00000004000d7202 */ /* 0x000fe20000000f00 */
[----:B------:R-:W-:-:S06]  /*e530*/  IMAD R0, R0, UR4, RZ ;  /* 0x0000000400007c24 */ /* 0x000fcc000f8e02ff */
[----:B------:R-:W2:Y:S08]  /*e540*/  LDC.64 R14, c[0x0][0x620] ;  /* 0x00018800ff0e7b82 */ /* 0x000eb00000000a00 */
[----:B------:R-:W3:Y:S02]  /*e550*/  LDC R24, c[0x0][0x4] ;  /* 0x00000100ff187b82 */ /* 0x000ee40000000800 */
.L_x_373:
[----:B------:R-:W-:-:S04]  /*e560*/  IMAD.IADD R8, R0, 0x1, R13 ;  /* 0x0000000100087824 */ /* 0x000fc800078e020d */
[----:B-1----:R-:W-:-:S04]  /*e570*/  IMAD R9, R8, R20, R5 ;  /* 0x0000001408097224 */ /* 0x002fc800078e0205 */
[----:B--2---:R-:W-:-:S06]  /*e580*/  IMAD.WIDE.U32 R8, R9, 0x10, R14 ;  /* 0x0000001009087825 */ /* 0x004fcc00078e000e */
[----:B------:R-:W2:Y:S01]  /*e590*/  LDG.E.128 R8, desc[UR36][R8.64] ;  /* 0x0000002408087981 */ /* 0x000ea2000c1e1d00 */
[----:B---3--:R-:W-:-:S04]  /*e5a0*/  IADD3 R13, R24, R13, RZ ;  /* 0x0000000d180d7210 */ /* 0x008fc80007ffe0ff */
[----:B------:R-:W-:Y:S01]  /*e5b0*/  ISETP.GE.U32.AND P0, PT, R13, UR5, PT ;  /* 0x000000050d007c0c */ /* 0x000fe2000bf06070 */
[----:B--2---:R-:W-:Y:S02]  /*e5c0*/  DADD R16, R8, R16 ;  /* 0x0000000008107229 */ /* 0x004fe40000000010 */
[----:B------:R-:W-:-:S10]  /*e5d0*/  DADD R18, R10, R18 ;  /* 0x000000000a127229 */ /* 0x000fd40000000012 */
[----:B------:R-:W-:Y:S05]  /*e5e0*/  @!P0 BRA `(.L_x_373) ;  /* 0xfffffffc00dc8947 */ /* 0x000fea000383ffff */
.L_x_370:
[----:B------:R-:W-:Y:S05]  /*e5f0*/  BSYNC B0 ;  /* 0x0000000000007941 */ /* 0x000fea0003800000 */
.L_x_368:
        /* <DEDUP_REMOVED lines=12> */
[----:B------:R-:W-:-:S07]  /*e6c0*/  MOV R15, UR4 ;  /* 0x00000004000f7c02 */ /* 0x000fce0008000f00 */
.L_x_375:
[----:B------:R-:W-:Y:S01]  /*e6d0*/  IMAD.IADD R0, R4, 0x1, R15 ;  /* 0x0000000104007824 */ /* 0x000fe200078e020f */
[----:B------:R-:W-:Y:S04]  /*e6e0*/  BAR.SYNC.DEFER_BLOCKING 0x0 ;  /* 0x0000000000007b1d */ /* 0x000fe80000010000 */
[----:B------:R-:W-:-:S04]  /*e6f0*/  ISETP.GE.U32.AND P0, PT, R0, UR5, PT ;  /* 0x0000000500007c0c */ /* 0x000fc8000bf06070 */
[----:B------:R-:W-:-:S13]  /*e700*/  ISETP.GE.U32.OR P0, PT, R4, R15, P0 ;  /* 0x0000000f0400720c */ /* 0x000fda0000706470 */
[----:B------:R-:W-:-:S05]  /*e710*/  @!P0 IMAD R0, R0, R14, R5 ;  /* 0x0000000e00008224 */ /* 0x000fca00078e0205 */
[----:B------:R-:W-:-:S05]  /*e720*/  @!P0 LEA R0, R0, UR7, 0x4 ;  /* 0x0000000700008c11 */ /* 0x000fca000f8e20ff */
[----:B------:R-:W1:Y:S02]  /*e730*/  @!P0 LDS.128 R8, [R0] ;  /* 0x0000000000088984 */ /* 0x000e640000000c00 */
[----:B-12---:R-:W-:Y:S02]  /*e740*/  @!P0 DADD R16, R16, R8 ;  /* 0x0000000010108229 */ /* 0x006fe40000000008 */
[----:B------:R-:W-:-:S07]  /*e750*/  @!P0 DADD R18, R18, R10 ;  /* 0x0000000012128229 */ /* 0x000fce000000000a */
[----:B------:R2:W-:Y:S01]  /*e760*/  @!P0 STS.128 [R13], R16 ;  /* 0x000000100d008388 */ /* 0x0005e20000000c00 */
[----:B------:R-:W-:Y:S02]  /*e770*/  ISETP.GT.AND P0, PT, R15, 0x1, PT ;  /* 0x000000010f00780c */ /* 0x000fe40003f04270 */
[----:B------:R-:W-:-:S11]  /*e780*/  SHF.R.S32.HI R15, RZ, 0x1, R15 ;  /* 0x00000001ff0f7819 */ /* 0x000fd6000001140f */
[----:B------:R-:W-:Y:S05]  /*e790*/  @P0 BRA `(.L_x_375) ;  /* 0xfffffffc00cc0947 */ /* 0x000fea000383ffff */
.L_x_374:
[----:B------:R-:W-:Y:S05]  /*e7a0*/  @!P2 BRA `(.L_x_376) ;  /* 0x00000000008ca947 */ /* 0x000fea0003800000 */
[----:B------:R-:W-:Y:S02]  /*e7b0*/  ISETP.GT.AND P0, PT, R14, 0x20, PT ;  /* 0x000000200e00780c */ /* 0x000fe40003f04270 */
[----:B------:R-:W-:-:S11]  /*e7c0*/  MOV R0, R14 ;  /* 0x0000000e00007202 */ /* 0x000fd60000000f00 */
[----:B------:R-:W-:Y:S05]  /*e7d0*/  @!P0 BRA `(.L_x_377) ;  /* 0x00000000004c8947 */ /* 0x000fea0003800000 */
[----:B------:R-:W-:Y:S01]  /*e7e0*/  LEA.HI R0, R14, R14, RZ, 0x1 ;  /* 0x0000000e0e007211 */ /* 0x000fe200078f08ff */
[----:B------:R3:W-:Y:S03]  /*e7f0*/  STS.128 [R13], R16 ;  /* 0x000000100d007388 */ /* 0x0007e60000000c00 */
[----:B------:R-:W-:Y:S01]  /*e800*/  SHF.R.S32.HI R4, RZ, 0x1, R0 ;  /* 0x00000001ff047819 */ /* 0x000fe20000011400 */
[----:B------:R-:W-:-:S03]  /*e810*/  HFMA2.MMA R0, -RZ, RZ, 0, 1.9073486328125e-06 ;  /* 0x00000020ff007435 */ /* 0x000fc600000001ff */
[----:B------:R-:W-:-:S13]  /*e820*/  ISETP.GE.AND P0, PT, R4, 0x20, PT ;  /* 0x000000200400780c */ /* 0x000fda0003f06270 */
[----:B---3--:R-:W-:Y:S05]  /*e830*/  @!P0 BRA `(.L_x_377) ;  /* 0x0000000000348947 */ /* 0x008fea0003800000 */
.L_x_378:
[----:B------:R-:W-:Y:S01]  /*e840*/  IMAD.IADD R0, R5, 0x1, R4 ;  /* 0x0000000105007824 */ /* 0x000fe200078e0204 */
[----:B------:R-:W-:Y:S04]  /*e850*/  BAR.SYNC.DEFER_BLOCKING 0x0 ;  /* 0x0000000000007b1d */ /* 0x000fe80000010000 */
[----:B------:R-:W-:-:S04]  /*e860*/  ISETP.GE.U32.AND P0, PT, R0, R14, PT ;  /* 0x0000000e0000720c */ /* 0x000fc80003f06070 */
[----:B------:R-:W-:-:S13]  /*e870*/  ISETP.GE.U32.OR P0, PT, R5, R4, P0 ;  /* 0x000000040500720c */ /* 0x000fda0000706470 */
[----:B------:R-:W-:Y:S02]  /*e880*/  @!P0 LEA R8, R4, R13, 0x4 ;  /* 0x0000000d04088211 */ /* 0x000fe400078e20ff */
[----:B------:R-:W-:-:S04]  /*e890*/  SHF.R.S32.HI R4, RZ, 0x1, R4 ;  /* 0x00000001ff047819 */ /* 0x000fc80000011404 */
[----:B------:R-:W1:Y:S02]  /*e8a0*/  @!P0 LDS.128 R8, [R8] ;  /* 0x0000000008088984 */ /* 0x000e640000000c00 */
[----:B-123--:R-:W-:Y:S02]  /*e8b0*/  @!P0 DADD R16, R16, R8 ;  /* 0x0000000010108229 */ /* 0x00efe40000000008 */
[----:B------:R-:W-:-:S07]  /*e8c0*/  @!P0 DADD R18, R18, R10 ;  /* 0x0000000012128229 */ /* 0x000fce000000000a */
[----:B------:R3:W-:Y:S01]  /*e8d0*/  @!P0 STS.128 [R13], R16 ;  /* 0x000000100d008388 */ /* 0x0007e20000000c00 */
[----:B------:R-:W-:-:S13]  /*e8e0*/  ISETP.GE.AND P0, PT, R4, 0x20, PT ;  /* 0x000000200400780c */ /* 0x000fda0003f06270 */
[----:B------:R-:W-:Y:S05]  /*e8f0*/  @P0 BRA `(.L_x_378) ;  /* 0xfffffffc00d00947 */ /* 0x000fea000383ffff */
[----:B------:R-:W-:-:S07]  /*e900*/  MOV R0, 0x20 ;  /* 0x0000002000007802 */ /* 0x000fce0000000f00 */
.L_x_377:
[----:B------:R-:W-:Y:S01]  /*e910*/  BAR.SYNC.DEFER_BLOCKING 0x0 ;  /* 0x0000000000007b1d */ /* 0x000fe20000010000 */
[----:B------:R-:W-:-:S13]  /*e920*/  ISETP.GE.AND P0, PT, R0, 0x2, PT ;  /* 0x000000020000780c */ /* 0x000fda0003f06270 */
[----:B------:R-:W-:Y:S05]  /*e930*/  @!P0 BRA `(.L_x_376) ;  /* 0x0000000000288947 */ /* 0x000fea0003800000 */
[----:B------:R-:W-:-:S07]  /*e940*/  IMAD.MOV.U32 R11, RZ, RZ, 0x1 ;  /* 0x00000001ff0b7424 */ /* 0x000fce00078e00ff */
.L_x_379:
[----:B------:R-:W-:Y:S04]  /*e950*/  SHFL.DOWN PT, R5, R17, R11, 0x1f ;  /* 0x08001f0b11057589 */ /* 0x000fe800000e0000 */
[----:B------:R-:W1:Y:S04]  /*e960*/  SHFL.DOWN PT, R4, R16, R11, 0x1f ;  /* 0x08001f0b10047589 */ /* 0x000e6800000e0000 */
[----:B------:R-:W-:Y:S04]  /*e970*/  SHFL.DOWN PT, R9, R19, R11, 0x1f ;  /* 0x08001f0b13097589 */ /* 0x000fe800000e0000 */
[----:B------:R4:W5:Y:S02]  /*e980*/  SHFL.DOWN PT, R8, R18, R11, 0x1f ;  /* 0x08001f0b12087589 */ /* 0x00096400000e0000 */
[----:B----4-:R-:W-:-:S04]  /*e990*/  SHF.L.U32 R11, R11, 0x1, RZ ;  /* 0x000000010b0b7819 */ /* 0x010fc800000006ff */
[----:B------:R-:W-:Y:S01]  /*e9a0*/  ISETP.GE.AND P0, PT, R11, R0, PT ;  /* 0x000000000b00720c */ /* 0x000fe20003f06270 */
[----:B-123--:R-:W-:Y:S02]  /*e9b0*/  DADD R16, R4, R16 ;  /* 0x0000000004107229 */ /* 0x00efe40000000010 */
[----:B-----5:R-:W-:-:S10]  /*e9c0*/  DADD R18, R8, R18 ;  /* 0x0000000008127229 */ /* 0x020fd40000000012 */
[----:B------:R-:W-:Y:S05]  /*e9d0*/  @!P0 BRA `(.L_x_379) ;  /* 0xfffffffc00dc8947 */ /* 0x000fea000383ffff */
.L_x_376:
        /* <DEDUP_REMOVED lines=9> */
[----:B------:R-:W1:Y:S02]  /*ea70*/  LDG.E.128 R4, desc[UR36][R2.64] ;  /* 0x0000002402047981 */ /* 0x000e64000c1e1d00 */
[----:B-123--:R-:W-:Y:S02]  /*ea80*/  DADD R16, R16, R4 ;  /* 0x0000000010107229 */ /* 0x00efe40000000004 */
[----:B------:R-:W-:-:S11]  /*ea90*/  DADD R18, R18, R6 ;  /* 0x0000000012127229 */ /* 0x000fd60000000006 */
.L_x_381:
[----:B------:R-:W-:Y:S05]  /*eaa0*/  @!P1 BRA `(.L_x_382) ;  /* 0x00000000006c9947 */ /* 0x000fea0003800000 */
[----:B------:R-:W4:Y:S01]  /*eab0*/  LDC R0, c[0x0][0x63c] ;  /* 0x00018f00ff007b82 */ /* 0x000f220000000800 */
[----:B------:R-:W-:Y:S02]  /*eac0*/  ULDC.64 UR4, c[0x0][0x210] ;  /* 0x0000840000047ab9 */ /* 0x000fe40000000a00 */
[----:B-123--:R-:W-:Y:S02]  /*ead0*/  DMUL R16, R16, UR4 ;  /* 0x0000000410107c28 */ /* 0x00efe40008000000 */
[----:B------:R-:W-:Y:S01]  /*eae0*/  DMUL R18, R18, UR4 ;  /* 0x0000000412127c28 */ /* 0x000fe20008000000 */
[----:B----4-:R-:W-:-:S13]  /*eaf0*/  ISETP.NE.AND P0, PT, R0, 0x1, PT ;  /* 0x000000010000780c */ /* 0x010fda0003f05270 */
        /* <DEDUP_REMOVED lines=8> */
[----:B------:R-:W-:Y:S01]  /*eb80*/  IMAD.U32 R10, RZ, RZ, UR6 ;  /* 0x00000006ff0a7e24 */ /* 0x000fe2000f8e00ff */
[----:B------:R-:W-:Y:S01]  /*eb90*/  MOV R6, UR4 ;  /* 0x0000000400067c02 */ /* 0x000fe20008000f00 */
[----:B------:R-:W-:Y:S01]  /*eba0*/  IMAD.MOV.U32 R12, RZ, RZ, 0x1 ;  /* 0x00000001ff0c7424 */ /* 0x000fe200078e00ff */
[----:B------:R-:W-:-:S02]  /*ebb0*/  MOV R7, UR5 ;  /* 0x0000000500077c02 */ /* 0x000fc40008000f00 */
[----:B------:R-:W-:Y:S02]  /*ebc0*/  MOV R11, UR7 ;  /* 0x00000007000b7c02 */ /* 0x000fe40008000f00 */
[----:B------:R-:W-:Y:S02]  /*ebd0*/  MOV R8, 0x2ef ;  /* 0x000002ef00087802 */ /* 0x000fe40000000f00 */
[----:B-1----:R-:W-:-:S07]  /*ebe0*/  MOV R13, RZ ;  /* 0x000000ff000d7202 */ /* 0x002fce0000000f00 */
[----:B------:R-:W-:-:S07]  /*ebf0*/  LEPC R20, `(.L_x_383) ;  /* 0x000000001014794e */ /* 0x000fce0000000000 */
[----:B0-2---:R-:W-:Y:S05]  /*ec00*/  CALL.ABS.NOINC R2 ;  /* 0x0000000002007343 */ /* 0x005fea0003c00000 */
.L_x_383:
[----:B------:R-:W-:Y:S02]  /*ec10*/  ULDC.64 UR4, c[0x0][0x608] ;  /* 0x0001820000047ab9 */ /* 0x000fe40000000a00 */
[----:B------:R-:W-:-:S04]  /*ec20*/  IADD3 R22, P0, R22, UR4, RZ ;  /* 0x0000000416167c10 */ /* 0x000fc8000ff1e0ff */
[----:B------:R-:W-:-:S05]  /*ec30*/  IADD3.X R23, RZ, UR5, RZ, P0, !PT ;  /* 0x00000005ff177c10 */ /* 0x000fca00087fe4ff */
[----:B------:R-:W-:Y:S01]  /*ec40*/  STG.E.128 desc[UR36][R22.64], R16 ;  /* 0x0000001016007986 */ /* 0x000fe2000c101d24 */
[----:B------:R-:W-:Y:S05]  /*ec50*/  EXIT ;  /* 0x000000000000794d */ /* 0x000fea0003800000 */
.L_x_382:
[----:B------:R-:W-:Y:S01]  /*ec60*/  STG.E.128 desc[UR36][R2.64], R16 ;  /* 0x0000001002007986 */ /* 0x000fe2000c101d24 */
[----:B------:R-:W-:Y:S05]  /*ec70*/  EXIT ;  /* 0x000000000000794d */ /* 0x000fea0003800000 */
.L_x_380:
[----:B------:R-:W-:Y:S01]  /*ec80*/  ISETP.NE.AND P0, PT, RZ, UR38, PT ;  /* 0x00000026ff007c0c */ /* 0x000fe2000bf05270 */
[----:B------:R-:W-:Y:S02]  /*ec90*/  ULDC.U8 UR4, c[0x0][0x639] ;  /* 0x00018e4000047ab9 */ /* 0x000fe40000000000 */
[----:B------:R-:W-:-:S10]  /*eca0*/  ISETP.NE.AND P1, PT, RZ, UR4, PT ;  /* 0x00000004ff007c0c */ /* 0x000fd4000bf25270 */
[----:B------:R-:W-:Y:S05]  /*ecb0*/  @!P0 BRA `(.L_x_384) ;  /* 0x00000000000c8947 */ /* 0x000fea0003800000 */
[----:B------:R-:W1:Y:S02]  /*ecc0*/  LDG.E.128 R8, desc[UR36][R6.64] ;  /* 0x0000002406087981 */ /* 0x000e64000c1e1d00 */
[----:B-123--:R-:W-:Y:S02]  /*ecd0*/  DADD R16, R16, R8 ;  /* 0x0000000010107229 */ /* 0x00efe40000000008 */
[----:B------:R-:W-:-:S11]  /*ece0*/  DADD R18, R18, R10 ;  /* 0x0000000012127229 */ /* 0x000fd6000000000a */
.L_x_384:
        /* <DEDUP_REMOVED lines=14> */
[----:B------:R-:W-:Y:S01]  /*edd0*/  MOV R10, UR6 ;  /* 0x00000006000a7c02 */ /* 0x000fe20008000f00 */
[----:B------:R-:W-:Y:S01]  /*ede0*/  IMAD.U32 R7, RZ, RZ, UR5 ;  /* 0x00000005ff077e24 */ /* 0x000fe2000f8e00ff */
[----:B------:R-:W-:Y:S01]  /*edf0*/  MOV R6, UR4 ;  /* 0x0000000400067c02 */ /* 0x000fe20008000f00 */
[----:B------:R-:W-:Y:S01]  /*ee00*/  IMAD.MOV.U32 R8, RZ, RZ, 0x2ef ;  /* 0x000002efff087424 */ /* 0x000fe200078e00ff */
[----:B------:R-:W-:-:S02]  /*ee10*/  MOV R11, UR7 ;  /* 0x00000007000b7c02 */ /* 0x000fc40008000f00 */
[----:B------:R-:W-:Y:S02]  /*ee20*/  MOV R12, 0x1 ;  /* 0x00000001000c7802 */ /* 0x000fe40000000f00 */
[----:B-1----:R-:W-:-:S07]  /*ee30*/  MOV R13, RZ ;  /* 0x000000ff000d7202 */ /* 0x002fce0000000f00 */
[----:B------:R-:W-:-:S07]  /*ee40*/  LEPC R20, `(.L_x_386) ;  /* 0x000000001014794e */ /* 0x000fce0000000000 */
[----:B0-2---:R-:W-:Y:S05]  /*ee50*/  CALL.ABS.NOINC R2 ;  /* 0x0000000002007343 */ /* 0x005fea0003c00000 */
.L_x_386:
[----:B------:R-:W-:Y:S02]  /*ee60*/  ULDC.64 UR4, c[0x0][0x608] ;  /* 0x0001820000047ab9 */ /* 0x000fe40000000a00 */
[----:B------:R-:W-:-:S05]  /*ee70*/  IADD3 R22, P0, R22, UR4, RZ ;  /* 0x0000000416167c10 */ /* 0x000fca000ff1e0ff */
[----:B------:R-:W-:-:S05]  /*ee80*/  IMAD.X R23, RZ, RZ, UR5, P0 ;  /* 0x00000005ff177e24 */ /* 0x000fca00080e06ff */
[----:B------:R-:W-:Y:S01]  /*ee90*/  STG.E.128 desc[UR36][R22.64], R16 ;  /* 0x0000001016007986 */ /* 0x000fe2000c101d24 */
[----:B------:R-:W-:Y:S05]  /*eea0*/  EXIT ;  /* 0x000000000000794d */ /* 0x000fea0003800000 */
.L_x_385:
[----:B------:R-:W-:Y:S01]  /*eeb0*/  STG.E.128 desc[UR36][R6.64], R16 ;  /* 0x0000001006007986 */ /* 0x000fe2000c101d24 */
[----:B------:R-:W-:Y:S05]  /*eec0*/  EXIT ;  /* 0x000000000000794d */ /* 0x000fea0003800000 */
.L_x_360:
        /* <DEDUP_REMOVED lines=19> */
[----:B------:R-:W2:Y:S02]  /*f000*/  LDG.E.128 R4, desc[UR36][R2.64] ;  /* 0x0000002402047981 */ /* 0x000ea4000c1e1d00 */
[----:B--2---:R-:W-:Y:S02]  /*f010*/  DADD R28, R28, R4 ;  /* 0x000000001c1c7229 */ /* 0x004fe40000000004 */
[----:B------:R-:W-:-:S11]  /*f020*/  DADD R30, R30, R6 ;  /* 0x000000001e1e7229 */ /* 0x000fd60000000006 */
.L_x_388:
[----:B------:R-:W-:Y:S05]  /*f030*/  @!P1 BRA `(.L_x_389) ;  /* 0x00000000006c9947 */ /* 0x000fea0003800000 */
[----:B------:R-:W1:Y:S01]  /*f040*/  LDC R0, c[0x0][0x63c] ;  /* 0x00018f00ff007b82 */ /* 0x000e620000000800 */
[----:B------:R-:W-:Y:S02]  /*f050*/  ULDC.64 UR4, c[0x0][0x210] ;  /* 0x0000840000047ab9 */ /* 0x000fe40000000a00 */
[----:B------:R-:W-:Y:S02]  /*f060*/  DMUL R28, R28, UR4 ;  /* 0x000000041c1c7c28 */ /* 0x000fe40008000000 */
[----:B------:R-:W-:Y:S01]  /*f070*/  DMUL R30, R30, UR4 ;  /* 0x000000041e1e7c28 */ /* 0x000fe20008000000 */
[----:B-1----:R-:W-:-:S13]  /*f080*/  ISETP.NE.AND P0, PT, R0, 0x1, PT ;  /* 0x000000010000780c */ /* 0x002fda0003f05270 */
[----:B------:R-:W-:Y:S05]  /*f090*/  @!P0 BRA `(.L_x_390) ;  /* 0x0000000000408947 */ /* 0x000fea0003800000 */
[----:B------:R-:W-:Y:S01]  /*f0a0*/  MOV R0, 0x0 ;  /* 0x0000000000007802 */ /* 0x000fe20000000f00 */
[----:B------:R-:W-:Y:S01]  /*f0b0*/  ULDC.64 UR4, c[0x4][0x590] ;  /* 0x0101640000047ab9 */ /* 0x000fe20000000a00 */
[----:B------:R-:W-:Y:S01]  /*f0c0*/  ULDC.64 UR6, c[0x4][0x430] ;  /* 0x01010c0000067ab9 */ /* 0x000fe20000000a00 */
[----:B------:R-:W-:Y:S01]  /*f0d0*/  MOV R4, UR4 ;  /* 0x0000000400047c02 */ /* 0x000fe20008000f00 */
[----:B------:R1:W2:Y:S01]  /*f0e0*/  LDC.64 R2, c[0x4][R0] ;  /* 0x0100000000027b82 */ /* 0x0002a20000000a00 */
[----:B------:R-:W-:Y:S01]  /*f0f0*/  MOV R5, UR5 ;  /* 0x0000000500057c02 */ /* 0x000fe20008000f00 */
[----:B------:R-:W-:Y:S01]  /*f100*/  ULDC.64 UR4, c[0x4][0x578] ;  /* 0x01015e0000047ab9 */ /* 0x000fe20000000a00 */
[----:B------:R-:W-:Y:S01]  /*f110*/  MOV R10, UR6 ;  /* 0x00000006000a7c02 */ /* 0x000fe20008000f00 */
[----:B------:R-:W-:Y:S01]  /*f120*/  IMAD.U32 R6, RZ, RZ, UR4 ;  /* 0x00000004ff067e24 */ /* 0x000fe2000f8e00ff */
[----:B------:R-:W-:Y:S01]  /*f130*/  MOV R7, UR5 ;  /* 0x0000000500077c02 */ /* 0x000fe20008000f00 */
[----:B------:R-:W-:Y:S01]  /*f140*/  IMAD.U32 R11, RZ, RZ, UR7 ;  /* 0x00000007ff0b7e24 */ /* 0x000fe2000f8e00ff */
[----:B------:R-:W-:Y:S01]  /*f150*/  MOV R8, 0x2ef ;  /* 0x000002ef00087802 */ /* 0x000fe20000000f00 */
[----:B------:R-:W-:Y:S01]  /*f160*/  IMAD.MOV.U32 R13, RZ, RZ, RZ ;  /* 0x000000ffff0d7224 */ /* 0x000fe200078e00ff */
[----:B-1----:R-:W-:-:S07]  /*f170*/  MOV R12, 0x1 ;  /* 0x00000001000c7802 */ /* 0x002fce0000000f00 */
[----:B------:R-:W-:-:S07]  /*f180*/  LEPC R20, `(.L_x_390) ;  /* 0x000000001014794e */ /* 0x000fce0000000000 */
[----:B0-2---:R-:W-:Y:S05]  /*f190*/  CALL.ABS.NOINC R2 ;  /* 0x0000000002007343 */ /* 0x005fea0003c00000 */
.L_x_390:
[----:B------:R-:W-:Y:S02]  /*f1a0*/  ULDC.64 UR4, c[0x0][0x608] ;  /* 0x0001820000047ab9 */ /* 0x000fe40000000a00 */
[----:B------:R-:W-:-:S04]  /*f1b0*/  IADD3 R16, P0, R16, UR4, RZ ;  /* 0x0000000410107c10 */ /* 0x000fc8000ff1e0ff */
[----:B------:R-:W-:-:S05]  /*f1c0*/  IADD3.X R17, RZ, UR5, RZ, P0, !PT ;  /* 0x00000005ff117c10 */ /* 0x000fca00087fe4ff */
[----:B------:R-:W-:Y:S01]  /*f1d0*/  STG.E.128 desc[UR36][R16.64], R28 ;  /* 0x0000001c10007986 */ /* 0x000fe2000c101d24 */
[----:B------:R-:W-:Y:S05]  /*f1e0*/  EXIT ;  /* 0x000000000000794d */ /* 0x000fea0003800000 */
.L_x_389:
[----:B------:R-:W-:Y:S01]  /*f1f0*/  STG.E.128 desc[UR36][R2.64], R28 ;  /* 0x0000001c02007986 */ /* 0x000fe2000c101d24 */
[----:B------:R-:W-:Y:S05]  /*f200*/  EXIT ;  /* 0x000000000000794d */ /* 0x000fea0003800000 */
.L_x_387:
[----:B------:R-:W-:Y:S01]  /*f210*/  ISETP.NE.AND P0, PT, RZ, UR38, PT ;  /* 0x00000026ff007c0c */ /* 0x000fe2000bf05270 */
[----:B------:R-:W-:Y:S02]  /*f220*/  ULDC.U8 UR4, c[0x0][0x639] ;  /* 0x00018e4000047ab9 */ /* 0x000fe40000000000 */
[----:B------:R-:W-:-:S10]  /*f230*/  ISETP.NE.AND P1, PT, RZ, UR4, PT ;  /* 0x00000004ff007c0c */ /* 0x000fd4000bf25270 */
[----:B------:R-:W-:Y:S05]  /*f240*/  @!P0 BRA `(.L_x_391) ;  /* 0x00000000000c8947 */ /* 0x000fea0003800000 */
[----:B------:R-:W2:Y:S02]  /*f250*/  LDG.E.128 R4, desc[UR36][R8.64] ;  /* 0x0000002408047981 */ /* 0x000ea4000c1e1d00 */
[----:B--2---:R-:W-:Y:S02]  /*f260*/  DADD R28, R28, R4 ;  /* 0x000000001c1c7229 */ /* 0x004fe40000000004 */
[----:B------:R-:W-:-:S11]  /*f270*/  DADD R30, R30, R6 ;  /* 0x000000001e1e7229 */ /* 0x000fd60000000006 */
.L_x_391:
        /* <DEDUP_REMOVED lines=23> */
.L_x_393:
[----:B------:R-:W-:Y:S02]  /*f3f0*/  ULDC.64 UR4, c[0x0][0x608] ;  /* 0x0001820000047ab9 */ /* 0x000fe40000000a00 */
[----:B------:R-:W-:-:S04]  /*f400*/  IADD3 R16, P0, R16, UR4, RZ ;  /* 0x0000000410107c10 */ /* 0x000fc8000ff1e0ff */
[----:B------:R-:W-:-:S05]  /*f410*/  IADD3.X R17, RZ, UR5, RZ, P0, !PT ;  /* 0x00000005ff117c10 */ /* 0x000fca00087fe4ff */
[----:B------:R-:W-:Y:S01]  /*f420*/  STG.E.128 desc[UR36][R16.64], R28 ;  /* 0x0000001c10007986 */ /* 0x000fe2000c101d24 */
[----:B------:R-:W-:Y:S05]  /*f430*/  EXIT ;  /* 0x000000000000794d */ /* 0x000fea0003800000 */
.L_x_392:
[----:B------:R-:W-:Y:S01]  /*f440*/  STG.E.128 desc[UR36][R8.64], R28 ;  /* 0x0000001c08007986 */ /* 0x000fe2000c101d24 */
[----:B------:R-:W-:Y:S05]  /*f450*/  EXIT ;  /* 0x000000000000794d */ /* 0x000fea0003800000 */
.L_x_394:
        /* <DEDUP_REMOVED lines=10> */
.L_x_8240:


//--------------------- .text._ZN2at6native13reduce_kernelILi128ELi2ENS0_8ReduceOpIN3c107complexIdEENS0_7MeanOpsIS5_S5_dS5_EEjS5_Li4ELi4EEEEEvT1_ --------------------------
	.section	.text._ZN2at6native13reduce_kernelILi128ELi2ENS0_8ReduceOpIN3c107complexIdEENS0_7MeanOpsIS5_S5_dS5_EEjS5_Li4ELi4EEEEEvT1_,"ax",@progbits
	.align	128
        .global         _ZN2at6native13reduce_kernelILi128ELi2ENS0_8ReduceOpIN3c107complexIdEENS0_7MeanOpsIS5_S5_dS5_EEjS5_Li4ELi4EEEEEvT1_
        .type           _ZN2at6native13reduce_kernelILi128ELi2ENS0_8ReduceOpIN3c107complexIdEENS0_7MeanOpsIS5_S5_dS5_EEjS5_Li4ELi4EEEEEvT1_,@function
        .size           _ZN2at6native13reduce_kernelILi128ELi2ENS0_8ReduceOpIN3c107complexIdEENS0_7MeanOpsIS5_S5_dS5_EEjS5_Li4ELi4EEEEEvT1_,(.L_x_8241 - _ZN2at6native13reduce_kernelILi128ELi2ENS0_8ReduceOpIN3c107complexIdEENS0_7MeanOpsIS5_S5_dS5_EEjS5_Li4ELi4EEEEEvT1_)
        .other          _ZN2at6native13reduce_kernelILi128ELi2ENS0_8ReduceOpIN3c107complexIdEENS0_7MeanOpsIS5_S5_dS5_EEjS5_Li4ELi4EEEEEvT1_,@"STO_CUDA_ENTRY STV_DEFAULT"
_ZN2at6native13reduce_kernelILi128ELi2ENS0_8ReduceOpIN3c107complexIdEENS0_7MeanOpsIS5_S5_dS5_EEjS5_Li4ELi4EEEEEvT1_:
.text._ZN2at6native13reduce_kernelILi128ELi2ENS0_8ReduceOpIN3c107complexIdEENS0_7MeanOpsIS5_S5_dS5_EEjS5_Li4ELi4EEEEEvT1_:
[----:B------:R-:W0:Y:S01]  /*0000*/  LDC R1, c[0x0][0x28] ;  /* 0x00000a00ff017b82 */ /* 0x000e220000000800 */
[----:B------:R-:W1:Y:S07]  /*0010*/  S2R R17, SR_TID.X ;  /* 0x0000000000117919 */ /* 0x000e6e0000002100 */
[----:B------:R-:W2:Y:S01]  /*0020*/  LDC R8, c[0x0][0x404] ;  /* 0x00010100ff087b82 */ /* 0x000ea20000000800 */
[----:B------:R-:W-:Y:S01]  /*0030*/  ULDC.64 UR8, c[0x0][0x250] ;  /* 0x0000940000087ab9 */ /* 0x000fe20000000a00 */
[----:B------:R-:W-:Y:S01]  /*0040*/  ULDC.64 UR6, c[0x0][0x248] ;  /* 0x0000920000067ab9 */ /* 0x000fe20000000a00 */
[----:B------:R-:W3:Y:S01]  /*0050*/  S2R R2, SR_TID.Y ;  /* 0x0000000000027919 */ /* 0x000ee20000002200 */
[----:B------:R-:W-:Y:S01]  /*0060*/  ULDC UR5, c[0x0][0x258] ;  /* 0x0000960000057ab9 */ /* 0x000fe20000000800 */
[----:B------:R-:W-:Y:S01]  /*0070*/  HFMA2.MMA R0, -RZ, RZ, 0, 0 ;  /* 0x00000000ff007435 */ /* 0x000fe200000001ff */
[----:B------:R-:W4:Y:S02]  /*0080*/  S2R R16, SR_CTAID.Y ;  /* 0x0000000000107919 */ /* 0x000f240000002600 */
[----:B------:R-:W5:Y:S08]  /*0090*/  S2UR UR4, SR_CTAID.X ;  /* 0x00000000000479c3 */ /* 0x000f700000002500 */
[----:B------:R-:W5:Y:S01]  /*00a0*/  LDC R22, c[0x0][0x240] ;  /* 0x00009000ff167b82 */ /* 0x000f620000000800 */
[----:B--2---:R-:W-:Y:S01]  /*00b0*/  ISETP.NE.AND P0, PT, R8, RZ, PT ;  /* 0x000000ff0800720c */ /* 0x004fe20003f05270 */
[----:B-1----:R-:W-:-:S02]  /*00c0*/  IMAD R3, R17, UR9, RZ ;  /* 0x0000000911037c24 */ /* 0x002fc4000f8e02ff */
[----:B------:R-:W-:Y:S02]  /*00d0*/  IMAD R5, R17, UR6, RZ ;  /* 0x0000000611057c24 */ /* 0x000fe4000f8e02ff */
[C---:B---3--:R-:W-:Y:S02]  /*00e0*/  IMAD R3, R2.reuse, UR5, R3 ;  /* 0x0000000502037c24 */ /* 0x048fe4000f8e0203 */
[----:B------:R-:W-:Y:S02]  /*00f0*/  IMAD R5, R2, UR7, R5 ;  /* 0x0000000702057c24 */ /* 0x000fe4000f8e0205 */
[----:B-----5:R-:W-:Y:S02]  /*0100*/  IMAD R22, R22, UR4, R3 ;  /* 0x0000000416167c24 */ /* 0x020fe4000f8e0203 */
[----:B----4-:R-:W-:Y:S02]  /*0110*/  IMAD R3, R16, UR8, R5 ;  /* 0x0000000810037c24 */ /* 0x010fe4000f8e0205 */
[----:B------:R-:W-:Y:S01]  /*0120*/  IMAD.SHL.U32 R23, R22, 0x2, RZ ;  /* 0x0000000216177824 */ /* 0x000fe200078e00ff */
[----:B0-----:R-:W-:Y:S06]  /*0130*/  @!P0 BRA `(.L_x_395) ;  /* 0x0000001000448947 */ /* 0x001fec0003800000 */
        /* <DEDUP_REMOVED lines=273> */
.L_x_395:
[----:B------:R-:W-:Y:S01]  /*1250*/  ULDC UR4, c[0x0][0x234] ;  /* 0x00008d0000047ab9 */ /* 0x000fe20000000800 */
[----:B------:R-:W-:Y:S01]  /*1260*/  ULDC.64 UR60, c[0x0][0x208] ;  /* 0x00008200003c7ab9 */ /* 0x000fe20000000a00 */
[----:B------:R-:W-:Y:S01]  /*1270*/  MOV R60, UR4 ;  /* 0x00000004003c7c02 */ /* 0x000fe20008000f00 */
[----:B------:R-:W-:Y:S01]  /*1280*/  ULDC UR4, c[0x0][0x238] ;  /* 0x00008e0000047ab9 */ /* 0x000fe20000000800 */
[----:B------:R-:W-:Y:S01]  /*1290*/  BSSY B6, `(.L_x_396) ;  /* 0x0000b14000067945 */ /* 0x000fe20003800000 */
[----:B------:R-:W-:Y:S02]  /*12a0*/  CS2R R26, SRZ ;  /* 0x00000000001a7805 */ /* 0x000fe4000001ff00 */
[----:B------:R-:W-:Y:S02]  /*12b0*/  ISETP.GE.U32.AND P0, PT, R3, R60, PT ;  /* 0x0000003c0300720c */ /* 0x000fe40003f06070 */
[----:B------:R-:W-:Y:S02]  /*12c0*/  CS2R R24, SRZ ;  /* 0x0000000000187805 */ /* 0x000fe4000001ff00 */
[----:B------:R-:W-:-:S02]  /*12d0*/  CS2R R70, SRZ ;  /* 0x0000000000467805 */ /* 0x000fc4000001ff00 */
[----:B------:R-:W-:Y:S02]  /*12e0*/  CS2R R68, SRZ ;  /* 0x0000000000447805 */ /* 0x000fe4000001ff00 */
        /* <DEDUP_REMOVED lines=19> */
[----:B------:R-:W-:Y:S01]  /*1420*/  IMAD.U32 R11, RZ, RZ, UR7 ;  /* 0x00000007ff0b7e24 */ /* 0x000fe2000f8e00ff */
[----:B------:R-:W-:Y:S01]  /*1430*/  MOV R13, RZ ;  /* 0x000000ff000d7202 */ /* 0x000fe20000000f00 */
[----:B0-----:R-:W-:-:S07]  /*1440*/  IMAD.MOV.U32 R12, RZ, RZ, 0x1 ;  /* 0x00000001ff0c7424 */ /* 0x001fce00078e00ff */
[----:B------:R-:W-:-:S07]  /*1450*/  LEPC R20, `(.L_x_399) ;  /* 0x000000001014794e */ /* 0x000fce0000000000 */
[----:B-1----:R-:W-:Y:S05]  /*1460*/  CALL.ABS.NOINC R14 ;  /* 0x000000000e007343 */ /* 0x002fea0003c00000 */
.L_x_399:
[----:B------:R-:W0:Y:S01]  /*1470*/  LDC.64 R10, c[0x0][0x220] ;  /* 0x00008800ff0a7b82 */ /* 0x000e220000000a00 */
[----:B------:R-:W-:Y:S01]  /*1480*/  SHF.R.U64 R0, R18, 0x4, R19 ;  /* 0x0000000412007819 */ /* 0x000fe20000001213 */
[----:B------:R-:W-:Y:S01]  /*1490*/  ULDC UR4, c[0x0][0x234] ;  /* 0x00008d0000047ab9 */ /* 0x000fe20000000800 */
[----:B------:R-:W-:Y:S02]  /*14a0*/  BSSY B0, `(.L_x_400) ;  /* 0x000002e000007945 */ /* 0x000fe40003800000 */
[----:B------:R-:W-:Y:S01]  /*14b0*/  LOP3.LUT R14, R0, 0x3, RZ, 0xc0, !PT ;  /* 0x00000003000e7812 */ /* 0x000fe200078ec0ff */
[----:B------:R-:W-:Y:S02]  /*14c0*/  IMAD.U32 R0, RZ, RZ, UR4 ;  /* 0x00000004ff007e24 */ /* 0x000fe4000f8e00ff */
        /* <DEDUP_REMOVED lines=23> */
.L_x_405:
[----:B------:R-:W-:Y:S05]  /*1640*/  BSYNC B2 ;  /* 0x0000000000027941 */ /* 0x000fea0003800000 */
.L_x_404:
        /* <DEDUP_REMOVED lines=8> */
[----:B------:R-:W-:-:S05]  /*16d0*/  LEA.HI.X R9, R3, R19, R0, 0x4, P0 ;  /* 0x0000001303097211 */ /* 0x000fca00000f2400 */
[----:B------:R-:W2:Y:S02]  /*16e0*/  LDG.E.128 R4, desc[UR60][R8.64] ;  /* 0x0000003c08047981 */ /* 0x000ea4000c1e1d00 */
[----:B--2---:R-:W-:Y:S02]  /*16f0*/  DADD R6, R6, UR4 ;  /* 0x0000000406067e29 */ /* 0x004fe40008000000 */
[----:B------:R-:W-:-:S11]  /*1700*/  DADD R4, R4, UR6 ;  /* 0x0000000604047e29 */ /* 0x000fd60008000000 */
.L_x_403:
[----:B------:R-:W-:Y:S05]  /*1710*/  BSYNC B1 ;  /* 0x0000000000017941 */ /* 0x000fea0003800000 */
.L_x_402:
[----:B------:R-:W0:Y:S01]  /*1720*/  LDC R9, c[0x0][0x234] ;  /* 0x00008d00ff097b82 */ /* 0x000e220000000800 */
[----:B------:R-:W-:-:S04]  /*1730*/  IADD3 R3, P0, -R14, 0x4, RZ ;  /* 0x000000040e037810 */ /* 0x000fc80007f1e1ff */
[----:B------:R-:W-:Y:S02]  /*1740*/  LEA R18, P1, R3, R18, 0x4 ;  /* 0x0000001203127211 */ /* 0x000fe400078220ff */
[----:B------:R-:W-:-:S04]  /*1750*/  IADD3.X R8, RZ, -0x1, RZ, P0, !PT ;  /* 0xffffffffff087810 */ /* 0x000fc800007fe4ff */
[----:B------:R-:W-:Y:S02]  /*1760*/  LEA.HI.X R19, R3, R19, R8, 0x4, P1 ;  /* 0x0000001303137211 */ /* 0x000fe400008f2408 */
[----:B0-----:R-:W-:-:S07]  /*1770*/  IADD3 R0, R14, -0x4, R9 ;  /* 0xfffffffc0e007810 */ /* 0x001fce0007ffe009 */
.L_x_401:
[----:B------:R-:W-:Y:S05]  /*1780*/  BSYNC B0 ;  /* 0x0000000000007941 */ /* 0x000fea0003800000 */
.L_x_400:
[----:B------:R-:W0:Y:S01]  /*1790*/  LDC.64 R8, c[0x0][0x248] ;  /* 0x00009200ff087b82 */ /* 0x000e220000000a00 */
[----:B------:R-:W-:Y:S01]  /*17a0*/  BSSY B0, `(.L_x_406) ;  /* 0x0000029000007945 */ /* 0x000fe20003800000 */
[----:B------:R-:W-:Y:S01]  /*17b0*/  ISETP.NE.AND P2, PT, R2, RZ, PT ;  /* 0x000000ff0200720c */ /* 0x000fe20003f45270 */
[----:B------:R-:W-:Y:S01]  /*17c0*/  IMAD.MOV.U32 R68, RZ, RZ, R10 ;  /* 0x000000ffff447224 */ /* 0x000fe200078e000a */
[----:B------:R-:W-:Y:S01]  /*17d0*/  MOV R69, R11 ;  /* 0x0000000b00457202 */ /* 0x000fe20000000f00 */
[----:B------:R-:W-:Y:S01]  /*17e0*/  IMAD.MOV.U32 R70, RZ, RZ, R12 ;  /* 0x000000ffff467224 */ /* 0x000fe200078e000c */
[----:B------:R-:W-:Y:S01]  /*17f0*/  MOV R71, R13 ;  /* 0x0000000d00477202 */ /* 0x000fe20000000f00 */
[----:B------:R-:W-:Y:S01]  /*1800*/  IMAD.MOV.U32 R14, RZ, RZ, R10 ;  /* 0x000000ffff0e7224 */ /* 0x000fe200078e000a */
[----:B------:R-:W1:Y:S01]  /*1810*/  LDC R40, c[0x0][0x250] ;  /* 0x00009400ff287b82 */ /* 0x000e620000000800 */
[----:B------:R-:W-:Y:S01]  /*1820*/  MOV R15, R11 ;  /* 0x0000000b000f7202 */ /* 0x000fe20000000f00 */
[----:B0-----:R-:W-:Y:S01]  /*1830*/  IMAD R8, R17, R8, RZ ;  /* 0x0000000811087224 */ /* 0x001fe200078e02ff */
[----:B------:R-:W-:-:S03]  /*1840*/  ISETP.NE.AND P1, PT, R9, RZ, PT ;  /* 0x000000ff0900720c */ /* 0x000fc60003f25270 */
[----:B------:R-:W-:Y:S01]  /*1850*/  IMAD R3, R2, R9, R8 ;  /* 0x0000000902037224 */ /* 0x000fe200078e0208 */
[----:B------:R-:W-:Y:S01]  /*1860*/  MOV R9, R13 ;  /* 0x0000000d00097202 */ /* 0x000fe20000000f00 */
[----:B------:R-:W-:Y:S02]  /*1870*/  IMAD.MOV.U32 R8, RZ, RZ, R12 ;  /* 0x000000ffff087224 */ /* 0x000fe400078e000c */
[----:B-1----:R-:W-:-:S05]  /*1880*/  IMAD R20, R16, R40, R3 ;  /* 0x0000002810147224 */ /* 0x002fca00078e0203 */
[----:B------:R-:W-:-:S04]  /*1890*/  LEA R3, R20, 0x3, 0x2 ;  /* 0x0000000314037811 */ /* 0x000fc800078e10ff */
[----:B------:R-:W-:-:S13]  /*18a0*/  ISETP.GE.U32.AND P0, PT, R3, R0, PT ;  /* 0x000000000300720c */ /* 0x000fda0003f06070 */
[----:B------:R-:W-:Y:S05]  /*18b0*/  @P0 BRA `(.L_x_407) ;  /* 0x00000000005c0947 */ /* 0x000fea0003800000 */
[----:B------:R-:W-:Y:S01]  /*18c0*/  IMAD.MOV.U32 R3, RZ, RZ, R20 ;  /* 0x000000ffff037224 */ /* 0x000fe200078e0014 */
[----:B------:R-:W-:Y:S01]  /*18d0*/  MOV R8, R12 ;  /* 0x0000000c00087202 */ /* 0x000fe20000000f00 */
[----:B------:R-:W-:Y:S01]  /*18e0*/  IMAD.MOV.U32 R9, RZ, RZ, R13 ;  /* 0x000000ffff097224 */ /* 0x000fe200078e000d */
[----:B------:R-:W-:Y:S01]  /*18f0*/  MOV R14, R10 ;  /* 0x0000000a000e7202 */ /* 0x000fe20000000f00 */
[----:B------:R-:W-:-:S07]  /*1900*/  IMAD.MOV.U32 R15, RZ, RZ, R11 ;  /* 0x000000ffff0f7224 */ /* 0x000fce00078e000b */
.L_x_408:
        /* <DEDUP_REMOVED lines=18> */
.L_x_407:
[----:B------:R-:W-:Y:S05]  /*1a30*/  BSYNC B0 ;  /* 0x0000000000007941 */ /* 0x000fea0003800000 */
.L_x_406:
        /* <DEDUP_REMOVED lines=8> */
.L_x_410:
[----:B------:R-:W-:Y:S05]  /*1ac0*/  BSYNC B0 ;  /* 0x0000000000007941 */ /* 0x000fea0003800000 */
.L_x_409:
        /* <DEDUP_REMOVED lines=12> */
.L_x_412:
[----:B------:R-:W-:Y:S05]  /*1b90*/  BSYNC B0 ;  /* 0x0000000000007941 */ /* 0x000fea0003800000 */
.L_x_411:
[----:B------:R-:W-:Y:S01]  /*1ba0*/  DADD R6, R12, R6 ;  /* 0x000000000c067229 */ /* 0x000fe20000000006 */
[----:B------:R-:W-:Y:S01]  /*1bb0*/  CS2R R24, SRZ ;  /* 0x0000000000187805 */ /* 0x000fe2000001ff00 */
[----:B------:R-:W-:Y:S01]  /*1bc0*/  DADD R4, R14, R4 ;  /* 0x000000000e047229 */ /* 0x000fe20000000004 */
[----:B------:R-:W-:-:S05]  /*1bd0*/  CS2R R26, SRZ ;  /* 0x00000000001a7805 */ /* 0x000fca000001ff00 */
[----:B------:R-:W-:Y:S02]  /*1be0*/  DADD R6, R6, R8 ;  /* 0x0000000006067229 */ /* 0x000fe40000000008 */
[----:B------:R-:W-:-:S06]  /*1bf0*/  DADD R4, R4, R10 ;  /* 0x0000000004047229 */ /* 0x000fcc000000000a */
[----:B------:R-:W-:Y:S02]  /*1c00*/  DADD R70, R6, R70 ;  /* 0x0000000006467229 */ /* 0x000fe40000000046 */
[----:B------:R-:W-:Y:S01]  /*1c10*/  DADD R68, R4, R68 ;  /* 0x0000000004447229 */ /* 0x000fe20000000044 */
[----:B------:R-:W-:Y:S10]  /*1c20*/  BRA `(.L_x_397) ;  /* 0x000000a400e87947 */ /* 0x000ff40003800000 */
.L_x_398:
        /* <DEDUP_REMOVED lines=8> */
[----:B------:R-:W-:Y:S02]  /*1cb0*/  ULDC UR4, c[0x0][0x23c] ;  /* 0x00008f0000047ab9 */ /* 0x000fe40000000800 */
[----:B------:R-:W-:-:S04]  /*1cc0*/  IMAD.U32 R0, RZ, RZ, UR4 ;  /* 0x00000004ff007e24 */ /* 0x000fc8000f8e00ff */
[----:B------:R-:W-:Y:S01]  /*1cd0*/  IMAD R9, R0, 0x3, R3 ;  /* 0x0000000300097824 */ /* 0x000fe200078e0203 */
[----:B------:R-:W1:Y:S01]  /*1ce0*/  LDC.64 R6, c[0x0][0x228] ;  /* 0x00008a00ff067b82 */ /* 0x000e620000000a00 */
[----:B0-----:R-:W-:Y:S01]  /*1cf0*/  MOV R74, R4 ;  /* 0x00000004004a7202 */ /* 0x001fe20000000f00 */
[----:B------:R-:W-:Y:S01]  /*1d00*/  IMAD.MOV.U32 R75, RZ, RZ, R5 ;  /* 0x000000ffff4b7224 */ /* 0x000fe200078e0005 */
[----:B-1----:R-:W-:Y:S01]  /*1d10*/  MOV R72, R6 ;  /* 0x0000000600487202 */ /* 0x002fe20000000f00 */
[----:B------:R-:W-:Y:S01]  /*1d20*/  IMAD.MOV.U32 R73, RZ, RZ, R7 ;  /* 0x000000ffff497224 */ /* 0x000fe200078e0007 */
[----:B------:R-:W-:Y:S06]  /*1d30*/  @!P1 BRA `(.L_x_414) ;  /* 0x0000008c00e09947 */ /* 0x000fec0003800000 */
[----:B------:R-:W-:Y:S01]  /*1d40*/  ISETP.GE.U32.AND P0, PT, R9, R60, PT ;  /* 0x0000003c0900720c */ /* 0x000fe20003f06070 */
[----:B------:R-:W-:Y:S01]  /*1d50*/  BSSY B0, `(.L_x_415) ;  /* 0x0000462000007945 */ /* 0x000fe20003800000 */
[----:B------:R-:W-:Y:S01]  /*1d60*/  MOV R70, R6 ;  /* 0x0000000600467202 */ /* 0x000fe20000000f00 */
[----:B------:R-:W-:Y:S01]  /*1d70*/  IMAD.MOV.U32 R71, RZ, RZ, R7 ;  /* 0x000000ffff477224 */ /* 0x000fe200078e0007 */
        /* <DEDUP_REMOVED lines=65> */
[----:B------:R-:W-:-:S07]  /*2190*/  MOV R20, R4 ;  /* 0x0000000400147202 */ /* 0x000fce0000000f00 */
.L_x_421:
        /* <DEDUP_REMOVED lines=287> */
.L_x_417:
[----:B------:R-:W-:Y:S01]  /*3390*/  LOP3.LUT R11, R0, 0xffffffe0, RZ, 0xc0, !PT ;  /* 0xffffffe0000b7812 */ /* 0x000fe200078ec0ff */
[----:B------:R-:W-:-:S03]  /*33a0*/  ULDC UR36, c[0x0][0x23c] ;  /* 0x00008f0000247ab9 */ /* 0x000fc60000000800 */
[----:B------:R-:W-:-:S05]  /*33b0*/  IADD3 R10, P1, R18, R11, RZ ;  /* 0x0000000b120a7210 */ /* 0x000fca0007f3e0ff */
[----:B------:R-:W-:-:S05]  /*33c0*/  IMAD.X R11, RZ, RZ, R19, P1 ;  /* 0x000000ffff0b7224 */ /* 0x000fca00008e0613 */
[----:B------:R1:W5:Y:S04]  /*33d0*/  LDG.E.128 R36, desc[UR60][R10.64] ;  /* 0x0000003c0a247981 */ /* 0x000368000c1e1d00 */
[----:B------:R1:W5:Y:S01]  /*33e0*/  LDG.E.128 R32, desc[UR60][R10.64+0x10] ;  /* 0x0000103c0a207981 */ /* 0x000362000c1e1d00 */
[----:B------:R-:W-:-:S05]  /*33f0*/  MOV R0, UR36 ;  /* 0x0000002400007c02 */ /* 0x000fca0008000f00 */
[----:B------:R-:W-:Y:S01]  /*3400*/  IMAD.IADD R3, R3, 0x1, R0 ;  /* 0x0000000103037824 */ /* 0x000fe200078e0200 */
[----:B------:R-:W-:Y:S06]  /*3410*/  @!P0 BRA `(.L_x_418) ;  /* 0x0000000c00a88947 */ /* 0x000fec0003800000 */
[----:B------:R-:W-:Y:S01]  /*3420*/  HFMA2.MMA R8, -RZ, RZ, 0, 0 ;  /* 0x00000000ff087435 */ /* 0x000fe200000001ff */
[----:B------:R-:W-:Y:S01]  /*3430*/  IMAD.MOV.U32 R9, RZ, RZ, R3 ;  /* 0x000000ffff097224 */ /* 0x000fe200078e0003 */
[----:B0-----:R-:W-:-:S08]  /*3440*/  ISETP.NE.AND P1, PT, R76, 0x1, PT ;  /* 0x000000014c00780c */ /* 0x001fd00003f25270 */
[----:B------:R-:W-:-:S05]  /*3450*/  IMAD.HI.U32 R8, R3, UR30, R8 ;  /* 0x0000001e03087c27 */ /* 0x000fca000f8e0008 */
[----:B-1----:R-:W-:-:S04]  /*3460*/  SHF.R.U32.HI R11, RZ, UR31, R8 ;  /* 0x0000001fff0b7c19 */ /* 0x002fc80008011608 */
        /* <DEDUP_REMOVED lines=229> */
.L_x_418:
[----:B-1----:R-:W-:-:S04]  /*42c0*/  LOP3.LUT R11, R8, 0xffffffe0, RZ, 0xc0, !PT ;  /* 0xffffffe0080b7812 */ /* 0x002fc800078ec0ff */
[----:B------:R-:W-:-:S05]  /*42d0*/  IADD3 R10, P1, R18, R11, RZ ;  /* 0x0000000b120a7210 */ /* 0x000fca0007f3e0ff */
[----:B------:R-:W-:-:S05]  /*42e0*/  IMAD.X R11, RZ, RZ, R19, P1 ;  /* 0x000000ffff0b7224 */ /* 0x000fca00008e0613 */
[----:B------:R1:W5:Y:S04]  /*42f0*/  LDG.E.128 R28, desc[UR60][R10.64] ;  /* 0x0000003c0a1c7981 */ /* 0x000368000c1e1d00 */
[----:B------:R1:W5:Y:S01]  /*4300*/  LDG.E.128 R24, desc[UR60][R10.64+0x10] ;  /* 0x0000103c0a187981 */ /* 0x000362000c1e1d00 */
[----:B------:R-:W-:Y:S01]  /*4310*/  IADD3 R3, R3, R0, RZ ;  /* 0x0000000003037210 */ /* 0x000fe20007ffe0ff */
[----:B------:R-:W-:Y:S01]  /*4320*/  IMAD.MOV.U32 R16, RZ, RZ, RZ ;  /* 0x000000ffff107224 */ /* 0x000fe200078e00ff */
[----:B------:R-:W-:Y:S01]  /*4330*/  MOV R8, RZ ;  /* 0x000000ff00087202 */ /* 0x000fe20000000f00 */
[----:B------:R-:W-:Y:S06]  /*4340*/  @!P0 BRA `(.L_x_419) ;  /* 0x0000000c00a88947 */ /* 0x000fec0003800000 */
[----:B------:R-:W-:Y:S01]  /*4350*/  MOV R9, R3 ;  /* 0x0000000300097202 */ /* 0x000fe20000000f00 */
[----:B------:R-:W-:Y:S01]  /*4360*/  IMAD.MOV.U32 R8, RZ, RZ, RZ ;  /* 0x000000ffff087224 */ /* 0x000fe200078e00ff */
[----:B0-----:R-:W-:-:S03]  /*4370*/  ISETP.NE.AND P1, PT, R76, 0x1, PT ;  /* 0x000000014c00780c */ /* 0x001fc60003f25270 */
[----:B------:R-:W-:-:S05]  /*4380*/  IMAD.HI.U32 R8, R3, UR30, R8 ;  /* 0x0000001e03087c27 */ /* 0x000fca000f8e0008 */
[----:B-1----:R-:W-:-:S05]  /*4390*/  SHF.R.U32.HI R11, RZ, UR31, R8 ;  /* 0x0000001fff0b7c19 */ /* 0x002fca0008011608 */
[----:B------:R-:W-:-:S04]  /*43a0*/  IMAD.MOV R8, RZ, RZ, -R11 ;  /* 0x000000ffff087224 */ /* 0x000fc800078e0a0b */
[----:B------:R-:W-:-:S04]  /*43b0*/  IMAD R8, R77, R8, R3 ;  /* 0x000000084d087224 */ /* 0x000fc800078e0203 */
[----:B------:R-:W-:Y:S01]  /*43c0*/  IMAD R8, R8, UR54, RZ ;  /* 0x0000003608087c24 */ /* 0x000fe2000f8e02ff */
[----:B------:R-:W-:Y:S06]  /*43d0*/  @!P1 BRA `(.L_x_419) ;  /* 0x0000000c00849947 */ /* 0x000fec0003800000 */
[----:B------:R-:W-:Y:S01]  /*43e0*/  HFMA2.MMA R10, -RZ, RZ, 0, 0 ;  /* 0x00000000ff0a7435 */ /* 0x000fe200000001ff */
[----:B------:R-:W-:-:S09]  /*43f0*/  ISETP.NE.AND P1, PT, R76, 0x2, PT ;  /* 0x000000024c00780c */ /* 0x000fd20003f25270 */
        /* <DEDUP_REMOVED lines=212> */
[----:B------:R-:W-:Y:S01]  /*5140*/  @P1 IMAD.MOV.U32 R10, RZ, RZ, RZ ;  /* 0x000000ffff0a1224 */ /* 0x000fe200078e00ff */
[----:B------:R-:W-:-:S06]  /*5150*/  IADD3 R9, -R11, RZ, RZ ;  /* 0x000000ff0b097210 */ /* 0x000fcc0007ffe1ff */
        /* <DEDUP_REMOVED lines=9> */
.L_x_419:
[----:B------:R-:W-:-:S04]  /*51f0*/  LOP3.LUT R41, R8, 0xffffffe0, RZ, 0xc0, !PT ;  /* 0xffffffe008297812 */ /* 0x000fc800078ec0ff */
[----:B------:R-:W-:-:S04]  /*5200*/  IADD3 R40, P1, R18, R41, RZ ;  /* 0x0000002912287210 */ /* 0x000fc80007f3e0ff */
[----:B------:R-:W-:-:S05]  /*5210*/  IADD3.X R41, RZ, R19, RZ, P1, !PT ;  /* 0x00000013ff297210 */ /* 0x000fca0000ffe4ff */
[----:B------:R2:W5:Y:S04]  /*5220*/  LDG.E.128 R12, desc[UR60][R40.64] ;  /* 0x0000003c280c7981 */ /* 0x000568000c1e1d00 */
[----:B-1----:R2:W5:Y:S01]  /*5230*/  LDG.E.128 R8, desc[UR60][R40.64+0x10] ;  /* 0x0000103c28087981 */ /* 0x002562000c1e1d00 */
[----:B------:R-:W-:Y:S01]  /*5240*/  IMAD.IADD R3, R3, 0x1, R0 ;  /* 0x0000000103037824 */ /* 0x000fe200078e0200 */
[----:B------:R-:W-:Y:S06]  /*5250*/  @!P0 BRA `(.L_x_420) ;  /* 0x0000000c00d48947 */ /* 0x000fec0003800000 */
[----:B--2---:R-:W-:Y:S01]  /*5260*/  HFMA2.MMA R40, -RZ, RZ, 0, 0 ;  /* 0x00000000ff287435 */ /* 0x004fe200000001ff */
        /* <DEDUP_REMOVED lines=244> */
.L_x_420:
[----:B------:R-:W-:Y:S01]  /*61b0*/  LOP3.LUT R61, R16, 0xffffffe0, RZ, 0xc0, !PT ;  /* 0xffffffe0103d7812 */ /* 0x000fe200078ec0ff */
[----:B------:R-:W-:Y:S01]  /*61c0*/  IMAD.IADD R3, R3, 0x1, R0 ;  /* 0x0000000103037824 */ /* 0x000fe200078e0200 */
[----:B------:R-:W-:Y:S02]  /*61d0*/  ULDC UR4, c[0x0][0x234] ;  /* 0x00008d0000047ab9 */ /* 0x000fe40000000800 */
[----:B------:R-:W-:-:S04]  /*61e0*/  IADD3 R60, P1, R18, R61, RZ ;  /* 0x0000003d123c7210 */ /* 0x000fc80007f3e0ff */
[----:B------:R-:W-:-:S05]  /*61f0*/  IADD3.X R61, RZ, R19, RZ, P1, !PT ;  /* 0x00000013ff3d7210 */ /* 0x000fca0000ffe4ff */
[----:B--2---:R-:W2:Y:S04]  /*6200*/  LDG.E.128 R40, desc[UR60][R60.64] ;  /* 0x0000003c3c287981 */ /* 0x004ea8000c1e1d00 */
[----:B------:R1:W3:Y:S01]  /*6210*/  LDG.E.128 R44, desc[UR60][R60.64+0x10] ;  /* 0x0000103c3c2c7981 */ /* 0x0002e2000c1e1d00 */
[----:B-----5:R-:W-:Y:S02]  /*6220*/  DADD R20, R36, R20 ;  /* 0x0000000024147229 */ /* 0x020fe40000000014 */
[----:B------:R-:W-:Y:S02]  /*6230*/  DADD R48, R38, R48 ;  /* 0x0000000026307229 */ /* 0x000fe40000000030 */
[----:B------:R-:W-:Y:S02]  /*6240*/  DADD R50, R32, R50 ;  /* 0x0000000020327229 */ /* 0x000fe40000000032 */
[----:B------:R-:W-:-:S02]  /*6250*/  DADD R52, R34, R52 ;  /* 0x0000000022347229 */ /* 0x000fc40000000034 */
[----:B------:R-:W-:Y:S01]  /*6260*/  DADD R54, R28, R54 ;  /* 0x000000001c367229 */ /* 0x000fe20000000036 */
[----:B-1----:R-:W-:Y:S01]  /*6270*/  IMAD R61, R0, 0x3, R3 ;  /* 0x00000003003d7824 */ /* 0x002fe200078e0203 */
[----:B------:R-:W-:Y:S01]  /*6280*/  MOV R60, UR4 ;  /* 0x00000004003c7c02 */ /* 0x000fe20008000f00 */
[----:B------:R-:W-:Y:S02]  /*6290*/  DADD R56, R30, R56 ;  /* 0x000000001e387229 */ /* 0x000fe40000000038 */
[----:B------:R-:W-:Y:S01]  /*62a0*/  DADD R58, R24, R58 ;  /* 0x00000000183a7229 */ /* 0x000fe2000000003a */
[----:B------:R-:W-:Y:S01]  /*62b0*/  ISETP.GE.U32.AND P1, PT, R61, R60, PT ;  /* 0x0000003c3d00720c */ /* 0x000fe20003f26070 */
[----:B------:R-:W-:Y:S02]  /*62c0*/  DADD R62, R26, R62 ;  /* 0x000000001a3e7229 */ /* 0x000fe4000000003e */
[----:B------:R-:W-:Y:S02]  /*62d0*/  DADD R64, R12, R64 ;  /* 0x000000000c407229 */ /* 0x000fe40000000040 */
[----:B------:R-:W-:-:S02]  /*62e0*/  DADD R66, R14, R66 ;  /* 0x000000000e427229 */ /* 0x000fc40000000042 */
[----:B------:R-:W-:Y:S02]  /*62f0*/  DADD R68, R8, R68 ;  /* 0x0000000008447229 */ /* 0x000fe40000000044 */
[----:B------:R-:W-:Y:S02]  /*6300*/  DADD R70, R10, R70 ;  /* 0x000000000a467229 */ /* 0x000fe40000000046 */
[----:B--2---:R-:W-:Y:S02]  /*6310*/  DADD R4, R40, R4 ;  /* 0x0000000028047229 */ /* 0x004fe40000000004 */
[----:B------:R-:W-:Y:S02]  /*6320*/  DADD R6, R42, R6 ;  /* 0x000000002a067229 */ /* 0x000fe40000000006 */
[----:B---3--:R-:W-:Y:S02]  /*6330*/  DADD R74, R44, R74 ;  /* 0x000000002c4a7229 */ /* 0x008fe4000000004a */
[----:B------:R-:W-:Y:S01]  /*6340*/  DADD R72, R46, R72 ;  /* 0x000000002e487229 */ /* 0x000fe20000000048 */
[----:B------:R-:W-:Y:S10]  /*6350*/  @!P1 BRA `(.L_x_421) ;  /* 0xffffffbc00909947 */ /* 0x000ff4000383ffff */
[----:B------:R-:W-:Y:S05]  /*6360*/  BSYNC B1 ;  /* 0x0000000000017941 */ /* 0x000fea0003800000 */
.L_x_416:
[----:B------:R-:W-:Y:S05]  /*6370*/  BSYNC B0 ;  /* 0x0000000000007941 */ /* 0x000fea0003800000 */
.L_x_415:
[----:B------:R-:W-:Y:S01]  /*6380*/  ISETP.GE.U32.AND P0, PT, R3, R60, PT ;  /* 0x0000003c0300720c */ /* 0x000fe20003f06070 */
[----:B------:R-:W-:-:S12]  /*6390*/  BSSY B0, `(.L_x_422) ;  /* 0x000046a000007945 */ /* 0x000fd80003800000 */
[----:B------:R-:W-:Y:S05]  /*63a0*/  @P0 BRA `(.L_x_423) ;  /* 0x0000004400a00947 */ /* 0x000fea0003800000 */
[----:B------:R-:W1:Y:S01]  /*63b0*/  LDC R61, c[0x0][0x270] ;  /* 0x00009c00ff3d7b82 */ /* 0x000e620000000800 */
[----:B------:R-:W-:Y:S01]  /*63c0*/  IMAD.MOV.U32 R16, RZ, RZ, RZ ;  /* 0x000000ffff107224 */ /* 0x000fe200078e00ff */
[----:B-1----:R-:W-:-:S13]  /*63d0*/  ISETP.NE.AND P1, PT, R61, RZ, PT ;  /* 0x000000ff3d00720c */ /* 0x002fda0003f25270 */
        /* <DEDUP_REMOVED lines=262> */
[----:B------:R-:W1:Y:S01]  /*7440*/  @P2 LDC.64 R38, c[0x0][0x398] ;  /* 0x0000e600ff262b82 */ /* 0x000e620000000a00 */
[----:B------:R-:W-:Y:S01]  /*7450*/  @P2 MOV R34, RZ ;  /* 0x000000ff00222202 */ /* 0x000fe20000000f00 */
[----:B------:R-:W-:-:S04]  /*7460*/  IMAD.MOV R37, RZ, RZ, -R35 ;  /* 0x000000ffff257224 */ /* 0x000fc800078e0a23 */
[----:B------:R-:W-:Y:S02]  /*7470*/  IMAD R33, R37, UR6, R33 ;  /* 0x0000000625217c24 */ /* 0x000fe4000f8e0221 */
[----:B0-----:R-:W0:Y:S02]  /*7480*/  @P2 LDC R77, c[0x0][0x394] ;  /* 0x0000e500ff4d2b82 */ /* 0x001e240000000800 */
[----:B------:R-:W-:-:S06]  /*7490*/  IMAD R16, R33, UR4, R16 ;  /* 0x0000000421107c24 */ /* 0x000fcc000f8e0210 */
[----:B------:R-:W2:Y:S01]  /*74a0*/  @P2 LDC R36, c[0x0][0x400] ;  /* 0x00010000ff242b82 */ /* 0x000ea20000000800 */
[----:B-1----:R-:W-:-:S05]  /*74b0*/  @P2 IMAD.HI.U32 R32, R35, R38, R34 ;  /* 0x0000002623202227 */ /* 0x002fca00078e0022 */
[----:B------:R-:W-:-:S04]  /*74c0*/  @P2 SHF.R.U32.HI R32, RZ, R39, R32 ;  /* 0x00000027ff202219 */ /* 0x000fc80000011620 */
[----:B------:R-:W-:-:S05]  /*74d0*/  @P2 IADD3 R34, -R32, RZ, RZ ;  /* 0x000000ff20222210 */ /* 0x000fca0007ffe1ff */
[----:B0-----:R-:W-:-:S04]  /*74e0*/  @P2 IMAD R35, R77, R34, R35 ;  /* 0x000000224d232224 */ /* 0x001fc800078e0223 */
[----:B--2---:R-:W-:-:S07]  /*74f0*/  @P2 IMAD R16, R35, R36, R16 ;  /* 0x0000002423102224 */ /* 0x004fce00078e0210 */
.L_x_424:
[----:B------:R-:W-:-:S04]  /*7500*/  LOP3.LUT R79, R16, 0xffffffe0, RZ, 0xc0, !PT ;  /* 0xffffffe0104f7812 */ /* 0x000fc800078ec0ff */
[----:B------:R-:W-:-:S05]  /*7510*/  IADD3 R78, P2, R18, R79, RZ ;  /* 0x0000004f124e7210 */ /* 0x000fca0007f5e0ff */
[----:B------:R-:W-:-:S05]  /*7520*/  IMAD.X R79, RZ, RZ, R19, P2 ;  /* 0x000000ffff4f7224 */ /* 0x000fca00010e0613 */
[----:B------:R1:W5:Y:S04]  /*7530*/  LDG.E.128 R36, desc[UR60][R78.64] ;  /* 0x0000003c4e247981 */ /* 0x000368000c1e1d00 */
[----:B------:R1:W5:Y:S01]  /*7540*/  LDG.E.128 R32, desc[UR60][R78.64+0x10] ;  /* 0x0000103c4e207981 */ /* 0x000362000c1e1d00 */
[----:B0-----:R-:W-:-:S04]  /*7550*/  IADD3 R77, R3, R0, RZ ;  /* 0x00000000034d7210 */ /* 0x001fc80007ffe0ff */
[----:B------:R-:W-:-:S13]  /*7560*/  ISETP.GE.U32.AND P2, PT, R77, R60, PT ;  /* 0x0000003c4d00720c */ /* 0x000fda0003f46070 */
[----:B-1----:R-:W-:Y:S05]  /*7570*/  @P2 BRA `(.L_x_423) ;  /* 0x00000034002c2947 */ /* 0x002fea0003800000 */
[----:B------:R-:W-:Y:S01]  /*7580*/  IMAD.MOV.U32 R16, RZ, RZ, RZ ;  /* 0x000000ffff107224 */ /* 0x000fe200078e00ff */
        /* <DEDUP_REMOVED lines=273> */
.L_x_425:
[----:B------:R-:W-:-:S04]  /*86a0*/  LOP3.LUT R79, R16, 0xffffffe0, RZ, 0xc0, !PT ;  /* 0xffffffe0104f7812 */ /* 0x000fc800078ec0ff */
[----:B------:R-:W-:-:S04]  /*86b0*/  IADD3 R78, P2, R18, R79, RZ ;  /* 0x0000004f124e7210 */ /* 0x000fc80007f5e0ff */
[----:B------:R-:W-:-:S05]  /*86c0*/  IADD3.X R79, RZ, R19, RZ, P2, !PT ;  /* 0x00000013ff4f7210 */ /* 0x000fca00017fe4ff */
[----:B------:R1:W5:Y:S04]  /*86d0*/  LDG.E.128 R28, desc[UR60][R78.64] ;  /* 0x0000003c4e1c7981 */ /* 0x000368000c1e1d00 */
[----:B------:R1:W5:Y:S01]  /*86e0*/  LDG.E.128 R24, desc[UR60][R78.64+0x10] ;  /* 0x0000103c4e187981 */ /* 0x000362000c1e1d00 */
[----:B------:R-:W-:-:S05]  /*86f0*/  IMAD.IADD R77, R77, 0x1, R0 ;  /* 0x000000014d4d7824 */ /* 0x000fca00078e0200 */
        /* <DEDUP_REMOVED lines=265> */
[----:B------:R-:W-:Y:S01]  /*9790*/  @P2 MOV R12, RZ ;  /* 0x000000ff000c2202 */ /* 0x000fe20000000f00 */
[----:B------:R-:W-:-:S04]  /*97a0*/  IMAD.MOV R9, RZ, RZ, -R13 ;  /* 0x000000ffff097224 */ /* 0x000fc800078e0a0d */
[----:B------:R-:W-:Y:S02]  /*97b0*/  IMAD R11, R9, UR6, R11 ;  /* 0x00000006090b7c24 */ /* 0x000fe4000f8e020b */
[----:B------:R-:W1:Y:S02]  /*97c0*/  @P2 LDC R16, c[0x0][0x394] ;  /* 0x0000e500ff102b82 */ /* 0x000e640000000800 */
[----:B------:R-:W-:-:S06]  /*97d0*/  IMAD R8, R11, UR4, R8 ;  /* 0x000000040b087c24 */ /* 0x000fcc000f8e0208 */
[----:B------:R-:W2:Y:S01]  /*97e0*/  @P2 LDC R78, c[0x0][0x400] ;  /* 0x00010000ff4e2b82 */ /* 0x000ea20000000800 */
[----:B0-----:R-:W-:-:S05]  /*97f0*/  @P2 IMAD.HI.U32 R10, R13, R14, R12 ;  /* 0x0000000e0d0a2227 */ /* 0x001fca00078e000c */
[----:B------:R-:W-:-:S04]  /*9800*/  @P2 SHF.R.U32.HI R10, RZ, R15, R10 ;  /* 0x0000000fff0a2219 */ /* 0x000fc8000001160a */
[----:B------:R-:W-:-:S05]  /*9810*/  @P2 IADD3 R9, -R10, RZ, RZ ;  /* 0x000000ff0a092210 */ /* 0x000fca0007ffe1ff */
[----:B-1----:R-:W-:-:S04]  /*9820*/  @P2 IMAD R13, R16, R9, R13 ;  /* 0x00000009100d2224 */ /* 0x002fc800078e020d */
[----:B--2---:R-:W-:-:S07]  /*9830*/  @P2 IMAD R8, R13, R78, R8 ;  /* 0x0000004e0d082224 */ /* 0x004fce00078e0208 */
.L_x_426:
[----:B------:R-:W-:-:S04]  /*9840*/  LOP3.LUT R79, R8, 0xffffffe0, RZ, 0xc0, !PT ;  /* 0xffffffe0084f7812 */ /* 0x000fc800078ec0ff */
[----:B------:R-:W-:-:S05]  /*9850*/  IADD3 R78, P2, R18, R79, RZ ;  /* 0x0000004f124e7210 */ /* 0x000fca0007f5e0ff */
[----:B------:R-:W-:-:S05]  /*9860*/  IMAD.X R79, RZ, RZ, R19, P2 ;  /* 0x000000ffff4f7224 */ /* 0x000fca00010e0613 */
[----:B------:R1:W5:Y:S04]  /*9870*/  LDG.E.128 R12, desc[UR60][R78.64] ;  /* 0x0000003c4e0c7981 */ /* 0x000368000c1e1d00 */
[----:B------:R1:W5:Y:S01]  /*9880*/  LDG.E.128 R8, desc[UR60][R78.64+0x10] ;  /* 0x0000103c4e087981 */ /* 0x000362000c1e1d00 */
[----:B------:R-:W-:-:S04]  /*9890*/  IADD3 R77, R77, R0, RZ ;  /* 0x000000004d4d7210 */ /* 0x000fc80007ffe0ff */
        /* <DEDUP_REMOVED lines=276> */
.L_x_427:
[----:B------:R-:W-:-:S04]  /*a9e0*/  LOP3.LUT R41, R16, 0xffffffe0, RZ, 0xc0, !PT ;  /* 0xffffffe010297812 */ /* 0x000fc800078ec0ff */
[----:B------:R-:W-:-:S04]  /*a9f0*/  IADD3 R18, P1, R18, R41, RZ ;  /* 0x0000002912127210 */ /* 0x000fc80007f3e0ff */
[----:B------:R-:W-:-:S05]  /*aa00*/  IADD3.X R19, RZ, R19, RZ, P1, !PT ;  /* 0x00000013ff137210 */ /* 0x000fca0000ffe4ff */
[----:B------:R1:W5:Y:S04]  /*aa10*/  LDG.E.128 R40, desc[UR60][R18.64] ;  /* 0x0000003c12287981 */ /* 0x000368000c1e1d00 */
[----:B------:R1:W5:Y:S02]  /*aa20*/  LDG.E.128 R44, desc[UR60][R18.64+0x10] ;  /* 0x0000103c122c7981 */ /* 0x000364000c1e1d00 */
.L_x_423:
[----:B------:R-:W-:Y:S05]  /*aa30*/  BSYNC B0 ;  /* 0x0000000000007941 */ /* 0x000fea0003800000 */
.L_x_422:
[----:B------:R-:W-:Y:S04]  /*aa40*/  BSSY B0, `(.L_x_428) ;  /* 0x000001a000007945 */ /* 0x000fe80003800000 */
[----:B------:R-:W-:Y:S05]  /*aa50*/  @P0 BRA `(.L_x_429) ;  /* 0x0000000000600947 */ /* 0x000fea0003800000 */
[----:B------:R-:W-:Y:S01]  /*aa60*/  IMAD.IADD R3, R3, 0x1, R0 ;  /* 0x0000000103037824 */ /* 0x000fe200078e0200 */
[----:B-----5:R-:W-:Y:S02]  /*aa70*/  DADD R20, R20, R36 ;  /* 0x0000000014147229 */ /* 0x020fe40000000024 */
[----:B------:R-:W-:Y:S02]  /*aa80*/  DADD R48, R48, R38 ;  /* 0x0000000030307229 */ /* 0x000fe40000000026 */
[----:B------:R-:W-:Y:S01]  /*aa90*/  ISETP.GE.U32.AND P0, PT, R3, R60, PT ;  /* 0x0000003c0300720c */ /* 0x000fe20003f06070 */
[----:B------:R-:W-:Y:S02]  /*aaa0*/  DADD R50, R50, R32 ;  /* 0x0000000032327229 */ /* 0x000fe40000000020 */
[----:B------:R-:W-:-:S10]  /*aab0*/  DADD R52, R52, R34 ;  /* 0x0000000034347229 */ /* 0x000fd40000000022 */
[----:B------:R-:W-:Y:S05]  /*aac0*/  @P0 BRA `(.L_x_429) ;  /* 0x0000000000440947 */ /* 0x000fea0003800000 */
[----:B------:R-:W-:Y:S01]  /*aad0*/  IADD3 R3, R3, R0, RZ ;  /* 0x0000000003037210 */ /* 0x000fe20007ffe0ff */
[----:B------:R-:W-:Y:S02]  /*aae0*/  DADD R54, R54, R28 ;  /* 0x0000000036367229 */ /* 0x000fe4000000001c */
[----:B------:R-:W-:Y:S01]  /*aaf0*/  DADD R56, R56, R30 ;  /* 0x0000000038387229 */ /* 0x000fe2000000001e */
[----:B------:R-:W-:Y:S01]  /*ab00*/  ISETP.GE.U32.AND P0, PT, R3, R60, PT ;  /* 0x0000003c0300720c */ /* 0x000fe20003f06070 */
[----:B------:R-:W-:Y:S02]  /*ab10*/  DADD R58, R58, R24 ;  /* 0x000000003a3a7229 */ /* 0x000fe40000000018 */
[----:B------:R-:W-:-:S10]  /*ab20*/  DADD R62, R62, R26 ;  /* 0x000000003e3e7229 */ /* 0x000fd4000000001a */
[----:B------:R-:W-:Y:S05]  /*ab30*/  @P0 BRA `(.L_x_429) ;  /* 0x0000000000280947 */ /* 0x000fea0003800000 */
[----:B------:R-:W-:Y:S01]  /*ab40*/  IMAD.IADD R3, R3, 0x1, R0 ;  /* 0x0000000103037824 */ /* 0x000fe200078e0200 */
[----:B------:R-:W-:Y:S02]  /*ab50*/  DADD R64, R64, R12 ;  /* 0x0000000040407229 */ /* 0x000fe4000000000c */
[----:B------:R-:W-:Y:S02]  /*ab60*/  DADD R66, R66, R14 ;  /* 0x0000000042427229 */ /* 0x000fe4000000000e */
[----:B------:R-:W-:Y:S01]  /*ab70*/  ISETP.GE.U32.AND P0, PT, R3, R60, PT ;  /* 0x0000003c0300720c */ /* 0x000fe20003f06070 */
[----:B------:R-:W-:Y:S02]  /*ab80*/  DADD R68, R68, R8 ;  /* 0x0000000044447229 */ /* 0x000fe40000000008 */
[----:B------:R-:W-:-:S10]  /*ab90*/  DADD R70, R70, R10 ;  /* 0x0000000046467229 */ /* 0x000fd4000000000a */
[----:B------:R-:W-:Y:S02]  /*aba0*/  @!P0 DADD R4, R4, R40 ;  /* 0x0000000004048229 */ /* 0x000fe40000000028 */
[----:B------:R-:W-:Y:S02]  /*abb0*/  @!P0 DADD R6, R6, R42 ;  /* 0x0000000006068229 */ /* 0x000fe4000000002a */
[----:B------:R-:W-:Y:S02]  /*abc0*/  @!P0 DADD R74, R74, R44 ;  /* 0x000000004a4a8229 */ /* 0x000fe4000000002c */
[----:B------:R-:W-:-:S11]  /*abd0*/  @!P0 DADD R72, R72, R46 ;  /* 0x0000000048488229 */ /* 0x000fd6000000002e */
.L_x_429:
[----:B------:R-:W-:Y:S05]  /*abe0*/  BSYNC B0 ;  /* 0x0000000000007941 */ /* 0x000fea0003800000 */
.L_x_428:
[----:B------:R-:W-:Y:S02]  /*abf0*/  DADD R48, R56, R48 ;  /* 0x0000000038307229 */ /* 0x000fe40000000030 */
[----:B------:R-:W-:Y:S02]  /*ac00*/  DADD R52, R62, R52 ;  /* 0x000000003e347229 */ /* 0x000fe40000000034 */
[----:B------:R-:W-:Y:S02]  /*ac10*/  DADD R50, R58, R50 ;  /* 0x000000003a327229 */ /* 0x000fe40000000032 */
[----:B------:R-:W-:Y:S02]  /*ac20*/  DADD R20, R54, R20 ;  /* 0x0000000036147229 */ /* 0x000fe40000000014 */
[----:B------:R-:W-:Y:S02]  /*ac30*/  DADD R48, R48, R66 ;  /* 0x0000000030307229 */ /* 0x000fe40000000042 */
[----:B------:R-:W-:-:S02]  /*ac40*/  DADD R52, R52, R70 ;  /* 0x0000000034347229 */ /* 0x000fc40000000046 */
[----:B------:R-:W-:Y:S02]  /*ac50*/  DADD R50, R50, R68 ;  /* 0x0000000032327229 */ /* 0x000fe40000000044 */
[----:B------:R-:W-:Y:S02]  /*ac60*/  DADD R20, R20, R64 ;  /* 0x0000000014147229 */ /* 0x000fe40000000040 */
[----:B------:R-:W-:Y:S02]  /*ac70*/  DADD R70, R48, R6 ;  /* 0x0000000030467229 */ /* 0x000fe40000000006 */
[----:B-----5:R-:W-:Y:S02]  /*ac80*/  DADD R26, R52, R72 ;  /* 0x00000000341a7229 */ /* 0x020fe40000000048 */
[----:B------:R-:W-:Y:S02]  /*ac90*/  DADD R24, R50, R74 ;  /* 0x0000000032187229 */ /* 0x000fe4000000004a */
[----:B------:R-:W-:Y:S01]  /*aca0*/  DADD R68, R20, R4 ;  /* 0x0000000014447229 */ /* 0x000fe20000000004 */
[----:B------:R-:W-:Y:S10]  /*acb0*/  BRA `(.L_x_397) ;  /* 0x0000001400c47947 */ /* 0x000ff40003800000 */
.L_x_414:
        /* <DEDUP_REMOVED lines=67> */
[----:B------:R-:W-:-:S07]  /*b0f0*/  IMAD.MOV.U32 R27, RZ, RZ, R5 ;  /* 0x000000ffff1b7224 */ /* 0x000fce00078e0005 */
.L_x_432:
[-C--:B------:R-:W-:Y:S01]  /*b100*/  IADD3 R29, R0, R3.reuse, RZ ;  /* 0x00000003001d7210 */ /* 0x080fe20007ffe0ff */
[----:B------:R-:W-:-:S04]  /*b110*/  IMAD R3, R16, R3, RZ ;  /* 0x0000000310037224 */ /* 0x000fc800078e02ff */
[----:B------:R-:W-:Y:S01]  /*b120*/  IMAD.IADD R31, R29, 0x1, R0 ;  /* 0x000000011d1f7824 */ /* 0x000fe200078e0200 */
[----:B------:R-:W-:Y:S01]  /*b130*/  SHF.R.U32.HI R3, RZ, 0x1, R3 ;  /* 0x00000001ff037819 */ /* 0x000fe20000011603 */
[----:B------:R-:W-:-:S03]  /*b140*/  IMAD R29, R16, R29, RZ ;  /* 0x0000001d101d7224 */ /* 0x000fc600078e02ff */
[----:B------:R-:W-:Y:S01]  /*b150*/  IADD3 R61, R31, R0, RZ ;  /* 0x000000001f3d7210 */ /* 0x000fe20007ffe0ff */
[----:B------:R-:W-:Y:S01]  /*b160*/  IMAD.WIDE.U32 R76, R3, 0x20, R18 ;  /* 0x00000020034c7825 */ /* 0x000fe200078e0012 */
[----:B------:R-:W-:-:S03]  /*b170*/  SHF.R.U32.HI R29, RZ, 0x1, R29 ;  /* 0x00000001ff1d7819 */ /* 0x000fc6000001161d */
[C---:B------:R-:W-:Y:S01]  /*b180*/  IMAD R31, R16.reuse, R31, RZ ;  /* 0x0000001f101f7224 */ /* 0x040fe200078e02ff */
[----:B------:R-:W2:Y:S01]  /*b190*/  LDG.E.128 R40, desc[UR60][R76.64] ;  /* 0x0000003c4c287981 */ /* 0x000ea2000c1e1d00 */
[----:B------:R-:W-:Y:S02]  /*b1a0*/  IMAD R3, R16, R61, RZ ;  /* 0x0000003d10037224 */ /* 0x000fe400078e02ff */
[----:B------:R-:W-:Y:S01]  /*b1b0*/  IMAD.WIDE.U32 R78, R29, 0x20, R18 ;  /* 0x000000201d4e7825 */ /* 0x000fe200078e0012 */
[----:B------:R-:W-:Y:S01]  /*b1c0*/  SHF.R.U32.HI R31, RZ, 0x1, R31 ;  /* 0x00000001ff1f7819 */ /* 0x000fe2000001161f */
[----:B------:R-:W3:Y:S01]  /*b1d0*/  LDG.E.128 R36, desc[UR60][R76.64+0x10] ;  /* 0x0000103c4c247981 */ /* 0x000ee2000c1e1d00 */
[----:B------:R-:W-:-:S03]  /*b1e0*/  SHF.R.U32.HI R3, RZ, 0x1, R3 ;  /* 0x00000001ff037819 */ /* 0x000fc60000011603 */
        /* <DEDUP_REMOVED lines=8> */
[----:B------:R-:W-:-:S04]  /*b270*/  IMAD.IADD R3, R61, 0x1, R0 ;  /* 0x000000013d037824 */ /* 0x000fc800078e0200 */
        /* <DEDUP_REMOVED lines=17> */
[----:B------:R-:W-:Y:S01]  /*b390*/  DADD R72, R54, R72 ;  /* 0x0000000036487229 */ /* 0x000fe20000000048 */
[----:B------:R-:W-:Y:S10]  /*b3a0*/  @!P0 BRA `(.L_x_432) ;  /* 0xfffffffc00548947 */ /* 0x000ff4000383ffff */
[----:B------:R-:W-:Y:S05]  /*b3b0*/  BSYNC B1 ;  /* 0x0000000000017941 */ /* 0x000fea0003800000 */
.L_x_431:
[----:B------:R-:W-:Y:S05]  /*b3c0*/  BSYNC B0 ;  /* 0x0000000000007941 */ /* 0x000fea0003800000 */
.L_x_430:
[----:B------:R-:W-:Y:S01]  /*b3d0*/  ISETP.GE.U32.AND P1, PT, R3, R60, PT ;  /* 0x0000003c0300720c */ /* 0x000fe20003f26070 */
[----:B------:R-:W-:-:S12]  /*b3e0*/  BSSY B0, `(.L_x_433) ;  /* 0x000001e000007945 */ /* 0x000fd80003800000 */
[----:B------:R-:W-:Y:S05]  /*b3f0*/  @P1 BRA `(.L_x_434) ;  /* 0x0000000000701947 */ /* 0x000fea0003800000 */
[----:B------:R-:W-:-:S05]  /*b400*/  IMAD R36, R16, R3, RZ ;  /* 0x0000000310247224 */ /* 0x000fca00078e02ff */
[----:B------:R-:W-:-:S05]  /*b410*/  SHF.R.U32.HI R77, RZ, 0x1, R36 ;  /* 0x00000001ff4d7819 */ /* 0x000fca0000011624 */
[----:B------:R-:W-:-:S05]  /*b420*/  IMAD.WIDE.U32 R76, R77, 0x20, R18 ;  /* 0x000000204d4c7825 */ /* 0x000fca00078e0012 */
[----:B------:R0:W5:Y:S04]  /*b430*/  LDG.E.128 R40, desc[UR60][R76.64] ;  /* 0x0000003c4c287981 */ /* 0x000168000c1e1d00 */
[----:B------:R0:W5:Y:S01]  /*b440*/  LDG.E.128 R36, desc[UR60][R76.64+0x10] ;  /* 0x0000103c4c247981 */ /* 0x000162000c1e1d00 */
[----:B------:R-:W-:-:S04]  /*b450*/  IADD3 R61, R3, R0, RZ ;  /* 0x00000000033d7210 */ /* 0x000fc80007ffe0ff */
[----:B------:R-:W-:-:S13]  /*b460*/  ISETP.GE.U32.AND P0, PT, R61, R60, PT ;  /* 0x0000003c3d00720c */ /* 0x000fda0003f06070 */
[----:B0-----:R-:W-:Y:S05]  /*b470*/  @P0 BRA `(.L_x_434) ;  /* 0x0000000000500947 */ /* 0x001fea0003800000 */
[----:B------:R-:W-:-:S05]  /*b480*/  IMAD R28, R16, R61, RZ ;  /* 0x0000003d101c7224 */ /* 0x000fca00078e02ff */
[----:B------:R-:W-:-:S05]  /*b490*/  SHF.R.U32.HI R77, RZ, 0x1, R28 ;  /* 0x00000001ff4d7819 */ /* 0x000fca000001161c */
[----:B------:R-:W-:-:S05]  /*b4a0*/  IMAD.WIDE.U32 R76, R77, 0x20, R18 ;  /* 0x000000204d4c7825 */ /* 0x000fca00078e0012 */
[----:B------:R0:W5:Y:S04]  /*b4b0*/  LDG.E.128 R32, desc[UR60][R76.64] ;  /* 0x0000003c4c207981 */ /* 0x000168000c1e1d00 */
[----:B------:R0:W5:Y:S01]  /*b4c0*/  LDG.E.128 R28, desc[UR60][R76.64+0x10] ;  /* 0x0000103c4c1c7981 */ /* 0x000162000c1e1d00 */
[----:B------:R-:W-:-:S05]  /*b4d0*/  IMAD.IADD R61, R61, 0x1, R0 ;  /* 0x000000013d3d7824 */ /* 0x000fca00078e0200 */
[----:B------:R-:W-:-:S13]  /*b4e0*/  ISETP.GE.U32.AND P0, PT, R61, R60, PT ;  /* 0x0000003c3d00720c */ /* 0x000fda0003f06070 */
[----:B0-----:R-:W-:Y:S05]  /*b4f0*/  @P0 BRA `(.L_x_434) ;  /* 0x0000000000300947 */ /* 0x001fea0003800000 */
[----:B------:R-:W-:Y:S01]  /*b500*/  IADD3 R45, R61, R0, RZ ;  /* 0x000000003d2d7210 */ /* 0x000fe20007ffe0ff */
[----:B------:R-:W-:-:S03]  /*b510*/  IMAD R44, R16, R61, RZ ;  /* 0x0000003d102c7224 */ /* 0x000fc600078e02ff */
[----:B------:R-:W-:Y:S02]  /*b520*/  ISETP.GE.U32.AND P0, PT, R45, R60, PT ;  /* 0x0000003c2d00720c */ /* 0x000fe40003f06070 */
[----:B------:R-:W-:-:S05]  /*b530*/  SHF.R.U32.HI R77, RZ, 0x1, R44 ;  /* 0x00000001ff4d7819 */ /* 0x000fca000001162c */
[----:B------:R-:W-:-:S05]  /*b540*/  IMAD.WIDE.U32 R76, R77, 0x20, R18 ;  /* 0x000000204d4c7825 */ /* 0x000fca00078e0012 */
[----:B------:R0:W5:Y:S01]  /*b550*/  LDG.E.128 R56, desc[UR60][R76.64] ;  /* 0x0000003c4c387981 */ /* 0x000162000c1e1d00 */
[----:B------:R-:W-:-:S05]  /*b560*/  @!P0 IMAD R16, R16, R45, RZ ;  /* 0x0000002d10108224 */ /* 0x000fca00078e02ff */
[----:B------:R-:W-:-:S05]  /*b570*/  @!P0 SHF.R.U32.HI R45, RZ, 0x1, R16 ;  /* 0x00000001ff2d8819 */ /* 0x000fca0000011610 */
[----:B------:R-:W-:Y:S02]  /*b580*/  @!P0 IMAD.WIDE.U32 R18, R45, 0x20, R18 ;  /* 0x000000202d128825 */ /* 0x000fe400078e0012 */
[----:B------:R0:W5:Y:S04]  /*b590*/  LDG.E.128 R44, desc[UR60][R76.64+0x10] ;  /* 0x0000103c4c2c7981 */ /* 0x000168000c1e1d00 */
[----:B------:R0:W5:Y:S04]  /*b5a0*/  @!P0 LDG.E.128 R48, desc[UR60][R18.64] ;  /* 0x0000003c12308981 */ /* 0x000168000c1e1d00 */
[----:B------:R0:W5:Y:S02]  /*b5b0*/  @!P0 LDG.E.128 R52, desc[UR60][R18.64+0x10] ;  /* 0x0000103c12348981 */ /* 0x000164000c1e1d00 */
.L_x_434:
[----:B------:R-:W-:Y:S05]  /*b5c0*/  BSYNC B0 ;  /* 0x0000000000007941 */ /* 0x000fea0003800000 */
.L_x_433:
        /* <DEDUP_REMOVED lines=26> */
.L_x_436:
[----:B------:R-:W-:Y:S05]  /*b770*/  BSYNC B0 ;  /* 0x0000000000007941 */ /* 0x000fea0003800000 */
.L_x_435:
        /* <DEDUP_REMOVED lines=9> */
[----:B------:R-:W-:Y:S02]  /*b810*/  DADD R26, R6, R72 ;  /* 0x00000000061a7229 */ /* 0x000fe40000000048 */
[----:B------:R-:W-:Y:S02]  /*b820*/  DADD R24, R8, R74 ;  /* 0x0000000008187229 */ /* 0x000fe4000000004a */
[----:B------:R-:W-:Y:S01]  /*b830*/  DADD R68, R12, R68 ;  /* 0x000000000c447229 */ /* 0x000fe20000000044 */
[----:B------:R-:W-:Y:S10]  /*b840*/  BRA `(.L_x_397) ;  /* 0x0000000800e07947 */ /* 0x000ff40003800000 */
.L_x_413:
        /* <DEDUP_REMOVED lines=10> */
[----:B------:R-:W-:Y:S02]  /*b8f0*/  CS2R R56, SRZ ;  /* 0x0000000000387805 */ /* 0x000fe4000001ff00 */
[----:B------:R-:W-:Y:S02]  /*b900*/  CS2R R30, SRZ ;  /* 0x00000000001e7805 */ /* 0x000fe4000001ff00 */
[----:B------:R-:W-:Y:S02]  /*b910*/  CS2R R28, SRZ ;  /* 0x00000000001c7805 */ /* 0x000fe4000001ff00 */
[----:B------:R-:W-:-:S02]  /*b920*/  CS2R R34, SRZ ;  /* 0x0000000000227805 */ /* 0x000fc4000001ff00 */
[----:B------:R-:W-:Y:S02]  /*b930*/  CS2R R32, SRZ ;  /* 0x0000000000207805 */ /* 0x000fe4000001ff00 */
[----:B------:R-:W-:Y:S01]  /*b940*/  CS2R R38, SRZ ;  /* 0x0000000000267805 */ /* 0x000fe2000001ff00 */
[----:B------:R-:W2:Y:S01]  /*b950*/  LDC.64 R14, c[0x0][0x228] ;  /* 0x00008a00ff0e7b82 */ /* 0x000ea20000000a00 */
[----:B------:R-:W-:Y:S02]  /*b960*/  CS2R R36, SRZ ;  /* 0x0000000000247805 */ /* 0x000fe4000001ff00 */
[----:B------:R-:W-:Y:S02]  /*b970*/  CS2R R42, SRZ ;  /* 0x00000000002a7805 */ /* 0x000fe4000001ff00 */
[----:B------:R-:W-:Y:S01]  /*b980*/  CS2R R40, SRZ ;  /* 0x0000000000287805 */ /* 0x000fe2000001ff00 */
[----:B0-----:R-:W-:-:S05]  /*b990*/  IMAD R7, R0, 0x3, R3 ;  /* 0x0000000300077824 */ /* 0x001fca00078e0203 */
[----:B------:R-:W-:Y:S02]  /*b9a0*/  ISETP.GE.U32.AND P0, PT, R7, R60, PT ;  /* 0x0000003c0700720c */ /* 0x000fe40003f06070 */
[-C--:B-1----:R-:W-:Y:S01]  /*b9b0*/  MOV R74, R4.reuse ;  /* 0x00000004004a7202 */ /* 0x082fe20000000f00 */
        /* <DEDUP_REMOVED lines=13> */
[-C--:B--2---:R-:W-:Y:S01]  /*ba90*/  MOV R72, R14.reuse ;  /* 0x0000000e00487202 */ /* 0x084fe20000000f00 */
        /* <DEDUP_REMOVED lines=39> */
.L_x_439:
[----:B------:R-:W-:Y:S02]  /*bd10*/  IADD3 R29, R3, R0, RZ ;  /* 0x00000000031d7210 */ /* 0x000fe40007ffe0ff */
[----:B------:R-:W-:Y:S02]  /*bd20*/  SHF.R.U32.HI R77, RZ, 0x1, R3 ;  /* 0x00000001ff4d7819 */ /* 0x000fe40000011603 */
[----:B------:R-:W-:Y:S01]  /*bd30*/  SHF.R.U32.HI R79, RZ, 0x1, R29 ;  /* 0x00000001ff4f7819 */ /* 0x000fe2000001161d */
[----:B------:R-:W-:Y:S02]  /*bd40*/  IMAD.IADD R3, R29, 0x1, R0 ;  /* 0x000000011d037824 */ /* 0x000fe400078e0200 */
[----:B------:R-:W-:-:S03]  /*bd50*/  IMAD.WIDE.U32 R76, R77, 0x20, R18 ;  /* 0x000000204d4c7825 */ /* 0x000fc600078e0012 */
[----:B------:R-:W-:Y:S01]  /*bd60*/  SHF.R.U32.HI R81, RZ, 0x1, R3 ;  /* 0x00000001ff517819 */ /* 0x000fe20000011603 */
[----:B------:R-:W-:Y:S01]  /*bd70*/  IMAD.WIDE.U32 R78, R79, 0x20, R18 ;  /* 0x000000204f4e7825 */ /* 0x000fe200078e0012 */
[----:B------:R-:W-:Y:S01]  /*bd80*/  IADD3 R3, R3, R0, RZ ;  /* 0x0000000003037210 */ /* 0x000fe20007ffe0ff */
[----:B------:R-:W2:Y:S03]  /*bd90*/  LDG.E.128 R40, desc[UR60][R76.64] ;  /* 0x0000003c4c287981 */ /* 0x000ea6000c1e1d00 */
[----:B------:R-:W-:Y:S01]  /*bda0*/  SHF.R.U32.HI R83, RZ, 0x1, R3 ;  /* 0x00000001ff537819 */ /* 0x000fe20000011603 */
[--C-:B------:R-:W-:Y:S01]  /*bdb0*/  IMAD.WIDE.U32 R80, R81, 0x20, R18.reuse ;  /* 0x0000002051507825 */ /* 0x100fe200078e0012 */
[----:B------:R-:W3:Y:S03]  /*bdc0*/  LDG.E.128 R36, desc[UR60][R76.64+0x10] ;  /* 0x0000103c4c247981 */ /* 0x000ee6000c1e1d00 */
[----:B------:R-:W-:Y:S01]  /*bdd0*/  IMAD.WIDE.U32 R82, R83, 0x20, R18 ;  /* 0x0000002053527825 */ /* 0x000fe200078e0012 */
[----:B------:R-:W4:Y:S04]  /*bde0*/  LDG.E.128 R32, desc[UR60][R78.64] ;  /* 0x0000003c4e207981 */ /* 0x000f28000c1e1d00 */
        /* <DEDUP_REMOVED lines=26> */
.L_x_438:
[----:B------:R-:W-:Y:S05]  /*bf90*/  BSYNC B0 ;  /* 0x0000000000007941 */ /* 0x000fea0003800000 */
.L_x_437:
[----:B------:R-:W-:Y:S01]  /*bfa0*/  ISETP.GE.U32.AND P1, PT, R3, R60, PT ;  /* 0x0000003c0300720c */ /* 0x000fe20003f26070 */
[----:B------:R-:W-:-:S12]  /*bfb0*/  BSSY B0, `(.L_x_440) ;  /* 0x000001a000007945 */ /* 0x000fd80003800000 */
[----:B------:R-:W-:Y:S05]  /*bfc0*/  @P1 BRA `(.L_x_441) ;  /* 0x0000000000601947 */ /* 0x000fea0003800000 */
[----:B------:R-:W-:-:S05]  /*bfd0*/  SHF.R.U32.HI R77, RZ, 0x1, R3 ;  /* 0x00000001ff4d7819 */ /* 0x000fca0000011603 */
[----:B------:R-:W-:-:S05]  /*bfe0*/  IMAD.WIDE.U32 R76, R77, 0x20, R18 ;  /* 0x000000204d4c7825 */ /* 0x000fca00078e0012 */
[----:B------:R0:W5:Y:S04]  /*bff0*/  LDG.E.128 R40, desc[UR60][R76.64] ;  /* 0x0000003c4c287981 */ /* 0x000168000c1e1d00 */
[----:B------:R0:W5:Y:S01]  /*c000*/  LDG.E.128 R36, desc[UR60][R76.64+0x10] ;  /* 0x0000103c4c247981 */ /* 0x000162000c1e1d00 */
[----:B------:R-:W-:-:S04]  /*c010*/  IADD3 R61, R3, R0, RZ ;  /* 0x00000000033d7210 */ /* 0x000fc80007ffe0ff */
[----:B------:R-:W-:-:S13]  /*c020*/  ISETP.GE.U32.AND P0, PT, R61, R60, PT ;  /* 0x0000003c3d00720c */ /* 0x000fda0003f06070 */
[----:B0-----:R-:W-:Y:S05]  /*c030*/  @P0 BRA `(.L_x_441) ;  /* 0x0000000000440947 */ /* 0x001fea0003800000 */
[----:B------:R-:W-:-:S05]  /*c040*/  SHF.R.U32.HI R77, RZ, 0x1, R61 ;  /* 0x00000001ff4d7819 */ /* 0x000fca000001163d */
[----:B------:R-:W-:-:S05]  /*c050*/  IMAD.WIDE.U32 R76, R77, 0x20, R18 ;  /* 0x000000204d4c7825 */ /* 0x000fca00078e0012 */
[----:B------:R0:W5:Y:S04]  /*c060*/  LDG.E.128 R32, desc[UR60][R76.64] ;  /* 0x0000003c4c207981 */ /* 0x000168000c1e1d00 */
[----:B------:R0:W5:Y:S01]  /*c070*/  LDG.E.128 R28, desc[UR60][R76.64+0x10] ;  /* 0x0000103c4c1c7981 */ /* 0x000162000c1e1d00 */
[----:B------:R-:W-:-:S05]  /*c080*/  IMAD.IADD R61, R61, 0x1, R0 ;  /* 0x000000013d3d7824 */ /* 0x000fca00078e0200 */
[----:B------:R-:W-:-:S13]  /*c090*/  ISETP.GE.U32.AND P0, PT, R61, R60, PT ;  /* 0x0000003c3d00720c */ /* 0x000fda0003f06070 */
[----:B0-----:R-:W-:Y:S05]  /*c0a0*/  @P0 BRA `(.L_x_441) ;  /* 0x0000000000280947 */ /* 0x001fea0003800000 */
[----:B------:R-:W-:Y:S02]  /*c0b0*/  IADD3 R45, R61, R0, RZ ;  /* 0x000000003d2d7210 */ /* 0x000fe40007ffe0ff */
[----:B------:R-:W-:Y:S02]  /*c0c0*/  SHF.R.U32.HI R77, RZ, 0x1, R61 ;  /* 0x00000001ff4d7819 */ /* 0x000fe4000001163d */
[----:B------:R-:W-:-:S03]  /*c0d0*/  ISETP.GE.U32.AND P0, PT, R45, R60, PT ;  /* 0x0000003c2d00720c */ /* 0x000fc60003f06070 */
[----:B------:R-:W-:-:S05]  /*c0e0*/  IMAD.WIDE.U32 R76, R77, 0x20, R18 ;  /* 0x000000204d4c7825 */ /* 0x000fca00078e0012 */
[----:B------:R0:W5:Y:S05]  /*c0f0*/  LDG.E.128 R56, desc[UR60][R76.64] ;  /* 0x0000003c4c387981 */ /* 0x00016a000c1e1d00 */
[----:B------:R-:W-:-:S05]  /*c100*/  @!P0 SHF.R.U32.HI R45, RZ, 0x1, R45 ;  /* 0x00000001ff2d8819 */ /* 0x000fca000001162d */
[----:B------:R-:W-:Y:S02]  /*c110*/  @!P0 IMAD.WIDE.U32 R18, R45, 0x20, R18 ;  /* 0x000000202d128825 */ /* 0x000fe400078e0012 */
[----:B------:R0:W5:Y:S04]  /*c120*/  LDG.E.128 R44, desc[UR60][R76.64+0x10] ;  /* 0x0000103c4c2c7981 */ /* 0x000168000c1e1d00 */
[----:B------:R0:W5:Y:S04]  /*c130*/  @!P0 LDG.E.128 R48, desc[UR60][R18.64] ;  /* 0x0000003c12308981 */ /* 0x000168000c1e1d00 */
[----:B------:R0:W5:Y:S02]  /*c140*/  @!P0 LDG.E.128 R52, desc[UR60][R18.64+0x10] ;  /* 0x0000103c12348981 */ /* 0x000164000c1e1d00 */
.L_x_441:
[----:B------:R-:W-:Y:S05]  /*c150*/  BSYNC B0 ;  /* 0x0000000000007941 */ /* 0x000fea0003800000 */
.L_x_440:
        /* <DEDUP_REMOVED lines=26> */
.L_x_443:
[----:B------:R-:W-:Y:S05]  /*c300*/  BSYNC B0 ;  /* 0x0000000000007941 */ /* 0x000fea0003800000 */
.L_x_442:
        /* <DEDUP_REMOVED lines=11> */
[----:B------:R-:W-:-:S11]  /*c3c0*/  DADD R68, R4, R68 ;  /* 0x0000000004447229 */ /* 0x000fd60000000044 */
.L_x_397:
[----:B------:R-:W-:Y:S05]  /*c3d0*/  BSYNC B6 ;  /* 0x0000000000067941 */ /* 0x000fea0003800000 */
.L_x_396:
[----:B------:R-:W-:Y:S02]  /*c3e0*/  ULDC UR4, c[0x0][0x24c] ;  /* 0x0000930000047ab9 */ /* 0x000fe40000000800 */
[----:B------:R-:W-:-:S13]  /*c3f0*/  ISETP.NE.AND P0, PT, RZ, UR4, PT ;  /* 0x00000004ff007c0c */ /* 0x000fda000bf05270 */
[----:B------:R-:W-:Y:S05]  /*c400*/  @!P0 BRA `(.L_x_444) ;  /* 0x00000000008c8947 */ /* 0x000fea0003800000 */
[----:B------:R-:W2:Y:S01]  /*c410*/  S2R R4, SR_CgaCtaId ;  /* 0x0000000000047919 */ /* 0x000ea20000008800 */
[----:B------:R-:W3:Y:S01]  /*c420*/  LDC R14, c[0x0][RZ] ;  /* 0x00000000ff0e7b82 */ /* 0x000ee20000000800 */
[----:B------:R-:W-:-:S04]  /*c430*/  MOV R0, 0x400 ;  /* 0x0000040000007802 */ /* 0x000fc80000000f00 */
[----:B------:R-:W-:-:S03]  /*c440*/  IADD3 R3, R0, 0x10, RZ ;  /* 0x0000001000037810 */ /* 0x000fc60007ffe0ff */
[----:B------:R-:W4:Y:S01]  /*c450*/  LDC R15, c[0x0][0x4] ;  /* 0x00000100ff0f7b82 */ /* 0x000f220000000800 */
[----:B---3--:R-:W-:Y:S01]  /*c460*/  IMAD R0, R2, R14, R17 ;  /* 0x0000000e02007224 */ /* 0x008fe200078e0211 */
[----:B--2---:R-:W-:-:S05]  /*c470*/  LEA R3, R4, R3, 0x18 ;  /* 0x0000000304037211 */ /* 0x004fca00078ec0ff */
[----:B------:R-:W-:Y:S01]  /*c480*/  IMAD R13, R0, 0x20, R3 ;  /* 0x00000020000d7824 */ /* 0x000fe200078e0203 */
[----:B----4-:R-:W-:-:S04]  /*c490*/  SHF.R.U32.HI R0, RZ, 0x1, R15 ;  /* 0x00000001ff007819 */ /* 0x010fc8000001160f */
[----:B------:R2:W-:Y:S01]  /*c4a0*/  STS.128 [R13], R68 ;  /* 0x000000440d007388 */ /* 0x0005e20000000c00 */
[----:B------:R-:W-:-:S03]  /*c4b0*/  ISETP.NE.AND P0, PT, R0, RZ, PT ;  /* 0x000000ff0000720c */ /* 0x000fc60003f05270 */
[----:B------:R2:W-:Y:S10]  /*c4c0*/  STS.128 [R13+0x10], R24 ;  /* 0x000010180d007388 */ /* 0x0005f40000000c00 */
[----:B------:R-:W-:Y:S05]  /*c4d0*/  @!P0 BRA `(.L_x_444) ;  /* 0x0000000000588947 */ /* 0x000fea0003800000 */
.L_x_447:
[-C--:B------:R-:W-:Y:S01]  /*c4e0*/  IADD3 R4, R2, R0.reuse, RZ ;  /* 0x0000000002047210 */ /* 0x080fe20007ffe0ff */
[----:B------:R-:W-:Y:S05]  /*c4f0*/  WARPSYNC.ALL ;  /* 0x0000000000007948 */ /* 0x000fea0003800000 */
[----:B------:R-:W-:Y:S01]  /*c500*/  BAR.SYNC.DEFER_BLOCKING 0x0 ;  /* 0x0000000000007b1d */ /* 0x000fe20000010000 */
[----:B------:R-:W-:Y:S02]  /*c510*/  ISETP.GE.U32.AND P0, PT, R4, R15, PT ;  /* 0x0000000f0400720c */ /* 0x000fe40003f06070 */
[----:B------:R-:W-:Y:S02]  /*c520*/  ISETP.GT.AND P1, PT, R0, 0x1, PT ;  /* 0x000000010000780c */ /* 0x000fe40003f24270 */
[----:B------:R-:W-:Y:S01]  /*c530*/  ISETP.GE.U32.OR P0, PT, R2, R0, P0 ;  /* 0x000000000200720c */ /* 0x000fe20000706470 */
[----:B------:R-:W-:Y:S01]  /*c540*/  BSSY B0, `(.L_x_445) ;  /* 0x000000d000007945 */ /* 0x000fe20003800000 */
[----:B------:R-:W-:-:S11]  /*c550*/  SHF.R.S32.HI R12, RZ, 0x1, R0 ;  /* 0x00000001ff0c7819 */ /* 0x000fd60000011400 */
[----:B---3--:R-:W-:Y:S05]  /*c560*/  @P0 BRA `(.L_x_446) ;  /* 0x0000000000280947 */ /* 0x008fea0003800000 */
[----:B------:R-:W-:-:S04]  /*c570*/  IMAD R0, R4, R14, R17 ;  /* 0x0000000e04007224 */ /* 0x000fc800078e0211 */
[----:B------:R-:W-:-:S05]  /*c580*/  IMAD R0, R0, 0x20, R3 ;  /* 0x0000002000007824 */ /* 0x000fca00078e0203 */
[----:B------:R-:W2:Y:S04]  /*c590*/  LDS.128 R4, [R0] ;  /* 0x0000000000047984 */ /* 0x000ea80000000c00 */
[----:B------:R-:W3:Y:S01]  /*c5a0*/  LDS.128 R8, [R0+0x10] ;  /* 0x0000100000087984 */ /* 0x000ee20000000c00 */
[----:B--2---:R-:W-:Y:S02]  /*c5b0*/  DADD R68, R68, R4 ;  /* 0x0000000044447229 */ /* 0x004fe40000000004 */
[----:B------:R-:W-:Y:S02]  /*c5c0*/  DADD R70, R70, R6 ;  /* 0x0000000046467229 */ /* 0x000fe40000000006 */
[----:B---3--:R-:W-:Y:S02]  /*c5d0*/  DADD R24, R24, R8 ;  /* 0x0000000018187229 */ /* 0x008fe40000000008 */
[----:B------:R-:W-:-:S03]  /*c5e0*/  DADD R26, R26, R10 ;  /* 0x000000001a1a7229 */ /* 0x000fc6000000000a */
[----:B------:R3:W-:Y:S04]  /*c5f0*/  STS.128 [R13], R68 ;  /* 0x000000440d007388 */ /* 0x0007e80000000c00 */
[----:B------:R3:W-:Y:S04]  /*c600*/  STS.128 [R13+0x10], R24 ;  /* 0x000010180d007388 */ /* 0x0007e80000000c00 */
.L_x_446:
[----:B------:R-:W-:Y:S05]  /*c610*/  BSYNC B0 ;  /* 0x0000000000007941 */ /* 0x000fea0003800000 */
.L_x_445:
[----:B------:R-:W-:Y:S01]  /*c620*/  MOV R0, R12 ;  /* 0x0000000c00007202 */ /* 0x000fe20000000f00 */
[----:B------:R-:W-:Y:S06]  /*c630*/  @P1 BRA `(.L_x_447) ;  /* 0xfffffffc00a81947 */ /* 0x000fec000383ffff */
.L_x_444:
[----:B------:R-:W-:Y:S02]  /*c640*/  ULDC UR4, c[0x0][0x248] ;  /* 0x0000920000047ab9 */ /* 0x000fe40000000800 */
[----:B------:R-:W-:-:S13]  /*c650*/  ISETP.NE.AND P0, PT, RZ, UR4, PT ;  /* 0x00000004ff007c0c */ /* 0x000fda000bf05270 */
[----:B------:R-:W-:Y:S05]  /*c660*/  @!P0 BRA `(.L_x_448) ;  /* 0x0000000000ec8947 */ /* 0x000fea0003800000 */
[----:B--23--:R-:W2:Y:S02]  /*c670*/  LDC R13, c[0x0][RZ] ;  /* 0x00000000ff0d7b82 */ /* 0x00cea40000000800 */
[----:B--2---:R-:W-:Y:S01]  /*c680*/  ISETP.GT.AND P0, PT, R13, 0x20, PT ;  /* 0x000000200d00780c */ /* 0x004fe20003f04270 */
[----:B------:R-:W-:-:S12]  /*c690*/  IMAD.MOV.U32 R0, RZ, RZ, R13 ;  /* 0x000000ffff007224 */ /* 0x000fd800078e000d */
[----:B------:R-:W-:Y:S05]  /*c6a0*/  @!P0 BRA `(.L_x_449) ;  /* 0x00000000008c8947 */ /* 0x000fea0003800000 */
[----:B------:R-:W2:Y:S01]  /*c6b0*/  S2UR UR5, SR_CgaCtaId ;  /* 0x00000000000579c3 */ /* 0x000ea20000008800 */
[----:B------:R-:W-:Y:S01]  /*c6c0*/  UMOV UR4, 0x400 ;  /* 0x0000040000047882 */ /* 0x000fe20000000000 */
[----:B------:R-:W-:Y:S01]  /*c6d0*/  IMAD R0, R2, R13, R17 ;  /* 0x0000000d02007224 */ /* 0x000fe200078e0211 */
[----:B------:R-:W-:-:S04]  /*c6e0*/  UIADD3 UR4, UR4, 0x10, URZ ;  /* 0x0000001004047890 */ /* 0x000fc8000fffe03f */
[----:B--2---:R-:W-:-:S06]  /*c6f0*/  ULEA UR4, UR5, UR4, 0x18 ;  /* 0x0000000405047291 */ /* 0x004fcc000f8ec03f */
        /* <DEDUP_REMOVED lines=8> */
[----:B------:R-:W-:-:S07]  /*c780*/  IMAD.MOV.U32 R0, RZ, RZ, R4 ;  /* 0x000000ffff007224 */ /* 0x000fce00078e0004 */
.L_x_452:
[----:B------:R-:W-:Y:S01]  /*c790*/  IADD3 R4, R17, R0, RZ ;  /* 0x0000000011047210 */ /* 0x000fe20007ffe0ff */
[----:B------:R-:W-:Y:S05]  /*c7a0*/  WARPSYNC.ALL ;  /* 0x0000000000007948 */ /* 0x000fea0003800000 */
[----:B------:R-:W-:Y:S01]  /*c7b0*/  BAR.SYNC.DEFER_BLOCKING 0x0 ;  /* 0x0000000000007b1d */ /* 0x000fe20000010000 */
[----:B------:R-:W-:-:S04]  /*c7c0*/  ISETP.GE.U32.AND P0, PT, R4, R13, PT ;  /* 0x0000000d0400720c */ /* 0x000fc80003f06070 */
[----:B------:R-:W-:Y:S01]  /*c7d0*/  ISETP.GE.U32.OR P0, PT, R17, R0, P0 ;  /* 0x000000001100720c */ /* 0x000fe20000706470 */
[----:B------:R-:W-:-:S12]  /*c7e0*/  BSSY B0, `(.L_x_450) ;  /* 0x000000b000007945 */ /* 0x000fd80003800000 */
[----:B---3--:R-:W-:Y:S05]  /*c7f0*/  @P0 BRA `(.L_x_451) ;  /* 0x0000000000240947 */ /* 0x008fea0003800000 */
        /* <DEDUP_REMOVED lines=9> */
.L_x_451:
[----:B------:R-:W-:Y:S05]  /*c890*/  BSYNC B0 ;  /* 0x0000000000007941 */ /* 0x000fea0003800000 */
.L_x_450:
[----:B------:R-:W-:-:S04]  /*c8a0*/  SHF.R.S32.HI R0, RZ, 0x1, R0 ;  /* 0x00000001ff007819 */ /* 0x000fc80000011400 */
[----:B------:R-:W-:-:S13]  /*c8b0*/  ISETP.GE.AND P0, PT, R0, 0x20, PT ;  /* 0x000000200000780c */ /* 0x000fda0003f06270 */
[----:B------:R-:W-:Y:S05]  /*c8c0*/  @P0 BRA `(.L_x_452) ;  /* 0xfffffffc00b00947 */ /* 0x000fea000383ffff */
[----:B------:R-:W-:-:S07]  /*c8d0*/  MOV R0, 0x20 ;  /* 0x0000002000007802 */ /* 0x000fce0000000f00 */
.L_x_449:
[----:B------:R-:W-:Y:S01]  /*c8e0*/  ISETP.GE.AND P0, PT, R0, 0x2, PT ;  /* 0x000000020000780c */ /* 0x000fe20003f06270 */
[----:B------:R-:W-:Y:S05]  /*c8f0*/  WARPSYNC.ALL ;  /* 0x0000000000007948 */ /* 0x000fea0003800000 */
[----:B------:R-:W-:Y:S07]  /*c900*/  BAR.SYNC.DEFER_BLOCKING 0x0 ;  /* 0x0000000000007b1d */ /* 0x000fee0000010000 */
[----:B------:R-:W-:Y:S05]  /*c910*/  @!P0 BRA `(.L_x_448) ;  /* 0x0000000000408947 */ /* 0x000fea0003800000 */
[----:B--23--:R-:W-:-:S07]  /*c920*/  IMAD.MOV.U32 R3, RZ, RZ, 0x1 ;  /* 0x00000001ff037424 */ /* 0x00cfce00078e00ff */
.L_x_453:
[----:B------:R-:W-:Y:S04]  /*c930*/  SHFL.DOWN PT, R5, R69, R3, 0x1f ;  /* 0x08001f0345057589 */ /* 0x000fe800000e0000 */
[----:B------:R-:W2:Y:S04]  /*c940*/  SHFL.DOWN PT, R4, R68, R3, 0x1f ;  /* 0x08001f0344047589 */ /* 0x000ea800000e0000 */
[----:B------:R-:W-:Y:S04]  /*c950*/  SHFL.DOWN PT, R7, R71, R3, 0x1f ;  /* 0x08001f0347077589 */ /* 0x000fe800000e0000 */
[----:B------:R-:W3:Y:S04]  /*c960*/  SHFL.DOWN PT, R6, R70, R3, 0x1f ;  /* 0x08001f0346067589 */ /* 0x000ee800000e0000 */
[----:B------:R-:W-:Y:S04]  /*c970*/  SHFL.DOWN PT, R9, R25, R3, 0x1f ;  /* 0x08001f0319097589 */ /* 0x000fe800000e0000 */
[----:B------:R-:W4:Y:S04]  /*c980*/  SHFL.DOWN PT, R8, R24, R3, 0x1f ;  /* 0x08001f0318087589 */ /* 0x000f2800000e0000 */
[----:B------:R-:W-:Y:S04]  /*c990*/  SHFL.DOWN PT, R11, R27, R3, 0x1f ;  /* 0x08001f031b0b7589 */ /* 0x000fe800000e0000 */
[----:B------:R0:W1:Y:S01]  /*c9a0*/  SHFL.DOWN PT, R10, R26, R3, 0x1f ;  /* 0x08001f031a0a7589 */ /* 0x00006200000e0000 */
[----:B--2---:R-:W-:-:S02]  /*c9b0*/  DADD R68, R4, R68 ;  /* 0x0000000004447229 */ /* 0x004fc40000000044 */
[----:B---3--:R-:W-:Y:S01]  /*c9c0*/  DADD R70, R6, R70 ;  /* 0x0000000006467229 */ /* 0x008fe20000000046 */
[----:B0-----:R-:W-:-:S04]  /*c9d0*/  SHF.L.U32 R3, R3, 0x1, RZ ;  /* 0x0000000103037819 */ /* 0x001fc800000006ff */
[----:B------:R-:W-:Y:S01]  /*c9e0*/  ISETP.GE.AND P0, PT, R3, R0, PT ;  /* 0x000000000300720c */ /* 0x000fe20003f06270 */
[----:B----4-:R-:W-:Y:S02]  /*c9f0*/  DADD R24, R8, R24 ;  /* 0x0000000008187229 */ /* 0x010fe40000000018 */
[----:B-1----:R-:W-:-:S10]  /*ca00*/  DADD R26, R10, R26 ;  /* 0x000000000a1a7229 */ /* 0x002fd4000000001a */
[----:B------:R-:W-:Y:S05]  /*ca10*/  @!P0 BRA `(.L_x_453) ;  /* 0xfffffffc00c48947 */ /* 0x000fea000383ffff */
.L_x_448:
[----:B--23--:R-:W2:Y:S01]  /*ca20*/  LDC R3, c[0x0][0x404] ;  /* 0x00010100ff037b82 */ /* 0x00cea20000000800 */
[----:B------:R-:W-:Y:S01]  /*ca30*/  MOV R16, RZ ;  /* 0x000000ff00107202 */ /* 0x000fe20000000f00 */
[----:B01----:R-:W-:Y:S01]  /*ca40*/  IMAD.MOV.U32 R18, RZ, RZ, RZ ;  /* 0x000000ffff127224 */ /* 0x003fe200078e00ff */
[----:B--2---:R-:W-:-:S13]  /*ca50*/  ISETP.NE.AND P1, PT, R3, RZ, PT ;  /* 0x000000ff0300720c */ /* 0x004fda0003f25270 */
[----:B------:R-:W-:Y:S05]  /*ca60*/  @!P1 BRA `(.L_x_454) ;  /* 0x0000001000489947 */ /* 0x000fea0003800000 */
[----:B------:R-:W-:Y:S01]  /*ca70*/  MOV R4, RZ ;  /* 0x000000ff00047202 */ /* 0x000fe20000000f00 */
[----:B------:R-:W-:Y:S01]  /*ca80*/  ULDC.64 UR6, c[0x0][0x408] ;  /* 0x0001020000067ab9 */ /* 0x000fe20000000a00 */
[----:B------:R-:W-:Y:S01]  /*ca90*/  MOV R5, R23 ;  /* 0x0000001700057202 */ /* 0x000fe20000000f00 */
[----:B------:R-:W-:Y:S01]  /*caa0*/  ULDC UR4, c[0x0][0x410] ;  /* 0x0001040000047ab9 */ /* 0x000fe20000000800 */
[----:B------:R-:W-:Y:S01]  /*cab0*/  ISETP.NE.AND P0, PT, R3, 0x1, PT ;  /* 0x000000010300780c */ /* 0x000fe20003f05270 */
        /* <DEDUP_REMOVED lines=269> */
.L_x_454:
[----:B------:R-:W-:Y:S02]  /*db90*/  ULDC.64 UR4, c[0x0][0x608] ;  /* 0x0001820000047ab9 */ /* 0x000fe40000000a00 */
        /* <DEDUP_REMOVED lines=277> */
.L_x_455:
[----:B------:R-:W-:Y:S01]  /*ecf0*/  ULDC.64 UR6, c[0x0][0x618] ;  /* 0x0001860000067ab9 */ /* 0x000fe20000000a00 */
[----:B------:R-:W-:Y:S02]  /*ed00*/  CS2R R4, SRZ ;  /* 0x0000000000047805 */ /* 0x000fe4000001ff00 */
[----:B------:R-:W-:Y:S01]  /*ed10*/  ISETP.NE.U32.AND P0, PT, RZ, UR6, PT ;  /* 0x00000006ff007c0c */ /* 0x000fe2000bf05070 */
        /* <DEDUP_REMOVED lines=10> */
[----:B------:R-:W0:Y:S01]  /*edc0*/  S2R R0, SR_CTAID.X ;  /* 0x0000000000007919 */ /* 0x000e220000002500 */
[----:B------:R-:W-:Y:S01]  /*edd0*/  ULDC UR6, c[0x0][0x254] ;  /* 0x0000950000067ab9 */ /* 0x000fe20000000800 */
[----:B------:R-:W-:Y:S01]  /*ede0*/  IMAD.MOV.U32 R16, RZ, RZ, RZ ;  /* 0x000000ffff107224 */ /* 0x000fe200078e00ff */
[----:B------:R-:W-:Y:S01]  /*edf0*/  MOV R18, RZ ;  /* 0x000000ff00127202 */ /* 0x000fe20000000f00 */
[----:B------:R-:W-:Y:S01]  /*ee00*/  IMAD R7, R17, UR6, RZ ;  /* 0x0000000611077c24 */ /* 0x000fe2000f8e02ff */
[----:B------:R-:W-:-:S03]  /*ee10*/  ULDC UR6, c[0x0][0x258] ;  /* 0x0000960000067ab9 */ /* 0x000fc60000000800 */
[----:B------:R-:W-:Y:S01]  /*ee20*/  IMAD R7, R2, UR6, R7 ;  /* 0x0000000602077c24 */ /* 0x000fe2000f8e0207 */
[----:B------:R-:W-:-:S03]  /*ee30*/  ULDC UR6, c[0x0][0x240] ;  /* 0x0000900000067ab9 */ /* 0x000fc60000000800 */
[----:B0-----:R-:W-:-:S05]  /*ee40*/  IMAD R7, R0, UR6, R7 ;  /* 0x0000000600077c24 */ /* 0x001fca000f8e0207 */
        /* <DEDUP_REMOVED lines=275> */
.L_x_457:
[----:B------:R-:W-:-:S04]  /*ff80*/  IADD3 R6, P0, R18, UR4, RZ ;  /* 0x0000000412067c10 */ /* 0x000fc8000ff1e0ff */
[----:B------:R-:W-:Y:S01]  /*ff90*/  IADD3.X R7, RZ, UR5, RZ, P0, !PT ;  /* 0x00000005ff077c10 */ /* 0x000fe200087fe4ff */
[----:B------:R-:W-:Y:S08]  /*ffa0*/  @!P1 BRA `(.L_x_458) ;  /* 0x0000001000489947 */ /* 0x000ff00003800000 */
[----:B------:R-:W-:Y:S01]  /*ffb0*/  MOV R10, RZ ;  /* 0x000000ff000a7202 */ /* 0x000fe20000000f00 */
[----:B------:R-:W-:Y:S01]  /*ffc0*/  VIADD R11, R9, 0x1 ;  /* 0x00000001090b7836 */ /* 0x000fe20000000000 */
        /* <DEDUP_REMOVED lines=272> */
.L_x_458:
[----:B------:R-:W0:Y:S01]  /*110d0*/  LDC R15, c[0x0][0x248] ;  /* 0x00009200ff0f7b82 */ /* 0x000e220000000800 */
[----:B------:R-:W-:Y:S01]  /*110e0*/  ULDC UR6, c[0x0][0x238] ;  /* 0x00008e0000067ab9 */ /* 0x000fe20000000800 */
[----:B------:R-:W-:Y:S01]  /*110f0*/  IADD3 R12, P1, R16, UR4, RZ ;  /* 0x00000004100c7c10 */ /* 0x000fe2000ff3e0ff */
[----:B------:R-:W-:Y:S01]  /*11100*/  BSSY B0, `(.L_x_459) ;  /* 0x000000d000007945 */ /* 0x000fe20003800000 */
[----:B------:R-:W-:-:S03]  /*11110*/  PRMT R3, RZ, 0x7610, R3 ;  /* 0x00007610ff037816 */ /* 0x000fc60000000003 */
[----:B------:R-:W-:Y:S01]  /*11120*/  IMAD.X R13, RZ, RZ, UR5, P1 ;  /* 0x00000005ff0d7e24 */ /* 0x000fe200088e06ff */
[----:B0-----:R-:W-:-:S04]  /*11130*/  ISETP.NE.AND P0, PT, R15, RZ, PT ;  /* 0x000000ff0f00720c */ /* 0x001fc80003f05270 */
[----:B------:R-:W-:-:S04]  /*11140*/  ISETP.NE.AND P0, PT, R17, RZ, P0 ;  /* 0x000000ff1100720c */ /* 0x000fc80000705270 */
[----:B------:R-:W-:-:S13]  /*11150*/  ISETP.GE.OR P0, PT, R9, UR6, P0 ;  /* 0x0000000609007c0c */ /* 0x000fda0008706670 */
[----:B------:R-:W-:Y:S05]  /*11160*/  @P0 BRA `(.L_x_460) ;  /* 0x0000000000180947 */ /* 0x000fea0003800000 */
[----:B------:R-:W-:Y:S01]  /*11170*/  ULDC UR4, c[0x0][0x24c] ;  /* 0x0000930000047ab9 */ /* 0x000fe20000000800 */
[----:B------:R-:W-:Y:S02]  /*11180*/  MOV R3, 0x1 ;  /* 0x0000000100037802 */ /* 0x000fe40000000f00 */
[----:B------:R-:W-:-:S13]  /*11190*/  ISETP.NE.AND P1, PT, RZ, UR4, PT ;  /* 0x00000004ff007c0c */ /* 0x000fda000bf25270 */
[----:B------:R-:W-:-:S04]  /*111a0*/  @P1 ISETP.NE.AND P0, PT, R2, RZ, PT ;  /* 0x000000ff0200120c */ /* 0x000fc80003f05270 */
[----:B------:R-:W-:-:S04]  /*111b0*/  @P1 SEL R8, RZ, 0x1, P0 ;  /* 0x00000001ff081807 */ /* 0x000fc80000000000 */
[----:B------:R-:W-:-:S07]  /*111c0*/  @P1 PRMT R3, R8, 0x7610, R3 ;  /* 0x0000761008031816 */ /* 0x000fce0000000003 */
.L_x_460:
[----:B------:R-:W-:Y:S05]  /*111d0*/  BSYNC B0 ;  /* 0x0000000000007941 */ /* 0x000fea0003800000 */
.L_x_459:
[----:B------:R-:W-:Y:S01]  /*111e0*/  PRMT R3, R3, 0x9910, RZ ;  /* 0x0000991003037816 */ /* 0x000fe200000000ff */
[----:B------:R-:W-:Y:S01]  /*111f0*/  BSSY B0, `(.L_x_461) ;  /* 0x000000e000007945 */ /* 0x000fe20003800000 */
[----:B------:R-:W-:Y:S02]  /*11200*/  LOP3.LUT P0, RZ, R17, R2, RZ, 0xfc, !PT ;  /* 0x0000000211ff7212 */ /* 0x000fe4000780fcff */
[----:B------:R-:W-:-:S13]  /*11210*/  ISETP.NE.AND P1, PT, R3, RZ, PT ;  /* 0x000000ff0300720c */ /* 0x000fda0003f25270 */
[----:B------:R-:W-:Y:S05]  /*11220*/  @!P1 BRA `(.L_x_462) ;  /* 0x0000000000289947 */ /* 0x000fea0003800000 */
[----:B------:R-:W0:Y:S01]  /*11230*/  S2UR UR4, SR_CTAID.Y ;  /* 0x00000000000479c3 */ /* 0x000e220000002600 */
[----:B------:R-:W-:-:S07]  /*11240*/  ISETP.NE.AND P2, PT, R15, RZ, PT ;  /* 0x000000ff0f00720c */ /* 0x000fce0003f45270 */
[----:B------:R-:W0:Y:S08]  /*11250*/  LDC R3, c[0x0][0x10] ;  /* 0x00000400ff037b82 */ /* 0x000e300000000800 */
[----:B------:R-:W1:Y:S01]  /*11260*/  LDC.64 R8, c[0x0][0x620] ;  /* 0x00018800ff087b82 */ /* 0x000e620000000a00 */
[----:B0-----:R-:W-:Y:S01]  /*11270*/  IMAD R3, R0, R3, UR4 ;  /* 0x0000000400037e24 */ /* 0x001fe2000f8e0203 */
[----:B------:R-:W-:-:S03]  /*11280*/  ULDC UR4, c[0x0][0x0] ;  /* 0x0000000000047ab9 */ /* 0x000fc60000000800 */
[----:B------:R-:W-:-:S04]  /*11290*/  @!P2 IMAD R3, R3, UR4, R17 ;  /* 0x000000040303ac24 */ /* 0x000fc8000f8e0211 */
[----:B-1----:R-:W-:-:S05]  /*112a0*/  IMAD.WIDE.U32 R8, R3, 0x20, R8 ;  /* 0x0000002003087825 */ /* 0x002fca00078e0008 */
[----:B------:R0:W-:Y:S04]  /*112b0*/  STG.E.128 desc[UR60][R8.64], R68 ;  /* 0x0000004408007986 */ /* 0x0001e8000c101d3c */
[----:B------:R0:W-:Y:S02]  /*112c0*/  STG.E.128 desc[UR60][R8.64+0x10], R24 ;  /* 0x0000101808007986 */ /* 0x0001e4000c101d3c */
.L_x_462:
[----:B------:R-:W-:Y:S05]  /*112d0*/  BSYNC B0 ;  /* 0x0000000000007941 */ /* 0x000fea0003800000 */
.L_x_461:
        /* <DEDUP_REMOVED lines=14> */
[----:B------:R-:W1:Y:S01]  /*113c0*/  S2R R3, SR_LANEID ;  /* 0x0000000000037919 */ /* 0x000e620000000000 */
[----:B------:R-:W-:Y:S01]  /*113d0*/  VOTEU.ANY UR4, UPT, PT ;  /* 0x0000000000047886 */ /* 0x000fe200038e0100 */
[----:B0-----:R-:W0:Y:S01]  /*113e0*/  LDC.64 R8, c[0x0][0x628] ;  /* 0x00018a00ff087b82 */ /* 0x001e220000000a00 */
[----:B------:R-:W1:Y:S08]  /*113f0*/  FLO.U32 R10, UR4 ;  /* 0x00000004000a7d00 */ /* 0x000e7000080e0000 */
[----:B------:R-:W2:Y:S01]  /*11400*/  POPC R11, UR4 ;  /* 0x00000004000b7d09 */ /* 0x000ea20008000000 */
[----:B0-----:R-:W-:Y:S01]  /*11410*/  IMAD.WIDE.U32 R8, R0, 0x4, R8 ;  /* 0x0000000400087825 */ /* 0x001fe200078e0008 */
[----:B-1----:R-:W-:-:S13]  /*11420*/  ISETP.EQ.U32.AND P0, PT, R10, R3, PT ;  /* 0x000000030a00720c */ /* 0x002fda0003f02070 */
        /* <DEDUP_REMOVED lines=14> */
.L_x_464:
[----:B------:R-:W-:Y:S05]  /*11510*/  BSYNC B0 ;  /* 0x0000000000007941 */ /* 0x000fea0003800000 */
.L_x_463:
[----:B------:R-:W2:Y:S08]  /*11520*/  S2UR UR5, SR_CgaCtaId ;  /* 0x00000000000579c3 */ /* 0x000eb00000008800 */
[----:B------:R-:W-:Y:S06]  /*11530*/  BAR.SYNC.DEFER_BLOCKING 0x0 ;  /* 0x0000000000007b1d */ /* 0x000fec0000010000 */
[----:B------:R-:W-:-:S02]  /*11540*/  UMOV UR4, 0x400 ;  /* 0x0000040000047882 */ /* 0x000fc40000000000 */
[----:B--2---:R-:W-:-:S09]  /*11550*/  ULEA UR6, UR5, UR4, 0x18 ;  /* 0x0000000405067291 */ /* 0x004fd2000f8ec03f */
[----:B-1----:R-:W1:Y:S02]  /*11560*/  LDS.U8 R3, [UR6] ;  /* 0x00000006ff037984 */ /* 0x002e640008000000 */
        /* <DEDUP_REMOVED lines=14> */
[----:B0-----:R-:W-:Y:S01]  /*11650*/  IMAD.U32 R8, RZ, RZ, UR10 ;  /* 0x0000000aff087e24 */ /* 0x001fe2000f8e00ff */
[----:B------:R-:W-:Y:S01]  /*11660*/  MOV R9, UR11 ;  /* 0x0000000b00097c02 */ /* 0x000fe20008000f00 */
[----:B------:R-:W-:Y:S01]  /*11670*/  IMAD.U32 R11, RZ, RZ, UR13 ;  /* 0x0000000dff0b7e24 */ /* 0x000fe2000f8e00ff */
[----:B------:R-:W-:Y:S01]  /*11680*/  MOV R10, UR12 ;  /* 0x0000000c000a7c02 */ /* 0x000fe20008000f00 */
[----:B------:R-:W-:Y:S04]  /*11690*/  BSSY B0, `(.L_x_465) ;  /* 0x000003f000007945 */ /* 0x000fe80003800000 */
        /* <DEDUP_REMOVED lines=8> */
[----:B------:R-:W-:-:S11]  /*11720*/  MOV R27, UR13 ;  /* 0x0000000d001b7c02 */ /* 0x000fd60008000f00 */
[----:B------:R-:W-:Y:S05]  /*11730*/  @P0 BRA `(.L_x_467) ;  /* 0x0000000000d00947 */ /* 0x000fea0003800000 */
[----:B------:R-:W-:Y:S01]  /*11740*/  ULDC UR7, c[0x0][0x10] ;  /* 0x0000040000077ab9 */ /* 0x000fe20000000800 */
[----:B-----5:R-:W0:Y:S01]  /*11750*/  LDC R34, c[0x0][0x4] ;  /* 0x00000100ff227b82 */ /* 0x020e220000000800 */
[----:B------:R-:W-:Y:S01]  /*11760*/  BSSY B1, `(.L_x_468) ;  /* 0x0000013000017945 */ /* 0x000fe20003800000 */
[----:B------:R-:W-:Y:S01]  /*11770*/  MOV R24, UR10 ;  /* 0x0000000a00187c02 */ /* 0x000fe20008000f00 */
[----:B------:R-:W-:Y:S01]  /*11780*/  IMAD.U32 R25, RZ, RZ, UR11 ;  /* 0x0000000bff197e24 */ /* 0x000fe2000f8e00ff */
[----:B------:R-:W-:Y:S01]  /*11790*/  MOV R26, UR12 ;  /* 0x0000000c001a7c02 */ /* 0x000fe20008000f00 */
[----:B------:R-:W-:Y:S01]  /*117a0*/  IMAD R0, R0, UR7, RZ ;  /* 0x0000000700007c24 */ /* 0x000fe2000f8e02ff */
[----:B------:R-:W-:Y:S02]  /*117b0*/  MOV R27, UR13 ;  /* 0x0000000d001b7c02 */ /* 0x000fe40008000f00 */
[----:B------:R-:W1:Y:S01]  /*117c0*/  LDC.64 R32, c[0x0][0x620] ;  /* 0x00018800ff207b82 */ /* 0x000e620000000a00 */
[----:B0-----:R-:W-:-:S07]  /*117d0*/  IMAD R34, R34, UR6, RZ ;  /* 0x0000000622227c24 */ /* 0x001fce000f8e02ff */
.L_x_469:
[----:B------:R-:W-:-:S04]  /*117e0*/  IMAD.IADD R15, R0, 0x1, R3 ;  /* 0x00000001000f7824 */ /* 0x000fc800078e0203 */
[----:B-1----:R-:W-:-:S05]  /*117f0*/  IMAD.WIDE.U32 R14, R15, 0x20, R32 ;  /* 0x000000200f0e7825 */ /* 0x002fca00078e0020 */
[----:B------:R-:W2:Y:S04]  /*11800*/  LDG.E.128 R20, desc[UR60][R14.64] ;  /* 0x0000003c0e147981 */ /* 0x000ea8000c1e1d00 */
[----:B------:R-:W3:Y:S01]  /*11810*/  LDG.E.128 R28, desc[UR60][R14.64+0x10] ;  /* 0x0000103c0e1c7981 */ /* 0x000ee2000c1e1d00 */
[----:B------:R-:W-:-:S04]  /*11820*/  IADD3 R3, R34, R3, RZ ;  /* 0x0000000322037210 */ /* 0x000fc80007ffe0ff */
[----:B------:R-:W-:Y:S01]  /*11830*/  ISETP.GE.U32.AND P0, PT, R3, UR8, PT ;  /* 0x0000000803007c0c */ /* 0x000fe2000bf06070 */
[----:B--2---:R-:W-:Y:S02]  /*11840*/  DADD R8, R20, R8 ;  /* 0x0000000014087229 */ /* 0x004fe40000000008 */
[----:B------:R-:W-:Y:S02]  /*11850*/  DADD R10, R22, R10 ;  /* 0x00000000160a7229 */ /* 0x000fe4000000000a */
[----:B---3--:R-:W-:Y:S02]  /*11860*/  DADD R24, R28, R24 ;  /* 0x000000001c187229 */ /* 0x008fe40000000018 */
[----:B------:R-:W-:-:S06]  /*11870*/  DADD R26, R30, R26 ;  /* 0x000000001e1a7229 */ /* 0x000fcc000000001a */
[----:B------:R-:W-:Y:S05]  /*11880*/  @!P0 BRA `(.L_x_469) ;  /* 0xfffffffc00d48947 */ /* 0x000fea000383ffff */
[----:B------:R-:W-:Y:S05]  /*11890*/  BSYNC B1 ;  /* 0x0000000000017941 */ /* 0x000fea0003800000 */
.L_x_468:
[----:B------:R-:W-:Y:S05]  /*118a0*/  BRA `(.L_x_467) ;  /* 0x0000000000747947 */ /* 0x000fea0003800000 */
.L_x_466:
[----:B------:R-:W-:Y:S01]  /*118b0*/  ULDC UR7, c[0x0][0x244] ;  /* 0x0000910000077ab9 */ /* 0x000fe20000000800 */
[----:B------:R-:W-:Y:S01]  /*118c0*/  MOV R24, UR10 ;  /* 0x0000000a00187c02 */ /* 0x000fe20008000f00 */
[----:B------:R-:W-:Y:S01]  /*118d0*/  IMAD.U32 R25, RZ, RZ, UR11 ;  /* 0x0000000bff197e24 */ /* 0x000fe2000f8e00ff */
[----:B------:R-:W-:Y:S02]  /*118e0*/  ISETP.GE.U32.AND P0, PT, R2, UR7, PT ;  /* 0x0000000702007c0c */ /* 0x000fe4000bf06070 */
[----:B------:R-:W-:Y:S02]  /*118f0*/  MOV R26, UR12 ;  /* 0x0000000c001a7c02 */ /* 0x000fe40008000f00 */
[----:B------:R-:W-:-:S09]  /*11900*/  MOV R27, UR13 ;  /* 0x0000000d001b7c02 */ /* 0x000fd20008000f00 */
[----:B------:R-:W-:Y:S05]  /*11910*/  @P0 BRA `(.L_x_467) ;  /* 0x0000000000580947 */ /* 0x000fea0003800000 */
[----:B------:R-:W-:Y:S01]  /*11920*/  ULDC UR6, c[0x0][0x10] ;  /* 0x0000040000067ab9 */ /* 0x000fe20000000800 */
[----:B-----5:R-:W0:Y:S01]  /*11930*/  LDC R34, c[0x0][RZ] ;  /* 0x00000000ff227b82 */ /* 0x020e220000000800 */
[----:B------:R-:W-:Y:S01]  /*11940*/  IMAD.MOV.U32 R3, RZ, RZ, R2 ;  /* 0x000000ffff037224 */ /* 0x000fe200078e0002 */
[----:B------:R-:W-:Y:S01]  /*11950*/  MOV R24, UR10 ;  /* 0x0000000a00187c02 */ /* 0x000fe20008000f00 */
[----:B------:R-:W-:Y:S01]  /*11960*/  IMAD.U32 R26, RZ, RZ, UR12 ;  /* 0x0000000cff1a7e24 */ /* 0x000fe2000f8e00ff */
[----:B------:R-:W-:Y:S01]  /*11970*/  MOV R25, UR11 ;  /* 0x0000000b00197c02 */ /* 0x000fe20008000f00 */
[----:B------:R-:W-:Y:S01]  /*11980*/  IMAD R0, R0, UR6, RZ ;  /* 0x0000000600007c24 */ /* 0x000fe2000f8e02ff */
[----:B------:R-:W-:Y:S02]  /*11990*/  MOV R27, UR13 ;  /* 0x0000000d001b7c02 */ /* 0x000fe40008000f00 */
[----:B------:R-:W1:Y:S08]  /*119a0*/  LDC.64 R32, c[0x0][0x620] ;  /* 0x00018800ff207b82 */ /* 0x000e700000000a00 */
[----:B------:R-:W2:Y:S02]  /*119b0*/  LDC R36, c[0x0][0x4] ;  /* 0x00000100ff247b82 */ /* 0x000ea40000000800 */
.L_x_470:
[----:B------:R-:W-:-:S05]  /*119c0*/  IADD3 R14, R0, R3, RZ ;  /* 0x00000003000e7210 */ /* 0x000fca0007ffe0ff */
[----:B0-----:R-:W-:-:S04]  /*119d0*/  IMAD R15, R14, R34, R17 ;  /* 0x000000220e0f7224 */ /* 0x001fc800078e0211 */
[----:B-1----:R-:W-:-:S05]  /*119e0*/  IMAD.WIDE.U32 R14, R15, 0x20, R32 ;  /* 0x000000200f0e7825 */ /* 0x002fca00078e0020 */
[----:B------:R-:W3:Y:S04]  /*119f0*/  LDG.E.128 R20, desc[UR60][R14.64] ;  /* 0x0000003c0e147981 */ /* 0x000ee8000c1e1d00 */
[----:B------:R-:W4:Y:S01]  /*11a00*/  LDG.E.128 R28, desc[UR60][R14.64+0x10] ;  /* 0x0000103c0e1c7981 */ /* 0x000f22000c1e1d00 */
[----:B--2---:R-:W-:-:S05]  /*11a10*/  IMAD.IADD R3, R36, 0x1, R3 ;  /* 0x0000000124037824 */ /* 0x004fca00078e0203 */
[----:B------:R-:W-:Y:S01]  /*11a20*/  ISETP.GE.U32.AND P0, PT, R3, UR7, PT ;  /* 0x0000000703007c0c */ /* 0x000fe2000bf06070 */
[----:B---3--:R-:W-:Y:S02]  /*11a30*/  DADD R8, R20, R8 ;  /* 0x0000000014087229 */ /* 0x008fe40000000008 */
[----:B------:R-:W-:Y:S02]  /*11a40*/  DADD R10, R22, R10 ;  /* 0x00000000160a7229 */ /* 0x000fe4000000000a */
[----:B----4-:R-:W-:Y:S02]  /*11a50*/  DADD R24, R28, R24 ;  /* 0x000000001c187229 */ /* 0x010fe40000000018 */
[----:B------:R-:W-:-:S06]  /*11a60*/  DADD R26, R30, R26 ;  /* 0x000000001e1a7229 */ /* 0x000fcc000000001a */
[----:B------:R-:W-:Y:S05]  /*11a70*/  @!P0 BRA `(.L_x_470) ;  /* 0xfffffffc00d08947 */ /* 0x000fea000383ffff */
.L_x_467:
[----:B------:R-:W-:Y:S05]  /*11a80*/  BSYNC B0 ;  /* 0x0000000000007941 */ /* 0x000fea0003800000 */
.L_x_465:
[----:B------:R-:W0:Y:S01]  /*11a90*/  LDC R14, c[0x0][RZ] ;  /* 0x00000000ff0e7b82 */ /* 0x000e220000000800 */
[----:B------:R-:W-:Y:S01]  /*11aa0*/  UIADD3 UR4, UR4, 0x10, URZ ;  /* 0x0000001004047890 */ /* 0x000fe2000fffe03f */
[----:B------:R-:W-:-:S03]  /*11ab0*/  ULDC UR6, c[0x0][0x4] ;  /* 0x0000010000067ab9 */ /* 0x000fc60000000800 */
[----:B------:R-:W-:Y:S02]  /*11ac0*/  ULEA UR4, UR5, UR4, 0x18 ;  /* 0x0000000405047291 */ /* 0x000fe4000f8ec03f */
[----:B------:R-:W-:-:S06]  /*11ad0*/  USHF.R.U32.HI UR5, URZ, 0x1, UR6 ;  /* 0x000000013f057899 */ /* 0x000fcc0008011606 */
[----:B------:R-:W-:Y:S01]  /*11ae0*/  ISETP.NE.AND P0, PT, RZ, UR5, PT ;  /* 0x00000005ff007c0c */ /* 0x000fe2000bf05270 */
[----:B0-----:R-:W-:-:S05]  /*11af0*/  IMAD R0, R2, R14, R17 ;  /* 0x0000000e02007224 */ /* 0x001fca00078e0211 */
[----:B------:R-:W-:-:S05]  /*11b00*/  LEA R3, R0, UR4, 0x5 ;  /* 0x0000000400037c11 */ /* 0x000fca000f8e28ff */
[----:B------:R0:W-:Y:S04]  /*11b10*/  STS.128 [R3], R8 ;  /* 0x0000000803007388 */ /* 0x0001e80000000c00 */
[----:B------:R0:W-:Y:S01]  /*11b20*/  STS.128 [R3+0x10], R24 ;  /* 0x0000101803007388 */ /* 0x0001e20000000c00 */
[----:B------:R-:W-:Y:S05]  /*11b30*/  @!P0 BRA `(.L_x_471) ;  /* 0x0000000000548947 */ /* 0x000fea0003800000 */
[----:B------:R-:W-:-:S07]  /*11b40*/  MOV R15, UR5 ;  /* 0x00000005000f7c02 */ /* 0x000fce0008000f00 */
.L_x_474:
[----:B------:R-:W-:Y:S01]  /*11b50*/  IADD3 R0, R2, R15, RZ ;  /* 0x0000000f02007210 */ /* 0x000fe20007ffe0ff */
[----:B------:R-:W-:Y:S01]  /*11b60*/  BAR.SYNC.DEFER_BLOCKING 0x0 ;  /* 0x0000000000007b1d */ /* 0x000fe20000010000 */
[----:B------:R-:W-:Y:S02]  /*11b70*/  ISETP.GT.AND P2, PT, R15, 0x1, PT ;  /* 0x000000010f00780c */ /* 0x000fe40003f44270 */
[----:B------:R-:W-:-:S03]  /*11b80*/  ISETP.GE.U32.AND P0, PT, R0, UR6, PT ;  /* 0x0000000600007c0c */ /* 0x000fc6000bf06070 */
[----:B------:R-:W-:Y:S01]  /*11b90*/  BSSY B0, `(.L_x_472) ;  /* 0x000000e000007945 */ /* 0x000fe20003800000 */
[----:B------:R-:W-:Y:S02]  /*11ba0*/  ISETP.GE.U32.OR P0, PT, R2, R15, P0 ;  /* 0x0000000f0200720c */ /* 0x000fe40000706470 */
[----:B------:R-:W-:-:S11]  /*11bb0*/  SHF.R.S32.HI R15, RZ, 0x1, R15 ;  /* 0x00000001ff0f7819 */ /* 0x000fd6000001140f */
[----:B-1----:R-:W-:Y:S05]  /*11bc0*/  @P0 BRA `(.L_x_473) ;  /* 0x0000000000280947 */ /* 0x002fea0003800000 */
[----:B------:R-:W-:-:S05]  /*11bd0*/  IMAD R0, R0, R14, R17 ;  /* 0x0000000e00007224 */ /* 0x000fca00078e0211 */
[----:B------:R-:W-:-:S05]  /*11be0*/  LEA R0, R0, UR4, 0x5 ;  /* 0x0000000400007c11 */ /* 0x000fca000f8e28ff */
[----:B------:R-:W0:Y:S04]  /*11bf0*/  LDS.128 R20, [R0] ;  /* 0x0000000000147984 */ /* 0x000e280000000c00 */
[----:B-----5:R-:W1:Y:S01]  /*11c00*/  LDS.128 R28, [R0+0x10] ;  /* 0x00001000001c7984 */ /* 0x020e620000000c00 */
[----:B0-----:R-:W-:Y:S02]  /*11c10*/  DADD R8, R8, R20 ;  /* 0x0000000008087229 */ /* 0x001fe40000000014 */
[----:B------:R-:W-:Y:S02]  /*11c20*/  DADD R10, R10, R22 ;  /* 0x000000000a0a7229 */ /* 0x000fe40000000016 */
[----:B-1----:R-:W-:Y:S02]  /*11c30*/  DADD R24, R24, R28 ;  /* 0x0000000018187229 */ /* 0x002fe4000000001c */
[----:B------:R-:W-:-:S03]  /*11c40*/  DADD R26, R26, R30 ;  /* 0x000000001a1a7229 */ /* 0x000fc6000000001e */
[----:B------:R1:W-:Y:S04]  /*11c50*/  STS.128 [R3], R8 ;  /* 0x0000000803007388 */ /* 0x0003e80000000c00 */
[----:B------:R1:W-:Y:S04]  /*11c60*/  STS.128 [R3+0x10], R24 ;  /* 0x0000101803007388 */ /* 0x0003e80000000c00 */
.L_x_473:
[----:B------:R-:W-:Y:S05]  /*11c70*/  BSYNC B0 ;  /* 0x0000000000007941 */ /* 0x000fea0003800000 */
.L_x_472:
[----:B------:R-:W-:Y:S05]  /*11c80*/  @P2 BRA `(.L_x_474) ;  /* 0xfffffffc00b02947 */ /* 0x000fea000383ffff */
.L_x_471:
[----:B------:R-:W-:Y:S02]  /*11c90*/  ULDC UR4, c[0x0][0x248] ;  /* 0x0000920000047ab9 */ /* 0x000fe40000000800 */
[----:B------:R-:W-:-:S13]  /*11ca0*/  ISETP.NE.AND P0, PT, RZ, UR4, PT ;  /* 0x00000004ff007c0c */ /* 0x000fda000bf05270 */
[----:B------:R-:W-:Y:S05]  /*11cb0*/  @!P0 BRA `(.L_x_475) ;  /* 0x0000000000c48947 */ /* 0x000fea0003800000 */
[----:B------:R-:W-:Y:S01]  /*11cc0*/  ISETP.GT.AND P0, PT, R14, 0x20, PT ;  /* 0x000000200e00780c */ /* 0x000fe20003f04270 */
[----:B------:R-:W-:-:S12]  /*11cd0*/  IMAD.MOV.U32 R0, RZ, RZ, R14 ;  /* 0x000000ffff007224 */ /* 0x000fd800078e000e */
[----:B------:R-:W-:Y:S05]  /*11ce0*/  @!P0 BRA `(.L_x_476) ;  /* 0x00000000006c8947 */ /* 0x000fea0003800000 */
[----:B------:R-:W-:Y:S01]  /*11cf0*/  LEA.HI R0, R14, R14, RZ, 0x1 ;  /* 0x0000000e0e007211 */ /* 0x000fe200078f08ff */
[----:B------:R2:W-:Y:S03]  /*11d00*/  STS.128 [R3], R8 ;  /* 0x0000000803007388 */ /* 0x0005e60000000c00 */
[----:B------:R-:W-:Y:S01]  /*11d10*/  SHF.R.S32.HI R2, RZ, 0x1, R0 ;  /* 0x00000001ff027819 */ /* 0x000fe20000011400 */
[----:B------:R2:W-:Y:S01]  /*11d20*/  STS.128 [R3+0x10], R24 ;  /* 0x0000101803007388 */ /* 0x0005e20000000c00 */
[----:B------:R-:W-:Y:S02]  /*11d30*/  MOV R0, 0x20 ;  /* 0x0000002000007802 */ /* 0x000fe40000000f00 */
[----:B------:R-:W-:-:S13]  /*11d40*/  ISETP.GE.AND P0, PT, R2, 0x20, PT ;  /* 0x000000200200780c */ /* 0x000fda0003f06270 */
[----:B--2---:R-:W-:Y:S05]  /*11d50*/  @!P0 BRA `(.L_x_476) ;  /* 0x0000000000508947 */ /* 0x004fea0003800000 */
.L_x_479:
[----:B------:R-:W-:Y:S01]  /*11d60*/  IADD3 R0, R17, R2, RZ ;  /* 0x0000000211007210 */ /* 0x000fe20007ffe0ff */
[----:B------:R-:W-:Y:S03]  /*11d70*/  BAR.SYNC.DEFER_BLOCKING 0x0 ;  /* 0x0000000000007b1d */ /* 0x000fe60000010000 */
[----:B------:R-:W-:-:S03]  /*11d80*/  ISETP.GE.U32.AND P0, PT, R0, R14, PT ;  /* 0x0000000e0000720c */ /* 0x000fc60003f06070 */
[----:B------:R-:W-:Y:S01]  /*11d90*/  BSSY B0, `(.L_x_477) ;  /* 0x000000c000007945 */ /* 0x000fe20003800000 */
[----:B------:R-:W-:-:S13]  /*11da0*/  ISETP.GE.U32.OR P0, PT, R17, R2, P0 ;  /* 0x000000021100720c */ /* 0x000fda0000706470 */
[----:B--2---:R-:W-:Y:S05]  /*11db0*/  @P0 BRA `(.L_x_478) ;  /* 0x0000000000240947 */ /* 0x004fea0003800000 */
[----:B------:R-:W-:-:S05]  /*11dc0*/  IMAD R0, R2, 0x20, R3 ;  /* 0x0000002002007824 */ /* 0x000fca00078e0203 */
[----:B------:R-:W0:Y:S04]  /*11dd0*/  LDS.128 R20, [R0] ;  /* 0x0000000000147984 */ /* 0x000e280000000c00 */
[----:B-----5:R-:W2:Y:S01]  /*11de0*/  LDS.128 R28, [R0+0x10] ;  /* 0x00001000001c7984 */ /* 0x020ea20000000c00 */
[----:B01----:R-:W-:Y:S02]  /*11df0*/  DADD R8, R8, R20 ;  /* 0x0000000008087229 */ /* 0x003fe40000000014 */
[----:B------:R-:W-:Y:S02]  /*11e00*/  DADD R10, R10, R22 ;  /* 0x000000000a0a7229 */ /* 0x000fe40000000016 */
[----:B--2---:R-:W-:Y:S02]  /*11e10*/  DADD R24, R24, R28 ;  /* 0x0000000018187229 */ /* 0x004fe4000000001c */
[----:B------:R-:W-:-:S03]  /*11e20*/  DADD R26, R26, R30 ;  /* 0x000000001a1a7229 */ /* 0x000fc6000000001e */
[----:B------:R2:W-:Y:S04]  /*11e30*/  STS.128 [R3], R8 ;  /* 0x0000000803007388 */ /* 0x0005e80000000c00 */
[----:B------:R2:W-:Y:S04]  /*11e40*/  STS.128 [R3+0x10], R24 ;  /* 0x0000101803007388 */ /* 0x0005e80000000c00 */
.L_x_478:
[----:B------:R-:W-:Y:S05]  /*11e50*/  BSYNC B0 ;  /* 0x0000000000007941 */ /* 0x000fea0003800000 */
.L_x_477:
[----:B------:R-:W-:-:S04]  /*11e60*/  SHF.R.S32.HI R2, RZ, 0x1, R2 ;  /* 0x00000001ff027819 */ /* 0x000fc80000011402 */
[----:B------:R-:W-:-:S13]  /*11e70*/  ISETP.GE.AND P0, PT, R2, 0x20, PT ;  /* 0x000000200200780c */ /* 0x000fda0003f06270 */
[----:B------:R-:W-:Y:S05]  /*11e80*/  @P0 BRA `(.L_x_479) ;  /* 0xfffffffc00b40947 */ /* 0x000fea000383ffff */
[----:B------:R-:W-:-:S07]  /*11e90*/  MOV R0, 0x20 ;  /* 0x0000002000007802 */ /* 0x000fce0000000f00 */
.L_x_476:
[----:B------:R-:W-:Y:S01]  /*11ea0*/  BAR.SYNC.DEFER_BLOCKING 0x0 ;  /* 0x0000000000007b1d */ /* 0x000fe20000010000 */
[----:B------:R-:W-:-:S13]  /*11eb0*/  ISETP.GE.AND P0, PT, R0, 0x2, PT ;  /* 0x000000020000780c */ /* 0x000fda0003f06270 */
[----:B------:R-:W-:Y:S05]  /*11ec0*/  @!P0 BRA `(.L_x_475) ;  /* 0x0000000000408947 */ /* 0x000fea0003800000 */
[----:B------:R-:W-:-:S11]  /*11ed0*/  HFMA2.MMA R17, -RZ, RZ, 0, 5.9604644775390625e-08 ;  /* 0x00000001ff117435 */ /* 0x000fd600000001ff */
.L_x_480:
[----:B012---:R-:W-:Y:S04]  /*11ee0*/  SHFL.DOWN PT, R3, R9, R17, 0x1f ;  /* 0x08001f1109037589 */ /* 0x007fe800000e0000 */
[----:B------:R-:W0:Y:S04]  /*11ef0*/  SHFL.DOWN PT, R2, R8, R17, 0x1f ;  /* 0x08001f1108027589 */ /* 0x000e2800000e0000 */
[----:B------:R-:W-:Y:S04]  /*11f00*/  SHFL.DOWN PT, R15, R11, R17, 0x1f ;  /* 0x08001f110b0f7589 */ /* 0x000fe800000e0000 */
[----:B------:R-:W1:Y:S04]  /*11f10*/  SHFL.DOWN PT, R14, R10, R17, 0x1f ;  /* 0x08001f110a0e7589 */ /* 0x000e6800000e0000 */
[----:B------:R-:W-:Y:S04]  /*11f20*/  SHFL.DOWN PT, R21, R25, R17, 0x1f ;  /* 0x08001f1119157589 */ /* 0x000fe800000e0000 */
[----:B------:R-:W2:Y:S04]  /*11f30*/  SHFL.DOWN PT, R20, R24, R17, 0x1f ;  /* 0x08001f1118147589 */ /* 0x000ea800000e0000 */
[----:B------:R-:W-:Y:S04]  /*11f40*/  SHFL.DOWN PT, R23, R27, R17, 0x1f ;  /* 0x08001f111b177589 */ /* 0x000fe800000e0000 */
[----:B------:R3:W4:Y:S01]  /*11f50*/  SHFL.DOWN PT, R22, R26, R17, 0x1f ;  /* 0x08001f111a167589 */ /* 0x00072200000e0000 */
[----:B0-----:R-:W-:-:S02]  /*11f60*/  DADD R8, R2, R8 ;  /* 0x0000000002087229 */ /* 0x001fc40000000008 */
[----:B-1----:R-:W-:Y:S01]  /*11f70*/  DADD R10, R14, R10 ;  /* 0x000000000e0a7229 */ /* 0x002fe2000000000a */
[----:B---3--:R-:W-:-:S05]  /*11f80*/  IMAD.SHL.U32 R17, R17, 0x2, RZ ;  /* 0x0000000211117824 */ /* 0x008fca00078e00ff */
[----:B------:R-:W-:Y:S01]  /*11f90*/  ISETP.GE.AND P0, PT, R17, R0, PT ;  /* 0x000000001100720c */ /* 0x000fe20003f06270 */
[----:B--2---:R-:W-:Y:S02]  /*11fa0*/  DADD R24, R20, R24 ;  /* 0x0000000014187229 */ /* 0x004fe40000000018 */
[----:B----4-:R-:W-:-:S10]  /*11fb0*/  DADD R26, R22, R26 ;  /* 0x00000000161a7229 */ /* 0x010fd4000000001a */
[----:B------:R-:W-:Y:S05]  /*11fc0*/  @!P0 BRA `(.L_x_480) ;  /* 0xfffffffc00c48947 */ /* 0x000fea000383ffff */
.L_x_475:
        /* <DEDUP_REMOVED lines=9> */
[----:B------:R-:W0:Y:S04]  /*12060*/  LDG.E.128 R12, desc[UR60][R4.64] ;  /* 0x0000003c040c7981 */ /* 0x000e28000c1e1d00 */
[----:B------:R-:W3:Y:S01]  /*12070*/  LDG.E.128 R20, desc[UR60][R4.64+0x10] ;  /* 0x0000103c04147981 */ /* 0x000ee2000c1e1d00 */
[----:B012---:R-:W-:Y:S02]  /*12080*/  DADD R8, R8, R12 ;  /* 0x0000000008087229 */ /* 0x007fe4000000000c */
[----:B------:R-:W-:Y:S02]  /*12090*/  DADD R10, R10, R14 ;  /* 0x000000000a0a7229 */ /* 0x000fe4000000000e */
[----:B---3--:R-:W-:Y:S02]  /*120a0*/  DADD R24, R24, R20 ;  /* 0x0000000018187229 */ /* 0x008fe40000000014 */
[----:B------:R-:W-:-:S11]  /*120b0*/  DADD R26, R26, R22 ;  /* 0x000000001a1a7229 */ /* 0x000fd60000000016 */
.L_x_482:
[----:B------:R-:W-:Y:S05]  /*120c0*/  @!P1 BRA `(.L_x_483) ;  /* 0x0000000000d49947 */ /* 0x000fea0003800000 */
[----:B------:R-:W3:Y:S01]  /*120d0*/  LDC R17, c[0x0][0x63c] ;  /* 0x00018f00ff117b82 */ /* 0x000ee20000000800 */
[----:B------:R-:W-:Y:S02]  /*120e0*/  ULDC.64 UR4, c[0x0][0x210] ;  /* 0x0000840000047ab9 */ /* 0x000fe40000000a00 */
[----:B-----5:R-:W-:Y:S02]  /*120f0*/  DMUL R28, R8, UR4 ;  /* 0x00000004081c7c28 */ /* 0x020fe40008000000 */
[----:B------:R-:W-:Y:S01]  /*12100*/  DMUL R30, R10, UR4 ;  /* 0x000000040a1e7c28 */ /* 0x000fe20008000000 */
[----:B---3--:R-:W-:-:S04]  /*12110*/  ISETP.NE.AND P0, PT, R17, 0x1, PT ;  /* 0x000000011100780c */ /* 0x008fc80003f05270 */
[----:B------:R-:W-:-:S09]  /*12120*/  P2R R0, PR, RZ, 0x1 ;  /* 0x00000001ff007803 */ /* 0x000fd20000000000 */
[----:B------:R-:W-:Y:S05]  /*12130*/  @!P0 BRA `(.L_x_484) ;  /* 0x0000000000408947 */ /* 0x000fea0003800000 */
[----:B------:R-:W-:Y:S01]  /*12140*/  MOV R0, 0x0 ;  /* 0x0000000000007802 */ /* 0x000fe20000000f00 */
[----:B------:R-:W-:Y:S01]  /*12150*/  ULDC.64 UR4, c[0x4][0x590] ;  /* 0x0101640000047ab9 */ /* 0x000fe20000000a00 */
[----:B------:R-:W-:Y:S01]  /*12160*/  ULDC.64 UR6, c[0x4][0x578] ;  /* 0x01015e0000067ab9 */ /* 0x000fe20000000a00 */
[----:B------:R-:W-:Y:S01]  /*12170*/  MOV R4, UR4 ;  /* 0x0000000400047c02 */ /* 0x000fe20008000f00 */
[----:B012---:R0:W1:Y:S01]  /*12180*/  LDC.64 R2, c[0x4][R0] ;  /* 0x0100000000027b82 */ /* 0x0070620000000a00 */
[----:B------:R-:W-:Y:S01]  /*12190*/  MOV R5, UR5 ;  /* 0x0000000500057c02 */ /* 0x000fe20008000f00 */
[----:B------:R-:W-:Y:S01]  /*121a0*/  ULDC.64 UR4, c[0x4][0x430] ;  /* 0x01010c0000047ab9 */ /* 0x000fe20000000a00 */
[----:B------:R-:W-:Y:S01]  /*121b0*/  IMAD.U32 R6, RZ, RZ, UR6 ;  /* 0x00000006ff067e24 */ /* 0x000fe2000f8e00ff */
[----:B------:R-:W-:Y:S01]  /*121c0*/  MOV R7, UR7 ;  /* 0x0000000700077c02 */ /* 0x000fe20008000f00 */
[----:B------:R-:W-:Y:S01]  /*121d0*/  IMAD.U32 R11, RZ, RZ, UR5 ;  /* 0x00000005ff0b7e24 */ /* 0x000fe2000f8e00ff */
[----:B------:R-:W-:Y:S01]  /*121e0*/  MOV R10, UR4 ;  /* 0x00000004000a7c02 */ /* 0x000fe20008000f00 */
[----:B------:R-:W-:Y:S01]  /*121f0*/  IMAD.MOV.U32 R13, RZ, RZ, RZ ;  /* 0x000000ffff0d7224 */ /* 0x000fe200078e00ff */
[----:B------:R-:W-:-:S02]  /*12200*/  MOV R8, 0x2ef ;  /* 0x000002ef00087802 */ /* 0x000fc40000000f00 */
[----:B0-----:R-:W-:-:S07]  /*12210*/  MOV R12, 0x1 ;  /* 0x00000001000c7802 */ /* 0x001fce0000000f00 */
[----:B------:R-:W-:-:S07]  /*12220*/  LEPC R20, `(.L_x_484) ;  /* 0x000000001014794e */ /* 0x000fce0000000000 */
[----:B-1----:R-:W-:Y:S05]  /*12230*/  CALL.ABS.NOINC R2 ;  /* 0x0000000002007343 */ /* 0x002fea0003c00000 */
.L_x_484:
[----:B------:R-:W-:Y:S01]  /*12240*/  ULDC.64 UR4, c[0x0][0x608] ;  /* 0x0001820000047ab9 */ /* 0x000fe20000000a00 */
[----:B------:R-:W-:Y:S02]  /*12250*/  ISETP.NE.AND P6, PT, R17, 0x1, PT ;  /* 0x000000011100780c */ /* 0x000fe40003fc5270 */
[----:B------:R-:W-:-:S04]  /*12260*/  IADD3 R18, P0, R18, UR4, RZ ;  /* 0x0000000412127c10 */ /* 0x000fc8000ff1e0ff */
[----:B------:R-:W-:Y:S01]  /*12270*/  IADD3.X R19, RZ, UR5, RZ, P0, !PT ;  /* 0x00000005ff137c10 */ /* 0x000fe200087fe4ff */
[----:B------:R-:W-:Y:S02]  /*12280*/  ULDC.64 UR4, c[0x0][0x210] ;  /* 0x0000840000047ab9 */ /* 0x000fe40000000a00 */
[----:B012---:R-:W-:Y:S02]  /*12290*/  DMUL R24, R24, UR4 ;  /* 0x0000000418187c28 */ /* 0x007fe40008000000 */
[----:B------:R0:W-:Y:S01]  /*122a0*/  STG.E.128 desc[UR60][R18.64], R28 ;  /* 0x0000001c12007986 */ /* 0x0001e2000c101d3c */
[----:B------:R-:W-:Y:S01]  /*122b0*/  DMUL R26, R26, UR4 ;  /* 0x000000041a1a7c28 */ /* 0x000fe20008000000 */
[----:B------:R-:W-:Y:S10]  /*122c0*/  @!P6 BRA `(.L_x_485) ;  /* 0x000000000040e947 */ /* 0x000ff40003800000 */
        /* <DEDUP_REMOVED lines=16> */
.L_x_485:
[----:B------:R-:W-:Y:S02]  /*123d0*/  ULDC.64 UR4, c[0x0][0x608] ;  /* 0x0001820000047ab9 */ /* 0x000fe40000000a00 */
[----:B------:R-:W-:-:S04]  /*123e0*/  IADD3 R16, P0, R16, UR4, RZ ;  /* 0x0000000410107c10 */ /* 0x000fc8000ff1e0ff */
[----:B------:R-:W-:-:S05]  /*123f0*/  IADD3.X R17, RZ, UR5, RZ, P0, !PT ;  /* 0x00000005ff117c10 */ /* 0x000fca00087fe4ff */
[----:B------:R-:W-:Y:S01]  /*12400*/  STG.E.128 desc[UR60][R16.64], R24 ;  /* 0x0000001810007986 */ /* 0x000fe2000c101d3c */
[----:B------:R-:W-:Y:S05]  /*12410*/  EXIT ;  /* 0x000000000000794d */ /* 0x000fea0003800000 */
.L_x_483:
[----:B------:R-:W-:Y:S04]  /*12420*/  STG.E.128 desc[UR60][R4.64], R8 ;  /* 0x0000000804007986 */ /* 0x000fe8000c101d3c */
[----:B------:R-:W-:Y:S01]  /*12430*/  STG.E.128 desc[UR60][R4.64+0x10], R24 ;  /* 0x0000101804007986 */ /* 0x000fe2000c101d3c */
[----:B------:R-:W-:Y:S05]  /*12440*/  EXIT ;  /* 0x000000000000794d */ /* 0x000fea0003800000 */
.L_x_481:
[----:B------:R-:W-:Y:S01]  /*12450*/  ISETP.NE.AND P0, PT, RZ, UR36, PT ;  /* 0x00000024ff007c0c */ /* 0x000fe2000bf05270 */
[----:B------:R-:W-:Y:S02]  /*12460*/  ULDC.U8 UR4, c[0x0][0x639] ;  /* 0x00018e4000047ab9 */ /* 0x000fe40000000000 */
[----:B------:R-:W-:-:S10]  /*12470*/  ISETP.NE.AND P1, PT, RZ, UR4, PT ;  /* 0x00000004ff007c0c */ /* 0x000fd4000bf25270 */
[----:B------:R-:W-:Y:S05]  /*12480*/  @!P0 BRA `(.L_x_486) ;  /* 0x0000000000188947 */ /* 0x000fea0003800000 */
[----:B------:R-:W0:Y:S04]  /*12490*/  LDG.E.128 R20, desc[UR60][R6.64] ;  /* 0x0000003c06147981 */ /* 0x000e28000c1e1d00 */
[----:B-----5:R-:W3:Y:S01]  /*124a0*/  LDG.E.128 R28, desc[UR60][R12.64] ;  /* 0x0000003c0c1c7981 */ /* 0x020ee2000c1e1d00 */
[----:B012---:R-:W-:Y:S02]  /*124b0*/  DADD R8, R8, R20 ;  /* 0x0000000008087229 */ /* 0x007fe40000000014 */
[----:B------:R-:W-:Y:S02]  /*124c0*/  DADD R10, R10, R22 ;  /* 0x000000000a0a7229 */ /* 0x000fe40000000016 */
[----:B---3--:R-:W-:Y:S02]  /*124d0*/  DADD R24, R24, R28 ;  /* 0x0000000018187229 */ /* 0x008fe4000000001c */
[----:B------:R-:W-:-:S11]  /*124e0*/  DADD R26, R26, R30 ;  /* 0x000000001a1a7229 */ /* 0x000fd6000000001e */
.L_x_486:
        /* <DEDUP_REMOVED lines=11> */
[----:B------:R-:W-:Y:S01]  /*125a0*/  IMAD.U32 R4, RZ, RZ, UR4 ;  /* 0x00000004ff047e24 */ /* 0x000fe2000f8e00ff */
[----:B012---:R0:W1:Y:S01]  /*125b0*/  LDC.64 R2, c[0x4][R0] ;  /* 0x0100000000027b82 */ /* 0x0070620000000a00 */
        /* <DEDUP_REMOVED lines=8> */
[----:B0-----:R-:W-:-:S07]  /*12640*/  MOV R13, RZ ;  /* 0x000000ff000d7202 */ /* 0x001fce0000000f00 */
[----:B------:R-:W-:-:S07]  /*12650*/  LEPC R20, `(.L_x_488) ;  /* 0x000000001014794e */ /* 0x000fce0000000000 */
[----:B-1----:R-:W-:Y:S05]  /*12660*/  CALL.ABS.NOINC R2 ;  /* 0x0000000002007343 */ /* 0x002fea0003c00000 */
.L_x_488:
[----:B------:R-:W-:Y:S01]  /*12670*/  ULDC.64 UR4, c[0x0][0x608] ;  /* 0x0001820000047ab9 */ /* 0x000fe20000000a00 */
[----:B------:R-:W-:Y:S02]  /*12680*/  ISETP.NE.AND P6, PT, R17, 0x1, PT ;  /* 0x000000011100780c */ /* 0x000fe40003fc5270 */
[----:B------:R-:W-:-:S05]  /*12690*/  IADD3 R18, P0, R18, UR4, RZ ;  /* 0x0000000412127c10 */ /* 0x000fca000ff1e0ff */
[----:B------:R-:W-:Y:S01]  /*126a0*/  IMAD.X R19, RZ, RZ, UR5, P0 ;  /* 0x00000005ff137e24 */ /* 0x000fe200080e06ff */
        /* <DEDUP_REMOVED lines=21> */
.L_x_489:
[----:B------:R-:W-:Y:S02]  /*12800*/  ULDC.64 UR4, c[0x0][0x608] ;  /* 0x0001820000047ab9 */ /* 0x000fe40000000a00 */
[----:B------:R-:W-:-:S04]  /*12810*/  IADD3 R16, P0, R16, UR4, RZ ;  /* 0x0000000410107c10 */ /* 0x000fc8000ff1e0ff */
[----:B------:R-:W-:-:S05]  /*12820*/  IADD3.X R17, RZ, UR5, RZ, P0, !PT ;  /* 0x00000005ff117c10 */ /* 0x000fca00087fe4ff */
[----:B------:R-:W-:Y:S01]  /*12830*/  STG.E.128 desc[UR60][R16.64], R24 ;  /* 0x0000001810007986 */ /* 0x000fe2000c101d3c */
[----:B------:R-:W-:Y:S05]  /*12840*/  EXIT ;  /* 0x000000000000794d */ /* 0x000fea0003800000 */
.L_x_487:
[----:B------:R-:W-:Y:S04]  /*12850*/  STG.E.128 desc[UR60][R6.64], R8 ;  /* 0x0000000806007986 */ /* 0x000fe8000c101d3c */
[----:B------:R-:W-:Y:S01]  /*12860*/  STG.E.128 desc[UR60][R12.64], R24 ;  /* 0x000000180c007986 */ /* 0x000fe2000c101d3c */
[----:B------:R-:W-:Y:S05]  /*12870*/  EXIT ;  /* 0x000000000000794d */ /* 0x000fea0003800000 */
.L_x_456:
        /* <DEDUP_REMOVED lines=11> */
[----:B------:R-:W0:Y:S01]  /*12930*/  LDC.U8 R0, c[0x0][0x638] ;  /* 0x00018e00ff007b82 */ /* 0x000e220000000000 */
[----:B------:R-:W-:-:S04]  /*12940*/  ISETP.NE.U32.AND P0, PT, R4, RZ, PT ;  /* 0x000000ff0400720c */ /* 0x000fc80003f05070 */
[----:B------:R-:W-:-:S13]  /*12950*/  ISETP.NE.AND.EX P0, PT, R19, RZ, PT, P0 ;  /* 0x000000ff1300720c */ /* 0x000fda0003f05300 */
[----:B------:R-:W-:Y:S05]  /*12960*/  @!P0 BRA `(.L_x_490) ;  /* 0x00000004000c8947 */ /* 0x000fea0003800000 */
[----:B0-----:R-:W-:Y:S01]  /*12970*/  ISETP.NE.AND P0, PT, R0, RZ, PT ;  /* 0x000000ff0000720c */ /* 0x001fe20003f05270 */
[----:B------:R-:W-:Y:S02]  /*12980*/  ULDC.U8 UR4, c[0x0][0x639] ;  /* 0x00018e4000047ab9 */ /* 0x000fe40000000000 */
[----:B------:R-:W-:-:S10]  /*12990*/  ISETP.NE.AND P1, PT, RZ, UR4, PT ;  /* 0x00000004ff007c0c */ /* 0x000fd4000bf25270 */
[----:B------:R-:W-:Y:S05]  /*129a0*/  @!P0 BRA `(.L_x_491) ;  /* 0x0000000000188947 */ /* 0x000fea0003800000 */
[----:B------:R-:W2:Y:S04]  /*129b0*/  LDG.E.128 R8, desc[UR60][R4.64] ;  /* 0x0000003c04087981 */ /* 0x000ea8000c1e1d00 */
[----:B------:R-:W3:Y:S01]  /*129c0*/  LDG.E.128 R12, desc[UR60][R4.64+0x10] ;  /* 0x0000103c040c7981 */ /* 0x000ee2000c1e1d00 */
[----:B--2---:R-:W-:Y:S02]  /*129d0*/  DADD R68, R68, R8 ;  /* 0x0000000044447229 */ /* 0x004fe40000000008 */
[----:B------:R-:W-:Y:S02]  /*129e0*/  DADD R70, R70, R10 ;  /* 0x0000000046467229 */ /* 0x000fe4000000000a */
[----:B---3--:R-:W-:Y:S02]  /*129f0*/  DADD R24, R24, R12 ;  /* 0x0000000018187229 */ /* 0x008fe4000000000c */
[----:B------:R-:W-:-:S11]  /*12a00*/  DADD R26, R26, R14 ;  /* 0x000000001a1a7229 */ /* 0x000fd6000000000e */
.L_x_491:
[----:B------:R-:W-:Y:S05]  /*12a10*/  @!P1 BRA `(.L_x_492) ;  /* 0x0000000000d49947 */ /* 0x000fea0003800000 */
[----:B------:R-:W0:Y:S01]  /*12a20*/  LDC R17, c[0x0][0x63c] ;  /* 0x00018f00ff117b82 */ /* 0x000e220000000800 */
[----:B------:R-:W-:Y:S02]  /*12a30*/  ULDC.64 UR4, c[0x0][0x210] ;  /* 0x0000840000047ab9 */ /* 0x000fe40000000a00 */
[----:B------:R-:W-:Y:S02]  /*12a40*/  DMUL R68, R68, UR4 ;  /* 0x0000000444447c28 */ /* 0x000fe40008000000 */
[----:B------:R-:W-:Y:S01]  /*12a50*/  DMUL R70, R70, UR4 ;  /* 0x0000000446467c28 */ /* 0x000fe20008000000 */
[----:B0-----:R-:W-:-:S04]  /*12a60*/  ISETP.NE.AND P0, PT, R17, 0x1, PT ;  /* 0x000000011100780c */ /* 0x001fc80003f05270 */
[----:B------:R-:W-:-:S09]  /*12a70*/  P2R R0, PR, RZ, 0x1 ;  /* 0x00000001ff007803 */ /* 0x000fd20000000000 */
        /* <DEDUP_REMOVED lines=14> */
[----:B0-----:R-:W-:-:S07]  /*12b60*/  MOV R13, RZ ;  /* 0x000000ff000d7202 */ /* 0x001fce0000000f00 */
[----:B------:R-:W-:-:S07]  /*12b70*/  LEPC R20, `(.L_x_493) ;  /* 0x000000001014794e */ /* 0x000fce0000000000 */
[----:B-1---5:R-:W-:Y:S05]  /*12b80*/  CALL.ABS.NOINC R2 ;  /* 0x0000000002007343 */ /* 0x022fea0003c00000 */
.L_x_493:
[----:B------:R-:W-:Y:S01]  /*12b90*/  ULDC.64 UR4, c[0x0][0x608] ;  /* 0x0001820000047ab9 */ /* 0x000fe20000000a00 */
[----:B------:R-:W-:Y:S02]  /*12ba0*/  ISETP.NE.AND P6, PT, R17, 0x1, PT ;  /* 0x000000011100780c */ /* 0x000fe40003fc5270 */
[----:B------:R-:W-:-:S04]  /*12bb0*/  IADD3 R18, P0, R18, UR4, RZ ;  /* 0x0000000412127c10 */ /* 0x000fc8000ff1e0ff */
[----:B------:R-:W-:Y:S01]  /*12bc0*/  IADD3.X R19, RZ, UR5, RZ, P0, !PT ;  /* 0x00000005ff137c10 */ /* 0x000fe200087fe4ff */
[----:B------:R-:W-:Y:S02]  /*12bd0*/  ULDC.64 UR4, c[0x0][0x210] ;  /* 0x0000840000047ab9 */ /* 0x000fe40000000a00 */
[----:B------:R-:W-:Y:S02]  /*12be0*/  DMUL R24, R24, UR4 ;  /* 0x0000000418187c28 */ /* 0x000fe40008000000 */
[----:B------:R0:W-:Y:S01]  /*12bf0*/  STG.E.128 desc[UR60][R18.64], R68 ;  /* 0x0000004412007986 */ /* 0x0001e2000c101d3c */
[----:B------:R-:W-:Y:S01]  /*12c00*/  DMUL R26, R26, UR4 ;  /* 0x000000041a1a7c28 */ /* 0x000fe20008000000 */
[----:B------:R-:W-:Y:S10]  /*12c10*/  @!P6 BRA `(.L_x_494) ;  /* 0x000000000040e947 */ /* 0x000ff40003800000 */
        /* <DEDUP_REMOVED lines=15> */
[----:B0-2--5:R-:W-:Y:S05]  /*12d10*/  CALL.ABS.NOINC R2 ;  /* 0x0000000002007343 */ /* 0x025fea0003c00000 */
.L_x_494:
[----:B------:R-:W-:Y:S02]  /*12d20*/  ULDC.64 UR4, c[0x0][0x608] ;  /* 0x0001820000047ab9 */ /* 0x000fe40000000a00 */
[----:B------:R-:W-:-:S05]  /*12d30*/  IADD3 R16, P0, R16, UR4, RZ ;  /* 0x0000000410107c10 */ /* 0x000fca000ff1e0ff */
[----:B------:R-:W-:-:S05]  /*12d40*/  IMAD.X R17, RZ, RZ, UR5, P0 ;  /* 0x00000005ff117e24 */ /* 0x000fca00080e06ff */
[----:B------:R-:W-:Y:S01]  /*12d50*/  STG.E.128 desc[UR60][R16.64], R24 ;  /* 0x0000001810007986 */ /* 0x000fe2000c101d3c */
[----:B------:R-:W-:Y:S05]  /*12d60*/  EXIT ;  /* 0x000000000000794d */ /* 0x000fea0003800000 */
.L_x_492:
[----:B------:R-:W-:Y:S04]  /*12d70*/  STG.E.128 desc[UR60][R4.64], R68 ;  /* 0x0000004404007986 */ /* 0x000fe8000c101d3c */
[----:B------:R-:W-:Y:S01]  /*12d80*/  STG.E.128 desc[UR60][R4.64+0x10], R24 ;  /* 0x0000101804007986 */ /* 0x000fe2000c101d3c */
[----:B------:R-:W-:Y:S05]  /*12d90*/  EXIT ;  /* 0x000000000000794d */ /* 0x000fea0003800000 */
.L_x_490:
        /* <DEDUP_REMOVED lines=10> */
.L_x_495:
        /* <DEDUP_REMOVED lines=21> */
[----:B0-----:R-:W-:-:S07]  /*12f90*/  MOV R12, 0x1 ;  /* 0x00000001000c7802 */ /* 0x001fce0000000f00 */
[----:B------:R-:W-:-:S07]  /*12fa0*/  LEPC R20, `(.L_x_497) ;  /* 0x000000001014794e */ /* 0x000fce0000000000 */
[----:B-1---5:R-:W-:Y:S05]  /*12fb0*/  CALL.ABS.NOINC R2 ;  /* 0x0000000002007343 */ /* 0x022fea0003c00000 */
.L_x_497:
        /* <DEDUP_REMOVED lines=24> */
[----:B0-2--5:R-:W-:Y:S05]  /*13140*/  CALL.ABS.NOINC R2 ;  /* 0x0000000002007343 */ /* 0x025fea0003c00000 */
.L_x_498:
[----:B------:R-:W-:Y:S02]  /*13150*/  ULDC.64 UR4, c[0x0][0x608] ;  /* 0x0001820000047ab9 */ /* 0x000fe40000000a00 */
[----:B------:R-:W-:-:S04]  /*13160*/  IADD3 R16, P0, R16, UR4, RZ ;  /* 0x0000000410107c10 */ /* 0x000fc8000ff1e0ff */
[----:B------:R-:W-:-:S05]  /*13170*/  IADD3.X R17, RZ, UR5, RZ, P0, !PT ;  /* 0x00000005ff117c10 */ /* 0x000fca00087fe4ff */
[----:B------:R-:W-:Y:S01]  /*13180*/  STG.E.128 desc[UR60][R16.64], R24 ;  /* 0x0000001810007986 */ /* 0x000fe2000c101d3c */
[----:B------:R-:W-:Y:S05]  /*13190*/  EXIT ;  /* 0x000000000000794d */ /* 0x000fea0003800000 */
.L_x_496:
[----:B------:R-:W-:Y:S04]  /*131a0*/  STG.E.128 desc[UR60][R6.64], R68 ;  /* 0x0000004406007986 */ /* 0x000fe8000c101d3c */
[----:B------:R-:W-:Y:S01]  /*131b0*/  STG.E.128 desc[UR60][R20.64], R24 ;  /* 0x0000001814007986 */ /* 0x000fe2000c101d3c */
[----:B------:R-:W-:Y:S05]  /*131c0*/  EXIT ;  /* 0x000000000000794d */ /* 0x000fea0003800000 */
.L_x_499:
        /* <DEDUP_REMOVED lines=11> */
.L_x_8241:


//--------------------- .text._ZN2at6native13reduce_kernelILi64ELi4ENS0_8ReduceOpIN3c107complexIdEENS0_7MeanOpsIS5_S5_dS5_EEjS5_Li4ELi4EEEEEvT1_ --------------------------
	.section	.text._ZN2at6native13reduce_kernelILi64ELi4ENS0_8ReduceOpIN3c107complexIdEENS0_7MeanOpsIS5_S5_dS5_EEjS5_Li4ELi4EEEEEvT1_,"ax",@progbits
	.align	128
        .global         _ZN2at6native13reduce_kernelILi64ELi4ENS0_8ReduceOpIN3c107complexIdEENS0_7MeanOpsIS5_S5_dS5_EEjS5_Li4ELi4EEEEEvT1_
        .type           _ZN2at6native13reduce_kernelILi64ELi4ENS0_8ReduceOpIN3c107complexIdEENS0_7MeanOpsIS5_S5_dS5_EEjS5_Li4ELi4EEEEEvT1_,@function
        .size           _ZN2at6native13reduce_kernelILi64ELi4ENS0_8ReduceOpIN3c107complexIdEENS0_7MeanOpsIS5_S5_dS5_EEjS5_Li4ELi4EEEEEvT1_,(.L_x_8242 - _ZN2at6native13reduce_kernelILi64ELi4ENS0_8ReduceOpIN3c107complexIdEENS0_7MeanOpsIS5_S5_dS5_EEjS5_Li4ELi4EEEEEvT1_)
        .other          _ZN2at6native13reduce_kernelILi64ELi4ENS0_8ReduceOpIN3c107complexIdEENS0_7MeanOpsIS5_S5_dS5_EEjS5_Li4ELi4EEEEEvT1_,@"STO_CUDA_ENTRY STV_DEFAULT"
_ZN2at6native13reduce_kernelILi64ELi4ENS0_8ReduceOpIN3c107complexIdEENS0_7MeanOpsIS5_S5_dS5_EEjS5_Li4ELi4EEEEEvT1_:
.text._ZN2at6native13reduce_kernelILi64ELi4ENS0_8ReduceOpIN3c107complexIdEENS0_7MeanOpsIS5_S5_dS5_EEjS5_Li4ELi4EEEEEvT1_:
        /* <DEDUP_REMOVED lines=9> */
[----:B------:R-:W-:Y:S01]  /*0090*/  MOV R2, RZ ;  /* 0x000000ff00027202 */ /* 0x000fe20000000f00 */
[----:B------:R-:W-:Y:S01]  /*00a0*/  IMAD R0, R17, UR5, RZ ;  /* 0x0000000511007c24 */ /* 0x000fe2000f8e02ff */
[----:B------:R-:W-:Y:S01]  /*00b0*/  ULDC UR5, c[0x0][0x258] ;  /* 0x0000960000057ab9 */ /* 0x000fe20000000800 */
[----:B------:R-:W-:Y:S01]  /*00c0*/  ULDC.64 UR6, c[0x0][0x408] ;  /* 0x0001020000067ab9 */ /* 0x000fe20000000a00 */
[----:B------:R-:W-:Y:S02]  /*00d0*/  ISETP.NE.AND P0, PT, R6, 0x1, PT ;  /* 0x000000010600780c */ /* 0x000fe40003f05270 */
[----:B------:R-:W1:Y:S01]  /*00e0*/  LDC R5, c[0x0][0x240] ;  /* 0x00009000ff057b82 */ /* 0x000e620000000800 */
[----:B0-----:R-:W-:-:S04]  /*00f0*/  IMAD R0, R3, UR5, R0 ;  /* 0x0000000503007c24 */ /* 0x001fc8000f8e0200 */
[----:B-1----:R-:W-:Y:S01]  /*0100*/  IMAD R0, R5, UR4, R0 ;  /* 0x0000000405007c24 */ /* 0x002fe2000f8e0200 */
[----:B------:R-:W-:-:S03]  /*0110*/  ULDC UR4, c[0x0][0x410] ;  /* 0x0001040000047ab9 */ /* 0x000fc60000000800 */
[----:B------:R-:W-:-:S04]  /*0120*/  IMAD.SHL.U32 R3, R0, 0x4, RZ ;  /* 0x0000000400037824 */ /* 0x000fc800078e00ff */
        /* <DEDUP_REMOVED lines=269> */
.L_x_500:
        /* <DEDUP_REMOVED lines=39> */
[----:B------:R-:W-:Y:S01]  /*1470*/  IMAD.U32 R4, RZ, RZ, UR4 ;  /* 0x00000004ff047e24 */ /* 0x000fe2000f8e00ff */
[----:B------:R0:W1:Y:S01]  /*1480*/  LDC.64 R14, c[0x4][R0] ;  /* 0x01000000000e7b82 */ /* 0x0000620000000a00 */
[----:B------:R-:W-:Y:S01]  /*1490*/  MOV R5, UR5 ;  /* 0x0000000500057c02 */ /* 0x000fe20008000f00 */
[----:B------:R-:W-:Y:S01]  /*14a0*/  ULDC.64 UR4, c[0x4][0x578] ;  /* 0x01015e0000047ab9 */ /* 0x000fe20000000a00 */
[----:B------:R-:W-:Y:S01]  /*14b0*/  HFMA2.MMA R12, -RZ, RZ, 0, 5.9604644775390625e-08 ;  /* 0x00000001ff0c7435 */ /* 0x000fe200000001ff */
[----:B------:R-:W-:Y:S01]  /*14c0*/  IMAD.U32 R6, RZ, RZ, UR4 ;  /* 0x00000004ff067e24 */ /* 0x000fe2000f8e00ff */
[----:B------:R-:W-:Y:S01]  /*14d0*/  MOV R7, UR5 ;  /* 0x0000000500077c02 */ /* 0x000fe20008000f00 */
[----:B------:R-:W-:Y:S01]  /*14e0*/  IMAD.U32 R10, RZ, RZ, UR6 ;  /* 0x00000006ff0a7e24 */ /* 0x000fe2000f8e00ff */
[----:B------:R-:W-:Y:S01]  /*14f0*/  MOV R11, UR7 ;  /* 0x00000007000b7c02 */ /* 0x000fe20008000f00 */
[----:B------:R-:W-:-:S02]  /*1500*/  IMAD.MOV.U32 R8, RZ, RZ, 0x1e3 ;  /* 0x000001e3ff087424 */ /* 0x000fc400078e00ff */
[----:B0-----:R-:W-:-:S07]  /*1510*/  IMAD.MOV.U32 R13, RZ, RZ, RZ ;  /* 0x000000ffff0d7224 */ /* 0x001fce00078e00ff */
[----:B------:R-:W-:-:S07]  /*1520*/  LEPC R20, `(.L_x_504) ;  /* 0x000000001014794e */ /* 0x000fce0000000000 */
[----:B-1----:R-:W-:Y:S05]  /*1530*/  CALL.ABS.NOINC R14 ;  /* 0x000000000e007343 */ /* 0x002fea0003c00000 */
.L_x_504:
[----:B------:R-:W0:Y:S01]  /*1540*/  LDC.64 R14, c[0x0][0x220] ;  /* 0x00008800ff0e7b82 */ /* 0x000e220000000a00 */
[----:B------:R-:W-:Y:S01]  /*1550*/  SHF.R.U64 R0, R18, 0x4, R19 ;  /* 0x0000000412007819 */ /* 0x000fe20000001213 */
[----:B------:R-:W-:Y:S01]  /*1560*/  ULDC UR4, c[0x0][0x234] ;  /* 0x00008d0000047ab9 */ /* 0x000fe20000000800 */
[----:B------:R-:W-:Y:S02]  /*1570*/  BSSY B0, `(.L_x_505) ;  /* 0x000002e000007945 */ /* 0x000fe40003800000 */
[----:B------:R-:W-:Y:S02]  /*1580*/  LOP3.LUT R10, R0, 0x3, RZ, 0xc0, !PT ;  /* 0x00000003000a7812 */ /* 0x000fe400078ec0ff */
[----:B------:R-:W-:Y:S01]  /*1590*/  MOV R0, UR4 ;  /* 0x0000000400007c02 */ /* 0x000fe20008000f00 */
[----:B------:R-:W1:Y:S01]  /*15a0*/  LDC.64 R12, c[0x0][0x228] ;  /* 0x00008a00ff0c7b82 */ /* 0x000e620000000a00 */
[----:B------:R-:W-:Y:S01]  /*15b0*/  ISETP.NE.AND P0, PT, R10, RZ, PT ;  /* 0x000000ff0a00720c */ /* 0x000fe20003f05270 */
[----:B0-----:R-:W-:Y:S01]  /*15c0*/  IMAD.MOV.U32 R4, RZ, RZ, R14 ;  /* 0x000000ffff047224 */ /* 0x001fe200078e000e */
[----:B------:R-:W-:Y:S01]  /*15d0*/  MOV R5, R15 ;  /* 0x0000000f00057202 */ /* 0x000fe20000000f00 */
[----:B-1----:R-:W-:Y:S01]  /*15e0*/  IMAD.MOV.U32 R6, RZ, RZ, R12 ;  /* 0x000000ffff067224 */ /* 0x002fe200078e000c */
[----:B------:R-:W-:-:S09]  /*15f0*/  MOV R7, R13 ;  /* 0x0000000d00077202 */ /* 0x000fd20000000f00 */
        /* <DEDUP_REMOVED lines=12> */
[----:B------:R-:W-:Y:S01]  /*16c0*/  IMAD.MOV.U32 R0, RZ, RZ, 0x1 ;  /* 0x00000001ff007424 */ /* 0x000fe200078e00ff */
[----:B------:R-:W-:-:S13]  /*16d0*/  ISETP.NE.AND P0, PT, RZ, UR4, PT ;  /* 0x00000004ff007c0c */ /* 0x000fda000bf05270 */
[----:B------:R-:W-:-:S04]  /*16e0*/  @P0 ISETP.NE.AND P1, PT, R16, RZ, PT ;  /* 0x000000ff1000020c */ /* 0x000fc80003f25270 */
[----:B------:R-:W-:-:S04]  /*16f0*/  @P0 SEL R3, RZ, 0x1, P1 ;  /* 0x00000001ff030807 */ /* 0x000fc80000800000 */
[----:B------:R-:W-:-:S07]  /*1700*/  @P0 PRMT R0, R3, 0x7610, R0 ;  /* 0x0000761003000816 */ /* 0x000fce0000000000 */
.L_x_510:
[----:B------:R-:W-:Y:S05]  /*1710*/  BSYNC B2 ;  /* 0x0000000000027941 */ /* 0x000fea0003800000 */
.L_x_509:
[----:B------:R-:W-:-:S04]  /*1720*/  PRMT R0, R0, 0x9910, RZ ;  /* 0x0000991000007816 */ /* 0x000fc800000000ff */
[----:B------:R-:W-:-:S13]  /*1730*/  ISETP.NE.AND P0, PT, R0, RZ, PT ;  /* 0x000000ff0000720c */ /* 0x000fda0003f05270 */
[----:B------:R-:W-:Y:S05]  /*1740*/  @!P0 BRA `(.L_x_508) ;  /* 0x0000000000248947 */ /* 0x000fea0003800000 */
[----:B------:R-:W-:Y:S01]  /*1750*/  IADD3 R3, P0, R17, -R10, RZ ;  /* 0x8000000a11037210 */ /* 0x000fe20007f1e0ff */
[----:B------:R-:W-:Y:S01]  /*1760*/  ULDC.64 UR4, c[0x0][0x228] ;  /* 0x00008a0000047ab9 */ /* 0x000fe20000000a00 */
[----:B------:R-:W-:Y:S02]  /*1770*/  ULDC.64 UR6, c[0x0][0x220] ;  /* 0x0000880000067ab9 */ /* 0x000fe40000000a00 */
[----:B------:R-:W-:Y:S02]  /*1780*/  IADD3.X R0, RZ, -0x1, RZ, P0, !PT ;  /* 0xffffffffff007810 */ /* 0x000fe400007fe4ff */
[----:B------:R-:W-:-:S04]  /*1790*/  LEA R8, P0, R3, R18, 0x4 ;  /* 0x0000001203087211 */ /* 0x000fc800078020ff */
[----:B------:R-:W-:-:S05]  /*17a0*/  LEA.HI.X R9, R3, R19, R0, 0x4, P0 ;  /* 0x0000001303097211 */ /* 0x000fca00000f2400 */
[----:B------:R-:W2:Y:S02]  /*17b0*/  LDG.E.128 R4, desc[UR60][R8.64] ;  /* 0x0000003c08047981 */ /* 0x000ea4000c1e1d00 */
[----:B--2---:R-:W-:Y:S02]  /*17c0*/  DADD R6, R6, UR4 ;  /* 0x0000000406067e29 */ /* 0x004fe40008000000 */
[----:B------:R-:W-:-:S11]  /*17d0*/  DADD R4, R4, UR6 ;  /* 0x0000000604047e29 */ /* 0x000fd60008000000 */
.L_x_508:
[----:B------:R-:W-:Y:S05]  /*17e0*/  BSYNC B1 ;  /* 0x0000000000017941 */ /* 0x000fea0003800000 */
.L_x_507:
[----:B------:R-:W0:Y:S01]  /*17f0*/  LDC R9, c[0x0][0x234] ;  /* 0x00008d00ff097b82 */ /* 0x000e220000000800 */
[----:B------:R-:W-:-:S04]  /*1800*/  IADD3 R3, P0, -R10, 0x4, RZ ;  /* 0x000000040a037810 */ /* 0x000fc80007f1e1ff */
[----:B------:R-:W-:Y:S01]  /*1810*/  LEA R18, P1, R3, R18, 0x4 ;  /* 0x0000001203127211 */ /* 0x000fe200078220ff */
[----:B------:R-:W-:-:S05]  /*1820*/  IMAD.X R8, RZ, RZ, -0x1, P0 ;  /* 0xffffffffff087424 */ /* 0x000fca00000e06ff */
[----:B------:R-:W-:Y:S02]  /*1830*/  LEA.HI.X R19, R3, R19, R8, 0x4, P1 ;  /* 0x0000001303137211 */ /* 0x000fe400008f2408 */
[----:B0-----:R-:W-:-:S07]  /*1840*/  IADD3 R0, R10, -0x4, R9 ;  /* 0xfffffffc0a007810 */ /* 0x001fce0007ffe009 */
.L_x_506:
[----:B------:R-:W-:Y:S05]  /*1850*/  BSYNC B0 ;  /* 0x0000000000007941 */ /* 0x000fea0003800000 */
.L_x_505:
[----:B------:R-:W0:Y:S01]  /*1860*/  LDC.64 R8, c[0x0][0x248] ;  /* 0x00009200ff087b82 */ /* 0x000e220000000a00 */
[----:B------:R-:W-:Y:S01]  /*1870*/  BSSY B0, `(.L_x_511) ;  /* 0x0000029000007945 */ /* 0x000fe20003800000 */
[----:B------:R-:W-:Y:S01]  /*1880*/  ISETP.NE.AND P2, PT, R2, RZ, PT ;  /* 0x000000ff0200720c */ /* 0x000fe20003f45270 */
[--C-:B------:R-:W-:Y:S01]  /*1890*/  IMAD.MOV.U32 R11, RZ, RZ, R13.reuse ;  /* 0x000000ffff0b7224 */ /* 0x100fe200078e000d */
[-C--:B------:R-:W-:Y:S01]  /*18a0*/  MOV R10, R12.reuse ;  /* 0x0000000c000a7202 */ /* 0x080fe20000000f00 */
        /* <DEDUP_REMOVED lines=14> */
[----:B------:R-:W-:Y:S01]  /*1990*/  MOV R3, R26 ;  /* 0x0000001a00037202 */ /* 0x000fe20000000f00 */
[----:B------:R-:W-:Y:S01]  /*19a0*/  IMAD.MOV.U32 R20, RZ, RZ, R12 ;  /* 0x000000ffff147224 */ /* 0x000fe200078e000c */
[----:B------:R-:W-:Y:S01]  /*19b0*/  MOV R21, R13 ;  /* 0x0000000d00157202 */ /* 0x000fe20000000f00 */
[----:B------:R-:W-:Y:S01]  /*19c0*/  IMAD.MOV.U32 R24, RZ, RZ, R14 ;  /* 0x000000ffff187224 */ /* 0x000fe200078e000e */
[----:B------:R-:W-:-:S07]  /*19d0*/  MOV R25, R15 ;  /* 0x0000000f00197202 */ /* 0x000fce0000000f00 */
.L_x_513:
[----:B------:R-:W-:Y:S01]  /*19e0*/  IMAD.WIDE.U32 R26, R3, 0x40, R18 ;  /* 0x00000040031a7825 */ /* 0x000fe200078e0012 */
[----:B------:R-:W-:-:S04]  /*19f0*/  ULDC UR4, c[0x0][0x23c] ;  /* 0x00008f0000047ab9 */ /* 0x000fc80000000800 */
[----:B------:R-:W2:Y:S04]  /*1a00*/  LDG.E.128 R28, desc[UR60][R26.64] ;  /* 0x0000003c1a1c7981 */ /* 0x000ea8000c1e1d00 */
[----:B------:R-:W3:Y:S04]  /*1a10*/  LDG.E.128 R32, desc[UR60][R26.64+0x10] ;  /* 0x0000103c1a207981 */ /* 0x000ee8000c1e1d00 */
[----:B------:R-:W4:Y:S04]  /*1a20*/  LDG.E.128 R36, desc[UR60][R26.64+0x20] ;  /* 0x0000203c1a247981 */ /* 0x000f28000c1e1d00 */
[----:B------:R-:W5:Y:S01]  /*1a30*/  LDG.E.128 R40, desc[UR60][R26.64+0x30] ;  /* 0x0000303c1a287981 */ /* 0x000f62000c1e1d00 */
[----:B------:R-:W-:Y:S01]  /*1a40*/  VIADD R3, R3, UR4 ;  /* 0x0000000403037c36 */ /* 0x000fe20008000000 */
[----:B--2---:R-:W-:-:S04]  /*1a50*/  DADD R4, R28, R4 ;  /* 0x000000001c047229 */ /* 0x004fc80000000004 */
        /* <DEDUP_REMOVED lines=10> */
.L_x_512:
[----:B------:R-:W-:Y:S05]  /*1b00*/  BSYNC B0 ;  /* 0x0000000000007941 */ /* 0x000fea0003800000 */
.L_x_511:
[----:B------:R-:W-:Y:S01]  /*1b10*/  BSSY B0, `(.L_x_514) ;  /* 0x0000008000007945 */ /* 0x000fe20003800000 */
[----:B------:R-:W-:-:S03]  /*1b20*/  PRMT R3, RZ, 0x7610, R3 ;  /* 0x00007610ff037816 */ /* 0x000fc60000000003 */
[----:B------:R-:W-:Y:S05]  /*1b30*/  @P1 BRA P2, `(.L_x_515) ;  /* 0x0000000000141947 */ /* 0x000fea0001000000 */
[----:B------:R-:W-:Y:S02]  /*1b40*/  ISETP.NE.AND P0, PT, R44, RZ, PT ;  /* 0x000000ff2c00720c */ /* 0x000fe40003f05270 */
[----:B------:R-:W-:-:S11]  /*1b50*/  MOV R3, 0x1 ;  /* 0x0000000100037802 */ /* 0x000fd60000000f00 */
[----:B------:R-:W-:-:S04]  /*1b60*/  @P0 ISETP.NE.AND P1, PT, R16, RZ, PT ;  /* 0x000000ff1000020c */ /* 0x000fc80003f25270 */
[----:B------:R-:W-:-:S04]  /*1b70*/  @P0 SEL R16, RZ, 0x1, P1 ;  /* 0x00000001ff100807 */ /* 0x000fc80000800000 */
[----:B------:R-:W-:-:S07]  /*1b80*/  @P0 PRMT R3, R16, 0x7610, R3 ;  /* 0x0000761010030816 */ /* 0x000fce0000000003 */
.L_x_515:
[----:B------:R-:W-:Y:S05]  /*1b90*/  BSYNC B0 ;  /* 0x0000000000007941 */ /* 0x000fea0003800000 */
.L_x_514:
[----:B------:R-:W-:Y:S01]  /*1ba0*/  PRMT R3, R3, 0x9910, RZ ;  /* 0x0000991003037816 */ /* 0x000fe200000000ff */
[----:B------:R-:W-:Y:S03]  /*1bb0*/  BSSY B0, `(.L_x_516) ;  /* 0x000000b000007945 */ /* 0x000fe60003800000 */
[----:B------:R-:W-:-:S13]  /*1bc0*/  ISETP.NE.AND P0, PT, R3, RZ, PT ;  /* 0x000000ff0300720c */ /* 0x000fda0003f05270 */
[----:B------:R-:W-:Y:S05]  /*1bd0*/  @!P0 BRA `(.L_x_517) ;  /* 0x0000000000208947 */ /* 0x000fea0003800000 */
[----:B------:R-:W-:-:S05]  /*1be0*/  LOP3.LUT R16, R0, 0xfffffffc, RZ, 0xc0, !PT ;  /* 0xfffffffc00107812 */ /* 0x000fca00078ec0ff */
[----:B------:R-:W-:-:S05]  /*1bf0*/  IMAD.IADD R3, R16, 0x1, R17 ;  /* 0x0000000110037824 */ /* 0x000fca00078e0211 */
[----:B------:R-:W-:-:S13]  /*1c00*/  ISETP.GE.U32.AND P0, PT, R3, R0, PT ;  /* 0x000000000300720c */ /* 0x000fda0003f06070 */
[----:B------:R-:W-:Y:S05]  /*1c10*/  @P0 BRA `(.L_x_517) ;  /* 0x0000000000100947 */ /* 0x000fea0003800000 */
[----:B------:R-:W-:-:S05]  /*1c20*/  IMAD.WIDE R18, R3, 0x10, R18 ;  /* 0x0000001003127825 */ /* 0x000fca00078e0212 */
[----:B------:R-:W2:Y:S02]  /*1c30*/  LDG.E.128 R28, desc[UR60][R18.64] ;  /* 0x0000003c121c7981 */ /* 0x000ea4000c1e1d00 */
[----:B--2---:R-:W-:Y:S02]  /*1c40*/  DADD R4, R4, R28 ;  /* 0x0000000004047229 */ /* 0x004fe4000000001c */
[----:B------:R-:W-:-:S11]  /*1c50*/  DADD R6, R6, R30 ;  /* 0x0000000006067229 */ /* 0x000fd6000000001e */
.L_x_517:
[----:B------:R-:W-:Y:S05]  /*1c60*/  BSYNC B0 ;  /* 0x0000000000007941 */ /* 0x000fea0003800000 */
.L_x_516:
[----:B------:R-:W-:Y:S01]  /*1c70*/  DADD R6, R20, R6 ;  /* 0x0000000014067229 */ /* 0x000fe20000000006 */
[----:B------:R-:W-:Y:S01]  /*1c80*/  CS2R R84, SRZ ;  /* 0x0000000000547805 */ /* 0x000fe2000001ff00 */
[----:B------:R-:W-:Y:S01]  /*1c90*/  DADD R4, R24, R4 ;  /* 0x0000000018047229 */ /* 0x000fe20000000004 */
[----:B------:R-:W-:Y:S02]  /*1ca0*/  CS2R R86, SRZ ;  /* 0x0000000000567805 */ /* 0x000fe4000001ff00 */
[----:B------:R-:W-:Y:S02]  /*1cb0*/  CS2R R88, SRZ ;  /* 0x0000000000587805 */ /* 0x000fe4000001ff00 */
[----:B------:R-:W-:Y:S02]  /*1cc0*/  CS2R R90, SRZ ;  /* 0x00000000005a7805 */ /* 0x000fe4000001ff00 */
[----:B------:R-:W-:Y:S02]  /*1cd0*/  CS2R R140, SRZ ;  /* 0x00000000008c7805 */ /* 0x000fe4000001ff00 */
[----:B------:R-:W-:Y:S01]  /*1ce0*/  CS2R R142, SRZ ;  /* 0x00000000008e7805 */ /* 0x000fe2000001ff00 */
[----:B------:R-:W-:-:S02]  /*1cf0*/  DADD R6, R6, R12 ;  /* 0x0000000006067229 */ /* 0x000fc4000000000c */
[----:B------:R-:W-:-:S06]  /*1d00*/  DADD R4, R4, R14 ;  /* 0x0000000004047229 */ /* 0x000fcc000000000e */
[----:B------:R-:W-:Y:S02]  /*1d10*/  DADD R10, R6, R10 ;  /* 0x00000000060a7229 */ /* 0x000fe4000000000a */
[----:B------:R-:W-:Y:S01]  /*1d20*/  DADD R8, R4, R8 ;  /* 0x0000000004087229 */ /* 0x000fe20000000008 */
[----:B------:R-:W-:Y:S10]  /*1d30*/  BRA `(.L_x_502) ;  /* 0x000000c000787947 */ /* 0x000ff40003800000 */
.L_x_503:
        /* <DEDUP_REMOVED lines=9> */
[----:B------:R-:W-:-:S05]  /*1dd0*/  MOV R0, UR4 ;  /* 0x0000000400007c02 */ /* 0x000fca0008000f00 */
[----:B------:R-:W1:Y:S01]  /*1de0*/  LDC.64 R10, c[0x0][0x228] ;  /* 0x00008a00ff0a7b82 */ /* 0x000e620000000a00 */
[----:B------:R-:W-:Y:S02]  /*1df0*/  IMAD R5, R0, 0x3, R3 ;  /* 0x0000000300057824 */ /* 0x000fe400078e0203 */
        /* <DEDUP_REMOVED lines=66> */
[----:B------:R-:W-:-:S02]  /*2220*/  MOV R93, R9 ;  /* 0x00000009005d7202 */ /* 0x000fc40000000f00 */
        /* <DEDUP_REMOVED lines=95> */
[----:B0-----:R-:W-:-:S07]  /*2820*/  MOV R93, R9 ;  /* 0x00000009005d7202 */ /* 0x001fce0000000f00 */
.L_x_527:
        /* <DEDUP_REMOVED lines=55> */
[----:B------:R-:W-:-:S03]  /*2ba0*/  ISETP.NE.AND P1, PT, R80, 0x1, PT ;  /* 0x000000015000780c */ /* 0x000fc60003f25270 */
        /* <DEDUP_REMOVED lines=231> */
.L_x_523:
[----:B------:R-:W-:Y:S01]  /*3a20*/  LOP3.LUT R9, R0, 0xffffffc0, RZ, 0xc0, !PT ;  /* 0xffffffc000097812 */ /* 0x000fe200078ec0ff */
[----:B------:R-:W-:-:S03]  /*3a30*/  ULDC UR36, c[0x0][0x23c] ;  /* 0x00008f0000247ab9 */ /* 0x000fc60000000800 */
[----:B------:R-:W-:-:S04]  /*3a40*/  IADD3 R8, P1, R18, R9, RZ ;  /* 0x0000000912087210 */ /* 0x000fc80007f3e0ff */
[----:B------:R-:W-:-:S05]  /*3a50*/  IADD3.X R9, RZ, R19, RZ, P1, !PT ;  /* 0x00000013ff097210 */ /* 0x000fca0000ffe4ff */
[----:B------:R0:W5:Y:S04]  /*3a60*/  LDG.E.128 R64, desc[UR60][R8.64] ;  /* 0x0000003c08407981 */ /* 0x000168000c1e1d00 */
[----:B------:R0:W5:Y:S04]  /*3a70*/  LDG.E.128 R60, desc[UR60][R8.64+0x10] ;  /* 0x0000103c083c7981 */ /* 0x000168000c1e1d00 */
[----:B------:R0:W5:Y:S04]  /*3a80*/  LDG.E.128 R56, desc[UR60][R8.64+0x20] ;  /* 0x0000203c08387981 */ /* 0x000168000c1e1d00 */
[----:B------:R0:W5:Y:S01]  /*3a90*/  LDG.E.128 R52, desc[UR60][R8.64+0x30] ;  /* 0x0000303c08347981 */ /* 0x000162000c1e1d00 */
[----:B------:R-:W-:-:S05]  /*3aa0*/  IMAD.U32 R0, RZ, RZ, UR36 ;  /* 0x00000024ff007e24 */ /* 0x000fca000f8e00ff */
[----:B------:R-:W-:Y:S01]  /*3ab0*/  IADD3 R3, R3, R0, RZ ;  /* 0x0000000003037210 */ /* 0x000fe20007ffe0ff */
[----:B------:R-:W-:Y:S06]  /*3ac0*/  @!P0 BRA `(.L_x_524) ;  /* 0x0000000c00a88947 */ /* 0x000fec0003800000 */
[----:B------:R-:W-:Y:S01]  /*3ad0*/  MOV R7, R3 ;  /* 0x0000000300077202 */ /* 0x000fe20000000f00 */
[----:B------:R-:W-:Y:S01]  /*3ae0*/  IMAD.MOV.U32 R6, RZ, RZ, RZ ;  /* 0x000000ffff067224 */ /* 0x000fe200078e00ff */
[----:B------:R-:W-:-:S03]  /*3af0*/  ISETP.NE.AND P1, PT, R80, 0x1, PT ;  /* 0x000000015000780c */ /* 0x000fc60003f25270 */
[----:B------:R-:W-:-:S05]  /*3b00*/  IMAD.HI.U32 R6, R3, UR30, R6 ;  /* 0x0000001e03067c27 */ /* 0x000fca000f8e0006 */
[----:B0-----:R-:W-:-:S05]  /*3b10*/  SHF.R.U32.HI R9, RZ, UR31, R6 ;  /* 0x0000001fff097c19 */ /* 0x001fca0008011606 */
        /* <DEDUP_REMOVED lines=229> */
.L_x_524:
[----:B0-----:R-:W-:-:S04]  /*4970*/  LOP3.LUT R9, R6, 0xffffffc0, RZ, 0xc0, !PT ;  /* 0xffffffc006097812 */ /* 0x001fc800078ec0ff */
[----:B------:R-:W-:-:S04]  /*4980*/  IADD3 R8, P1, R18, R9, RZ ;  /* 0x0000000912087210 */ /* 0x000fc80007f3e0ff */
[----:B------:R-:W-:-:S05]  /*4990*/  IADD3.X R9, RZ, R19, RZ, P1, !PT ;  /* 0x00000013ff097210 */ /* 0x000fca0000ffe4ff */
[----:B------:R0:W5:Y:S04]  /*49a0*/  LDG.E.128 R48, desc[UR60][R8.64] ;  /* 0x0000003c08307981 */ /* 0x000168000c1e1d00 */
[----:B------:R0:W5:Y:S04]  /*49b0*/  LDG.E.128 R44, desc[UR60][R8.64+0x10] ;  /* 0x0000103c082c7981 */ /* 0x000168000c1e1d00 */
[----:B------:R0:W5:Y:S04]  /*49c0*/  LDG.E.128 R40, desc[UR60][R8.64+0x20] ;  /* 0x0000203c08287981 */ /* 0x000168000c1e1d00 */
[----:B------:R0:W5:Y:S01]  /*49d0*/  LDG.E.128 R36, desc[UR60][R8.64+0x30] ;  /* 0x0000303c08247981 */ /* 0x000162000c1e1d00 */
[----:B------:R-:W-:Y:S01]  /*49e0*/  IMAD.IADD R3, R3, 0x1, R0 ;  /* 0x0000000103037824 */ /* 0x000fe200078e0200 */
[----:B------:R-:W-:Y:S01]  /*49f0*/  CS2R R6, SRZ ;  /* 0x0000000000067805 */ /* 0x000fe2000001ff00 */
[----:B------:R-:W-:Y:S06]  /*4a00*/  @!P0 BRA `(.L_x_525) ;  /* 0x0000000c00a88947 */ /* 0x000fec0003800000 */
[----:B0-----:R-:W-:Y:S01]  /*4a10*/  HFMA2.MMA R8, -RZ, RZ, 0, 0 ;  /* 0x00000000ff087435 */ /* 0x001fe200000001ff */
        /* <DEDUP_REMOVED lines=233> */
.L_x_525:
[----:B------:R-:W-:-:S04]  /*58b0*/  LOP3.LUT R7, R7, 0xffffffc0, RZ, 0xc0, !PT ;  /* 0xffffffc007077812 */ /* 0x000fc800078ec0ff */
[----:B0-----:R-:W-:-:S05]  /*58c0*/  IADD3 R8, P1, R18, R7, RZ ;  /* 0x0000000712087210 */ /* 0x001fca0007f3e0ff */
[----:B------:R-:W-:-:S05]  /*58d0*/  IMAD.X R9, RZ, RZ, R19, P1 ;  /* 0x000000ffff097224 */ /* 0x000fca00008e0613 */
[----:B------:R0:W5:Y:S04]  /*58e0*/  LDG.E.128 R32, desc[UR60][R8.64] ;  /* 0x0000003c08207981 */ /* 0x000168000c1e1d00 */
[----:B------:R0:W5:Y:S04]  /*58f0*/  LDG.E.128 R28, desc[UR60][R8.64+0x10] ;  /* 0x0000103c081c7981 */ /* 0x000168000c1e1d00 */
[----:B------:R0:W5:Y:S04]  /*5900*/  LDG.E.128 R24, desc[UR60][R8.64+0x20] ;  /* 0x0000203c08187981 */ /* 0x000168000c1e1d00 */
[----:B------:R0:W5:Y:S01]  /*5910*/  LDG.E.128 R12, desc[UR60][R8.64+0x30] ;  /* 0x0000303c080c7981 */ /* 0x000162000c1e1d00 */
        /* <DEDUP_REMOVED lines=236> */
.L_x_526:
[----:B------:R-:W-:Y:S01]  /*67e0*/  LOP3.LUT R7, R6, 0xffffffc0, RZ, 0xc0, !PT ;  /* 0xffffffc006077812 */ /* 0x000fe200078ec0ff */
[----:B------:R-:W-:Y:S01]  /*67f0*/  IMAD.IADD R3, R3, 0x1, R0 ;  /* 0x0000000103037824 */ /* 0x000fe200078e0200 */
[----:B------:R-:W-:Y:S02]  /*6800*/  ULDC UR4, c[0x0][0x234] ;  /* 0x00008d0000047ab9 */ /* 0x000fe40000000800 */
[----:B------:R-:W-:-:S04]  /*6810*/  IADD3 R6, P1, R18, R7, RZ ;  /* 0x0000000712067210 */ /* 0x000fc80007f3e0ff */
[----:B------:R-:W-:-:S05]  /*6820*/  IADD3.X R7, RZ, R19, RZ, P1, !PT ;  /* 0x00000013ff077210 */ /* 0x000fca0000ffe4ff */
[----:B------:R-:W2:Y:S04]  /*6830*/  LDG.E.128 R68, desc[UR60][R6.64] ;  /* 0x0000003c06447981 */ /* 0x000ea8000c1e1d00 */
[----:B------:R-:W3:Y:S04]  /*6840*/  LDG.E.128 R72, desc[UR60][R6.64+0x10] ;  /* 0x0000103c06487981 */ /* 0x000ee8000c1e1d00 */
[----:B------:R-:W4:Y:S04]  /*6850*/  LDG.E.128 R76, desc[UR60][R6.64+0x20] ;  /* 0x0000203c064c7981 */ /* 0x000f28000c1e1d00 */
[----:B0-----:R0:W4:Y:S01]  /*6860*/  LDG.E.128 R8, desc[UR60][R6.64+0x30] ;  /* 0x0000303c06087981 */ /* 0x001122000c1e1d00 */
[----:B-----5:R-:W-:-:S02]  /*6870*/  DADD R92, R64, R92 ;  /* 0x00000000405c7229 */ /* 0x020fc4000000005c */
[----:B------:R-:W-:Y:S02]  /*6880*/  DADD R94, R66, R94 ;  /* 0x00000000425e7229 */ /* 0x000fe4000000005e */
[----:B------:R-:W-:Y:S02]  /*6890*/  DADD R96, R60, R96 ;  /* 0x000000003c607229 */ /* 0x000fe40000000060 */
[----:B------:R-:W-:Y:S02]  /*68a0*/  DADD R98, R62, R98 ;  /* 0x000000003e627229 */ /* 0x000fe40000000062 */
[----:B------:R-:W-:Y:S01]  /*68b0*/  DADD R100, R56, R100 ;  /* 0x0000000038647229 */ /* 0x000fe20000000064 */
[----:B0-----:R-:W-:Y:S01]  /*68c0*/  IMAD R7, R0, 0x3, R3 ;  /* 0x0000000300077824 */ /* 0x001fe200078e0203 */
[----:B------:R-:W-:Y:S01]  /*68d0*/  MOV R6, UR4 ;  /* 0x0000000400067c02 */ /* 0x000fe20008000f00 */
[----:B------:R-:W-:Y:S02]  /*68e0*/  DADD R102, R58, R102 ;  /* 0x000000003a667229 */ /* 0x000fe40000000066 */
[----:B------:R-:W-:Y:S01]  /*68f0*/  DADD R104, R52, R104 ;  /* 0x0000000034687229 */ /* 0x000fe20000000068 */
[----:B------:R-:W-:Y:S01]  /*6900*/  ISETP.GE.U32.AND P1, PT, R7, R6, PT ;  /* 0x000000060700720c */ /* 0x000fe20003f26070 */
[----:B------:R-:W-:-:S02]  /*6910*/  DADD R106, R54, R106 ;  /* 0x00000000366a7229 */ /* 0x000fc4000000006a */
        /* <DEDUP_REMOVED lines=16> */
[----:B--2---:R-:W-:Y:S02]  /*6a20*/  DADD R4, R68, R4 ;  /* 0x0000000044047229 */ /* 0x004fe40000000004 */
[----:B------:R-:W-:-:S02]  /*6a30*/  DADD R20, R70, R20 ;  /* 0x0000000046147229 */ /* 0x000fc40000000014 */
[----:B---3--:R-:W-:Y:S02]  /*6a40*/  DADD R84, R72, R84 ;  /* 0x0000000048547229 */ /* 0x008fe40000000054 */
[----:B------:R-:W-:Y:S02]  /*6a50*/  DADD R86, R74, R86 ;  /* 0x000000004a567229 */ /* 0x000fe40000000056 */
[----:B----4-:R-:W-:Y:S02]  /*6a60*/  DADD R88, R76, R88 ;  /* 0x000000004c587229 */ /* 0x010fe40000000058 */
[----:B------:R-:W-:Y:S02]  /*6a70*/  DADD R90, R78, R90 ;  /* 0x000000004e5a7229 */ /* 0x000fe4000000005a */
[----:B------:R-:W-:Y:S02]  /*6a80*/  DADD R140, R8, R140 ;  /* 0x00000000088c7229 */ /* 0x000fe4000000008c */
[----:B------:R-:W-:Y:S01]  /*6a90*/  DADD R138, R10, R138 ;  /* 0x000000000a8a7229 */ /* 0x000fe2000000008a */
[----:B------:R-:W-:Y:S10]  /*6aa0*/  @!P1 BRA `(.L_x_527) ;  /* 0xffffffbc00609947 */ /* 0x000ff4000383ffff */
[----:B------:R-:W-:Y:S05]  /*6ab0*/  BSYNC B1 ;  /* 0x0000000000017941 */ /* 0x000fea0003800000 */
.L_x_522:
[----:B------:R-:W-:Y:S01]  /*6ac0*/  IMAD.MOV.U32 R80, RZ, RZ, R8 ;  /* 0x000000ffff507224 */ /* 0x000fe200078e0008 */
[----:B------:R-:W-:Y:S01]  /*6ad0*/  MOV R81, R9 ;  /* 0x0000000900517202 */ /* 0x000fe20000000f00 */
[----:B------:R-:W-:Y:S01]  /*6ae0*/  IMAD.MOV.U32 R82, RZ, RZ, R10 ;  /* 0x000000ffff527224 */ /* 0x000fe200078e000a */
[----:B------:R-:W-:-:S07]  /*6af0*/  MOV R83, R11 ;  /* 0x0000000b00537202 */ /* 0x000fce0000000f00 */
.L_x_521:
[----:B------:R-:W-:Y:S05]  /*6b00*/  BSYNC B0 ;  /* 0x0000000000007941 */ /* 0x000fea0003800000 */
.L_x_520:
        /* <DEDUP_REMOVED lines=8> */
[----:B------:R-:W-:Y:S01]  /*6b90*/  IMAD.MOV.U32 R9, RZ, RZ, R3 ;  /* 0x000000ffff097224 */ /* 0x000fe200078e0003 */
[----:B------:R-:W-:Y:S01]  /*6ba0*/  ULDC.64 UR4, c[0x0][0x278] ;  /* 0x00009e0000047ab9 */ /* 0x000fe20000000a00 */
[----:B------:R-:W-:-:S07]  /*6bb0*/  ISETP.NE.AND P2, PT, R16, 0x1, PT ;  /* 0x000000011000780c */ /* 0x000fce0003f45270 */
        /* <DEDUP_REMOVED lines=259> */
[----:B------:R-:W-:-:S06]  /*7bf0*/  IMAD.MOV R53, RZ, RZ, -R11 ;  /* 0x000000ffff357224 */ /* 0x000fcc00078e0a0b */
        /* <DEDUP_REMOVED lines=9> */
.L_x_530:
[----:B------:R-:W-:-:S04]  /*7c90*/  LOP3.LUT R7, R7, 0xffffffc0, RZ, 0xc0, !PT ;  /* 0xffffffc007077812 */ /* 0x000fc800078ec0ff */
[----:B------:R-:W-:-:S05]  /*7ca0*/  IADD3 R10, P2, R18, R7, RZ ;  /* 0x00000007120a7210 */ /* 0x000fca0007f5e0ff */
[----:B------:R-:W-:-:S05]  /*7cb0*/  IMAD.X R11, RZ, RZ, R19, P2 ;  /* 0x000000ffff0b7224 */ /* 0x000fca00010e0613 */
[----:B------:R0:W5:Y:S04]  /*7cc0*/  LDG.E.128 R64, desc[UR60][R10.64] ;  /* 0x0000003c0a407981 */ /* 0x000168000c1e1d00 */
[----:B------:R0:W5:Y:S04]  /*7cd0*/  LDG.E.128 R60, desc[UR60][R10.64+0x10] ;  /* 0x0000103c0a3c7981 */ /* 0x000168000c1e1d00 */
[----:B------:R0:W5:Y:S04]  /*7ce0*/  LDG.E.128 R56, desc[UR60][R10.64+0x20] ;  /* 0x0000203c0a387981 */ /* 0x000168000c1e1d00 */
[----:B------:R0:W5:Y:S01]  /*7cf0*/  LDG.E.128 R52, desc[UR60][R10.64+0x30] ;  /* 0x0000303c0a347981 */ /* 0x000162000c1e1d00 */
[----:B------:R-:W-:-:S04]  /*7d00*/  IADD3 R9, R3, R0, RZ ;  /* 0x0000000003097210 */ /* 0x000fc80007ffe0ff */
[----:B------:R-:W-:-:S13]  /*7d10*/  ISETP.GE.U32.AND P2, PT, R9, R6, PT ;  /* 0x000000060900720c */ /* 0x000fda0003f46070 */
[----:B0-----:R-:W-:Y:S05]  /*7d20*/  @P2 BRA `(.L_x_529) ;  /* 0x0000003400442947 */ /* 0x001fea0003800000 */
        /* <DEDUP_REMOVED lines=274> */
.L_x_531:
[----:B------:R-:W-:-:S04]  /*8e50*/  LOP3.LUT R7, R7, 0xffffffc0, RZ, 0xc0, !PT ;  /* 0xffffffc007077812 */ /* 0x000fc800078ec0ff */
[----:B------:R-:W-:-:S04]  /*8e60*/  IADD3 R10, P2, R18, R7, RZ ;  /* 0x00000007120a7210 */ /* 0x000fc80007f5e0ff */
[----:B------:R-:W-:-:S05]  /*8e70*/  IADD3.X R11, RZ, R19, RZ, P2, !PT ;  /* 0x00000013ff0b7210 */ /* 0x000fca00017fe4ff */
[----:B------:R0:W5:Y:S04]  /*8e80*/  LDG.E.128 R48, desc[UR60][R10.64] ;  /* 0x0000003c0a307981 */ /* 0x000168000c1e1d00 */
[----:B------:R0:W5:Y:S04]  /*8e90*/  LDG.E.128 R44, desc[UR60][R10.64+0x10] ;  /* 0x0000103c0a2c7981 */ /* 0x000168000c1e1d00 */
[----:B------:R0:W5:Y:S04]  /*8ea0*/  LDG.E.128 R40, desc[UR60][R10.64+0x20] ;  /* 0x0000203c0a287981 */ /* 0x000168000c1e1d00 */
[----:B------:R0:W5:Y:S01]  /*8eb0*/  LDG.E.128 R36, desc[UR60][R10.64+0x30] ;  /* 0x0000303c0a247981 */ /* 0x000162000c1e1d00 */
[----:B------:R-:W-:-:S05]  /*8ec0*/  IMAD.IADD R9, R9, 0x1, R0 ;  /* 0x0000000109097824 */ /* 0x000fca00078e0200 */
[----:B------:R-:W-:-:S13]  /*8ed0*/  ISETP.GE.U32.AND P2, PT, R9, R6, PT ;  /* 0x000000060900720c */ /* 0x000fda0003f46070 */
[----:B0-----:R-:W-:Y:S05]  /*8ee0*/  @P2 BRA `(.L_x_529) ;  /* 0x0000002000d42947 */ /* 0x001fea0003800000 */
        /* <DEDUP_REMOVED lines=274> */
.L_x_532:
        /* <DEDUP_REMOVED lines=284> */
.L_x_533:
[----:B------:R-:W-:-:S04]  /*b1d0*/  LOP3.LUT R7, R7, 0xffffffc0, RZ, 0xc0, !PT ;  /* 0xffffffc007077812 */ /* 0x000fc800078ec0ff */
[----:B------:R-:W-:-:S04]  /*b1e0*/  IADD3 R8, P1, R18, R7, RZ ;  /* 0x0000000712087210 */ /* 0x000fc80007f3e0ff */
[----:B------:R-:W-:-:S05]  /*b1f0*/  IADD3.X R9, RZ, R19, RZ, P1, !PT ;  /* 0x00000013ff097210 */ /* 0x000fca0000ffe4ff */
[----:B------:R0:W5:Y:S04]  /*b200*/  LDG.E.128 R68, desc[UR60][R8.64] ;  /* 0x0000003c08447981 */ /* 0x000168000c1e1d00 */
[----:B------:R0:W5:Y:S04]  /*b210*/  LDG.E.128 R72, desc[UR60][R8.64+0x10] ;  /* 0x0000103c08487981 */ /* 0x000168000c1e1d00 */
[----:B------:R0:W5:Y:S04]  /*b220*/  LDG.E.128 R76, desc[UR60][R8.64+0x20] ;  /* 0x0000203c084c7981 */ /* 0x000168000c1e1d00 */
[----:B------:R0:W5:Y:S02]  /*b230*/  LDG.E.128 R80, desc[UR60][R8.64+0x30] ;  /* 0x0000303c08507981 */ /* 0x000164000c1e1d00 */
.L_x_529:
[----:B------:R-:W-:Y:S05]  /*b240*/  BSYNC B0 ;  /* 0x0000000000007941 */ /* 0x000fea0003800000 */
.L_x_528:
[----:B------:R-:W-:Y:S04]  /*b250*/  BSSY B0, `(.L_x_534) ;  /* 0x000002a000007945 */ /* 0x000fe80003800000 */
[----:B------:R-:W-:Y:S05]  /*b260*/  @P0 BRA `(.L_x_535) ;  /* 0x0000000000a00947 */ /* 0x000fea0003800000 */
[----:B------:R-:W-:Y:S01]  /*b270*/  IMAD.IADD R3, R3, 0x1, R0 ;  /* 0x0000000103037824 */ /* 0x000fe200078e0200 */
[----:B-----5:R-:W-:Y:S02]  /*b280*/  DADD R92, R92, R64 ;  /* 0x000000005c5c7229 */ /* 0x020fe40000000040 */
[----:B------:R-:W-:Y:S02]  /*b290*/  DADD R94, R94, R66 ;  /* 0x000000005e5e7229 */ /* 0x000fe40000000042 */
[----:B------:R-:W-:Y:S01]  /*b2a0*/  ISETP.GE.U32.AND P0, PT, R3, R6, PT ;  /* 0x000000060300720c */ /* 0x000fe20003f06070 */
[----:B------:R-:W-:Y:S02]  /*b2b0*/  DADD R96, R96, R60 ;  /* 0x0000000060607229 */ /* 0x000fe4000000003c */
[----:B------:R-:W-:Y:S02]  /*b2c0*/  DADD R98, R98, R62 ;  /* 0x0000000062627229 */ /* 0x000fe4000000003e */
[----:B------:R-:W-:-:S02]  /*b2d0*/  DADD R100, R100, R56 ;  /* 0x0000000064647229 */ /* 0x000fc40000000038 */
[----:B------:R-:W-:Y:S02]  /*b2e0*/  DADD R102, R102, R58 ;  /* 0x0000000066667229 */ /* 0x000fe4000000003a */
[----:B------:R-:W-:Y:S02]  /*b2f0*/  DADD R104, R104, R52 ;  /* 0x0000000068687229 */ /* 0x000fe40000000034 */
[----:B------:R-:W-:Y:S02]  /*b300*/  DADD R106, R106, R54 ;  /* 0x000000006a6a7229 */ /* 0x000fe40000000036 */
[----:B------:R-:W-:Y:S09]  /*b310*/  @P0 BRA `(.L_x_535) ;  /* 0x0000000000740947 */ /* 0x000ff20003800000 */
[----:B------:R-:W-:Y:S01]  /*b320*/  IADD3 R3, R3, R0, RZ ;  /* 0x0000000003037210 */ /* 0x000fe20007ffe0ff */
[----:B------:R-:W-:Y:S02]  /*b330*/  DADD R108, R108, R48 ;  /* 0x000000006c6c7229 */ /* 0x000fe40000000030 */
[----:B------:R-:W-:Y:S01]  /*b340*/  DADD R110, R110, R50 ;  /* 0x000000006e6e7229 */ /* 0x000fe20000000032 */
[----:B------:R-:W-:Y:S01]  /*b350*/  ISETP.GE.U32.AND P0, PT, R3, R6, PT ;  /* 0x000000060300720c */ /* 0x000fe20003f06070 */
[----:B------:R-:W-:Y:S02]  /*b360*/  DADD R112, R112, R44 ;  /* 0x0000000070707229 */ /* 0x000fe4000000002c */
[----:B------:R-:W-:Y:S02]  /*b370*/  DADD R114, R114, R46 ;  /* 0x0000000072727229 */ /* 0x000fe4000000002e */
[----:B------:R-:W-:Y:S02]  /*b380*/  DADD R116, R116, R40 ;  /* 0x0000000074747229 */ /* 0x000fe40000000028 */
[----:B------:R-:W-:-:S02]  /*b390*/  DADD R118, R118, R42 ;  /* 0x0000000076767229 */ /* 0x000fc4000000002a */
[----:B------:R-:W-:Y:S02]  /*b3a0*/  DADD R120, R120, R36 ;  /* 0x0000000078787229 */ /* 0x000fe40000000024 */
[----:B------:R-:W-:Y:S02]  /*b3b0*/  DADD R122, R122, R38 ;  /* 0x000000007a7a7229 */ /* 0x000fe40000000026 */
[----:B------:R-:W-:Y:S09]  /*b3c0*/  @P0 BRA `(.L_x_535) ;  /* 0x0000000000480947 */ /* 0x000ff20003800000 */
[----:B------:R-:W-:Y:S01]  /*b3d0*/  IMAD.IADD R3, R3, 0x1, R0 ;  /* 0x0000000103037824 */ /* 0x000fe200078e0200 */
[----:B------:R-:W-:Y:S02]  /*b3e0*/  DADD R124, R124, R32 ;  /* 0x000000007c7c7229 */ /* 0x000fe40000000020 */
        /* <DEDUP_REMOVED lines=8> */
[----:B------:R-:W-:Y:S02]  /*b470*/  @!P0 DADD R4, R4, R68 ;  /* 0x0000000004048229 */ /* 0x000fe40000000044 */
[----:B------:R-:W-:Y:S02]  /*b480*/  @!P0 DADD R20, R20, R70 ;  /* 0x0000000014148229 */ /* 0x000fe40000000046 */
[----:B------:R-:W-:-:S02]  /*b490*/  @!P0 DADD R84, R84, R72 ;  /* 0x0000000054548229 */ /* 0x000fc40000000048 */
[----:B------:R-:W-:Y:S02]  /*b4a0*/  @!P0 DADD R86, R86, R74 ;  /* 0x0000000056568229 */ /* 0x000fe4000000004a */
[----:B------:R-:W-:Y:S02]  /*b4b0*/  @!P0 DADD R88, R88, R76 ;  /* 0x0000000058588229 */ /* 0x000fe4000000004c */
[----:B------:R-:W-:Y:S02]  /*b4c0*/  @!P0 DADD R90, R90, R78 ;  /* 0x000000005a5a8229 */ /* 0x000fe4000000004e */
[----:B------:R-:W-:Y:S02]  /*b4d0*/  @!P0 DADD R140, R140, R80 ;  /* 0x000000008c8c8229 */ /* 0x000fe40000000050 */
[----:B------:R-:W-:-:S11]  /*b4e0*/  @!P0 DADD R138, R138, R82 ;  /* 0x000000008a8a8229 */ /* 0x000fd60000000052 */
.L_x_535:
[----:B------:R-:W-:Y:S05]  /*b4f0*/  BSYNC B0 ;  /* 0x0000000000007941 */ /* 0x000fea0003800000 */
.L_x_534:
        /* <DEDUP_REMOVED lines=23> */
[----:B0-----:R-:W-:Y:S01]  /*b670*/  DADD R8, R92, R4 ;  /* 0x000000005c087229 */ /* 0x001fe20000000004 */
[----:B------:R-:W-:Y:S10]  /*b680*/  BRA `(.L_x_502) ;  /* 0x0000002800247947 */ /* 0x000ff40003800000 */
.L_x_519:
        /* <DEDUP_REMOVED lines=148> */
.L_x_538:
[-C--:B------:R-:W-:Y:S01]  /*bfd0*/  IMAD R5, R4, R3.reuse, RZ ;  /* 0x0000000304057224 */ /* 0x080fe200078e02ff */
[----:B------:R-:W-:-:S04]  /*bfe0*/  IADD3 R3, R0, R3, RZ ;  /* 0x0000000300037210 */ /* 0x000fc80007ffe0ff */
[----:B------:R-:W-:Y:S01]  /*bff0*/  SHF.R.U32.HI R5, RZ, 0x2, R5 ;  /* 0x00000002ff057819 */ /* 0x000fe20000011605 */
[----:B------:R-:W-:Y:S02]  /*c000*/  IMAD R7, R4, R3, RZ ;  /* 0x0000000304077224 */ /* 0x000fe400078e02ff */
[----:B------:R-:W-:Y:S02]  /*c010*/  IMAD.IADD R3, R3, 0x1, R0 ;  /* 0x0000000103037824 */ /* 0x000fe400078e0200 */
[----:B------:R-:W-:Y:S01]  /*c020*/  IMAD.WIDE.U32 R84, R5, 0x40, R18 ;  /* 0x0000004005547825 */ /* 0x000fe200078e0012 */
[----:B------:R-:W-:-:S03]  /*c030*/  SHF.R.U32.HI R7, RZ, 0x2, R7 ;  /* 0x00000002ff077819 */ /* 0x000fc60000011607 */
[C---:B------:R-:W-:Y:S01]  /*c040*/  IMAD R5, R4.reuse, R3, RZ ;  /* 0x0000000304057224 */ /* 0x040fe200078e02ff */
[----:B------:R-:W-:Y:S01]  /*c050*/  IADD3 R3, R3, R0, RZ ;  /* 0x0000000003037210 */ /* 0x000fe20007ffe0ff */
[----:B------:R-:W-:Y:S01]  /*c060*/  IMAD.WIDE.U32 R142, R7, 0x40, R18 ;  /* 0x00000040078e7825 */ /* 0x000fe200078e0012 */
[----:B------:R-:W2:Y:S03]  /*c070*/  LDG.E.128 R76, desc[UR60][R84.64] ;  /* 0x0000003c544c7981 */ /* 0x000ea6000c1e1d00 */
        /* <DEDUP_REMOVED lines=54> */
[----:B------:R-:W-:Y:S01]  /*c3e0*/  DADD R138, R106, R138 ;  /* 0x000000006a8a7229 */ /* 0x000fe2000000008a */
[----:B------:R-:W-:Y:S10]  /*c3f0*/  @!P0 BRA `(.L_x_538) ;  /* 0xfffffff800f48947 */ /* 0x000ff4000383ffff */
[----:B------:R-:W-:Y:S05]  /*c400*/  BSYNC B1 ;  /* 0x0000000000017941 */ /* 0x000fea0003800000 */
.L_x_537:
[----:B------:R-:W-:Y:S05]  /*c410*/  BSYNC B0 ;  /* 0x0000000000007941 */ /* 0x000fea0003800000 */
.L_x_536:
[----:B------:R-:W-:Y:S01]  /*c420*/  ISETP.GE.U32.AND P1, PT, R3, R6, PT ;  /* 0x000000060300720c */ /* 0x000fe20003f26070 */
[----:B------:R-:W-:-:S12]  /*c430*/  BSSY B0, `(.L_x_539) ;  /* 0x0000026000007945 */ /* 0x000fd80003800000 */
[----:B------:R-:W-:Y:S05]  /*c440*/  @P1 BRA `(.L_x_540) ;  /* 0x0000000000901947 */ /* 0x000fea0003800000 */
[----:B------:R-:W-:-:S05]  /*c450*/  IMAD R5, R4, R3, RZ ;  /* 0x0000000304057224 */ /* 0x000fca00078e02ff */
[----:B------:R-:W-:-:S05]  /*c460*/  SHF.R.U32.HI R5, RZ, 0x2, R5 ;  /* 0x00000002ff057819 */ /* 0x000fca0000011605 */
[----:B------:R-:W-:-:S05]  /*c470*/  IMAD.WIDE.U32 R142, R5, 0x40, R18 ;  /* 0x00000040058e7825 */ /* 0x000fca00078e0012 */
[----:B------:R0:W5:Y:S04]  /*c480*/  LDG.E.128 R76, desc[UR60][R142.64] ;  /* 0x0000003c8e4c7981 */ /* 0x000168000c1e1d00 */
[----:B------:R0:W5:Y:S04]  /*c490*/  LDG.E.128 R72, desc[UR60][R142.64+0x10] ;  /* 0x0000103c8e487981 */ /* 0x000168000c1e1d00 */
        /* <DEDUP_REMOVED lines=9> */
[----:B------:R0:W5:Y:S04]  /*c530*/  LDG.E.128 R56, desc[UR60][R142.64+0x10] ;  /* 0x0000103c8e387981 */ /* 0x000168000c1e1d00 */
[----:B------:R0:W5:Y:S04]  /*c540*/  LDG.E.128 R52, desc[UR60][R142.64+0x20] ;  /* 0x0000203c8e347981 */ /* 0x000168000c1e1d00 */
[----:B------:R0:W5:Y:S01]  /*c550*/  LDG.E.128 R48, desc[UR60][R142.64+0x30] ;  /* 0x0000303c8e307981 */ /* 0x000162000c1e1d00 */
[----:B------:R-:W-:-:S05]  /*c560*/  IMAD.IADD R7, R7, 0x1, R0 ;  /* 0x0000000107077824 */ /* 0x000fca00078e0200 */
[----:B------:R-:W-:-:S13]  /*c570*/  ISETP.GE.U32.AND P0, PT, R7, R6, PT ;  /* 0x000000060700720c */ /* 0x000fda0003f06070 */
[----:B0-----:R-:W-:Y:S05]  /*c580*/  @P0 BRA `(.L_x_540) ;  /* 0x0000000000400947 */ /* 0x001fea0003800000 */
[----:B------:R-:W-:-:S04]  /*c590*/  IADD3 R5, R7, R0, RZ ;  /* 0x0000000007057210 */ /* 0x000fc80007ffe0ff */
[----:B------:R-:W-:-:S13]  /*c5a0*/  ISETP.GE.U32.AND P0, PT, R5, R6, PT ;  /* 0x000000060500720c */ /* 0x000fda0003f06070 */
[C---:B------:R-:W-:Y:S02]  /*c5b0*/  @!P0 IMAD R5, R4.reuse, R5, RZ ;  /* 0x0000000504058224 */ /* 0x040fe400078e02ff */
[----:B------:R-:W-:-:S03]  /*c5c0*/  IMAD R4, R4, R7, RZ ;  /* 0x0000000704047224 */ /* 0x000fc600078e02ff */
[----:B------:R-:W-:Y:S02]  /*c5d0*/  @!P0 SHF.R.U32.HI R5, RZ, 0x2, R5 ;  /* 0x00000002ff058819 */ /* 0x000fe40000011605 */
[----:B------:R-:W-:-:S03]  /*c5e0*/  SHF.R.U32.HI R7, RZ, 0x2, R4 ;  /* 0x00000002ff077819 */ /* 0x000fc60000011604 */
[----:B------:R-:W-:-:S04]  /*c5f0*/  @!P0 IMAD.WIDE.U32 R4, R5, 0x40, R18 ;  /* 0x0000004005048825 */ /* 0x000fc800078e0012 */
[----:B------:R-:W-:Y:S01]  /*c600*/  IMAD.WIDE.U32 R18, R7, 0x40, R18 ;  /* 0x0000004007127825 */ /* 0x000fe200078e0012 */
[----:B------:R0:W5:Y:S04]  /*c610*/  @!P0 LDG.E.128 R92, desc[UR60][R4.64] ;  /* 0x0000003c045c8981 */ /* 0x000168000c1e1d00 */
[----:B------:R0:W5:Y:S04]  /*c620*/  @!P0 LDG.E.128 R96, desc[UR60][R4.64+0x10] ;  /* 0x0000103c04608981 */ /* 0x000168000c1e1d00 */
[----:B------:R0:W5:Y:S04]  /*c630*/  @!P0 LDG.E.128 R100, desc[UR60][R4.64+0x20] ;  /* 0x0000203c04648981 */ /* 0x000168000c1e1d00 */
[----:B------:R0:W5:Y:S04]  /*c640*/  @!P0 LDG.E.128 R104, desc[UR60][R4.64+0x30] ;  /* 0x0000303c04688981 */ /* 0x000168000c1e1d00 */
[----:B------:R0:W5:Y:S04]  /*c650*/  LDG.E.128 R108, desc[UR60][R18.64] ;  /* 0x0000003c126c7981 */ /* 0x000168000c1e1d00 */
[----:B------:R0:W5:Y:S04]  /*c660*/  LDG.E.128 R80, desc[UR60][R18.64+0x10] ;  /* 0x0000103c12507981 */ /* 0x000168000c1e1d00 */
[----:B------:R0:W5:Y:S04]  /*c670*/  LDG.E.128 R84, desc[UR60][R18.64+0x20] ;  /* 0x0000203c12547981 */ /* 0x000168000c1e1d00 */
[----:B------:R0:W5:Y:S02]  /*c680*/  LDG.E.128 R88, desc[UR60][R18.64+0x30] ;  /* 0x0000303c12587981 */ /* 0x000164000c1e1d00 */
.L_x_540:
[----:B------:R-:W-:Y:S05]  /*c690*/  BSYNC B0 ;  /* 0x0000000000007941 */ /* 0x000fea0003800000 */
.L_x_539:
        /* <DEDUP_REMOVED lines=42> */
.L_x_542:
[----:B------:R-:W-:Y:S05]  /*c940*/  BSYNC B0 ;  /* 0x0000000000007941 */ /* 0x000fea0003800000 */
.L_x_541:
        /* <DEDUP_REMOVED lines=18> */
[----:B-----5:R-:W-:Y:S02]  /*ca70*/  DADD R90, R24, R136 ;  /* 0x00000000185a7229 */ /* 0x020fe40000000088 */
[----:B------:R-:W-:Y:S02]  /*ca80*/  DADD R88, R20, R134 ;  /* 0x0000000014587229 */ /* 0x000fe40000000086 */
[----:B------:R-:W-:Y:S02]  /*ca90*/  DADD R86, R14, R132 ;  /* 0x000000000e567229 */ /* 0x000fe40000000084 */
[----:B------:R-:W-:Y:S02]  /*caa0*/  DADD R84, R12, R130 ;  /* 0x000000000c547229 */ /* 0x000fe40000000082 */
[----:B------:R-:W-:Y:S02]  /*cab0*/  DADD R10, R10, R128 ;  /* 0x000000000a0a7229 */ /* 0x000fe40000000080 */
[----:B------:R-:W-:Y:S01]  /*cac0*/  DADD R8, R8, R126 ;  /* 0x0000000008087229 */ /* 0x000fe2000000007e */
[----:B------:R-:W-:Y:S10]  /*cad0*/  BRA `(.L_x_502) ;  /* 0x0000001400107947 */ /* 0x000ff40003800000 */
.L_x_518:
        /* <DEDUP_REMOVED lines=24> */
[----:B0-----:R-:W-:Y:S01]  /*cc60*/  IMAD R5, R0, 0x3, R3 ;  /* 0x0000000300057824 */ /* 0x001fe200078e0203 */
[----:B------:R-:W-:Y:S02]  /*cc70*/  CS2R R56, SRZ ;  /* 0x0000000000387805 */ /* 0x000fe4000001ff00 */
[----:B------:R-:W-:-:S02]  /*cc80*/  CS2R R62, SRZ ;  /* 0x00000000003e7805 */ /* 0x000fc4000001ff00 */
[----:B------:R-:W-:Y:S02]  /*cc90*/  CS2R R60, SRZ ;  /* 0x00000000003c7805 */ /* 0x000fe4000001ff00 */
[----:B------:R-:W-:Y:S02]  /*cca0*/  CS2R R66, SRZ ;  /* 0x0000000000427805 */ /* 0x000fe4000001ff00 */
[----:B------:R-:W-:Y:S02]  /*ccb0*/  ISETP.GE.U32.AND P0, PT, R5, R6, PT ;  /* 0x000000060500720c */ /* 0x000fe40003f06070 */
[----:B------:R-:W-:Y:S01]  /*ccc0*/  CS2R R64, SRZ ;  /* 0x0000000000407805 */ /* 0x000fe2000001ff00 */
[----:B------:R-:W0:Y:S01]  /*ccd0*/  LDC.64 R4, c[0x0][0x228] ;  /* 0x00008a00ff047b82 */ /* 0x000e220000000a00 */
[----:B------:R-:W-:Y:S02]  /*cce0*/  CS2R R70, SRZ ;  /* 0x0000000000467805 */ /* 0x000fe4000001ff00 */
[----:B------:R-:W-:-:S02]  /*ccf0*/  CS2R R68, SRZ ;  /* 0x0000000000447805 */ /* 0x000fc4000001ff00 */
[----:B------:R-:W-:Y:S02]  /*cd00*/  CS2R R74, SRZ ;  /* 0x00000000004a7805 */ /* 0x000fe4000001ff00 */
[----:B------:R-:W-:Y:S02]  /*cd10*/  CS2R R72, SRZ ;  /* 0x0000000000487805 */ /* 0x000fe4000001ff00 */
[----:B------:R-:W-:Y:S02]  /*cd20*/  CS2R R78, SRZ ;  /* 0x00000000004e7805 */ /* 0x000fe4000001ff00 */
[----:B------:R-:W-:Y:S02]  /*cd30*/  CS2R R76, SRZ ;  /* 0x00000000004c7805 */ /* 0x000fe4000001ff00 */
        /* <DEDUP_REMOVED lines=30> */
[-C--:B0-----:R-:W-:Y:S01]  /*cf20*/  MOV R136, R4.reuse ;  /* 0x0000000400887202 */ /* 0x081fe20000000f00 */
        /* <DEDUP_REMOVED lines=87> */
.L_x_545:
[----:B------:R-:W-:Y:S02]  /*d4a0*/  SHF.R.U32.HI R85, RZ, 0x2, R3 ;  /* 0x00000002ff557819 */ /* 0x000fe40000011603 */
[----:B------:R-:W-:-:S03]  /*d4b0*/  IADD3 R3, R3, R0, RZ ;  /* 0x0000000003037210 */ /* 0x000fc60007ffe0ff */
[----:B------:R-:W-:Y:S01]  /*d4c0*/  IMAD.WIDE.U32 R84, R85, 0x40, R18 ;  /* 0x0000004055547825 */ /* 0x000fe200078e0012 */
[----:B------:R-:W-:-:S03]  /*d4d0*/  SHF.R.U32.HI R141, RZ, 0x2, R3 ;  /* 0x00000002ff8d7819 */ /* 0x000fc60000011603 */
[----:B------:R-:W-:Y:S01]  /*d4e0*/  IMAD.IADD R3, R3, 0x1, R0 ;  /* 0x0000000103037824 */ /* 0x000fe200078e0200 */
[----:B------:R-:W2:Y:S04]  /*d4f0*/  LDG.E.128 R76, desc[UR60][R84.64] ;  /* 0x0000003c544c7981 */ /* 0x000ea8000c1e1d00 */
[----:B------:R-:W-:Y:S01]  /*d500*/  SHF.R.U32.HI R143, RZ, 0x2, R3 ;  /* 0x00000002ff8f7819 */ /* 0x000fe20000011603 */
[----:B------:R-:W3:Y:S01]  /*d510*/  LDG.E.128 R72, desc[UR60][R84.64+0x10] ;  /* 0x0000103c54487981 */ /* 0x000ee2000c1e1d00 */
[----:B------:R-:W-:Y:S01]  /*d520*/  IADD3 R3, R3, R0, RZ ;  /* 0x0000000003037210 */ /* 0x000fe20007ffe0ff */
[----:B------:R-:W-:Y:S02]  /*d530*/  IMAD.WIDE.U32 R140, R141, 0x40, R18 ;  /* 0x000000408d8c7825 */ /* 0x000fe400078e0012 */
[----:B------:R-:W4:Y:S01]  /*d540*/  LDG.E.128 R68, desc[UR60][R84.64+0x20] ;  /* 0x0000203c54447981 */ /* 0x000f22000c1e1d00 */
[----:B------:R-:W-:Y:S01]  /*d550*/  SHF.R.U32.HI R145, RZ, 0x2, R3 ;  /* 0x00000002ff917819 */ /* 0x000fe20000011603 */
[----:B------:R-:W-:-:S02]  /*d560*/  IMAD.WIDE.U32 R142, R143, 0x40, R18 ;  /* 0x000000408f8e7825 */ /* 0x000fc400078e0012 */
[----:B------:R-:W5:Y:S02]  /*d570*/  LDG.E.128 R64, desc[UR60][R84.64+0x30] ;  /* 0x0000303c54407981 */ /* 0x000f64000c1e1d00 */
[----:B------:R-:W-:Y:S02]  /*d580*/  IMAD.WIDE.U32 R144, R145, 0x40, R18 ;  /* 0x0000004091907825 */ /* 0x000fe400078e0012 */
        /* <DEDUP_REMOVED lines=49> */
.L_x_544:
[----:B------:R-:W-:Y:S05]  /*d8a0*/  BSYNC B0 ;  /* 0x0000000000007941 */ /* 0x000fea0003800000 */
.L_x_543:
[----:B------:R-:W-:Y:S01]  /*d8b0*/  ISETP.GE.U32.AND P1, PT, R3, R6, PT ;  /* 0x000000060300720c */ /* 0x000fe20003f26070 */
[----:B------:R-:W-:-:S12]  /*d8c0*/  BSSY B0, `(.L_x_546) ;  /* 0x0000022000007945 */ /* 0x000fd80003800000 */
[----:B------:R-:W-:Y:S05]  /*d8d0*/  @P1 BRA `(.L_x_547) ;  /* 0x0000000000801947 */ /* 0x000fea0003800000 */
        /* <DEDUP_REMOVED lines=18> */
[----:B------:R-:W-:Y:S02]  /*da00*/  IADD3 R141, R7, R0, RZ ;  /* 0x00000000078d7210 */ /* 0x000fe40007ffe0ff */
[----:B------:R-:W-:Y:S02]  /*da10*/  SHF.R.U32.HI R7, RZ, 0x2, R7 ;  /* 0x00000002ff077819 */ /* 0x000fe40000011607 */
[----:B------:R-:W-:-:S13]  /*da20*/  ISETP.GE.U32.AND P0, PT, R141, R6, PT ;  /* 0x000000068d00720c */ /* 0x000fda0003f06070 */
[----:B------:R-:W-:-:S05]  /*da30*/  @!P0 SHF.R.U32.HI R141, RZ, 0x2, R141 ;  /* 0x00000002ff8d8819 */ /* 0x000fca000001168d */
        /* <DEDUP_REMOVED lines=10> */
.L_x_547:
[----:B------:R-:W-:Y:S05]  /*dae0*/  BSYNC B0 ;  /* 0x0000000000007941 */ /* 0x000fea0003800000 */
.L_x_546:
        /* <DEDUP_REMOVED lines=42> */
.L_x_549:
[----:B------:R-:W-:Y:S05]  /*dd90*/  BSYNC B0 ;  /* 0x0000000000007941 */ /* 0x000fea0003800000 */
.L_x_548:
        /* <DEDUP_REMOVED lines=16> */
[----:B-----5:R-:W-:Y:S02]  /*dea0*/  DADD R90, R10, R134 ;  /* 0x000000000a5a7229 */ /* 0x020fe40000000086 */
[----:B------:R-:W-:-:S02]  /*deb0*/  DADD R86, R8, R130 ;  /* 0x0000000008567229 */ /* 0x000fc40000000082 */
[----:B------:R-:W-:Y:S02]  /*dec0*/  DADD R142, R12, R136 ;  /* 0x000000000c8e7229 */ /* 0x000fe40000000088 */
[----:B0-----:R-:W-:Y:S02]  /*ded0*/  DADD R140, R34, R138 ;  /* 0x00000000228c7229 */ /* 0x001fe4000000008a */
[----:B------:R-:W-:Y:S02]  /*dee0*/  DADD R88, R32, R132 ;  /* 0x0000000020587229 */ /* 0x000fe40000000084 */
[----:B------:R-:W-:Y:S02]  /*def0*/  DADD R84, R30, R128 ;  /* 0x000000001e547229 */ /* 0x000fe40000000080 */
[----:B------:R-:W-:Y:S02]  /*df00*/  DADD R10, R4, R126 ;  /* 0x00000000040a7229 */ /* 0x000fe4000000007e */
[----:B------:R-:W-:-:S11]  /*df10*/  DADD R8, R28, R124 ;  /* 0x000000001c087229 */ /* 0x000fd6000000007c */
.L_x_502:
[----:B------:R-:W-:Y:S05]  /*df20*/  BSYNC B6 ;  /* 0x0000000000067941 */ /* 0x000fea0003800000 */
.L_x_501:
[----:B------:R-:W-:Y:S02]  /*df30*/  ULDC UR4, c[0x0][0x24c] ;  /* 0x0000930000047ab9 */ /* 0x000fe40000000800 */
[----:B------:R-:W-:-:S13]  /*df40*/  ISETP.NE.AND P0, PT, RZ, UR4, PT ;  /* 0x00000004ff007c0c */ /* 0x000fda000bf05270 */
[----:B------:R-:W-:Y:S05]  /*df50*/  @!P0 BRA `(.L_x_550) ;  /* 0x0000000000b48947 */ /* 0x000fea0003800000 */
[----:B0-----:R-:W0:Y:S01]  /*df60*/  S2R R4, SR_CgaCtaId ;  /* 0x0000000000047919 */ /* 0x001e220000008800 */
[----:B------:R-:W1:Y:S01]  /*df70*/  LDC R18, c[0x0][RZ] ;  /* 0x00000000ff127b82 */ /* 0x000e620000000800 */
[----:B------:R-:W-:-:S04]  /*df80*/  MOV R0, 0x400 ;  /* 0x0000040000007802 */ /* 0x000fc80000000f00 */
[----:B------:R-:W-:-:S03]  /*df90*/  IADD3 R3, R0, 0x10, RZ ;  /* 0x0000001000037810 */ /* 0x000fc60007ffe0ff */
[----:B------:R-:W2:Y:S01]  /*dfa0*/  LDC R20, c[0x0][0x4] ;  /* 0x00000100ff147b82 */ /* 0x000ea20000000800 */
[----:B-1----:R-:W-:Y:S01]  /*dfb0*/  IMAD R0, R2, R18, R17 ;  /* 0x0000001202007224 */ /* 0x002fe200078e0211 */
[----:B0-----:R-:W-:-:S05]  /*dfc0*/  LEA R3, R4, R3, 0x18 ;  /* 0x0000000304037211 */ /* 0x001fca00078ec0ff */
[----:B------:R-:W-:Y:S01]  /*dfd0*/  IMAD R19, R0, 0x40, R3 ;  /* 0x0000004000137824 */ /* 0x000fe200078e0203 */
[----:B--2---:R-:W-:-:S04]  /*dfe0*/  SHF.R.U32.HI R0, RZ, 0x1, R20 ;  /* 0x00000001ff007819 */ /* 0x004fc80000011614 */
[----:B------:R1:W-:Y:S01]  /*dff0*/  STS.128 [R19], R8 ;  /* 0x0000000813007388 */ /* 0x0003e20000000c00 */
[----:B------:R-:W-:-:S03]  /*e000*/  ISETP.NE.AND P0, PT, R0, RZ, PT ;  /* 0x000000ff0000720c */ /* 0x000fc60003f05270 */
[----:B------:R1:W-:Y:S04]  /*e010*/  STS.128 [R19+0x10], R84 ;  /* 0x0000105413007388 */ /* 0x0003e80000000c00 */
[----:B------:R1:W-:Y:S04]  /*e020*/  STS.128 [R19+0x20], R88 ;  /* 0x0000205813007388 */ /* 0x0003e80000000c00 */
[----:B------:R1:W-:Y:S02]  /*e030*/  STS.128 [R19+0x30], R140 ;  /* 0x0000308c13007388 */ /* 0x0003e40000000c00 */
[----:B------:R-:W-:Y:S05]  /*e040*/  @!P0 BRA `(.L_x_550) ;  /* 0x0000000000788947 */ /* 0x000fea0003800000 */
.L_x_553:
        /* <DEDUP_REMOVED lines=8> */
[----:B0-----:R-:W-:Y:S05]  /*e0d0*/  @P0 BRA `(.L_x_552) ;  /* 0x0000000000480947 */ /* 0x001fea0003800000 */
[----:B------:R-:W-:-:S04]  /*e0e0*/  IMAD R0, R5, R18, R17 ;  /* 0x0000001205007224 */ /* 0x000fc800078e0211 */
[----:B------:R-:W-:-:S05]  /*e0f0*/  IMAD R0, R0, 0x40, R3 ;  /* 0x0000004000007824 */ /* 0x000fca00078e0203 */
[----:B------:R-:W1:Y:S04]  /*e100*/  LDS.128 R4, [R0] ;  /* 0x0000000000047984 */ /* 0x000e680000000c00 */
[----:B-----5:R-:W0:Y:S04]  /*e110*/  LDS.128 R12, [R0+0x10] ;  /* 0x00001000000c7984 */ /* 0x020e280000000c00 */
[----:B------:R-:W2:Y:S04]  /*e120*/  LDS.128 R24, [R0+0x20] ;  /* 0x0000200000187984 */ /* 0x000ea80000000c00 */
[----:B------:R-:W3:Y:S01]  /*e130*/  LDS.128 R28, [R0+0x30] ;  /* 0x00003000001c7984 */ /* 0x000ee20000000c00 */
[----:B-1----:R-:W-:-:S02]  /*e140*/  DADD R8, R8, R4 ;  /* 0x0000000008087229 */ /* 0x002fc40000000004 */
[----:B------:R-:W-:Y:S02]  /*e150*/  DADD R10, R10, R6 ;  /* 0x000000000a0a7229 */ /* 0x000fe40000000006 */
[----:B0-----:R-:W-:Y:S02]  /*e160*/  DADD R84, R84, R12 ;  /* 0x0000000054547229 */ /* 0x001fe4000000000c */
[----:B------:R-:W-:Y:S02]  /*e170*/  DADD R86, R86, R14 ;  /* 0x0000000056567229 */ /* 0x000fe4000000000e */
[----:B--2---:R-:W-:Y:S01]  /*e180*/  DADD R88, R88, R24 ;  /* 0x0000000058587229 */ /* 0x004fe20000000018 */
[----:B------:R0:W-:Y:S01]  /*e190*/  STS.128 [R19], R8 ;  /* 0x0000000813007388 */ /* 0x0001e20000000c00 */
[----:B------:R-:W-:Y:S02]  /*e1a0*/  DADD R90, R90, R26 ;  /* 0x000000005a5a7229 */ /* 0x000fe4000000001a */
[----:B---3--:R-:W-:Y:S01]  /*e1b0*/  DADD R140, R140, R28 ;  /* 0x000000008c8c7229 */ /* 0x008fe2000000001c */
[----:B------:R0:W-:Y:S01]  /*e1c0*/  STS.128 [R19+0x10], R84 ;  /* 0x0000105413007388 */ /* 0x0001e20000000c00 */
[----:B------:R-:W-:-:S03]  /*e1d0*/  DADD R142, R142, R30 ;  /* 0x000000008e8e7229 */ /* 0x000fc6000000001e */
[----:B------:R0:W-:Y:S04]  /*e1e0*/  STS.128 [R19+0x20], R88 ;  /* 0x0000205813007388 */ /* 0x0001e80000000c00 */
[----:B------:R0:W-:Y:S04]  /*e1f0*/  STS.128 [R19+0x30], R140 ;  /* 0x0000308c13007388 */ /* 0x0001e80000000c00 */
.L_x_552:
[----:B------:R-:W-:Y:S05]  /*e200*/  BSYNC B0 ;  /* 0x0000000000007941 */ /* 0x000fea0003800000 */
.L_x_551:
[----:B------:R-:W-:Y:S01]  /*e210*/  MOV R0, R16 ;  /* 0x0000001000007202 */ /* 0x000fe20000000f00 */
[----:B------:R-:W-:Y:S06]  /*e220*/  @P1 BRA `(.L_x_553) ;  /* 0xfffffffc00881947 */ /* 0x000fec000383ffff */
.L_x_550:
[----:B------:R-:W-:Y:S02]  /*e230*/  ULDC UR4, c[0x0][0x248] ;  /* 0x0000920000047ab9 */ /* 0x000fe40000000800 */
[----:B------:R-:W-:-:S13]  /*e240*/  ISETP.NE.AND P0, PT, RZ, UR4, PT ;  /* 0x00000004ff007c0c */ /* 0x000fda000bf05270 */
[----:B------:R-:W-:Y:S05]  /*e250*/  @!P0 BRA `(.L_x_554) ;  /* 0x0000000400448947 */ /* 0x000fea0003800000 */
[----:B01----:R-:W0:Y:S02]  /*e260*/  LDC R19, c[0x0][RZ] ;  /* 0x00000000ff137b82 */ /* 0x003e240000000800 */
[----:B0-----:R-:W-:Y:S01]  /*e270*/  ISETP.GT.AND P0, PT, R19, 0x20, PT ;  /* 0x000000201300780c */ /* 0x001fe20003f04270 */
[----:B------:R-:W-:-:S12]  /*e280*/  IMAD.MOV.U32 R0, RZ, RZ, R19 ;  /* 0x000000ffff007224 */ /* 0x000fd800078e0013 */
[----:B------:R-:W-:Y:S05]  /*e290*/  @!P0 BRA `(.L_x_555) ;  /* 0x0000000000b48947 */ /* 0x000fea0003800000 */
[----:B------:R-:W0:Y:S01]  /*e2a0*/  S2UR UR5, SR_CgaCtaId ;  /* 0x00000000000579c3 */ /* 0x000e220000008800 */
[----:B------:R-:W-:Y:S01]  /*e2b0*/  UMOV UR4, 0x400 ;  /* 0x0000040000047882 */ /* 0x000fe20000000000 */
[----:B------:R-:W-:Y:S01]  /*e2c0*/  IMAD R0, R2, R19, R17 ;  /* 0x0000001302007224 */ /* 0x000fe200078e0211 */
[----:B------:R-:W-:-:S04]  /*e2d0*/  UIADD3 UR4, UR4, 0x10, URZ ;  /* 0x0000001004047890 */ /* 0x000fc8000fffe03f */
[----:B0-----:R-:W-:-:S06]  /*e2e0*/  ULEA UR4, UR5, UR4, 0x18 ;  /* 0x0000000405047291 */ /* 0x001fcc000f8ec03f */
[----:B------:R-:W-:Y:S02]  /*e2f0*/  LEA R3, R0, UR4, 0x6 ;  /* 0x0000000400037c11 */ /* 0x000fe4000f8e30ff */
[----:B------:R-:W-:-:S03]  /*e300*/  LEA.HI R0, R19, R19, RZ, 0x1 ;  /* 0x0000001313007211 */ /* 0x000fc600078f08ff */
[----:B------:R0:W-:Y:S01]  /*e310*/  STS.128 [R3], R8 ;  /* 0x0000000803007388 */ /* 0x0001e20000000c00 */
[----:B------:R-:W-:Y:S01]  /*e320*/  SHF.R.S32.HI R4, RZ, 0x1, R0 ;  /* 0x00000001ff047819 */ /* 0x000fe20000011400 */
[----:B------:R-:W-:Y:S02]  /*e330*/  HFMA2.MMA R0, -RZ, RZ, 0, 1.9073486328125e-06 ;  /* 0x00000020ff007435 */ /* 0x000fe400000001ff */
[----:B------:R0:W-:Y:S01]  /*e340*/  STS.128 [R3+0x10], R84 ;  /* 0x0000105403007388 */ /* 0x0001e20000000c00 */
[----:B------:R-:W-:-:S03]  /*e350*/  ISETP.GE.AND P0, PT, R4, 0x20, PT ;  /* 0x000000200400780c */ /* 0x000fc60003f06270 */
[----:B------:R0:W-:Y:S04]  /*e360*/  STS.128 [R3+0x20], R88 ;  /* 0x0000205803007388 */ /* 0x0001e80000000c00 */
[----:B------:R0:W-:Y:S06]  /*e370*/  STS.128 [R3+0x30], R140 ;  /* 0x0000308c03007388 */ /* 0x0001ec0000000c00 */
[----:B------:R-:W-:Y:S05]  /*e380*/  @!P0 BRA `(.L_x_555) ;  /* 0x0000000000788947 */ /* 0x000fea0003800000 */
[----:B------:R-:W-:-:S07]  /*e390*/  IMAD.MOV.U32 R0, RZ, RZ, R4 ;  /* 0x000000ffff007224 */ /* 0x000fce00078e0004 */
.L_x_558:
[----:B------:R-:W-:Y:S01]  /*e3a0*/  IADD3 R4, R17, R0, RZ ;  /* 0x0000000011047210 */ /* 0x000fe20007ffe0ff */
[----:B------:R-:W-:Y:S05]  /*e3b0*/  WARPSYNC.ALL ;  /* 0x0000000000007948 */ /* 0x000fea0003800000 */
[----:B------:R-:W-:Y:S01]  /*e3c0*/  BAR.SYNC.DEFER_BLOCKING 0x0 ;  /* 0x0000000000007b1d */ /* 0x000fe20000010000 */
[----:B------:R-:W-:-:S04]  /*e3d0*/  ISETP.GE.U32.AND P0, PT, R4, R19, PT ;  /* 0x000000130400720c */ /* 0x000fc80003f06070 */
[----:B------:R-:W-:Y:S01]  /*e3e0*/  ISETP.GE.U32.OR P0, PT, R17, R0, P0 ;  /* 0x000000001100720c */ /* 0x000fe20000706470 */
[----:B------:R-:W-:-:S12]  /*e3f0*/  BSSY B0, `(.L_x_556) ;  /* 0x0000013000007945 */ /* 0x000fd80003800000 */
[----:B-1----:R-:W-:Y:S05]  /*e400*/  @P0 BRA `(.L_x_557) ;  /* 0x0000000000440947 */ /* 0x002fea0003800000 */
[----:B------:R-:W-:-:S05]  /*e410*/  IMAD R16, R0, 0x40, R3 ;  /* 0x0000004000107824 */ /* 0x000fca00078e0203 */
[----:B------:R-:W0:Y:S04]  /*e420*/  LDS.128 R4, [R16] ;  /* 0x0000000010047984 */ /* 0x000e280000000c00 */
[----:B-----5:R-:W1:Y:S04]  /*e430*/  LDS.128 R12, [R16+0x10] ;  /* 0x00001000100c7984 */ /* 0x020e680000000c00 */
[----:B------:R-:W2:Y:S04]  /*e440*/  LDS.128 R24, [R16+0x20] ;  /* 0x0000200010187984 */ /* 0x000ea80000000c00 */
[----:B------:R-:W3:Y:S01]  /*e450*/  LDS.128 R28, [R16+0x30] ;  /* 0x00003000101c7984 */ /* 0x000ee20000000c00 */
[----:B0-----:R-:W-:-:S02]  /*e460*/  DADD R8, R8, R4 ;  /* 0x0000000008087229 */ /* 0x001fc40000000004 */
[----:B------:R-:W-:Y:S02]  /*e470*/  DADD R10, R10, R6 ;  /* 0x000000000a0a7229 */ /* 0x000fe40000000006 */
[----:B-1----:R-:W-:Y:S02]  /*e480*/  DADD R84, R84, R12 ;  /* 0x0000000054547229 */ /* 0x002fe4000000000c */
        /* <DEDUP_REMOVED lines=9> */
.L_x_557:
[----:B------:R-:W-:Y:S05]  /*e520*/  BSYNC B0 ;  /* 0x0000000000007941 */ /* 0x000fea0003800000 */
.L_x_556:
[----:B------:R-:W-:-:S04]  /*e530*/  SHF.R.S32.HI R0, RZ, 0x1, R0 ;  /* 0x00000001ff007819 */ /* 0x000fc80000011400 */
[----:B------:R-:W-:-:S13]  /*e540*/  ISETP.GE.AND P0, PT, R0, 0x20, PT ;  /* 0x000000200000780c */ /* 0x000fda0003f06270 */
[----:B------:R-:W-:Y:S05]  /*e550*/  @P0 BRA `(.L_x_558) ;  /* 0xfffffffc00900947 */ /* 0x000fea000383ffff */
[----:B------:R-:W-:-:S07]  /*e560*/  MOV R0, 0x20 ;  /* 0x0000002000007802 */ /* 0x000fce0000000f00 */
.L_x_555:
[----:B------:R-:W-:Y:S01]  /*e570*/  ISETP.GE.AND P0, PT, R0, 0x2, PT ;  /* 0x000000020000780c */ /* 0x000fe20003f06270 */
[----:B------:R-:W-:Y:S05]  /*e580*/  WARPSYNC.ALL ;  /* 0x0000000000007948 */ /* 0x000fea0003800000 */
[----:B------:R-:W-:Y:S07]  /*e590*/  BAR.SYNC.DEFER_BLOCKING 0x0 ;  /* 0x0000000000007b1d */ /* 0x000fee0000010000 */
[----:B------:R-:W-:Y:S05]  /*e5a0*/  @!P0 BRA `(.L_x_554) ;  /* 0x0000000000708947 */ /* 0x000fea0003800000 */
[----:B01----:R-:W-:-:S07]  /*e5b0*/  IMAD.MOV.U32 R3, RZ, RZ, 0x1 ;  /* 0x00000001ff037424 */ /* 0x003fce00078e00ff */
.L_x_559:
[----:B------:R-:W-:Y:S04]  /*e5c0*/  SHFL.DOWN PT, R5, R9, R3, 0x1f ;  /* 0x08001f0309057589 */ /* 0x000fe800000e0000 */
[----:B------:R-:W0:Y:S04]  /*e5d0*/  SHFL.DOWN PT, R4, R8, R3, 0x1f ;  /* 0x08001f0308047589 */ /* 0x000e2800000e0000 */
[----:B------:R-:W-:Y:S04]  /*e5e0*/  SHFL.DOWN PT, R7, R11, R3, 0x1f ;  /* 0x08001f030b077589 */ /* 0x000fe800000e0000 */
[----:B------:R-:W1:Y:S04]  /*e5f0*/  SHFL.DOWN PT, R6, R10, R3, 0x1f ;  /* 0x08001f030a067589 */ /* 0x000e6800000e0000 */
[----:B-----5:R-:W-:Y:S04]  /*e600*/  SHFL.DOWN PT, R13, R85, R3, 0x1f ;  /* 0x08001f03550d7589 */ /* 0x020fe800000e0000 */
[----:B------:R-:W2:Y:S04]  /*e610*/  SHFL.DOWN PT, R12, R84, R3, 0x1f ;  /* 0x08001f03540c7589 */ /* 0x000ea800000e0000 */
[----:B------:R-:W-:Y:S04]  /*e620*/  SHFL.DOWN PT, R15, R87, R3, 0x1f ;  /* 0x08001f03570f7589 */ /* 0x000fe800000e0000 */
[----:B------:R-:W3:Y:S01]  /*e630*/  SHFL.DOWN PT, R14, R86, R3, 0x1f ;  /* 0x08001f03560e7589 */ /* 0x000ee200000e0000 */
[----:B0-----:R-:W-:-:S03]  /*e640*/  DADD R8, R4, R8 ;  /* 0x0000000004087229 */ /* 0x001fc60000000008 */
[----:B------:R-:W-:Y:S04]  /*e650*/  SHFL.DOWN PT, R19, R89, R3, 0x1f ;  /* 0x08001f0359137589 */ /* 0x000fe800000e0000 */
[----:B------:R-:W0:Y:S01]  /*e660*/  SHFL.DOWN PT, R18, R88, R3, 0x1f ;  /* 0x08001f0358127589 */ /* 0x000e2200000e0000 */
[----:B-1----:R-:W-:-:S03]  /*e670*/  DADD R10, R6, R10 ;  /* 0x00000000060a7229 */ /* 0x002fc6000000000a */
[----:B------:R-:W-:Y:S04]  /*e680*/  SHFL.DOWN PT, R21, R91, R3, 0x1f ;  /* 0x08001f035b157589 */ /* 0x000fe800000e0000 */
[----:B------:R-:W1:Y:S01]  /*e690*/  SHFL.DOWN PT, R20, R90, R3, 0x1f ;  /* 0x08001f035a147589 */ /* 0x000e6200000e0000 */
[----:B--2---:R-:W-:-:S03]  /*e6a0*/  DADD R84, R12, R84 ;  /* 0x000000000c547229 */ /* 0x004fc60000000054 */
[----:B------:R-:W-:Y:S04]  /*e6b0*/  SHFL.DOWN PT, R25, R141, R3, 0x1f ;  /* 0x08001f038d197589 */ /* 0x000fe800000e0000 */
[----:B------:R-:W2:Y:S01]  /*e6c0*/  SHFL.DOWN PT, R24, R140, R3, 0x1f ;  /* 0x08001f038c187589 */ /* 0x000ea200000e0000 */
[----:B---3--:R-:W-:-:S03]  /*e6d0*/  DADD R86, R14, R86 ;  /* 0x000000000e567229 */ /* 0x008fc60000000056 */
[----:B------:R-:W-:Y:S04]  /*e6e0*/  SHFL.DOWN PT, R27, R143, R3, 0x1f ;  /* 0x08001f038f1b7589 */ /* 0x000fe800000e0000 */
[----:B------:R3:W4:Y:S01]  /*e6f0*/  SHFL.DOWN PT, R26, R142, R3, 0x1f ;  /* 0x08001f038e1a7589 */ /* 0x00072200000e0000 */
[----:B0-----:R-:W-:Y:S02]  /*e700*/  DADD R88, R18, R88 ;  /* 0x0000000012587229 */ /* 0x001fe40000000058 */
[----:B-1----:R-:W-:Y:S01]  /*e710*/  DADD R90, R20, R90 ;  /* 0x00000000145a7229 */ /* 0x002fe2000000005a */
[----:B---3--:R-:W-:-:S04]  /*e720*/  SHF.L.U32 R3, R3, 0x1, RZ ;  /* 0x0000000103037819 */ /* 0x008fc800000006ff */
[----:B------:R-:W-:Y:S01]  /*e730*/  ISETP.GE.AND P0, PT, R3, R0, PT ;  /* 0x000000000300720c */ /* 0x000fe20003f06270 */
[----:B--2---:R-:W-:Y:S02]  /*e740*/  DADD R140, R24, R140 ;  /* 0x00000000188c7229 */ /* 0x004fe4000000008c */
[----:B----4-:R-:W-:-:S10]  /*e750*/  DADD R142, R26, R142 ;  /* 0x000000001a8e7229 */ /* 0x010fd4000000008e */
[----:B------:R-:W-:Y:S05]  /*e760*/  @!P0 BRA `(.L_x_559) ;  /* 0xfffffffc00948947 */ /* 0x000fea000383ffff */
.L_x_554:
[----:B01----:R-:W0:Y:S01]  /*e770*/  LDC R3, c[0x0][0x404] ;  /* 0x00010100ff037b82 */ /* 0x003e220000000800 */
[----:B------:R-:W-:Y:S01]  /*e780*/  IMAD.MOV.U32 R16, RZ, RZ, RZ ;  /* 0x000000ffff107224 */ /* 0x000fe200078e00ff */
[----:B------:R-:W-:Y:S02]  /*e790*/  MOV R18, RZ ;  /* 0x000000ff00127202 */ /* 0x000fe40000000f00 */
[----:B0-----:R-:W-:-:S13]  /*e7a0*/  ISETP.NE.AND P1, PT, R3, RZ, PT ;  /* 0x000000ff0300720c */ /* 0x001fda0003f25270 */
        /* <DEDUP_REMOVED lines=274> */
.L_x_560:
[----:B------:R-:W-:Y:S02]  /*f8d0*/  ULDC.64 UR4, c[0x0][0x608] ;  /* 0x0001820000047ab9 */ /* 0x000fe40000000a00 */
[----:B------:R-:W-:-:S05]  /*f8e0*/  IADD3 R6, P0, R18, UR4, RZ ;  /* 0x0000000412067c10 */ /* 0x000fca000ff1e0ff */
[----:B------:R-:W-:Y:S01]  /*f8f0*/  IMAD.X R7, RZ, RZ, UR5, P0 ;  /* 0x00000005ff077e24 */ /* 0x000fe200080e06ff */
[----:B------:R-:W-:Y:S07]  /*f900*/  @!P1 BRA `(.L_x_561) ;  /* 0x0000001000489947 */ /* 0x000fee0003800000 */
[----:B------:R-:W-:Y:S01]  /*f910*/  IADD3 R5, R23, 0x1, RZ ;  /* 0x0000000117057810 */ /* 0x000fe20007ffe0ff */
[----:B------:R-:W-:Y:S01]  /*f920*/  IMAD.MOV.U32 R4, RZ, RZ, RZ ;  /* 0x000000ffff047224 */ /* 0x000fe200078e00ff */
[----:B------:R-:W-:Y:S01]  /*f930*/  ULDC.64 UR8, c[0x0][0x408] ;  /* 0x0001020000087ab9 */ /* 0x000fe20000000a00 */
[----:B------:R-:W-:Y:S01]  /*f940*/  ULDC UR6, c[0x0][0x410] ;  /* 0x0001040000067ab9 */ /* 0x000fe20000000800 */
[----:B------:R-:W-:Y:S01]  /*f950*/  ISETP.NE.AND P0, PT, R3, 0x1, PT ;  /* 0x000000010300780c */ /* 0x000fe20003f05270 */
[----:B-----5:R-:W-:-:S05]  /*f960*/  IMAD.HI.U32 R12, R5, UR9, R4 ;  /* 0x00000009050c7c27 */ /* 0x020fca000f8e0004 */
        /* <DEDUP_REMOVED lines=268> */
.L_x_561:
[----:B-----5:R-:W-:Y:S01]  /*10a30*/  IADD3 R12, P0, R16, UR4, RZ ;  /* 0x00000004100c7c10 */ /* 0x020fe2000ff1e0ff */
[----:B------:R-:W-:Y:S01]  /*10a40*/  IMAD.MOV.U32 R24, RZ, RZ, RZ ;  /* 0x000000ffff187224 */ /* 0x000fe200078e00ff */
[----:B------:R-:W-:-:S03]  /*10a50*/  MOV R19, RZ ;  /* 0x000000ff00137202 */ /* 0x000fc60000000f00 */
[----:B------:R-:W-:Y:S01]  /*10a60*/  IMAD.X R13, RZ, RZ, UR5, P0 ;  /* 0x00000005ff0d7e24 */ /* 0x000fe200080e06ff */
[----:B------:R-:W-:Y:S07]  /*10a70*/  @!P1 BRA `(.L_x_562) ;  /* 0x0000001000489947 */ /* 0x000fee0003800000 */
        /* <DEDUP_REMOVED lines=274> */
.L_x_562:
        /* <DEDUP_REMOVED lines=277> */
.L_x_563:
[----:B------:R-:W-:Y:S01]  /*12cf0*/  ULDC.64 UR6, c[0x0][0x618] ;  /* 0x0001860000067ab9 */ /* 0x000fe20000000a00 */
[----:B------:R-:W-:Y:S02]  /*12d00*/  CS2R R4, SRZ ;  /* 0x0000000000047805 */ /* 0x000fe4000001ff00 */
[----:B------:R-:W-:Y:S01]  /*12d10*/  ISETP.NE.U32.AND P0, PT, RZ, UR6, PT ;  /* 0x00000006ff007c0c */ /* 0x000fe2000bf05070 */
[----:B------:R-:W-:Y:S01]  /*12d20*/  HFMA2.MMA R56, -RZ, RZ, 0, 0 ;  /* 0x00000000ff387435 */ /* 0x000fe200000001ff */
[----:B------:R-:W-:Y:S02]  /*12d30*/  IADD3 R26, P2, R19, UR4, RZ ;  /* 0x00000004131a7c10 */ /* 0x000fe4000ff5e0ff */
[----:B------:R-:W-:-:S03]  /*12d40*/  ISETP.NE.AND.EX P0, PT, RZ, UR7, PT, P0 ;  /* 0x00000007ff007c0c */ /* 0x000fc6000bf05300 */
[----:B------:R-:W-:-:S10]  /*12d50*/  IMAD.X R27, RZ, RZ, UR5, P2 ;  /* 0x00000005ff1b7e24 */ /* 0x000fd400090e06ff */
[----:B------:R-:W-:Y:S01]  /*12d60*/  @P0 IADD3 R4, P3, R18, UR6, RZ ;  /* 0x0000000612040c10 */ /* 0x000fe2000ff7e0ff */
[----:B------:R-:W-:Y:S02]  /*12d70*/  ULDC UR6, c[0x0][0x250] ;  /* 0x0000940000067ab9 */ /* 0x000fe40000000800 */
[----:B------:R-:W-:Y:S02]  /*12d80*/  ISETP.NE.AND P4, PT, RZ, UR6, PT ;  /* 0x00000006ff007c0c */ /* 0x000fe4000bf85270 */
[----:B------:R-:W-:-:S05]  /*12d90*/  @P0 IMAD.X R5, RZ, RZ, UR7, P3 ;  /* 0x00000007ff050e24 */ /* 0x000fca00098e06ff */
[----:B------:R-:W-:-:S06]  /*12da0*/  @P0 MOV R56, R5 ;  /* 0x0000000500380202 */ /* 0x000fcc0000000f00 */
        /* <DEDUP_REMOVED lines=9> */
[----:B0-----:R-:W-:-:S04]  /*12e40*/  IMAD R7, R0, UR6, R7 ;  /* 0x0000000600077c24 */ /* 0x001fc8000f8e0207 */
[----:B------:R-:W-:Y:S01]  /*12e50*/  IMAD.SHL.U32 R21, R7, 0x4, RZ ;  /* 0x0000000407157824 */ /* 0x000fe200078e00ff */
        /* <DEDUP_REMOVED lines=270> */
[----:B------:R-:W-:-:S04]  /*13f40*/  ULDC UR6, c[0x0][0x5f4] ;  /* 0x00017d0000067ab9 */ /* 0x000fc80000000800 */
[----:B------:R-:W-:-:S04]  /*13f50*/  IMAD.MOV R7, RZ, RZ, -R6 ;  /* 0x000000ffff077224 */ /* 0x000fc800078e0a06 */
[----:B------:R-:W-:-:S04]  /*13f60*/  IMAD R7, R7, UR8, R13 ;  /* 0x0000000807077c24 */ /* 0x000fc8000f8e020d */
[----:B------:R-:W-:-:S07]  /*13f70*/  IMAD R22, R7, UR6, R22 ;  /* 0x0000000607167c24 */ /* 0x000fce000f8e0216 */
.L_x_565:
        /* <DEDUP_REMOVED lines=277> */
.L_x_566:
[----:B------:R-:W-:Y:S01]  /*150d0*/  IADD3 R12, P0, R19, UR4, RZ ;  /* 0x00000004130c7c10 */ /* 0x000fe2000ff1e0ff */
[----:B------:R-:W-:Y:S01]  /*150e0*/  IMAD.MOV.U32 R18, RZ, RZ, RZ ;  /* 0x000000ffff127224 */ /* 0x000fe200078e00ff */
[----:B------:R-:W-:Y:S02]  /*150f0*/  MOV R16, RZ ;  /* 0x000000ff00107202 */ /* 0x000fe40000000f00 */
        /* <DEDUP_REMOVED lines=276> */
.L_x_567:
        /* <DEDUP_REMOVED lines=277> */
.L_x_568:
[----:B------:R-:W0:Y:S01]  /*17390*/  LDC R26, c[0x0][0x248] ;  /* 0x00009200ff1a7b82 */ /* 0x000e220000000800 */
[----:B------:R-:W-:Y:S01]  /*173a0*/  ULDC UR6, c[0x0][0x238] ;  /* 0x00008e0000067ab9 */ /* 0x000fe20000000800 */
[----:B------:R-:W-:Y:S01]  /*173b0*/  IADD3 R20, P1, R16, UR4, RZ ;  /* 0x0000000410147c10 */ /* 0x000fe2000ff3e0ff */
[----:B------:R-:W-:Y:S01]  /*173c0*/  BSSY B0, `(.L_x_569) ;  /* 0x000000d000007945 */ /* 0x000fe20003800000 */
[----:B------:R-:W-:Y:S02]  /*173d0*/  PRMT R3, RZ, 0x7610, R3 ;  /* 0x00007610ff037816 */ /* 0x000fe40000000003 */
[----:B0-----:R-:W-:-:S04]  /*173e0*/  ISETP.NE.AND P0, PT, R26, RZ, PT ;  /* 0x000000ff1a00720c */ /* 0x001fc80003f05270 */
        /* <DEDUP_REMOVED lines=10> */
.L_x_570:
[----:B------:R-:W-:Y:S05]  /*17490*/  BSYNC B0 ;  /* 0x0000000000007941 */ /* 0x000fea0003800000 */
.L_x_569:
        /* <DEDUP_REMOVED lines=14> */
[----:B------:R0:W-:Y:S04]  /*17580*/  STG.E.128 desc[UR60][R24.64+0x10], R84 ;  /* 0x0000105418007986 */ /* 0x0001e8000c101d3c */
[----:B------:R0:W-:Y:S04]  /*17590*/  STG.E.128 desc[UR60][R24.64+0x20], R88 ;  /* 0x0000205818007986 */ /* 0x0001e8000c101d3c */
[----:B------:R0:W-:Y:S02]  /*175a0*/  STG.E.128 desc[UR60][R24.64+0x30], R140 ;  /* 0x0000308c18007986 */ /* 0x0001e4000c101d3c */
.L_x_572:
[----:B------:R-:W-:Y:S05]  /*175b0*/  BSYNC B0 ;  /* 0x0000000000007941 */ /* 0x000fea0003800000 */
.L_x_571:
        /* <DEDUP_REMOVED lines=28> */
[----:B------:R-:W-:Y:S01]  /*17780*/  UIADD3 UR4, UR4, -0x1, URZ ;  /* 0xffffffff04047890 */ /* 0x000fe2000fffe03f */
[----:B------:R-:W0:Y:S01]  /*17790*/  POPC R24, R23 ;  /* 0x0000001700187309 */ /* 0x000e220000000000 */
[----:B--2---:R-:W0:Y:S02]  /*177a0*/  SHFL.IDX PT, R3, R9, R10, 0x1f ;  /* 0x00001f0a09037589 */ /* 0x004e2400000e0000 */
[----:B0-----:R-:W-:-:S04]  /*177b0*/  IADD3 R3, R3, R24, RZ ;  /* 0x0000001803037210 */ /* 0x001fc80007ffe0ff */
[----:B------:R-:W-:-:S04]  /*177c0*/  ISETP.NE.AND P0, PT, R3, UR4, PT ;  /* 0x0000000403007c0c */ /* 0x000fc8000bf05270 */
[----:B------:R-:W-:-:S05]  /*177d0*/  SEL R3, RZ, 0x1, P0 ;  /* 0x00000001ff037807 */ /* 0x000fca0000000000 */
[----:B------:R1:W-:Y:S04]  /*177e0*/  STS.U8 [UR5], R3 ;  /* 0x00000003ff007988 */ /* 0x0003e80008000005 */
.L_x_574:
[----:B------:R-:W-:Y:S05]  /*177f0*/  BSYNC B0 ;  /* 0x0000000000007941 */ /* 0x000fea0003800000 */
.L_x_573:
        /* <DEDUP_REMOVED lines=19> */
[----:B0-----:R-:W-:Y:S01]  /*17930*/  MOV R8, UR10 ;  /* 0x0000000a00087c02 */ /* 0x001fe20008000f00 */
[----:B------:R-:W-:Y:S01]  /*17940*/  IMAD.U32 R9, RZ, RZ, UR11 ;  /* 0x0000000bff097e24 */ /* 0x000fe2000f8e00ff */
[----:B------:R-:W-:Y:S01]  /*17950*/  MOV R10, UR12 ;  /* 0x0000000c000a7c02 */ /* 0x000fe20008000f00 */
[----:B------:R-:W-:Y:S01]  /*17960*/  BSSY B0, `(.L_x_575) ;  /* 0x000006c000007945 */ /* 0x000fe20003800000 */
[----:B------:R-:W-:-:S03]  /*17970*/  MOV R11, UR13 ;  /* 0x0000000d000b7c02 */ /* 0x000fc60008000f00 */
[----:B------:R-:W-:Y:S05]  /*17980*/  @!P0 BRA `(.L_x_576) ;  /* 0x0000000000d88947 */ /* 0x000fea0003800000 */
[----:B------:R-:W-:Y:S01]  /*17990*/  ULDC UR6, c[0x0][0x0] ;  /* 0x0000000000067ab9 */ /* 0x000fe20000000800 */
[----:B------:R-:W-:Y:S01]  /*179a0*/  ULDC UR8, c[0x0][0x244] ;  /* 0x0000910000087ab9 */ /* 0x000fe20000000800 */
[----:B------:R-:W-:Y:S01]  /*179b0*/  IMAD R3, R2, UR6, R17 ;  /* 0x0000000602037c24 */ /* 0x000fe2000f8e0211 */
[----:B------:R-:W-:Y:S01]  /*179c0*/  MOV R33, UR11 ;  /* 0x0000000b00217c02 */ /* 0x000fe20008000f00 */
[----:B------:R-:W-:Y:S01]  /*179d0*/  IMAD.U32 R32, RZ, RZ, UR10 ;  /* 0x0000000aff207e24 */ /* 0x000fe2000f8e00ff */
[----:B------:R-:W-:Y:S01]  /*179e0*/  MOV R34, UR12 ;  /* 0x0000000c00227c02 */ /* 0x000fe20008000f00 */
[----:B------:R-:W-:Y:S01]  /*179f0*/  IMAD.U32 R35, RZ, RZ, UR13 ;  /* 0x0000000dff237e24 */ /* 0x000fe2000f8e00ff */
[----:B------:R-:W-:Y:S01]  /*17a00*/  ISETP.GE.U32.AND P0, PT, R3, UR8, PT ;  /* 0x0000000803007c0c */ /* 0x000fe2000bf06070 */
[----:B------:R-:W-:Y:S01]  /*17a10*/  IMAD.U32 R30, RZ, RZ, UR12 ;  /* 0x0000000cff1e7e24 */ /* 0x000fe2000f8e00ff */
[----:B------:R-:W-:Y:S01]  /*17a20*/  MOV R28, UR10 ;  /* 0x0000000a001c7c02 */ /* 0x000fe20008000f00 */
[----:B------:R-:W-:Y:S01]  /*17a30*/  IMAD.U32 R25, RZ, RZ, UR11 ;  /* 0x0000000bff197e24 */ /* 0x000fe2000f8e00ff */
[----:B------:R-:W-:-:S02]  /*17a40*/  MOV R29, UR11 ;  /* 0x0000000b001d7c02 */ /* 0x000fc40008000f00 */
[----:B------:R-:W-:Y:S02]  /*17a50*/  MOV R31, UR13 ;  /* 0x0000000d001f7c02 */ /* 0x000fe40008000f00 */
[----:B------:R-:W-:Y:S02]  /*17a60*/  MOV R24, UR10 ;  /* 0x0000000a00187c02 */ /* 0x000fe40008000f00 */
[----:B------:R-:W-:Y:S02]  /*17a70*/  MOV R26, UR12 ;  /* 0x0000000c001a7c02 */ /* 0x000fe40008000f00 */
[----:B------:R-:W-:Y:S01]  /*17a80*/  MOV R27, UR13 ;  /* 0x0000000d001b7c02 */ /* 0x000fe20008000f00 */
[----:B------:R-:W-:Y:S06]  /*17a90*/  @P0 BRA `(.L_x_577) ;  /* 0x0000000400600947 */ /* 0x000fec0003800000 */
[----:B------:R-:W-:Y:S01]  /*17aa0*/  ULDC UR7, c[0x0][0x10] ;  /* 0x0000040000077ab9 */ /* 0x000fe20000000800 */
[----:B------:R-:W0:Y:S01]  /*17ab0*/  LDC R58, c[0x0][0x4] ;  /* 0x00000100ff3a7b82 */ /* 0x000e220000000800 */
[----:B------:R-:W-:Y:S01]  /*17ac0*/  BSSY B1, `(.L_x_578) ;  /* 0x0000021000017945 */ /* 0x000fe20003800000 */
[----:B------:R-:W-:Y:S01]  /*17ad0*/  IMAD.U32 R32, RZ, RZ, UR10 ;  /* 0x0000000aff207e24 */ /* 0x000fe2000f8e00ff */
[----:B------:R-:W-:Y:S01]  /*17ae0*/  MOV R33, UR11 ;  /* 0x0000000b00217c02 */ /* 0x000fe20008000f00 */
[----:B------:R-:W-:Y:S01]  /*17af0*/  IMAD.U32 R35, RZ, RZ, UR13 ;  /* 0x0000000dff237e24 */ /* 0x000fe2000f8e00ff */
[----:B------:R-:W-:Y:S01]  /*17b00*/  MOV R34, UR12 ;  /* 0x0000000c00227c02 */ /* 0x000fe20008000f00 */
[----:B------:R-:W-:Y:S01]  /*17b10*/  IMAD.U32 R30, RZ, RZ, UR12 ;  /* 0x0000000cff1e7e24 */ /* 0x000fe2000f8e00ff */
[----:B------:R-:W-:Y:S01]  /*17b20*/  MOV R28, UR10 ;  /* 0x0000000a001c7c02 */ /* 0x000fe20008000f00 */
[----:B------:R-:W1:Y:S01]  /*17b30*/  LDC.64 R38, c[0x0][0x620] ;  /* 0x00018800ff267b82 */ /* 0x000e620000000a00 */
[----:B------:R-:W-:Y:S01]  /*17b40*/  MOV R29, UR11 ;  /* 0x0000000b001d7c02 */ /* 0x000fe20008000f00 */
[----:B------:R-:W-:Y:S01]  /*17b50*/  IMAD.U32 R25, RZ, RZ, UR11 ;  /* 0x0000000bff197e24 */ /* 0x000fe2000f8e00ff */
[----:B------:R-:W-:Y:S01]  /*17b60*/  MOV R31, UR13 ;  /* 0x0000000d001f7c02 */ /* 0x000fe20008000f00 */
[----:B------:R-:W-:Y:S01]  /*17b70*/  IMAD R0, R0, UR7, RZ ;  /* 0x0000000700007c24 */ /* 0x000fe2000f8e02ff */
[----:B------:R-:W-:-:S02]  /*17b80*/  MOV R24, UR10 ;  /* 0x0000000a00187c02 */ /* 0x000fc40008000f00 */
[----:B------:R-:W-:Y:S02]  /*17b90*/  MOV R26, UR12 ;  /* 0x0000000c001a7c02 */ /* 0x000fe40008000f00 */
[----:B------:R-:W-:Y:S01]  /*17ba0*/  MOV R27, UR13 ;  /* 0x0000000d001b7c02 */ /* 0x000fe20008000f00 */
[----:B0-----:R-:W-:-:S07]  /*17bb0*/  IMAD R58, R58, UR6, RZ ;  /* 0x000000063a3a7c24 */ /* 0x001fce000f8e02ff */
.L_x_579:
[----:B------:R-:W-:-:S04]  /*17bc0*/  IMAD.IADD R37, R0, 0x1, R3 ;  /* 0x0000000100257824 */ /* 0x000fc800078e0203 */
[----:B-1----:R-:W-:-:S05]  /*17bd0*/  IMAD.WIDE.U32 R36, R37, 0x40, R38 ;  /* 0x0000004025247825 */ /* 0x002fca00078e0026 */
[----:B------:R-:W2:Y:S04]  /*17be0*/  LDG.E.128 R40, desc[UR60][R36.64] ;  /* 0x0000003c24287981 */ /* 0x000ea8000c1e1d00 */
[----:B------:R-:W3:Y:S04]  /*17bf0*/  LDG.E.128 R44, desc[UR60][R36.64+0x10] ;  /* 0x0000103c242c7981 */ /* 0x000ee8000c1e1d00 */
[----:B------:R-:W4:Y:S04]  /*17c00*/  LDG.E.128 R48, desc[UR60][R36.64+0x20] ;  /* 0x0000203c24307981 */ /* 0x000f28000c1e1d00 */
[----:B------:R-:W5:Y:S01]  /*17c10*/  LDG.E.128 R52, desc[UR60][R36.64+0x30] ;  /* 0x0000303c24347981 */ /* 0x000f62000c1e1d00 */
[----:B------:R-:W-:-:S04]  /*17c20*/  IADD3 R3, R58, R3, RZ ;  /* 0x000000033a037210 */ /* 0x000fc80007ffe0ff */
[----:B------:R-:W-:Y:S01]  /*17c30*/  ISETP.GE.U32.AND P0, PT, R3, UR8, PT ;  /* 0x0000000803007c0c */ /* 0x000fe2000bf06070 */
        /* <DEDUP_REMOVED lines=10> */
.L_x_578:
[----:B------:R-:W-:Y:S05]  /*17ce0*/  BRA `(.L_x_577) ;  /* 0x0000000000cc7947 */ /* 0x000fea0003800000 */
.L_x_576:
[----:B------:R-:W-:Y:S01]  /*17cf0*/  ULDC UR7, c[0x0][0x244] ;  /* 0x0000910000077ab9 */ /* 0x000fe20000000800 */
[----:B------:R-:W-:Y:S01]  /*17d00*/  MOV R32, UR10 ;  /* 0x0000000a00207c02 */ /* 0x000fe20008000f00 */
[----:B------:R-:W-:Y:S01]  /*17d10*/  IMAD.U32 R33, RZ, RZ, UR11 ;  /* 0x0000000bff217e24 */ /* 0x000fe2000f8e00ff */
[----:B------:R-:W-:Y:S01]  /*17d20*/  ISETP.GE.U32.AND P0, PT, R2, UR7, PT ;  /* 0x0000000702007c0c */ /* 0x000fe2000bf06070 */
[----:B------:R-:W-:Y:S01]  /*17d30*/  IMAD.U32 R28, RZ, RZ, UR10 ;  /* 0x0000000aff1c7e24 */ /* 0x000fe2000f8e00ff */
[----:B------:R-:W-:Y:S01]  /*17d40*/  MOV R34, UR12 ;  /* 0x0000000c00227c02 */ /* 0x000fe20008000f00 */
[----:B------:R-:W-:Y:S01]  /*17d50*/  IMAD.U32 R31, RZ, RZ, UR13 ;  /* 0x0000000dff1f7e24 */ /* 0x000fe2000f8e00ff */
[----:B------:R-:W-:Y:S01]  /*17d60*/  MOV R35, UR13 ;  /* 0x0000000d00237c02 */ /* 0x000fe20008000f00 */
[----:B------:R-:W-:Y:S01]  /*17d70*/  IMAD.U32 R26, RZ, RZ, UR12 ;  /* 0x0000000cff1a7e24 */ /* 0x000fe2000f8e00ff */
[----:B------:R-:W-:Y:S02]  /*17d80*/  MOV R29, UR11 ;  /* 0x0000000b001d7c02 */ /* 0x000fe40008000f00 */
[----:B------:R-:W-:-:S02]  /*17d90*/  MOV R30, UR12 ;  /* 0x0000000c001e7c02 */ /* 0x000fc40008000f00 */
[----:B------:R-:W-:Y:S02]  /*17da0*/  MOV R24, UR10 ;  /* 0x0000000a00187c02 */ /* 0x000fe40008000f00 */
[----:B------:R-:W-:Y:S02]  /*17db0*/  MOV R25, UR11 ;  /* 0x0000000b00197c02 */ /* 0x000fe40008000f00 */
[----:B------:R-:W-:Y:S01]  /*17dc0*/  MOV R27, UR13 ;  /* 0x0000000d001b7c02 */ /* 0x000fe20008000f00 */
[----:B------:R-:W-:Y:S06]  /*17dd0*/  @P0 BRA `(.L_x_577) ;  /* 0x0000000000900947 */ /* 0x000fec0003800000 */
[----:B------:R-:W-:Y:S01]  /*17de0*/  ULDC UR6, c[0x0][0x10] ;  /* 0x0000040000067ab9 */ /* 0x000fe20000000800 */
[----:B------:R-:W0:Y:S01]  /*17df0*/  LDC R23, c[0x0][RZ] ;  /* 0x00000000ff177b82 */ /* 0x000e220000000800 */
[----:B------:R-:W-:Y:S01]  /*17e00*/  MOV R3, R2 ;  /* 0x0000000200037202 */ /* 0x000fe20000000f00 */
        /* <DEDUP_REMOVED lines=12> */
[----:B------:R-:W-:Y:S01]  /*17ed0*/  MOV R26, UR12 ;  /* 0x0000000c001a7c02 */ /* 0x000fe20008000f00 */
[----:B------:R-:W2:Y:S01]  /*17ee0*/  LDC R58, c[0x0][0x4] ;  /* 0x00000100ff3a7b82 */ /* 0x000ea20000000800 */
[----:B------:R-:W-:-:S07]  /*17ef0*/  MOV R27, UR13 ;  /* 0x0000000d001b7c02 */ /* 0x000fce0008000f00 */
.L_x_580:
[----:B------:R-:W-:-:S04]  /*17f00*/  IMAD.IADD R36, R0, 0x1, R3 ;  /* 0x0000000100247824 */ /* 0x000fc800078e0203 */
[----:B0-----:R-:W-:-:S04]  /*17f10*/  IMAD R37, R36, R23, R17 ;  /* 0x0000001724257224 */ /* 0x001fc800078e0211 */
[----:B-1----:R-:W-:-:S05]  /*17f20*/  IMAD.WIDE.U32 R36, R37, 0x40, R38 ;  /* 0x0000004025247825 */ /* 0x002fca00078e0026 */
[----:B------:R-:W3:Y:S04]  /*17f30*/  LDG.E.128 R40, desc[UR60][R36.64] ;  /* 0x0000003c24287981 */ /* 0x000ee8000c1e1d00 */
[----:B------:R-:W4:Y:S04]  /*17f40*/  LDG.E.128 R44, desc[UR60][R36.64+0x10] ;  /* 0x0000103c242c7981 */ /* 0x000f28000c1e1d00 */
[----:B------:R-:W5:Y:S04]  /*17f50*/  LDG.E.128 R48, desc[UR60][R36.64+0x20] ;  /* 0x0000203c24307981 */ /* 0x000f68000c1e1d00 */
[----:B------:R-:W5:Y:S01]  /*17f60*/  LDG.E.128 R52, desc[UR60][R36.64+0x30] ;  /* 0x0000303c24347981 */ /* 0x000f62000c1e1d00 */
[----:B--2---:R-:W-:-:S04]  /*17f70*/  IADD3 R3, R58, R3, RZ ;  /* 0x000000033a037210 */ /* 0x004fc80007ffe0ff */
[----:B------:R-:W-:Y:S01]  /*17f80*/  ISETP.GE.U32.AND P0, PT, R3, UR7, PT ;  /* 0x0000000703007c0c */ /* 0x000fe2000bf06070 */
[----:B---3--:R-:W-:Y:S02]  /*17f90*/  DADD R8, R40, R8 ;  /* 0x0000000028087229 */ /* 0x008fe40000000008 */
[----:B------:R-:W-:Y:S02]  /*17fa0*/  DADD R10, R42, R10 ;  /* 0x000000002a0a7229 */ /* 0x000fe4000000000a */
[----:B----4-:R-:W-:Y:S02]  /*17fb0*/  DADD R32, R44, R32 ;  /* 0x000000002c207229 */ /* 0x010fe40000000020 */
[----:B------:R-:W-:Y:S02]  /*17fc0*/  DADD R34, R46, R34 ;  /* 0x000000002e227229 */ /* 0x000fe40000000022 */
[----:B-----5:R-:W-:Y:S02]  /*17fd0*/  DADD R28, R48, R28 ;  /* 0x00000000301c7229 */ /* 0x020fe4000000001c */
[----:B------:R-:W-:-:S02]  /*17fe0*/  DADD R30, R50, R30 ;  /* 0x00000000321e7229 */ /* 0x000fc4000000001e */
[----:B------:R-:W-:Y:S02]  /*17ff0*/  DADD R24, R52, R24 ;  /* 0x0000000034187229 */ /* 0x000fe40000000018 */
[----:B------:R-:W-:Y:S01]  /*18000*/  DADD R26, R54, R26 ;  /* 0x00000000361a7229 */ /* 0x000fe2000000001a */
[----:B------:R-:W-:Y:S10]  /*18010*/  @!P0 BRA `(.L_x_580) ;  /* 0xfffffffc00b88947 */ /* 0x000ff4000383ffff */
.L_x_577:
[----:B------:R-:W-:Y:S05]  /*18020*/  BSYNC B0 ;  /* 0x0000000000007941 */ /* 0x000fea0003800000 */
.L_x_575:
        /* <DEDUP_REMOVED lines=9> */
[----:B------:R0:W-:Y:S04]  /*180c0*/  STS.128 [R3+0x10], R32 ;  /* 0x0000102003007388 */ /* 0x0001e80000000c00 */
[----:B------:R0:W-:Y:S04]  /*180d0*/  STS.128 [R3+0x20], R28 ;  /* 0x0000201c03007388 */ /* 0x0001e80000000c00 */
[----:B------:R0:W-:Y:S01]  /*180e0*/  STS.128 [R3+0x30], R24 ;  /* 0x0000301803007388 */ /* 0x0001e20000000c00 */
[----:B------:R-:W-:Y:S05]  /*180f0*/  @!P0 BRA `(.L_x_581) ;  /* 0x0000000000748947 */ /* 0x000fea0003800000 */
[----:B------:R-:W-:-:S07]  /*18100*/  MOV R23, UR5 ;  /* 0x0000000500177c02 */ /* 0x000fce0008000f00 */
.L_x_584:
[----:B------:R-:W-:Y:S01]  /*18110*/  IMAD.IADD R0, R2, 0x1, R23 ;  /* 0x0000000102007824 */ /* 0x000fe200078e0217 */
[----:B------:R-:W-:Y:S01]  /*18120*/  BAR.SYNC.DEFER_BLOCKING 0x0 ;  /* 0x0000000000007b1d */ /* 0x000fe20000010000 */
[----:B------:R-:W-:-:S03]  /*18130*/  ISETP.GT.AND P2, PT, R23, 0x1, PT ;  /* 0x000000011700780c */ /* 0x000fc60003f44270 */
[----:B------:R-:W-:Y:S02]  /*18140*/  ISETP.GE.U32.AND P0, PT, R0, UR6, PT ;  /* 0x0000000600007c0c */ /* 0x000fe4000bf06070 */
[----:B------:R-:W-:Y:S02]  /*18150*/  BSSY B0, `(.L_x_582) ;  /* 0x0000016000007945 */ /* 0x000fe40003800000 */
[----:B------:R-:W-:Y:S02]  /*18160*/  ISETP.GE.U32.OR P0, PT, R2, R23, P0 ;  /* 0x000000170200720c */ /* 0x000fe40000706470 */
[----:B------:R-:W-:-:S11]  /*18170*/  SHF.R.S32.HI R23, RZ, 0x1, R23 ;  /* 0x00000001ff177819 */ /* 0x000fd60000011417 */
[----:B-1----:R-:W-:Y:S05]  /*18180*/  @P0 BRA `(.L_x_583) ;  /* 0x0000000000480947 */ /* 0x002fea0003800000 */
[----:B------:R-:W-:-:S05]  /*18190*/  IMAD R0, R0, R52, R17 ;  /* 0x0000003400007224 */ /* 0x000fca00078e0211 */
[----:B------:R-:W-:-:S05]  /*181a0*/  LEA R0, R0, UR4, 0x6 ;  /* 0x0000000400007c11 */ /* 0x000fca000f8e30ff */
[----:B------:R-:W0:Y:S04]  /*181b0*/  LDS.128 R36, [R0] ;  /* 0x0000000000247984 */ /* 0x000e280000000c00 */
[----:B------:R-:W1:Y:S04]  /*181c0*/  LDS.128 R40, [R0+0x10] ;  /* 0x0000100000287984 */ /* 0x000e680000000c00 */
        /* <DEDUP_REMOVED lines=14> */
.L_x_583:
[----:B------:R-:W-:Y:S05]  /*182b0*/  BSYNC B0 ;  /* 0x0000000000007941 */ /* 0x000fea0003800000 */
.L_x_582:
[----:B------:R-:W-:Y:S05]  /*182c0*/  @P2 BRA `(.L_x_584) ;  /* 0xfffffffc00902947 */ /* 0x000fea000383ffff */
.L_x_581:
        /* <DEDUP_REMOVED lines=11> */
[----:B------:R-:W-:Y:S01]  /*18380*/  ISETP.GE.AND P0, PT, R2, 0x20, PT ;  /* 0x000000200200780c */ /* 0x000fe20003f06270 */
[----:B------:R2:W-:Y:S04]  /*18390*/  STS.128 [R3+0x20], R28 ;  /* 0x0000201c03007388 */ /* 0x0005e80000000c00 */
[----:B------:R2:W-:Y:S08]  /*183a0*/  STS.128 [R3+0x30], R24 ;  /* 0x0000301803007388 */ /* 0x0005f00000000c00 */
[----:B------:R-:W-:Y:S05]  /*183b0*/  @!P0 BRA `(.L_x_586) ;  /* 0x0000000000708947 */ /* 0x000fea0003800000 */
.L_x_589:
[C---:B------:R-:W-:Y:S01]  /*183c0*/  IMAD.IADD R0, R17.reuse, 0x1, R2 ;  /* 0x0000000111007824 */ /* 0x040fe200078e0202 */
[----:B------:R-:W-:Y:S04]  /*183d0*/  BAR.SYNC.DEFER_BLOCKING 0x0 ;  /* 0x0000000000007b1d */ /* 0x000fe80000010000 */
[----:B------:R-:W-:Y:S02]  /*183e0*/  ISETP.GE.U32.AND P0, PT, R0, R52, PT ;  /* 0x000000340000720c */ /* 0x000fe40003f06070 */
[----:B------:R-:W-:Y:S02]  /*183f0*/  BSSY B0, `(.L_x_587) ;  /* 0x0000014000007945 */ /* 0x000fe40003800000 */
[----:B------:R-:W-:-:S13]  /*18400*/  ISETP.GE.U32.OR P0, PT, R17, R2, P0 ;  /* 0x000000021100720c */ /* 0x000fda0000706470 */
[----:B---3--:R-:W-:Y:S05]  /*18410*/  @P0 BRA `(.L_x_588) ;  /* 0x0000000000440947 */ /* 0x008fea0003800000 */
[----:B------:R-:W-:-:S05]  /*18420*/  LEA R0, R2, R3, 0x6 ;  /* 0x0000000302007211 */ /* 0x000fca00078e30ff */
[----:B------:R-:W0:Y:S04]  /*18430*/  LDS.128 R36, [R0] ;  /* 0x0000000000247984 */ /* 0x000e280000000c00 */
[----:B------:R-:W3:Y:S04]  /*18440*/  LDS.128 R40, [R0+0x10] ;  /* 0x0000100000287984 */ /* 0x000ee80000000c00 */
[----:B------:R-:W4:Y:S04]  /*18450*/  LDS.128 R44, [R0+0x20] ;  /* 0x00002000002c7984 */ /* 0x000f280000000c00 */
[----:B------:R-:W5:Y:S01]  /*18460*/  LDS.128 R48, [R0+0x30] ;  /* 0x0000300000307984 */ /* 0x000f620000000c00 */
[----:B012---:R-:W-:-:S02]  /*18470*/  DADD R8, R8, R36 ;  /* 0x0000000008087229 */ /* 0x007fc40000000024 */
[----:B------:R-:W-:Y:S02]  /*18480*/  DADD R10, R10, R38 ;  /* 0x000000000a0a7229 */ /* 0x000fe40000000026 */
[----:B---3--:R-:W-:Y:S02]  /*18490*/  DADD R32, R32, R40 ;  /* 0x0000000020207229 */ /* 0x008fe40000000028 */
[----:B------:R-:W-:Y:S02]  /*184a0*/  DADD R34, R34, R42 ;  /* 0x0000000022227229 */ /* 0x000fe4000000002a */
[----:B----4-:R-:W-:Y:S01]  /*184b0*/  DADD R28, R28, R44 ;  /* 0x000000001c1c7229 */ /* 0x010fe2000000002c */
[----:B------:R3:W-:Y:S01]  /*184c0*/  STS.128 [R3], R8 ;  /* 0x0000000803007388 */ /* 0x0007e20000000c00 */
[----:B------:R-:W-:Y:S02]  /*184d0*/  DADD R30, R30, R46 ;  /* 0x000000001e1e7229 */ /* 0x000fe4000000002e */
[----:B-----5:R-:W-:Y:S01]  /*184e0*/  DADD R24, R24, R48 ;  /* 0x0000000018187229 */ /* 0x020fe20000000030 */
[----:B------:R3:W-:Y:S01]  /*184f0*/  STS.128 [R3+0x10], R32 ;  /* 0x0000102003007388 */ /* 0x0007e20000000c00 */
[----:B------:R-:W-:-:S03]  /*18500*/  DADD R26, R26, R50 ;  /* 0x000000001a1a7229 */ /* 0x000fc60000000032 */
[----:B------:R3:W-:Y:S04]  /*18510*/  STS.128 [R3+0x20], R28 ;  /* 0x0000201c03007388 */ /* 0x0007e80000000c00 */
[----:B------:R3:W-:Y:S04]  /*18520*/  STS.128 [R3+0x30], R24 ;  /* 0x0000301803007388 */ /* 0x0007e80000000c00 */
.L_x_588:
[----:B------:R-:W-:Y:S05]  /*18530*/  BSYNC B0 ;  /* 0x0000000000007941 */ /* 0x000fea0003800000 */
.L_x_587:
[----:B------:R-:W-:-:S04]  /*18540*/  SHF.R.S32.HI R2, RZ, 0x1, R2 ;  /* 0x00000001ff027819 */ /* 0x000fc80000011402 */
[----:B------:R-:W-:-:S13]  /*18550*/  ISETP.GE.AND P0, PT, R2, 0x20, PT ;  /* 0x000000200200780c */ /* 0x000fda0003f06270 */
[----:B------:R-:W-:Y:S05]  /*18560*/  @P0 BRA `(.L_x_589) ;  /* 0xfffffffc00940947 */ /* 0x000fea000383ffff */
[----:B------:R-:W-:-:S07]  /*18570*/  MOV R0, 0x20 ;  /* 0x0000002000007802 */ /* 0x000fce0000000f00 */
.L_x_586:
[----:B------:R-:W-:Y:S01]  /*18580*/  BAR.SYNC.DEFER_BLOCKING 0x0 ;  /* 0x0000000000007b1d */ /* 0x000fe20000010000 */
[----:B------:R-:W-:-:S13]  /*18590*/  ISETP.GE.AND P0, PT, R0, 0x2, PT ;  /* 0x000000020000780c */ /* 0x000fda0003f06270 */
[----:B------:R-:W-:Y:S05]  /*185a0*/  @!P0 BRA `(.L_x_585) ;  /* 0x0000000000708947 */ /* 0x000fea0003800000 */
[----:B------:R-:W-:-:S07]  /*185b0*/  IMAD.MOV.U32 R17, RZ, RZ, 0x1 ;  /* 0x00000001ff117424 */ /* 0x000fce00078e00ff */
.L_x_590:
[----:B0123--:R-:W-:Y:S04]  /*185c0*/  SHFL.DOWN PT, R3, R9, R17, 0x1f ;  /* 0x08001f1109037589 */ /* 0x00ffe800000e0000 */
[----:B------:R-:W0:Y:S04]  /*185d0*/  SHFL.DOWN PT, R2, R8, R17, 0x1f ;  /* 0x08001f1108027589 */ /* 0x000e2800000e0000 */
[----:B------:R-:W-:Y:S04]  /*185e0*/  SHFL.DOWN PT, R37, R11, R17, 0x1f ;  /* 0x08001f110b257589 */ /* 0x000fe800000e0000 */
[----:B------:R-:W1:Y:S04]  /*185f0*/  SHFL.DOWN PT, R36, R10, R17, 0x1f ;  /* 0x08001f110a247589 */ /* 0x000e6800000e0000 */
[----:B------:R-:W-:Y:S04]  /*18600*/  SHFL.DOWN PT, R39, R33, R17, 0x1f ;  /* 0x08001f1121277589 */ /* 0x000fe800000e0000 */
        /* <DEDUP_REMOVED lines=22> */
.L_x_585:
        /* <DEDUP_REMOVED lines=10> */
[----:B------:R-:W4:Y:S04]  /*18810*/  LDG.E.128 R36, desc[UR60][R4.64+0x10] ;  /* 0x0000103c04247981 */ /* 0x000f28000c1e1d00 */
[----:B------:R-:W5:Y:S04]  /*18820*/  LDG.E.128 R40, desc[UR60][R4.64+0x20] ;  /* 0x0000203c04287981 */ /* 0x000f68000c1e1d00 */
[----:B------:R-:W5:Y:S01]  /*18830*/  LDG.E.128 R44, desc[UR60][R4.64+0x30] ;  /* 0x0000303c042c7981 */ /* 0x000f62000c1e1d00 */
[----:B0123--:R-:W-:-:S02]  /*18840*/  DADD R8, R8, R12 ;  /* 0x0000000008087229 */ /* 0x00ffc4000000000c */
[----:B------:R-:W-:Y:S02]  /*18850*/  DADD R10, R10, R14 ;  /* 0x000000000a0a7229 */ /* 0x000fe4000000000e */
[----:B----4-:R-:W-:Y:S02]  /*18860*/  DADD R32, R32, R36 ;  /* 0x0000000020207229 */ /* 0x010fe40000000024 */
[----:B------:R-:W-:Y:S02]  /*18870*/  DADD R34, R34, R38 ;  /* 0x0000000022227229 */ /* 0x000fe40000000026 */
[----:B-----5:R-:W-:Y:S02]  /*18880*/  DADD R28, R28, R40 ;  /* 0x000000001c1c7229 */ /* 0x020fe40000000028 */
[----:B------:R-:W-:Y:S02]  /*18890*/  DADD R30, R30, R42 ;  /* 0x000000001e1e7229 */ /* 0x000fe4000000002a */
[----:B------:R-:W-:-:S02]  /*188a0*/  DADD R24, R24, R44 ;  /* 0x0000000018187229 */ /* 0x000fc4000000002c */
[----:B------:R-:W-:-:S11]  /*188b0*/  DADD R26, R26, R46 ;  /* 0x000000001a1a7229 */ /* 0x000fd6000000002e */
.L_x_592:
[----:B------:R-:W-:Y:S05]  /*188c0*/  @!P1 BRA `(.L_x_593) ;  /* 0x00000004009c9947 */ /* 0x000fea0003800000 */
[----:B------:R-:W4:Y:S01]  /*188d0*/  LDC R17, c[0x0][0x63c] ;  /* 0x00018f00ff117b82 */ /* 0x000f220000000800 */
[----:B------:R-:W-:Y:S02]  /*188e0*/  ULDC.64 UR4, c[0x0][0x210] ;  /* 0x0000840000047ab9 */ /* 0x000fe40000000a00 */
[----:B------:R-:W-:Y:S02]  /*188f0*/  DMUL R36, R8, UR4 ;  /* 0x0000000408247c28 */ /* 0x000fe40008000000 */
[----:B------:R-:W-:Y:S01]  /*18900*/  DMUL R38, R10, UR4 ;  /* 0x000000040a267c28 */ /* 0x000fe20008000000 */
[----:B----4-:R-:W-:-:S04]  /*18910*/  ISETP.NE.AND P0, PT, R17, 0x1, PT ;  /* 0x000000011100780c */ /* 0x010fc80003f05270 */
[----:B------:R-:W-:-:S09]  /*18920*/  P2R R0, PR, RZ, 0x1 ;  /* 0x00000001ff007803 */ /* 0x000fd20000000000 */
[----:B------:R-:W-:Y:S05]  /*18930*/  @!P0 BRA `(.L_x_594) ;  /* 0x0000000000408947 */ /* 0x000fea0003800000 */
[----:B------:R-:W-:Y:S01]  /*18940*/  MOV R0, 0x0 ;  /* 0x0000000000007802 */ /* 0x000fe20000000f00 */
[----:B------:R-:W-:Y:S01]  /*18950*/  ULDC.64 UR4, c[0x4][0x590] ;  /* 0x0101640000047ab9 */ /* 0x000fe20000000a00 */
[----:B------:R-:W-:Y:S01]  /*18960*/  ULDC.64 UR6, c[0x4][0x578] ;  /* 0x01015e0000067ab9 */ /* 0x000fe20000000a00 */
[----:B------:R-:W-:Y:S01]  /*18970*/  MOV R4, UR4 ;  /* 0x0000000400047c02 */ /* 0x000fe20008000f00 */
[----:B0123--:R0:W1:Y:S01]  /*18980*/  LDC.64 R2, c[0x4][R0] ;  /* 0x0100000000027b82 */ /* 0x00f0620000000a00 */
[----:B------:R-:W-:Y:S01]  /*18990*/  IMAD.U32 R5, RZ, RZ, UR5 ;  /* 0x00000005ff057e24 */ /* 0x000fe2000f8e00ff */
        /* <DEDUP_REMOVED lines=10> */
.L_x_594:
[----:B------:R-:W-:Y:S01]  /*18a40*/  ULDC.64 UR4, c[0x0][0x608] ;  /* 0x0001820000047ab9 */ /* 0x000fe20000000a00 */
[----:B------:R-:W-:Y:S02]  /*18a50*/  ISETP.NE.AND P6, PT, R17, 0x1, PT ;  /* 0x000000011100780c */ /* 0x000fe40003fc5270 */
[----:B------:R-:W-:-:S04]  /*18a60*/  IADD3 R22, P0, R22, UR4, RZ ;  /* 0x0000000416167c10 */ /* 0x000fc8000ff1e0ff */
[----:B------:R-:W-:Y:S01]  /*18a70*/  IADD3.X R23, RZ, UR5, RZ, P0, !PT ;  /* 0x00000005ff177c10 */ /* 0x000fe200087fe4ff */
[----:B------:R-:W-:Y:S02]  /*18a80*/  ULDC.64 UR4, c[0x0][0x210] ;  /* 0x0000840000047ab9 */ /* 0x000fe40000000a00 */
[----:B0123--:R-:W-:Y:S02]  /*18a90*/  DMUL R32, R32, UR4 ;  /* 0x0000000420207c28 */ /* 0x00ffe40008000000 */
        /* <DEDUP_REMOVED lines=19> */
.L_x_595:
[----:B------:R-:W-:Y:S01]  /*18bd0*/  ULDC.64 UR4, c[0x0][0x608] ;  /* 0x0001820000047ab9 */ /* 0x000fe20000000a00 */
[----:B------:R-:W-:Y:S02]  /*18be0*/  ISETP.NE.AND P6, PT, R17, 0x1, PT ;  /* 0x000000011100780c */ /* 0x000fe40003fc5270 */
[----:B------:R-:W-:-:S05]  /*18bf0*/  IADD3 R2, P0, R19, UR4, RZ ;  /* 0x0000000413027c10 */ /* 0x000fca000ff1e0ff */
[----:B------:R-:W-:Y:S01]  /*18c00*/  IMAD.X R3, RZ, RZ, UR5, P0 ;  /* 0x00000005ff037e24 */ /* 0x000fe200080e06ff */
        /* <DEDUP_REMOVED lines=9> */
[----:B-1----:R1:W2:Y:S01]  /*18ca0*/  LDC.64 R2, c[0x4][R0] ;  /* 0x0100000000027b82 */ /* 0x0022a20000000a00 */
        /* <DEDUP_REMOVED lines=11> */
.L_x_596:
        /* <DEDUP_REMOVED lines=13> */
[----:B-1----:R1:W3:Y:S01]  /*18e30*/  LDC.64 R2, c[0x4][R0] ;  /* 0x0100000000027b82 */ /* 0x0022e20000000a00 */
        /* <DEDUP_REMOVED lines=10> */
[----:B0-23--:R-:W-:Y:S05]  /*18ee0*/  CALL.ABS.NOINC R2 ;  /* 0x0000000002007343 */ /* 0x00dfea0003c00000 */
.L_x_597:
[----:B------:R-:W-:Y:S02]  /*18ef0*/  ULDC.64 UR4, c[0x0][0x608] ;  /* 0x0001820000047ab9 */ /* 0x000fe40000000a00 */
[----:B------:R-:W-:-:S04]  /*18f00*/  IADD3 R16, P0, R16, UR4, RZ ;  /* 0x0000000410107c10 */ /* 0x000fc8000ff1e0ff */
[----:B------:R-:W-:-:S05]  /*18f10*/  IADD3.X R17, RZ, UR5, RZ, P0, !PT ;  /* 0x00000005ff117c10 */ /* 0x000fca00087fe4ff */
[----:B------:R-:W-:Y:S01]  /*18f20*/  STG.E.128 desc[UR60][R16.64], R24 ;  /* 0x0000001810007986 */ /* 0x000fe2000c101d3c */
[----:B------:R-:W-:Y:S05]  /*18f30*/  EXIT ;  /* 0x000000000000794d */ /* 0x000fea0003800000 */
.L_x_593:
[----:B------:R-:W-:Y:S04]  /*18f40*/  STG.E.128 desc[UR60][R4.64], R8 ;  /* 0x0000000804007986 */ /* 0x000fe8000c101d3c */
[----:B------:R-:W-:Y:S04]  /*18f50*/  STG.E.128 desc[UR60][R4.64+0x10], R32 ;  /* 0x0000102004007986 */ /* 0x000fe8000c101d3c */
[----:B------:R-:W-:Y:S04]  /*18f60*/  STG.E.128 desc[UR60][R4.64+0x20], R28 ;  /* 0x0000201c04007986 */ /* 0x000fe8000c101d3c */
[----:B------:R-:W-:Y:S01]  /*18f70*/  STG.E.128 desc[UR60][R4.64+0x30], R24 ;  /* 0x0000301804007986 */ /* 0x000fe2000c101d3c */
[----:B------:R-:W-:Y:S05]  /*18f80*/  EXIT ;  /* 0x000000000000794d */ /* 0x000fea0003800000 */
.L_x_591:
        /* <DEDUP_REMOVED lines=16> */
.L_x_598:
        /* <DEDUP_REMOVED lines=11> */
[----:B------:R-:W-:Y:S01]  /*19140*/  IMAD.U32 R4, RZ, RZ, UR4 ;  /* 0x00000004ff047e24 */ /* 0x000fe2000f8e00ff */
[----:B0123--:R0:W1:Y:S01]  /*19150*/  LDC.64 R2, c[0x4][R0] ;  /* 0x0100000000027b82 */ /* 0x00f0620000000a00 */
        /* <DEDUP_REMOVED lines=11> */
.L_x_600:
[----:B------:R-:W-:Y:S01]  /*19210*/  ULDC.64 UR4, c[0x0][0x608] ;  /* 0x0001820000047ab9 */ /* 0x000fe20000000a00 */
[----:B------:R-:W-:Y:S02]  /*19220*/  ISETP.NE.AND P6, PT, R17, 0x1, PT ;  /* 0x000000011100780c */ /* 0x000fe40003fc5270 */
[----:B------:R-:W-:-:S05]  /*19230*/  IADD3 R22, P0, R22, UR4, RZ ;  /* 0x0000000416167c10 */ /* 0x000fca000ff1e0ff */
[----:B------:R-:W-:Y:S01]  /*19240*/  IMAD.X R23, RZ, RZ, UR5, P0 ;  /* 0x00000005ff177e24 */ /* 0x000fe200080e06ff */
        /* <DEDUP_REMOVED lines=21> */
.L_x_601:
        /* <DEDUP_REMOVED lines=25> */
.L_x_602:
        /* <DEDUP_REMOVED lines=13> */
[----:B-1----:R1:W3:Y:S01]  /*19600*/  LDC.64 R2, c[0x4][R0] ;  /* 0x0100000000027b82 */ /* 0x0022e20000000a00 */
        /* <DEDUP_REMOVED lines=10> */
[----:B0-23--:R-:W-:Y:S05]  /*196b0*/  CALL.ABS.NOINC R2 ;  /* 0x0000000002007343 */ /* 0x00dfea0003c00000 */
.L_x_603:
[----:B------:R-:W-:Y:S02]  /*196c0*/  ULDC.64 UR4, c[0x0][0x608] ;  /* 0x0001820000047ab9 */ /* 0x000fe40000000a00 */
[----:B------:R-:W-:-:S05]  /*196d0*/  IADD3 R16, P0, R16, UR4, RZ ;  /* 0x0000000410107c10 */ /* 0x000fca000ff1e0ff */
[----:B------:R-:W-:-:S05]  /*196e0*/  IMAD.X R17, RZ, RZ, UR5, P0 ;  /* 0x00000005ff117e24 */ /* 0x000fca00080e06ff */
[----:B------:R-:W-:Y:S01]  /*196f0*/  STG.E.128 desc[UR60][R16.64], R24 ;  /* 0x0000001810007986 */ /* 0x000fe2000c101d3c */
[----:B------:R-:W-:Y:S05]  /*19700*/  EXIT ;  /* 0x000000000000794d */ /* 0x000fea0003800000 */
.L_x_599:
[----:B------:R-:W-:Y:S04]  /*19710*/  STG.E.128 desc[UR60][R6.64], R8 ;  /* 0x0000000806007986 */ /* 0x000fe8000c101d3c */
[----:B------:R-:W-:Y:S04]  /*19720*/  STG.E.128 desc[UR60][R12.64], R32 ;  /* 0x000000200c007986 */ /* 0x000fe8000c101d3c */
[----:B------:R-:W-:Y:S04]  /*19730*/  STG.E.128 desc[UR60][R14.64], R28 ;  /* 0x0000001c0e007986 */ /* 0x000fe8000c101d3c */
[----:B------:R-:W-:Y:S01]  /*19740*/  STG.E.128 desc[UR60][R20.64], R24 ;  /* 0x0000001814007986 */ /* 0x000fe2000c101d3c */
[----:B------:R-:W-:Y:S05]  /*19750*/  EXIT ;  /* 0x000000000000794d */ /* 0x000fea0003800000 */
.L_x_564:
        /* <DEDUP_REMOVED lines=20> */
[----:B------:R-:W3:Y:S04]  /*198a0*/  LDG.E.128 R20, desc[UR60][R4.64+0x10] ;  /* 0x0000103c04147981 */ /* 0x000ee8000c1e1d00 */
[----:B------:R-:W4:Y:S04]  /*198b0*/  LDG.E.128 R28, desc[UR60][R4.64+0x20] ;  /* 0x0000203c041c7981 */ /* 0x000f28000c1e1d00 */
[----:B------:R-:W5:Y:S01]  /*198c0*/  LDG.E.128 R32, desc[UR60][R4.64+0x30] ;  /* 0x0000303c04207981 */ /* 0x000f62000c1e1d00 */
[----:B--2---:R-:W-:-:S02]  /*198d0*/  DADD R8, R8, R12 ;  /* 0x0000000008087229 */ /* 0x004fc4000000000c */
[----:B------:R-:W-:Y:S02]  /*198e0*/  DADD R10, R10, R14 ;  /* 0x000000000a0a7229 */ /* 0x000fe4000000000e */
[----:B---3--:R-:W-:Y:S02]  /*198f0*/  DADD R84, R84, R20 ;  /* 0x0000000054547229 */ /* 0x008fe40000000014 */
[----:B------:R-:W-:Y:S02]  /*19900*/  DADD R86, R86, R22 ;  /* 0x0000000056567229 */ /* 0x000fe40000000016 */
[----:B----4-:R-:W-:Y:S02]  /*19910*/  DADD R88, R88, R28 ;  /* 0x0000000058587229 */ /* 0x010fe4000000001c */
[----:B------:R-:W-:Y:S02]  /*19920*/  DADD R90, R90, R30 ;  /* 0x000000005a5a7229 */ /* 0x000fe4000000001e */
[----:B-----5:R-:W-:-:S02]  /*19930*/  DADD R140, R140, R32 ;  /* 0x000000008c8c7229 */ /* 0x020fc40000000020 */
[----:B------:R-:W-:-:S11]  /*19940*/  DADD R142, R142, R34 ;  /* 0x000000008e8e7229 */ /* 0x000fd60000000022 */
.L_x_605:
        /* <DEDUP_REMOVED lines=23> */
[----:B-1----:R-:W-:Y:S05]  /*19ac0*/  CALL.ABS.NOINC R2 ;  /* 0x0000000002007343 */ /* 0x002fea0003c00000 */
.L_x_607:
        /* <DEDUP_REMOVED lines=13> */
[----:B0-----:R0:W1:Y:S01]  /*19ba0*/  LDC.64 R2, c[0x4][R0] ;  /* 0x0100000000027b82 */ /* 0x0010620000000a00 */
        /* <DEDUP_REMOVED lines=10> */
[----:B-1----:R-:W-:Y:S05]  /*19c50*/  CALL.ABS.NOINC R2 ;  /* 0x0000000002007343 */ /* 0x002fea0003c00000 */
.L_x_608:
        /* <DEDUP_REMOVED lines=13> */
[----:B0-----:R0:W2:Y:S01]  /*19d30*/  LDC.64 R2, c[0x4][R0] ;  /* 0x0100000000027b82 */ /* 0x0010a20000000a00 */
        /* <DEDUP_REMOVED lines=10> */
[----:B-12---:R-:W-:Y:S05]  /*19de0*/  CALL.ABS.NOINC R2 ;  /* 0x0000000002007343 */ /* 0x006fea0003c00000 */
.L_x_609:
        /* <DEDUP_REMOVED lines=13> */
[----:B0-----:R0:W3:Y:S01]  /*19ec0*/  LDC.64 R2, c[0x4][R0] ;  /* 0x0100000000027b82 */ /* 0x0010e20000000a00 */
        /* <DEDUP_REMOVED lines=10> */
[----:B-123--:R-:W-:Y:S05]  /*19f70*/  CALL.ABS.NOINC R2 ;  /* 0x0000000002007343 */ /* 0x00efea0003c00000 */
.L_x_610:
[----:B------:R-:W-:Y:S02]  /*19f80*/  ULDC.64 UR4, c[0x0][0x608] ;  /* 0x0001820000047ab9 */ /* 0x000fe40000000a00 */
[----:B0-----:R-:W-:-:S04]  /*19f90*/  IADD3 R2, P0, R19, UR4, RZ ;  /* 0x0000000413027c10 */ /* 0x001fc8000ff1e0ff */
[----:B------:R-:W-:-:S05]  /*19fa0*/  IADD3.X R3, RZ, UR5, RZ, P0, !PT ;  /* 0x00000005ff037c10 */ /* 0x000fca00087fe4ff */
[----:B------:R-:W-:Y:S01]  /*19fb0*/  STG.E.128 desc[UR60][R2.64], R140 ;  /* 0x0000008c02007986 */ /* 0x000fe2000c101d3c */
[----:B------:R-:W-:Y:S05]  /*19fc0*/  EXIT ;  /* 0x000000000000794d */ /* 0x000fea0003800000 */
.L_x_606:
[----:B------:R-:W-:Y:S04]  /*19fd0*/  STG.E.128 desc[UR60][R4.64], R8 ;  /* 0x0000000804007986 */ /* 0x000fe8000c101d3c */
[----:B------:R-:W-:Y:S04]  /*19fe0*/  STG.E.128 desc[UR60][R4.64+0x10], R84 ;  /* 0x0000105404007986 */ /* 0x000fe8000c101d3c */
[----:B------:R-:W-:Y:S04]  /*19ff0*/  STG.E.128 desc[UR60][R4.64+0x20], R88 ;  /* 0x0000205804007986 */ /* 0x000fe8000c101d3c */
[----:B------:R-:W-:Y:S01]  /*1a000*/  STG.E.128 desc[UR60][R4.64+0x30], R140 ;  /* 0x0000308c04007986 */ /* 0x000fe2000c101d3c */
[----:B------:R-:W-:Y:S05]  /*1a010*/  EXIT ;  /* 0x000000000000794d */ /* 0x000fea0003800000 */
.L_x_604:
        /* <DEDUP_REMOVED lines=16> */
.L_x_611:
        /* <DEDUP_REMOVED lines=24> */
.L_x_613:
        /* <DEDUP_REMOVED lines=13> */
[----:B0-----:R0:W1:Y:S01]  /*1a370*/  LDC.64 R2, c[0x4][R0] ;  /* 0x0100000000027b82 */ /* 0x0010620000000a00 */
        /* <DEDUP_REMOVED lines=11> */
.L_x_614:
        /* <DEDUP_REMOVED lines=13> */
[----:B0-----:R0:W2:Y:S01]  /*1a500*/  LDC.64 R2, c[0x4][R0] ;  /* 0x0100000000027b82 */ /* 0x0010a20000000a00 */
        /* <DEDUP_REMOVED lines=10> */
[----:B-12---:R-:W-:Y:S05]  /*1a5b0*/  CALL.ABS.NOINC R2 ;  /* 0x0000000002007343 */ /* 0x006fea0003c00000 */
.L_x_615:
        /* <DEDUP_REMOVED lines=24> */
[----:B-123--:R-:W-:Y:S05]  /*1a740*/  CALL.ABS.NOINC R2 ;  /* 0x0000000002007343 */ /* 0x00efea0003c00000 */
.L_x_616:
[----:B------:R-:W-:Y:S02]  /*1a750*/  ULDC.64 UR4, c[0x0][0x608] ;  /* 0x0001820000047ab9 */ /* 0x000fe40000000a00 */
[----:B0-----:R-:W-:-:S04]  /*1a760*/  IADD3 R2, P0, R19, UR4, RZ ;  /* 0x0000000413027c10 */ /* 0x001fc8000ff1e0ff */
[----:B------:R-:W-:-:S05]  /*1a770*/  IADD3.X R3, RZ, UR5, RZ, P0, !PT ;  /* 0x00000005ff037c10 */ /* 0x000fca00087fe4ff */
[----:B------:R-:W-:Y:S01]  /*1a780*/  STG.E.128 desc[UR60][R2.64], R140 ;  /* 0x0000008c02007986 */ /* 0x000fe2000c101d3c */
[----:B------:R-:W-:Y:S05]  /*1a790*/  EXIT ;  /* 0x000000000000794d */ /* 0x000fea0003800000 */
.L_x_612:
[----:B------:R-:W-:Y:S04]  /*1a7a0*/  STG.E.128 desc[UR60][R6.64], R8 ;  /* 0x0000000806007986 */ /* 0x000fe8000c101d3c */
[----:B------:R-:W-:Y:S04]  /*1a7b0*/  STG.E.128 desc[UR60][R12.64], R84 ;  /* 0x000000540c007986 */ /* 0x000fe8000c101d3c */
[----:B------:R-:W-:Y:S04]  /*1a7c0*/  STG.E.128 desc[UR60][R14.64], R88 ;  /* 0x000000580e007986 */ /* 0x000fe8000c101d3c */
[----:B------:R-:W-:Y:S01]  /*1a7d0*/  STG.E.128 desc[UR60][R26.64], R140 ;  /* 0x0000008c1a007986 */ /* 0x000fe2000c101d3c */
[----:B------:R-:W-:Y:S05]  /*1a7e0*/  EXIT ;  /* 0x000000000000794d */ /* 0x000fea0003800000 */
.L_x_617:
        /* <DEDUP_REMOVED lines=9> */
.L_x_8242:


//--------------------- .text._ZN2at6native13reduce_kernelILi512ELi1ENS0_8ReduceOpIfNS0_7MeanOpsIffffEEjfLi4ELi4EEEEEvT1_ --------------------------
	.section	.text._ZN2at6native13reduce_kernelILi512ELi1ENS0_8ReduceOpIfNS0_7MeanOpsIffffEEjfLi4ELi4EEEEEvT1_,"ax",@progbits
	.align	128
        .global         _ZN2at6native13reduce_kernelILi512ELi1ENS0_8ReduceOpIfNS0_7MeanOpsIffffEEjfLi4ELi4EEEEEvT1_
        .type           _ZN2at6native13reduce_kernelILi512ELi1ENS0_8ReduceOpIfNS0_7MeanOpsIffffEEjfLi4ELi4EEEEEvT1_,@function
        .size           _ZN2at6native13reduce_kernelILi512ELi1ENS0_8ReduceOpIfNS0_7MeanOpsIffffEEjfLi4ELi4EEEEEvT1_,(.L_x_8243 - _ZN2at6native13reduce_kernelILi512ELi1ENS0_8ReduceOpIfNS0_7MeanOpsIffffEEjfLi4ELi4EEEEEvT1_)
        .other          _ZN2at6native13reduce_kernelILi512ELi1ENS0_8ReduceOpIfNS0_7MeanOpsIffffEEjfLi4ELi4EEEEEvT1_,@"STO_CUDA_ENTRY STV_DEFAULT"
_ZN2at6native13reduce_kernelILi512ELi1ENS0_8ReduceOpIfNS0_7MeanOpsIffffEEjfLi4ELi4EEEEEvT1_:
.text._ZN2at6native13reduce_kernelILi512ELi1ENS0_8ReduceOpIfNS0_7MeanOpsIffffEEjfLi4ELi4EEEEEvT1_:
        /* <DEDUP_REMOVED lines=287> */
.L_x_618:
        /* <DEDUP_REMOVED lines=10> */
[----:B------:R-:W-:Y:S01]  /*1290*/  ULDC.64 UR36, c[0x0][0x208] ;  /* 0x0000820000247ab9 */ /* 0x000fe20000000a00 */
[----:B------:R-:W-:Y:S01]  /*12a0*/  BSSY B0, `(.L_x_619) ;  /* 0x00009ba000007945 */ /* 0x000fe20003800000 */
[----:B0-----:R-:W-:-:S02]  /*12b0*/  IMAD R5, R3, UR27, R2 ;  /* 0x0000001b03057c24 */ /* 0x001fc4000f8e0202 */
[----:B------:R-:W-:Y:S01]  /*12c0*/  IMAD R6, R3, UR4, R6 ;  /* 0x0000000403067c24 */ /* 0x000fe2000f8e0206 */
[----:B------:R-:W-:Y:S01]  /*12d0*/  ULDC UR4, c[0x0][0x220] ;  /* 0x0000880000047ab9 */ /* 0x000fe20000000800 */
[----:B--2---:R-:W-:Y:S02]  /*12e0*/  IMAD R5, R8, UR28, R5 ;  /* 0x0000001c08057c24 */ /* 0x004fe4000f8e0205 */
[----:B------:R-:W-:Y:S02]  /*12f0*/  IMAD.U32 R2, RZ, RZ, UR6 ;  /* 0x00000006ff027e24 */ /* 0x000fe4000f8e00ff */
        /* <DEDUP_REMOVED lines=10> */
[----:B------:R-:W0:Y:S01]  /*13a0*/  LDC R4, c[0x0][0x214] ;  /* 0x00008500ff047b82 */ /* 0x000e220000000800 */
[----:B------:R-:W-:Y:S01]  /*13b0*/  SHF.R.U64 R6, R12, 0x2, R13 ;  /* 0x000000020c067819 */ /* 0x000fe2000000120d */
[----:B------:R-:W-:Y:S01]  /*13c0*/  ULDC UR4, c[0x0][0x21c] ;  /* 0x0000870000047ab9 */ /* 0x000fe20000000800 */
[----:B------:R-:W-:Y:S01]  /*13d0*/  BSSY B1, `(.L_x_622) ;  /* 0x0000025000017945 */ /* 0x000fe20003800000 */
[----:B------:R-:W-:Y:S01]  /*13e0*/  IMAD.U32 R10, RZ, RZ, UR4 ;  /* 0x00000004ff0a7e24 */ /* 0x000fe2000f8e00ff */
[----:B------:R-:W-:-:S04]  /*13f0*/  LOP3.LUT R11, R6, 0x3, RZ, 0xc0, !PT ;  /* 0x00000003060b7812 */ /* 0x000fc800078ec0ff */
[----:B------:R-:W-:Y:S02]  /*1400*/  ISETP.NE.AND P0, PT, R11, RZ, PT ;  /* 0x000000ff0b00720c */ /* 0x000fe40003f05270 */
[----:B0-----:R-:W-:-:S11]  /*1410*/  MOV R9, R4 ;  /* 0x0000000400097202 */ /* 0x001fd60000000f00 */
        /* <DEDUP_REMOVED lines=11> */
[----:B------:R-:W-:-:S12]  /*14d0*/  IMAD.MOV.U32 R6, RZ, RZ, 0x1 ;  /* 0x00000001ff067424 */ /* 0x000fd800078e00ff */
[----:B------:R-:W-:-:S04]  /*14e0*/  @P0 ISETP.NE.AND P1, PT, R8, RZ, PT ;  /* 0x000000ff0800020c */ /* 0x000fc80003f25270 */
[----:B------:R-:W-:-:S04]  /*14f0*/  @P0 SEL R7, RZ, 0x1, P1 ;  /* 0x00000001ff070807 */ /* 0x000fc80000800000 */
[----:B------:R-:W-:-:S07]  /*1500*/  @P0 PRMT R6, R7, 0x7610, R6 ;  /* 0x0000761007060816 */ /* 0x000fce0000000006 */
.L_x_627:
[----:B------:R-:W-:Y:S05]  /*1510*/  BSYNC B3 ;  /* 0x0000000000037941 */ /* 0x000fea0003800000 */
.L_x_626:
[----:B------:R-:W-:-:S04]  /*1520*/  PRMT R6, R6, 0x9910, RZ ;  /* 0x0000991006067816 */ /* 0x000fc800000000ff */
[----:B------:R-:W-:-:S13]  /*1530*/  ISETP.NE.AND P0, PT, R6, RZ, PT ;  /* 0x000000ff0600720c */ /* 0x000fda0003f05270 */
[----:B------:R-:W-:Y:S05]  /*1540*/  @!P0 BRA `(.L_x_625) ;  /* 0x00000000001c8947 */ /* 0x000fea0003800000 */
[----:B------:R-:W-:Y:S01]  /*1550*/  IADD3 R7, P0, R0, -R11, RZ ;  /* 0x8000000b00077210 */ /* 0x000fe20007f1e0ff */
[----:B------:R-:W-:-:S03]  /*1560*/  ULDC UR4, c[0x0][0x214] ;  /* 0x0000850000047ab9 */ /* 0x000fc60000000800 */
[----:B------:R-:W-:Y:S02]  /*1570*/  IADD3.X R9, RZ, -0x1, RZ, P0, !PT ;  /* 0xffffffffff097810 */ /* 0x000fe400007fe4ff */
[----:B------:R-:W-:-:S04]  /*1580*/  LEA R6, P0, R7, R12, 0x2 ;  /* 0x0000000c07067211 */ /* 0x000fc800078010ff */
[----:B------:R-:W-:-:S05]  /*1590*/  LEA.HI.X R7, R7, R13, R9, 0x2, P0 ;  /* 0x0000000d07077211 */ /* 0x000fca00000f1409 */
[----:B------:R-:W2:Y:S02]  /*15a0*/  LDG.E R6, desc[UR36][R6.64] ;  /* 0x0000002406067981 */ /* 0x000ea4000c1e1900 */
[----:B--2---:R-:W-:-:S07]  /*15b0*/  FADD.FTZ R9, R6, UR4 ;  /* 0x0000000406097e21 */ /* 0x004fce0008010000 */
.L_x_625:
[----:B------:R-:W-:Y:S05]  /*15c0*/  BSYNC B2 ;  /* 0x0000000000027941 */ /* 0x000fea0003800000 */
.L_x_624:
[C---:B------:R-:W-:Y:S02]  /*15d0*/  IADD3 R7, P0, -R11.reuse, 0x4, RZ ;  /* 0x000000040b077810 */ /* 0x040fe40007f1e1ff */
[----:B------:R-:W-:Y:S02]  /*15e0*/  IADD3 R10, R11, -0x4, R2 ;  /* 0xfffffffc0b0a7810 */ /* 0x000fe40007ffe002 */
[----:B------:R-:W-:Y:S01]  /*15f0*/  LEA R12, P1, R7, R12, 0x2 ;  /* 0x0000000c070c7211 */ /* 0x000fe200078210ff */
[----:B------:R-:W-:-:S05]  /*1600*/  IMAD.X R6, RZ, RZ, -0x1, P0 ;  /* 0xffffffffff067424 */ /* 0x000fca00000e06ff */
[----:B------:R-:W-:-:S07]  /*1610*/  LEA.HI.X R13, R7, R13, R6, 0x2, P1 ;  /* 0x0000000d070d7211 */ /* 0x000fce00008f1406 */
.L_x_623:
[----:B------:R-:W-:Y:S05]  /*1620*/  BSYNC B1 ;  /* 0x0000000000017941 */ /* 0x000fea0003800000 */
.L_x_622:
[----:B------:R-:W-:Y:S01]  /*1630*/  LEA R7, R5, 0x3, 0x2 ;  /* 0x0000000305077811 */ /* 0x000fe200078e10ff */
[----:B------:R-:W-:Y:S01]  /*1640*/  BSSY B1, `(.L_x_628) ;  /* 0x0000016000017945 */ /* 0x000fe20003800000 */
[----:B------:R-:W-:Y:S01]  /*1650*/  ISETP.NE.AND P1, PT, RZ, UR27, PT ;  /* 0x0000001bff007c0c */ /* 0x000fe2000bf25270 */
[----:B------:R-:W-:Y:S01]  /*1660*/  IMAD.MOV.U32 R11, RZ, RZ, R4 ;  /* 0x000000ffff0b7224 */ /* 0x000fe200078e0004 */
[----:B------:R-:W-:Y:S02]  /*1670*/  ISETP.GE.U32.AND P0, PT, R7, R10, PT ;  /* 0x0000000a0700720c */ /* 0x000fe40003f06070 */
[----:B------:R-:W-:Y:S02]  /*1680*/  ISETP.NE.AND P2, PT, R3, RZ, PT ;  /* 0x000000ff0300720c */ /* 0x000fe40003f45270 */
[-C--:B------:R-:W-:Y:S02]  /*1690*/  MOV R2, R4.reuse ;  /* 0x0000000400027202 */ /* 0x080fe40000000f00 */
[----:B------:R-:W-:-:S07]  /*16a0*/  MOV R16, R4 ;  /* 0x0000000400107202 */ /* 0x000fce0000000f00 */
[----:B------:R-:W-:Y:S05]  /*16b0*/  @P0 BRA `(.L_x_629) ;  /* 0x0000000000380947 */ /* 0x000fea0003800000 */
[----:B------:R-:W-:Y:S01]  /*16c0*/  IMAD.MOV.U32 R17, RZ, RZ, R5 ;  /* 0x000000ffff117224 */ /* 0x000fe200078e0005 */
[----:B------:R-:W-:Y:S01]  /*16d0*/  MOV R11, R4 ;  /* 0x00000004000b7202 */ /* 0x000fe20000000f00 */
[----:B------:R-:W-:-:S07]  /*16e0*/  IMAD.MOV.U32 R16, RZ, RZ, R4 ;  /* 0x000000ffff107224 */ /* 0x000fce00078e0004 */
.L_x_630:
[----:B------:R-:W-:Y:S01]  /*16f0*/  IMAD.WIDE.U32 R4, R17, 0x10, R12 ;  /* 0x0000001011047825 */ /* 0x000fe200078e000c */
[----:B------:R-:W-:-:S05]  /*1700*/  ULDC UR4, c[0x0][0x224] ;  /* 0x0000890000047ab9 */ /* 0x000fca0000000800 */
[----:B------:R-:W2:Y:S01]  /*1710*/  LDG.E.128 R4, desc[UR36][R4.64] ;  /* 0x0000002404047981 */ /* 0x000ea2000c1e1d00 */
[----:B------:R-:W-:-:S04]  /*1720*/  IADD3 R17, R17, UR4, RZ ;  /* 0x0000000411117c10 */ /* 0x000fc8000fffe0ff */
[----:B------:R-:W-:-:S04]  /*1730*/  LEA R19, R17, 0x3, 0x2 ;  /* 0x0000000311137811 */ /* 0x000fc800078e10ff */
[----:B------:R-:W-:Y:S01]  /*1740*/  ISETP.GE.U32.AND P0, PT, R19, R10, PT ;  /* 0x0000000a1300720c */ /* 0x000fe20003f06070 */
[----:B--2---:R-:W-:Y:S01]  /*1750*/  FADD.FTZ R9, R4, R9 ;  /* 0x0000000904097221 */ /* 0x004fe20000010000 */
[----:B------:R-:W-:Y:S01]  /*1760*/  FADD.FTZ R16, R5, R16 ;  /* 0x0000001005107221 */ /* 0x000fe20000010000 */
[----:B------:R-:W-:Y:S01]  /*1770*/  FADD.FTZ R11, R6, R11 ;  /* 0x0000000b060b7221 */ /* 0x000fe20000010000 */
[----:B------:R-:W-:-:S09]  /*1780*/  FADD.FTZ R2, R7, R2 ;  /* 0x0000000207027221 */ /* 0x000fd20000010000 */
[----:B------:R-:W-:Y:S05]  /*1790*/  @!P0 BRA `(.L_x_630) ;  /* 0xfffffffc00d48947 */ /* 0x000fea000383ffff */
.L_x_629:
[----:B------:R-:W-:Y:S05]  /*17a0*/  BSYNC B1 ;  /* 0x0000000000017941 */ /* 0x000fea0003800000 */
.L_x_628:
        /* <DEDUP_REMOVED lines=8> */
.L_x_632:
[----:B------:R-:W-:Y:S05]  /*1830*/  BSYNC B1 ;  /* 0x0000000000017941 */ /* 0x000fea0003800000 */
.L_x_631:
        /* <DEDUP_REMOVED lines=9> */
[----:B------:R-:W2:Y:S02]  /*18d0*/  LDG.E R12, desc[UR36][R12.64] ;  /* 0x000000240c0c7981 */ /* 0x000ea4000c1e1900 */
[----:B--2---:R-:W-:-:S07]  /*18e0*/  FADD.FTZ R9, R9, R12 ;  /* 0x0000000c09097221 */ /* 0x004fce0000010000 */
.L_x_634:
[----:B------:R-:W-:Y:S05]  /*18f0*/  BSYNC B1 ;  /* 0x0000000000017941 */ /* 0x000fea0003800000 */
.L_x_633:
[----:B------:R-:W-:-:S04]  /*1900*/  FADD.FTZ R16, R16, R9 ;  /* 0x0000000910107221 */ /* 0x000fc80000010000 */
[----:B------:R-:W-:-:S04]  /*1910*/  FADD.FTZ R9, R16, R11 ;  /* 0x0000000b10097221 */ /* 0x000fc80000010000 */
[----:B------:R-:W-:Y:S01]  /*1920*/  FADD.FTZ R9, R9, R2 ;  /* 0x0000000209097221 */ /* 0x000fe20000010000 */
[----:B------:R-:W-:Y:S06]  /*1930*/  BRA `(.L_x_620) ;  /* 0x0000009400407947 */ /* 0x000fec0003800000 */
.L_x_621:
        /* <DEDUP_REMOVED lines=9> */
[----:B------:R-:W-:-:S04]  /*19d0*/  IMAD.U32 R4, RZ, RZ, UR4 ;  /* 0x00000004ff047e24 */ /* 0x000fc8000f8e00ff */
[----:B------:R-:W-:Y:S01]  /*19e0*/  IMAD R7, R4, 0x3, R5 ;  /* 0x0000000304077824 */ /* 0x000fe200078e0205 */
[----:B0-----:R-:W-:Y:S01]  /*19f0*/  MOV R6, R8 ;  /* 0x0000000800067202 */ /* 0x001fe20000000f00 */
[----:B------:R-:W-:Y:S06]  /*1a00*/  @!P1 BRA `(.L_x_636) ;  /* 0x0000008800a89947 */ /* 0x000fec0003800000 */
[----:B------:R-:W-:Y:S01]  /*1a10*/  ISETP.GE.U32.AND P0, PT, R7, R2, PT ;  /* 0x000000020700720c */ /* 0x000fe20003f06070 */
[----:B------:R-:W-:Y:S01]  /*1a20*/  BSSY B1, `(.L_x_637) ;  /* 0x000042e000017945 */ /* 0x000fe20003800000 */
[----:B------:R-:W-:Y:S01]  /*1a30*/  IMAD.MOV.U32 R7, RZ, RZ, R8 ;  /* 0x000000ffff077224 */ /* 0x000fe200078e0008 */
[----:B------:R-:W-:-:S10]  /*1a40*/  MOV R9, R8 ;  /* 0x0000000800097202 */ /* 0x000fd40000000f00 */
[----:B------:R-:W-:Y:S05]  /*1a50*/  @P0 BRA `(.L_x_638) ;  /* 0x0000004000a80947 */ /* 0x000fea0003800000 */
[----:B------:R-:W0:Y:S01]  /*1a60*/  LDC.64 R16, c[0x0][0x258] ;  /* 0x00009600ff107b82 */ /* 0x000e220000000a00 */
[----:B------:R-:W-:Y:S01]  /*1a70*/  BSSY B2, `(.L_x_638) ;  /* 0x0000428000027945 */ /* 0x000fe20003800000 */
[----:B------:R-:W-:Y:S01]  /*1a80*/  ISETP.NE.AND P0, PT, R10, RZ, PT ;  /* 0x000000ff0a00720c */ /* 0x000fe20003f05270 */
[----:B------:R-:W-:Y:S01]  /*1a90*/  IMAD.MOV.U32 R7, RZ, RZ, R8 ;  /* 0x000000ffff077224 */ /* 0x000fe200078e0008 */
[----:B------:R-:W-:-:S11]  /*1aa0*/  MOV R9, R8 ;  /* 0x0000000800097202 */ /* 0x000fd60000000f00 */
.L_x_643:
        /* <DEDUP_REMOVED lines=274> */
[----:B------:R-:W-:Y:S01]  /*2bd0*/  SHF.R.U32.HI R19, RZ, UR24, R18 ;  /* 0x00000018ff137c19 */ /* 0x000fe20008011612 */
[----:B------:R-:W-:-:S03]  /*2be0*/  @P1 IMAD.MOV.U32 R18, RZ, RZ, RZ ;  /* 0x000000ffff121224 */ /* 0x000fc600078e00ff */
[----:B------:R-:W-:Y:S01]  /*2bf0*/  IADD3 R11, -R19, RZ, RZ ;  /* 0x000000ff130b7210 */ /* 0x000fe20007ffe1ff */
[----:B------:R-:W1:Y:S04]  /*2c00*/  @P1 LDC R23, c[0x0][0x37c] ;  /* 0x0000df00ff171b82 */ /* 0x000e680000000800 */
[----:B------:R-:W-:-:S04]  /*2c10*/  IMAD R11, R11, UR38, R4 ;  /* 0x000000260b0b7c24 */ /* 0x000fc8000f8e0204 */
[----:B------:R-:W2:Y:S01]  /*2c20*/  @P1 LDC R4, c[0x0][0x3e8] ;  /* 0x0000fa00ff041b82 */ /* 0x000ea20000000800 */
[----:B------:R-:W-:Y:S02]  /*2c30*/  IMAD R10, R11, UR25, R10 ;  /* 0x000000190b0a7c24 */ /* 0x000fe4000f8e020a */
[----:B0-----:R-:W-:-:S05]  /*2c40*/  @P1 IMAD.HI.U32 R20, R19, R20, R18 ;  /* 0x0000001413141227 */ /* 0x001fca00078e0012 */
[----:B------:R-:W-:-:S04]  /*2c50*/  @P1 SHF.R.U32.HI R20, RZ, R21, R20 ;  /* 0x00000015ff141219 */ /* 0x000fc80000011614 */
[----:B------:R-:W-:-:S05]  /*2c60*/  @P1 IADD3 R18, -R20, RZ, RZ ;  /* 0x000000ff14121210 */ /* 0x000fca0007ffe1ff */
[----:B-1----:R-:W-:-:S04]  /*2c70*/  @P1 IMAD R19, R18, R23, R19 ;  /* 0x0000001712131224 */ /* 0x002fc800078e0213 */
[----:B--2---:R-:W-:-:S07]  /*2c80*/  @P1 IMAD R10, R19, R4, R10 ;  /* 0x00000004130a1224 */ /* 0x004fce00078e020a */
.L_x_639:
[----:B------:R-:W-:Y:S01]  /*2c90*/  LOP3.LUT R21, R10, 0xfffffffc, RZ, 0xc0, !PT ;  /* 0xfffffffc0a157812 */ /* 0x000fe200078ec0ff */
[----:B------:R-:W-:Y:S02]  /*2ca0*/  ULDC UR38, c[0x0][0x224] ;  /* 0x0000890000267ab9 */ /* 0x000fe40000000800 */
[----:B------:R-:W-:Y:S01]  /*2cb0*/  IMAD.U32 R4, RZ, RZ, UR38 ;  /* 0x00000026ff047e24 */ /* 0x000fe2000f8e00ff */
[----:B------:R-:W-:-:S04]  /*2cc0*/  IADD3 R20, P1, R12, R21, RZ ;  /* 0x000000150c147210 */ /* 0x000fc80007f3e0ff */
[----:B------:R-:W-:-:S05]  /*2cd0*/  IADD3.X R21, RZ, R13, RZ, P1, !PT ;  /* 0x0000000dff157210 */ /* 0x000fca0000ffe4ff */
[----:B------:R1:W5:Y:S01]  /*2ce0*/  LDG.E R20, desc[UR36][R20.64] ;  /* 0x0000002414147981 */ /* 0x000362000c1e1900 */
[----:B------:R-:W-:Y:S01]  /*2cf0*/  IMAD.IADD R5, R5, 0x1, R4 ;  /* 0x0000000105057824 */ /* 0x000fe200078e0204 */
        /* <DEDUP_REMOVED lines=234> */
[----:B------:R-:W-:Y:S01]  /*3ba0*/  SHF.R.U32.HI R11, RZ, UR24, R10 ;  /* 0x00000018ff0b7c19 */ /* 0x000fe2000801160a */
[----:B------:R-:W0:Y:S01]  /*3bb0*/  @P1 LDC R23, c[0x0][0x37c] ;  /* 0x0000df00ff171b82 */ /* 0x000e220000000800 */
[----:B------:R-:W-:-:S03]  /*3bc0*/  @P1 MOV R10, RZ ;  /* 0x000000ff000a1202 */ /* 0x000fc60000000f00 */
[----:B-1----:R-:W-:-:S04]  /*3bd0*/  IMAD.MOV R21, RZ, RZ, -R11 ;  /* 0x000000ffff157224 */ /* 0x002fc800078e0a0b */
        /* <DEDUP_REMOVED lines=9> */
.L_x_640:
[----:B------:R-:W-:-:S04]  /*3c70*/  LOP3.LUT R19, R2, 0xfffffffc, RZ, 0xc0, !PT ;  /* 0xfffffffc02137812 */ /* 0x000fc800078ec0ff */
[----:B------:R-:W-:-:S05]  /*3c80*/  IADD3 R18, P1, R12, R19, RZ ;  /* 0x000000130c127210 */ /* 0x000fca0007f3e0ff */
[----:B------:R-:W-:-:S05]  /*3c90*/  IMAD.X R19, RZ, RZ, R13, P1 ;  /* 0x000000ffff137224 */ /* 0x000fca00008e060d */
[----:B------:R2:W5:Y:S01]  /*3ca0*/  LDG.E R11, desc[UR36][R18.64] ;  /* 0x00000024120b7981 */ /* 0x000562000c1e1900 */
[----:B------:R-:W-:Y:S01]  /*3cb0*/  IADD3 R5, R5, R4, RZ ;  /* 0x0000000405057210 */ /* 0x000fe20007ffe0ff */
[----:B------:R-:W-:Y:S01]  /*3cc0*/  IMAD.MOV.U32 R10, RZ, RZ, RZ ;  /* 0x000000ffff0a7224 */ /* 0x000fe200078e00ff */
[----:B------:R-:W-:Y:S01]  /*3cd0*/  MOV R2, RZ ;  /* 0x000000ff00027202 */ /* 0x000fe20000000f00 */
[----:B------:R-:W-:Y:S06]  /*3ce0*/  @!P0 BRA `(.L_x_641) ;  /* 0x0000000c00d88947 */ /* 0x000fec0003800000 */
[----:B--2---:R-:W-:Y:S01]  /*3cf0*/  HFMA2.MMA R18, -RZ, RZ, 0, 0 ;  /* 0x00000000ff127435 */ /* 0x004fe200000001ff */
[----:B------:R-:W-:Y:S02]  /*3d00*/  MOV R19, R5 ;  /* 0x0000000500137202 */ /* 0x000fe40000000f00 */
[----:B0-----:R-:W-:-:S07]  /*3d10*/  ISETP.NE.AND P1, PT, R16, 0x1, PT ;  /* 0x000000011000780c */ /* 0x001fce0003f25270 */
[----:B------:R-:W-:-:S05]  /*3d20*/  IMAD.HI.U32 R10, R5, UR30, R18 ;  /* 0x0000001e050a7c27 */ /* 0x000fca000f8e0012 */
[----:B-1----:R-:W-:-:S05]  /*3d30*/  SHF.R.U32.HI R21, RZ, UR31, R10 ;  /* 0x0000001fff157c19 */ /* 0x002fca000801160a */
        /* <DEDUP_REMOVED lines=106> */
[----:B------:R-:W-:Y:S01]  /*43e0*/  IMAD.HI.U32 R18, R21, UR39, R18 ;  /* 0x0000002715127c27 */ /* 0x000fe2000f8e0012 */
[----:B------:R-:W-:-:S04]  /*43f0*/  ULDC UR39, c[0x0][0x2e8] ;  /* 0x0000ba0000277ab9 */ /* 0x000fc80000000800 */
        /* <DEDUP_REMOVED lines=121> */
[----:B------:R-:W-:Y:S02]  /*4b90*/  SHF.R.U32.HI R23, RZ, UR24, R22 ;  /* 0x00000018ff177c19 */ /* 0x000fe40008011616 */
[----:B------:R-:W-:-:S03]  /*4ba0*/  @P1 MOV R22, RZ ;  /* 0x000000ff00161202 */ /* 0x000fc60000000f00 */
[----:B------:R-:W-:Y:S02]  /*4bb0*/  IMAD.MOV R21, RZ, RZ, -R23 ;  /* 0x000000ffff157224 */ /* 0x000fe400078e0a17 */
[----:B------:R-:W1:Y:S02]  /*4bc0*/  @P1 LDC R25, c[0x0][0x3e8] ;  /* 0x0000fa00ff191b82 */ /* 0x000e640000000800 */
[----:B------:R-:W-:-:S04]  /*4bd0*/  IMAD R21, R21, UR38, R24 ;  /* 0x0000002615157c24 */ /* 0x000fc8000f8e0218 */
[----:B------:R-:W-:Y:S02]  /*4be0*/  IMAD R10, R21, UR25, R10 ;  /* 0x00000019150a7c24 */ /* 0x000fe4000f8e020a */
[----:B------:R-:W2:Y:S01]  /*4bf0*/  @P1 LDC R24, c[0x0][0x37c] ;  /* 0x0000df00ff181b82 */ /* 0x000ea20000000800 */
[----:B0-----:R-:W-:-:S05]  /*4c00*/  @P1 IMAD.HI.U32 R18, R23, R18, R22 ;  /* 0x0000001217121227 */ /* 0x001fca00078e0016 */
[----:B------:R-:W-:-:S04]  /*4c10*/  @P1 SHF.R.U32.HI R18, RZ, R19, R18 ;  /* 0x00000013ff121219 */ /* 0x000fc80000011612 */
[----:B------:R-:W-:-:S05]  /*4c20*/  @P1 IADD3 R19, -R18, RZ, RZ ;  /* 0x000000ff12131210 */ /* 0x000fca0007ffe1ff */
[----:B--2---:R-:W-:-:S04]  /*4c30*/  @P1 IMAD R23, R24, R19, R23 ;  /* 0x0000001318171224 */ /* 0x004fc800078e0217 */
[----:B-1----:R-:W-:-:S07]  /*4c40*/  @P1 IMAD R10, R23, R25, R10 ;  /* 0x00000019170a1224 */ /* 0x002fce00078e020a */
.L_x_641:
[----:B--2---:R-:W-:-:S04]  /*4c50*/  LOP3.LUT R19, R10, 0xfffffffc, RZ, 0xc0, !PT ;  /* 0xfffffffc0a137812 */ /* 0x004fc800078ec0ff */
[----:B------:R-:W-:-:S05]  /*4c60*/  IADD3 R18, P1, R12, R19, RZ ;  /* 0x000000130c127210 */ /* 0x000fca0007f3e0ff */
[----:B------:R-:W-:-:S05]  /*4c70*/  IMAD.X R19, RZ, RZ, R13, P1 ;  /* 0x000000ffff137224 */ /* 0x000fca00008e060d */
[----:B------:R2:W5:Y:S01]  /*4c80*/  LDG.E R10, desc[UR36][R18.64] ;  /* 0x00000024120a7981 */ /* 0x000562000c1e1900 */
[----:B------:R-:W-:Y:S01]  /*4c90*/  IADD3 R5, R5, R4, RZ ;  /* 0x0000000405057210 */ /* 0x000fe20007ffe0ff */
[----:B------:R-:W-:Y:S06]  /*4ca0*/  @!P0 BRA `(.L_x_642) ;  /* 0x0000000c00d88947 */ /* 0x000fec0003800000 */
[----:B--2---:R-:W-:Y:S01]  /*4cb0*/  HFMA2.MMA R18, -RZ, RZ, 0, 0 ;  /* 0x00000000ff127435 */ /* 0x004fe200000001ff */
        /* <DEDUP_REMOVED lines=109> */
[----:B------:R-:W-:Y:S01]  /*5390*/  ULDC UR4, c[0x0][0x2e8] ;  /* 0x0000ba0000047ab9 */ /* 0x000fe20000000800 */
[----:B------:R-:W-:Y:S01]  /*53a0*/  ISETP.NE.AND P1, PT, R16, 0xc, PT ;  /* 0x0000000c1000780c */ /* 0x000fe20003f25270 */
        /* <DEDUP_REMOVED lines=117> */
[----:B------:R-:W-:Y:S01]  /*5b00*/  IMAD.MOV.U32 R23, RZ, RZ, R21 ;  /* 0x000000ffff177224 */ /* 0x000fe200078e0015 */
[----:B------:R-:W-:Y:S01]  /*5b10*/  MOV R22, RZ ;  /* 0x000000ff00167202 */ /* 0x000fe20000000f00 */
[----:B------:R-:W-:-:S04]  /*5b20*/  ULDC.64 UR4, c[0x0][0x370] ;  /* 0x0000dc0000047ab9 */ /* 0x000fc80000000a00 */
[----:B------:R-:W-:-:S05]  /*5b30*/  IMAD.HI.U32 R22, R21, UR5, R22 ;  /* 0x0000000515167c27 */ /* 0x000fca000f8e0016 */
[----:B------:R-:W-:Y:S01]  /*5b40*/  SHF.R.U32.HI R23, RZ, UR24, R22 ;  /* 0x00000018ff177c19 */ /* 0x000fe20008011616 */
        /* <DEDUP_REMOVED lines=12> */
.L_x_642:
[----:B--2---:R-:W-:Y:S01]  /*5c10*/  LOP3.LUT R19, R2, 0xfffffffc, RZ, 0xc0, !PT ;  /* 0xfffffffc02137812 */ /* 0x004fe200078ec0ff */
[----:B------:R-:W-:-:S03]  /*5c20*/  ULDC UR4, c[0x0][0x21c] ;  /* 0x0000870000047ab9 */ /* 0x000fc60000000800 */
[----:B------:R-:W-:-:S04]  /*5c30*/  IADD3 R18, P1, R12, R19, RZ ;  /* 0x000000130c127210 */ /* 0x000fc80007f3e0ff */
[----:B------:R-:W-:-:S05]  /*5c40*/  IADD3.X R19, RZ, R13, RZ, P1, !PT ;  /* 0x0000000dff137210 */ /* 0x000fca0000ffe4ff */
[----:B------:R-:W2:Y:S01]  /*5c50*/  LDG.E R23, desc[UR36][R18.64] ;  /* 0x0000002412177981 */ /* 0x000ea2000c1e1900 */
[----:B------:R-:W-:Y:S01]  /*5c60*/  IADD3 R5, R5, R4, RZ ;  /* 0x0000000405057210 */ /* 0x000fe20007ffe0ff */
[----:B------:R-:W-:Y:S02]  /*5c70*/  IMAD.U32 R2, RZ, RZ, UR4 ;  /* 0x00000004ff027e24 */ /* 0x000fe4000f8e00ff */
[----:B-----5:R-:W-:Y:S01]  /*5c80*/  FADD.FTZ R9, R20, R9 ;  /* 0x0000000914097221 */ /* 0x020fe20000010000 */
[----:B------:R-:W-:Y:S01]  /*5c90*/  FADD.FTZ R8, R11, R8 ;  /* 0x000000080b087221 */ /* 0x000fe20000010000 */
[----:B------:R-:W-:Y:S01]  /*5ca0*/  FADD.FTZ R7, R10, R7 ;  /* 0x000000070a077221 */ /* 0x000fe20000010000 */
[----:B-1----:R-:W-:-:S05]  /*5cb0*/  IMAD R21, R4, 0x3, R5 ;  /* 0x0000000304157824 */ /* 0x002fca00078e0205 */
[----:B------:R-:W-:Y:S01]  /*5cc0*/  ISETP.GE.U32.AND P1, PT, R21, R2, PT ;  /* 0x000000021500720c */ /* 0x000fe20003f26070 */
[----:B--2---:R-:W-:-:S12]  /*5cd0*/  FADD.FTZ R6, R23, R6 ;  /* 0x0000000617067221 */ /* 0x004fd80000010000 */
[----:B------:R-:W-:Y:S05]  /*5ce0*/  @!P1 BRA `(.L_x_643) ;  /* 0xffffffbc00709947 */ /* 0x000fea000383ffff */
[----:B------:R-:W-:Y:S05]  /*5cf0*/  BSYNC B2 ;  /* 0x0000000000027941 */ /* 0x000fea0003800000 */
.L_x_638:
[----:B------:R-:W-:Y:S05]  /*5d00*/  BSYNC B1 ;  /* 0x0000000000017941 */ /* 0x000fea0003800000 */
.L_x_637:
[----:B------:R-:W-:Y:S01]  /*5d10*/  ISETP.GE.U32.AND P0, PT, R5, R2, PT ;  /* 0x000000020500720c */ /* 0x000fe20003f06070 */
[----:B------:R-:W-:-:S12]  /*5d20*/  BSSY B1, `(.L_x_644) ;  /* 0x0000466000017945 */ /* 0x000fd80003800000 */
[----:B------:R-:W-:Y:S05]  /*5d30*/  @P0 BRA `(.L_x_645) ;  /* 0x0000004400900947 */ /* 0x000fea0003800000 */
[----:B------:R-:W1:Y:S01]  /*5d40*/  LDC R21, c[0x0][0x258] ;  /* 0x00009600ff157b82 */ /* 0x000e620000000800 */
[----:B------:R-:W-:Y:S01]  /*5d50*/  HFMA2.MMA R20, -RZ, RZ, 0, 0 ;  /* 0x00000000ff147435 */ /* 0x000fe200000001ff */
[----:B-1----:R-:W-:-:S13]  /*5d60*/  ISETP.NE.AND P1, PT, R21, RZ, PT ;  /* 0x000000ff1500720c */ /* 0x002fda0003f25270 */
[----:B------:R-:W-:Y:S05]  /*5d70*/  @!P1 BRA `(.L_x_646) ;  /* 0x0000001000449947 */ /* 0x000fea0003800000 */
[----:B0-----:R-:W-:Y:S01]  /*5d80*/  MOV R16, RZ ;  /* 0x000000ff00107202 */ /* 0x001fe20000000f00 */
        /* <DEDUP_REMOVED lines=272> */
.L_x_646:
[----:B0-----:R-:W-:-:S04]  /*6e90*/  LOP3.LUT R17, R20, 0xfffffffc, RZ, 0xc0, !PT ;  /* 0xfffffffc14117812 */ /* 0x001fc800078ec0ff */
[----:B------:R-:W-:-:S04]  /*6ea0*/  IADD3 R16, P2, R12, R17, RZ ;  /* 0x000000110c107210 */ /* 0x000fc80007f5e0ff */
[----:B------:R-:W-:-:S05]  /*6eb0*/  IADD3.X R17, RZ, R13, RZ, P2, !PT ;  /* 0x0000000dff117210 */ /* 0x000fca00017fe4ff */
[----:B------:R1:W5:Y:S01]  /*6ec0*/  LDG.E R20, desc[UR36][R16.64] ;  /* 0x0000002410147981 */ /* 0x000362000c1e1900 */
        /* <DEDUP_REMOVED lines=277> */
.L_x_647:
[----:B------:R-:W-:-:S04]  /*8020*/  LOP3.LUT R11, R11, 0xfffffffc, RZ, 0xc0, !PT ;  /* 0xfffffffc0b0b7812 */ /* 0x000fc800078ec0ff */
[----:B------:R-:W-:-:S04]  /*8030*/  IADD3 R16, P2, R12, R11, RZ ;  /* 0x0000000b0c107210 */ /* 0x000fc80007f5e0ff */
[----:B------:R-:W-:-:S05]  /*8040*/  IADD3.X R17, RZ, R13, RZ, P2, !PT ;  /* 0x0000000dff117210 */ /* 0x000fca00017fe4ff */
[----:B------:R1:W5:Y:S01]  /*8050*/  LDG.E R11, desc[UR36][R16.64] ;  /* 0x00000024100b7981 */ /* 0x000362000c1e1900 */
        /* <DEDUP_REMOVED lines=273> */
[----:B------:R-:W-:-:S04]  /*9170*/  @P2 SHF.R.U32.HI R16, RZ, R17, R16 ;  /* 0x00000011ff102219 */ /* 0x000fc80000011610 */
[----:B------:R-:W-:-:S05]  /*9180*/  @P2 IADD3 R24, -R16, RZ, RZ ;  /* 0x000000ff10182210 */ /* 0x000fca0007ffe1ff */
[----:B-1----:R-:W-:-:S04]  /*9190*/  @P2 IMAD R29, R29, R24, R25 ;  /* 0x000000181d1d2224 */ /* 0x002fc800078e0219 */
[----:B--2---:R-:W-:-:S07]  /*91a0*/  @P2 IMAD R10, R29, R22, R10 ;  /* 0x000000161d0a2224 */ /* 0x004fce00078e020a */
.L_x_648:
[----:B------:R-:W-:-:S04]  /*91b0*/  LOP3.LUT R25, R10, 0xfffffffc, RZ, 0xc0, !PT ;  /* 0xfffffffc0a197812 */ /* 0x000fc800078ec0ff */
[----:B------:R-:W-:-:S05]  /*91c0*/  IADD3 R24, P2, R12, R25, RZ ;  /* 0x000000190c187210 */ /* 0x000fca0007f5e0ff */
[----:B------:R-:W-:-:S05]  /*91d0*/  IMAD.X R25, RZ, RZ, R13, P2 ;  /* 0x000000ffff197224 */ /* 0x000fca00010e060d */
[----:B------:R1:W5:Y:S01]  /*91e0*/  LDG.E R10, desc[UR36][R24.64] ;  /* 0x00000024180a7981 */ /* 0x000362000c1e1900 */
        /* <DEDUP_REMOVED lines=277> */
.L_x_649:
[----:B------:R-:W-:-:S04]  /*a340*/  LOP3.LUT R17, R22, 0xfffffffc, RZ, 0xc0, !PT ;  /* 0xfffffffc16117812 */ /* 0x000fc800078ec0ff */
[----:B------:R-:W-:-:S04]  /*a350*/  IADD3 R12, P1, R12, R17, RZ ;  /* 0x000000110c0c7210 */ /* 0x000fc80007f3e0ff */
[----:B------:R-:W-:-:S05]  /*a360*/  IADD3.X R13, RZ, R13, RZ, P1, !PT ;  /* 0x0000000dff0d7210 */ /* 0x000fca0000ffe4ff */
[----:B------:R1:W5:Y:S04]  /*a370*/  LDG.E R23, desc[UR36][R12.64] ;  /* 0x000000240c177981 */ /* 0x000368000c1e1900 */
.L_x_645:
[----:B------:R-:W-:Y:S05]  /*a380*/  BSYNC B1 ;  /* 0x0000000000017941 */ /* 0x000fea0003800000 */
.L_x_644:
[----:B------:R-:W-:Y:S04]  /*a390*/  BSSY B1, `(.L_x_650) ;  /* 0x000000d000017945 */ /* 0x000fe80003800000 */
[----:B------:R-:W-:Y:S05]  /*a3a0*/  @P0 BRA `(.L_x_651) ;  /* 0x00000000002c0947 */ /* 0x000fea0003800000 */
[----:B------:R-:W-:Y:S02]  /*a3b0*/  IMAD.IADD R5, R5, 0x1, R4 ;  /* 0x0000000105057824 */ /* 0x000fe400078e0204 */
[----:B-----5:R-:W-:-:S03]  /*a3c0*/  FADD.FTZ R9, R9, R20 ;  /* 0x0000001409097221 */ /* 0x020fc60000010000 */
[----:B------:R-:W-:-:S13]  /*a3d0*/  ISETP.GE.U32.AND P0, PT, R5, R2, PT ;  /* 0x000000020500720c */ /* 0x000fda0003f06070 */
[----:B------:R-:W-:Y:S05]  /*a3e0*/  @P0 BRA `(.L_x_651) ;  /* 0x00000000001c0947 */ /* 0x000fea0003800000 */
[----:B------:R-:W-:Y:S01]  /*a3f0*/  IADD3 R5, R5, R4, RZ ;  /* 0x0000000405057210 */ /* 0x000fe20007ffe0ff */
[----:B------:R-:W-:-:S03]  /*a400*/  FADD.FTZ R8, R8, R11 ;  /* 0x0000000b08087221 */ /* 0x000fc60000010000 */
[----:B------:R-:W-:-:S13]  /*a410*/  ISETP.GE.U32.AND P0, PT, R5, R2, PT ;  /* 0x000000020500720c */ /* 0x000fda0003f06070 */
[----:B------:R-:W-:Y:S01]  /*a420*/  @!P0 IADD3 R5, R5, R4, RZ ;  /* 0x0000000405058210 */ /* 0x000fe20007ffe0ff */
[----:B------:R-:W-:-:S03]  /*a430*/  @!P0 FADD.FTZ R7, R7, R10 ;  /* 0x0000000a07078221 */ /* 0x000fc60000010000 */
[----:B------:R-:W-:-:S13]  /*a440*/  ISETP.GE.U32.OR P1, PT, R5, R2, P0 ;  /* 0x000000020500720c */ /* 0x000fda0000726470 */
[----:B------:R-:W-:-:S07]  /*a450*/  @!P1 FADD.FTZ R6, R6, R23 ;  /* 0x0000001706069221 */ /* 0x000fce0000010000 */
.L_x_651:
[----:B------:R-:W-:Y:S05]  /*a460*/  BSYNC B1 ;  /* 0x0000000000017941 */ /* 0x000fea0003800000 */
.L_x_650:
[----:B------:R-:W-:-:S04]  /*a470*/  FADD.FTZ R8, R8, R9 ;  /* 0x0000000908087221 */ /* 0x000fc80000010000 */
[----:B------:R-:W-:-:S04]  /*a480*/  FADD.FTZ R7, R8, R7 ;  /* 0x0000000708077221 */ /* 0x000fc80000010000 */
[----:B------:R-:W-:Y:S01]  /*a490*/  FADD.FTZ R9, R7, R6 ;  /* 0x0000000607097221 */ /* 0x000fe20000010000 */
[----:B------:R-:W-:Y:S06]  /*a4a0*/  BRA `(.L_x_620) ;  /* 0x0000000800647947 */ /* 0x000fec0003800000 */
.L_x_636:
[----:B------:R-:W-:Y:S01]  /*a4b0*/  ISETP.GE.U32.AND P0, PT, R7, R2, PT ;  /* 0x000000020700720c */ /* 0x000fe20003f06070 */
[----:B------:R-:W-:Y:S01]  /*a4c0*/  BSSY B1, `(.L_x_652) ;  /* 0x0000024000017945 */ /* 0x000fe20003800000 */
[----:B------:R-:W-:Y:S01]  /*a4d0*/  IMAD.MOV.U32 R7, RZ, RZ, R8 ;  /* 0x000000ffff077224 */ /* 0x000fe200078e0008 */
[-C--:B------:R-:W-:Y:S02]  /*a4e0*/  MOV R20, R8.reuse ;  /* 0x0000000800147202 */ /* 0x080fe40000000f00 */
[----:B------:R-:W-:-:S08]  /*a4f0*/  MOV R21, R8 ;  /* 0x0000000800157202 */ /* 0x000fd00000000f00 */
[----:B------:R-:W-:Y:S05]  /*a500*/  @P0 BRA `(.L_x_653) ;  /* 0x00000000007c0947 */ /* 0x000fea0003800000 */
[----:B------:R-:W-:Y:S01]  /*a510*/  BSSY B2, `(.L_x_654) ;  /* 0x000001b000027945 */ /* 0x000fe20003800000 */
[----:B------:R-:W-:Y:S01]  /*a520*/  IMAD.MOV.U32 R7, RZ, RZ, R8 ;  /* 0x000000ffff077224 */ /* 0x000fe200078e0008 */
[-C--:B------:R-:W-:Y:S02]  /*a530*/  MOV R20, R8.reuse ;  /* 0x0000000800147202 */ /* 0x080fe40000000f00 */
[----:B------:R-:W-:-:S07]  /*a540*/  MOV R21, R8 ;  /* 0x0000000800157202 */ /* 0x000fce0000000f00 */
.L_x_655:
[----:B------:R-:W-:Y:S02]  /*a550*/  IMAD.IADD R11, R4, 0x1, R5 ;  /* 0x00000001040b7824 */ /* 0x000fe400078e0205 */
[----:B------:R-:W-:-:S03]  /*a560*/  IMAD R9, R22, R5, RZ ;  /* 0x0000000516097224 */ /* 0x000fc600078e02ff */
[-C--:B------:R-:W-:Y:S01]  /*a570*/  IADD3 R17, R11, R4.reuse, RZ ;  /* 0x000000040b117210 */ /* 0x080fe20007ffe0ff */
[----:B------:R-:W-:Y:S02]  /*a580*/  IMAD R11, R22, R11, RZ ;  /* 0x0000000b160b7224 */ /* 0x000fe400078e02ff */
[----:B------:R-:W-:Y:S01]  /*a590*/  IMAD.WIDE.U32 R8, R9, 0x4, R12 ;  /* 0x0000000409087825 */ /* 0x000fe200078e000c */
[----:B------:R-:W-:-:S03]  /*a5a0*/  IADD3 R23, R17, R4, RZ ;  /* 0x0000000411177210 */ /* 0x000fc60007ffe0ff */
[C---:B------:R-:W-:Y:S02]  /*a5b0*/  IMAD R17, R22.reuse, R17, RZ ;  /* 0x0000001116117224 */ /* 0x040fe400078e02ff */
[----:B------:R-:W-:Y:S01]  /*a5c0*/  IMAD R19, R22, R23, RZ ;  /* 0x0000001716137224 */ /* 0x000fe200078e02ff */
[----:B------:R-:W2:Y:S01]  /*a5d0*/  LDG.E R8, desc[UR36][R8.64] ;  /* 0x0000002408087981 */ /* 0x000ea2000c1e1900 */
[----:B------:R-:W-:-:S04]  /*a5e0*/  IMAD.WIDE.U32 R10, R11, 0x4, R12 ;  /* 0x000000040b0a7825 */ /* 0x000fc800078e000c */
[--C-:B------:R-:W-:Y:S02]  /*a5f0*/  IMAD.WIDE.U32 R16, R17, 0x4, R12.reuse ;  /* 0x0000000411107825 */ /* 0x100fe400078e000c */
[----:B------:R-:W3:Y:S02]  /*a600*/  LDG.E R11, desc[UR36][R10.64] ;  /* 0x000000240a0b7981 */ /* 0x000ee4000c1e1900 */
[----:B------:R-:W-:Y:S02]  /*a610*/  IMAD.WIDE.U32 R18, R19, 0x4, R12 ;  /* 0x0000000413127825 */ /* 0x000fe400078e000c */
[----:B------:R-:W4:Y:S04]  /*a620*/  LDG.E R16, desc[UR36][R16.64] ;  /* 0x0000002410107981 */ /* 0x000f28000c1e1900 */
[----:B------:R-:W5:Y:S01]  /*a630*/  LDG.E R19, desc[UR36][R18.64] ;  /* 0x0000002412137981 */ /* 0x000f62000c1e1900 */
[----:B------:R-:W-:-:S04]  /*a640*/  IMAD.IADD R5, R23, 0x1, R4 ;  /* 0x0000000117057824 */ /* 0x000fc800078e0204 */
[----:B------:R-:W-:-:S05]  /*a650*/  IMAD R23, R4, 0x3, R5 ;  /* 0x0000000304177824 */ /* 0x000fca00078e0205 */
[----:B------:R-:W-:Y:S01]  /*a660*/  ISETP.GE.U32.AND P0, PT, R23, R2, PT ;  /* 0x000000021700720c */ /* 0x000fe20003f06070 */
[----:B--2---:R-:W-:Y:S01]  /*a670*/  FADD.FTZ R21, R8, R21 ;  /* 0x0000001508157221 */ /* 0x004fe20000010000 */
[----:B---3--:R-:W-:Y:S01]  /*a680*/  FADD.FTZ R20, R11, R20 ;  /* 0x000000140b147221 */ /* 0x008fe20000010000 */
[----:B----4-:R-:W-:Y:S01]  /*a690*/  FADD.FTZ R7, R16, R7 ;  /* 0x0000000710077221 */ /* 0x010fe20000010000 */
[----:B-----5:R-:W-:-:S09]  /*a6a0*/  FADD.FTZ R6, R19, R6 ;  /* 0x0000000613067221 */ /* 0x020fd20000010000 */
[----:B------:R-:W-:Y:S05]  /*a6b0*/  @!P0 BRA `(.L_x_655) ;  /* 0xfffffffc00a48947 */ /* 0x000fea000383ffff */
[----:B------:R-:W-:Y:S05]  /*a6c0*/  BSYNC B2 ;  /* 0x0000000000027941 */ /* 0x000fea0003800000 */
.L_x_654:
[----:B------:R-:W-:Y:S01]  /*a6d0*/  MOV R17, R11 ;  /* 0x0000000b00117202 */ /* 0x000fe20000000f00 */
[----:B------:R-:W-:Y:S01]  /*a6e0*/  IMAD.MOV.U32 R11, RZ, RZ, R19 ;  /* 0x000000ffff0b7224 */ /* 0x000fe200078e0013 */
[----:B------:R-:W-:-:S07]  /*a6f0*/  MOV R10, R8 ;  /* 0x00000008000a7202 */ /* 0x000fce0000000f00 */
.L_x_653:
[----:B------:R-:W-:Y:S05]  /*a700*/  BSYNC B1 ;  /* 0x0000000000017941 */ /* 0x000fea0003800000 */
.L_x_652:
[----:B------:R-:W-:Y:S01]  /*a710*/  ISETP.GE.U32.AND P1, PT, R5, R2, PT ;  /* 0x000000020500720c */ /* 0x000fe20003f26070 */
[----:B------:R-:W-:-:S12]  /*a720*/  BSSY B1, `(.L_x_656) ;  /* 0x0000016000017945 */ /* 0x000fd80003800000 */
[----:B------:R-:W-:Y:S05]  /*a730*/  @P1 BRA `(.L_x_657) ;  /* 0x0000000000501947 */ /* 0x000fea0003800000 */
[----:B------:R-:W-:-:S04]  /*a740*/  IMAD R9, R22, R5, RZ ;  /* 0x0000000516097224 */ /* 0x000fc800078e02ff */
[----:B------:R-:W-:-:S05]  /*a750*/  IMAD.WIDE.U32 R8, R9, 0x4, R12 ;  /* 0x0000000409087825 */ /* 0x000fca00078e000c */
[----:B------:R0:W5:Y:S01]  /*a760*/  LDG.E R10, desc[UR36][R8.64] ;  /* 0x00000024080a7981 */ /* 0x000162000c1e1900 */
[----:B------:R-:W-:-:S04]  /*a770*/  IADD3 R19, R5, R4, RZ ;  /* 0x0000000405137210 */ /* 0x000fc80007ffe0ff */
[----:B------:R-:W-:-:S13]  /*a780*/  ISETP.GE.U32.AND P0, PT, R19, R2, PT ;  /* 0x000000021300720c */ /* 0x000fda0003f06070 */
[----:B0-----:R-:W-:Y:S05]  /*a790*/  @P0 BRA `(.L_x_657) ;  /* 0x0000000000380947 */ /* 0x001fea0003800000 */
[----:B------:R-:W-:-:S04]  /*a7a0*/  IMAD R9, R22, R19, RZ ;  /* 0x0000001316097224 */ /* 0x000fc800078e02ff */
[----:B------:R-:W-:-:S05]  /*a7b0*/  IMAD.WIDE.U32 R8, R9, 0x4, R12 ;  /* 0x0000000409087825 */ /* 0x000fca00078e000c */
[----:B------:R0:W5:Y:S01]  /*a7c0*/  LDG.E R17, desc[UR36][R8.64] ;  /* 0x0000002408117981 */ /* 0x000162000c1e1900 */
[----:B------:R-:W-:-:S04]  /*a7d0*/  IADD3 R19, R19, R4, RZ ;  /* 0x0000000413137210 */ /* 0x000fc80007ffe0ff */
[----:B------:R-:W-:-:S13]  /*a7e0*/  ISETP.GE.U32.AND P0, PT, R19, R2, PT ;  /* 0x000000021300720c */ /* 0x000fda0003f06070 */
[----:B0-----:R-:W-:Y:S05]  /*a7f0*/  @P0 BRA `(.L_x_657) ;  /* 0x0000000000200947 */ /* 0x001fea0003800000 */
[----:B------:R-:W-:Y:S02]  /*a800*/  IMAD.IADD R23, R19, 0x1, R4 ;  /* 0x0000000113177824 */ /* 0x000fe400078e0204 */
[----:B------:R-:W-:-:S03]  /*a810*/  IMAD R9, R22, R19, RZ ;  /* 0x0000001316097224 */ /* 0x000fc600078e02ff */
[----:B------:R-:W-:Y:S01]  /*a820*/  ISETP.GE.U32.AND P0, PT, R23, R2, PT ;  /* 0x000000021700720c */ /* 0x000fe20003f06070 */
[----:B------:R-:W-:-:S05]  /*a830*/  IMAD.WIDE.U32 R8, R9, 0x4, R12 ;  /* 0x0000000409087825 */ /* 0x000fca00078e000c */
[----:B------:R0:W5:Y:S07]  /*a840*/  LDG.E R16, desc[UR36][R8.64] ;  /* 0x0000002408107981 */ /* 0x00016e000c1e1900 */
[----:B------:R-:W-:-:S04]  /*a850*/  @!P0 IMAD R19, R22, R23, RZ ;  /* 0x0000001716138224 */ /* 0x000fc800078e02ff */
[----:B------:R-:W-:-:S05]  /*a860*/  @!P0 IMAD.WIDE.U32 R12, R19, 0x4, R12 ;  /* 0x00000004130c8825 */ /* 0x000fca00078e000c */
[----:B------:R0:W5:Y:S02]  /*a870*/  @!P0 LDG.E R11, desc[UR36][R12.64] ;  /* 0x000000240c0b8981 */ /* 0x000164000c1e1900 */
.L_x_657:
[----:B------:R-:W-:Y:S05]  /*a880*/  BSYNC B1 ;  /* 0x0000000000017941 */ /* 0x000fea0003800000 */
.L_x_656:
[----:B------:R-:W-:Y:S04]  /*a890*/  BSSY B1, `(.L_x_658) ;  /* 0x000000d000017945 */ /* 0x000fe80003800000 */
[----:B------:R-:W-:Y:S05]  /*a8a0*/  @P1 BRA `(.L_x_659) ;  /* 0x00000000002c1947 */ /* 0x000fea0003800000 */
[----:B------:R-:W-:Y:S01]  /*a8b0*/  IADD3 R5, R5, R4, RZ ;  /* 0x0000000405057210 */ /* 0x000fe20007ffe0ff */
[----:B-----5:R-:W-:-:S03]  /*a8c0*/  FADD.FTZ R21, R21, R10 ;  /* 0x0000000a15157221 */ /* 0x020fc60000010000 */
[----:B------:R-:W-:-:S13]  /*a8d0*/  ISETP.GE.U32.AND P0, PT, R5, R2, PT ;  /* 0x000000020500720c */ /* 0x000fda0003f06070 */
[----:B------:R-:W-:Y:S05]  /*a8e0*/  @P0 BRA `(.L_x_659) ;  /* 0x00000000001c0947 */ /* 0x000fea0003800000 */
[----:B------:R-:W-:Y:S01]  /*a8f0*/  IADD3 R5, R5, R4, RZ ;  /* 0x0000000405057210 */ /* 0x000fe20007ffe0ff */
[----:B------:R-:W-:-:S03]  /*a900*/  FADD.FTZ R20, R20, R17 ;  /* 0x0000001114147221 */ /* 0x000fc60000010000 */
[----:B------:R-:W-:-:S13]  /*a910*/  ISETP.GE.U32.AND P0, PT, R5, R2, PT ;  /* 0x000000020500720c */ /* 0x000fda0003f06070 */
[----:B------:R-:W-:Y:S02]  /*a920*/  @!P0 IMAD.IADD R5, R5, 0x1, R4 ;  /* 0x0000000105058824 */ /* 0x000fe400078e0204 */
[----:B------:R-:W-:-:S03]  /*a930*/  @!P0 FADD.FTZ R7, R7, R16 ;  /* 0x0000001007078221 */ /* 0x000fc60000010000 */
[----:B------:R-:W-:-:S13]  /*a940*/  ISETP.GE.U32.OR P1, PT, R5, R2, P0 ;  /* 0x000000020500720c */ /* 0x000fda0000726470 */
[----:B------:R-:W-:-:S07]  /*a950*/  @!P1 FADD.FTZ R6, R6, R11 ;  /* 0x0000000b06069221 */ /* 0x000fce0000010000 */
.L_x_659:
[----:B------:R-:W-:Y:S05]  /*a960*/  BSYNC B1 ;  /* 0x0000000000017941 */ /* 0x000fea0003800000 */
.L_x_658:
[----:B------:R-:W-:-:S04]  /*a970*/  FADD.FTZ R20, R21, R20 ;  /* 0x0000001415147221 */ /* 0x000fc80000010000 */
[----:B------:R-:W-:-:S04]  /*a980*/  FADD.FTZ R7, R20, R7 ;  /* 0x0000000714077221 */ /* 0x000fc80000010000 */
[----:B0-----:R-:W-:Y:S01]  /*a990*/  FADD.FTZ R9, R7, R6 ;  /* 0x0000000607097221 */ /* 0x001fe20000010000 */
[----:B------:R-:W-:Y:S06]  /*a9a0*/  BRA `(.L_x_620) ;  /* 0x0000000400247947 */ /* 0x000fec0003800000 */
.L_x_635:
[----:B------:R-:W0:Y:S01]  /*a9b0*/  LDC R4, c[0x0][0x224] ;  /* 0x00008900ff047b82 */ /* 0x000e220000000800 */
[----:B------:R-:W-:Y:S01]  /*a9c0*/  BSSY B1, `(.L_x_660) ;  /* 0x0000022000017945 */ /* 0x000fe20003800000 */
[----:B------:R-:W-:-:S06]  /*a9d0*/  MOV R9, R5 ;  /* 0x0000000500097202 */ /* 0x000fcc0000000f00 */
[----:B------:R-:W1:Y:S01]  /*a9e0*/  LDC R6, c[0x0][0x214] ;  /* 0x00008500ff067b82 */ /* 0x000e620000000800 */
[----:B0-----:R-:W-:-:S05]  /*a9f0*/  IMAD R7, R4, 0x3, R5 ;  /* 0x0000000304077824 */ /* 0x001fca00078e0205 */
[----:B------:R-:W-:Y:S02]  /*aa00*/  ISETP.GE.U32.AND P0, PT, R7, R2, PT ;  /* 0x000000020700720c */ /* 0x000fe40003f06070 */
[-C--:B-1----:R-:W-:Y:S01]  /*aa10*/  MOV R8, R6.reuse ;  /* 0x0000000600087202 */ /* 0x082fe20000000f00 */
[----:B------:R-:W-:Y:S01]  /*aa20*/  IMAD.MOV.U32 R7, RZ, RZ, R6 ;  /* 0x000000ffff077224 */ /* 0x000fe200078e0006 */
[----:B------:R-:W-:-:S09]  /*aa30*/  MOV R5, R6 ;  /* 0x0000000600057202 */ /* 0x000fd20000000f00 */
[----:B------:R-:W-:Y:S05]  /*aa40*/  @P0 BRA `(.L_x_661) ;  /* 0x0000000000640947 */ /* 0x000fea0003800000 */
[----:B------:R-:W-:Y:S01]  /*aa50*/  BSSY B2, `(.L_x_662) ;  /* 0x0000016000027945 */ /* 0x000fe20003800000 */
[----:B------:R-:W-:Y:S01]  /*aa60*/  MOV R7, R6 ;  /* 0x0000000600077202 */ /* 0x000fe20000000f00 */
[----:B------:R-:W-:-:S07]  /*aa70*/  IMAD.MOV.U32 R5, RZ, RZ, R6 ;  /* 0x000000ffff057224 */ /* 0x000fce00078e0006 */
.L_x_663:
[C---:B------:R-:W-:Y:S01]  /*aa80*/  IADD3 R17, R9.reuse, R4, RZ ;  /* 0x0000000409117210 */ /* 0x040fe20007ffe0ff */
[----:B------:R-:W-:-:S03]  /*aa90*/  IMAD.WIDE.U32 R10, R9, 0x4, R12 ;  /* 0x00000004090a7825 */ /* 0x000fc600078e000c */
[C---:B------:R-:W-:Y:S01]  /*aaa0*/  IADD3 R19, R17.reuse, R4, RZ ;  /* 0x0000000411137210 */ /* 0x040fe20007ffe0ff */
[----:B------:R-:W-:Y:S02]  /*aab0*/  IMAD.WIDE.U32 R16, R17, 0x4, R12 ;  /* 0x0000000411107825 */ /* 0x000fe400078e000c */
[----:B------:R-:W2:Y:S02]  /*aac0*/  LDG.E R10, desc[UR36][R10.64] ;  /* 0x000000240a0a7981 */ /* 0x000ea4000c1e1900 */
[C---:B------:R-:W-:Y:S02]  /*aad0*/  IMAD.IADD R23, R19.reuse, 0x1, R4 ;  /* 0x0000000113177824 */ /* 0x040fe400078e0204 */
[--C-:B------:R-:W-:Y:S01]  /*aae0*/  IMAD.WIDE.U32 R18, R19, 0x4, R12.reuse ;  /* 0x0000000413127825 */ /* 0x100fe200078e000c */
[----:B------:R-:W3:Y:S03]  /*aaf0*/  LDG.E R17, desc[UR36][R16.64] ;  /* 0x0000002410117981 */ /* 0x000ee6000c1e1900 */
[----:B------:R-:W-:-:S02]  /*ab00*/  IMAD.WIDE.U32 R20, R23, 0x4, R12 ;  /* 0x0000000417147825 */ /* 0x000fc400078e000c */
[----:B------:R-:W4:Y:S04]  /*ab10*/  LDG.E R18, desc[UR36][R18.64] ;  /* 0x0000002412127981 */ /* 0x000f28000c1e1900 */
[----:B------:R-:W5:Y:S01]  /*ab20*/  LDG.E R21, desc[UR36][R20.64] ;  /* 0x0000002414157981 */ /* 0x000f62000c1e1900 */
[----:B------:R-:W-:-:S05]  /*ab30*/  IADD3 R9, R23, R4, RZ ;  /* 0x0000000417097210 */ /* 0x000fca0007ffe0ff */
        /* <DEDUP_REMOVED lines=8> */
.L_x_662:
[----:B------:R-:W-:Y:S01]  /*abc0*/  MOV R16, R10 ;  /* 0x0000000a00107202 */ /* 0x000fe20000000f00 */
[----:B------:R-:W-:-:S07]  /*abd0*/  IMAD.MOV.U32 R19, RZ, RZ, R21 ;  /* 0x000000ffff137224 */ /* 0x000fce00078e0015 */
.L_x_661:
[----:B------:R-:W-:Y:S05]  /*abe0*/  BSYNC B1 ;  /* 0x0000000000017941 */ /* 0x000fea0003800000 */
.L_x_660:
[----:B------:R-:W-:Y:S01]  /*abf0*/  ISETP.GE.U32.AND P1, PT, R9, R2, PT ;  /* 0x000000020900720c */ /* 0x000fe20003f26070 */
[----:B------:R-:W-:-:S12]  /*ac00*/  BSSY B1, `(.L_x_664) ;  /* 0x0000012000017945 */ /* 0x000fd80003800000 */
[----:B------:R-:W-:Y:S05]  /*ac10*/  @P1 BRA `(.L_x_665) ;  /* 0x0000000000401947 */ /* 0x000fea0003800000 */
[----:B------:R-:W-:-:S05]  /*ac20*/  IMAD.WIDE.U32 R10, R9, 0x4, R12 ;  /* 0x00000004090a7825 */ /* 0x000fca00078e000c */
[----:B------:R0:W5:Y:S01]  /*ac30*/  LDG.E R16, desc[UR36][R10.64] ;  /* 0x000000240a107981 */ /* 0x000162000c1e1900 */
[----:B------:R-:W-:-:S04]  /*ac40*/  IADD3 R21, R9, R4, RZ ;  /* 0x0000000409157210 */ /* 0x000fc80007ffe0ff */
[----:B------:R-:W-:-:S13]  /*ac50*/  ISETP.GE.U32.AND P0, PT, R21, R2, PT ;  /* 0x000000021500720c */ /* 0x000fda0003f06070 */
[----:B0-----:R-:W-:Y:S05]  /*ac60*/  @P0 BRA `(.L_x_665) ;  /* 0x00000000002c0947 */ /* 0x001fea0003800000 */
[----:B------:R-:W-:-:S05]  /*ac70*/  IMAD.WIDE.U32 R10, R21, 0x4, R12 ;  /* 0x00000004150a7825 */ /* 0x000fca00078e000c */
[----:B------:R0:W5:Y:S01]  /*ac80*/  LDG.E R17, desc[UR36][R10.64] ;  /* 0x000000240a117981 */ /* 0x000162000c1e1900 */
[----:B------:R-:W-:-:S04]  /*ac90*/  IADD3 R21, R21, R4, RZ ;  /* 0x0000000415157210 */ /* 0x000fc80007ffe0ff */
[----:B------:R-:W-:-:S13]  /*aca0*/  ISETP.GE.U32.AND P0, PT, R21, R2, PT ;  /* 0x000000021500720c */ /* 0x000fda0003f06070 */
[----:B0-----:R-:W-:Y:S05]  /*acb0*/  @P0 BRA `(.L_x_665) ;  /* 0x0000000000180947 */ /* 0x001fea0003800000 */
[C---:B------:R-:W-:Y:S02]  /*acc0*/  IMAD.IADD R23, R21.reuse, 0x1, R4 ;  /* 0x0000000115177824 */ /* 0x040fe400078e0204 */
[----:B------:R-:W-:-:S03]  /*acd0*/  IMAD.WIDE.U32 R10, R21, 0x4, R12 ;  /* 0x00000004150a7825 */ /* 0x000fc600078e000c */
[C---:B------:R-:W-:Y:S02]  /*ace0*/  ISETP.GE.U32.AND P0, PT, R23.reuse, R2, PT ;  /* 0x000000021700720c */ /* 0x040fe40003f06070 */
[----:B------:R0:W5:Y:S11]  /*acf0*/  LDG.E R18, desc[UR36][R10.64] ;  /* 0x000000240a127981 */ /* 0x000176000c1e1900 */
[----:B------:R-:W-:-:S05]  /*ad00*/  @!P0 IMAD.WIDE.U32 R12, R23, 0x4, R12 ;  /* 0x00000004170c8825 */ /* 0x000fca00078e000c */
[----:B------:R0:W5:Y:S02]  /*ad10*/  @!P0 LDG.E R19, desc[UR36][R12.64] ;  /* 0x000000240c138981 */ /* 0x000164000c1e1900 */
.L_x_665:
[----:B------:R-:W-:Y:S05]  /*ad20*/  BSYNC B1 ;  /* 0x0000000000017941 */ /* 0x000fea0003800000 */
.L_x_664:
        /* <DEDUP_REMOVED lines=13> */
.L_x_667:
[----:B------:R-:W-:Y:S05]  /*ae00*/  BSYNC B1 ;  /* 0x0000000000017941 */ /* 0x000fea0003800000 */
.L_x_666:
[----:B------:R-:W-:-:S04]  /*ae10*/  FADD.FTZ R6, R5, R6 ;  /* 0x0000000605067221 */ /* 0x000fc80000010000 */
[----:B------:R-:W-:-:S04]  /*ae20*/  FADD.FTZ R7, R6, R7 ;  /* 0x0000000706077221 */ /* 0x000fc80000010000 */
[----:B------:R-:W-:-:S07]  /*ae30*/  FADD.FTZ R9, R7, R8 ;  /* 0x0000000807097221 */ /* 0x000fce0000010000 */
.L_x_620:
[----:B------:R-:W-:Y:S05]  /*ae40*/  BSYNC B0 ;  /* 0x0000000000007941 */ /* 0x000fea0003800000 */
.L_x_619:
[----:B------:R-:W-:Y:S02]  /*ae50*/  ULDC UR4, c[0x0][0x234] ;  /* 0x00008d0000047ab9 */ /* 0x000fe40000000800 */
[----:B------:R-:W-:-:S13]  /*ae60*/  ISETP.NE.AND P0, PT, RZ, UR4, PT ;  /* 0x00000004ff007c0c */ /* 0x000fda000bf05270 */
[----:B------:R-:W-:Y:S05]  /*ae70*/  @!P0 BRA `(.L_x_668) ;  /* 0x0000000000648947 */ /* 0x000fea0003800000 */
[----:B------:R-:W2:Y:S01]  /*ae80*/  S2UR UR5, SR_CgaCtaId ;  /* 0x00000000000579c3 */ /* 0x000ea20000008800 */
[----:B------:R-:W-:Y:S01]  /*ae90*/  UMOV UR4, 0x400 ;  /* 0x0000040000047882 */ /* 0x000fe20000000000 */
[----:B------:R-:W-:Y:S01]  /*aea0*/  ULDC UR6, c[0x0][0x0] ;  /* 0x0000000000067ab9 */ /* 0x000fe20000000800 */
[----:B------:R-:W-:Y:S01]  /*aeb0*/  UIADD3 UR4, UR4, 0x10, URZ ;  /* 0x0000001004047890 */ /* 0x000fe2000fffe03f */
[----:B------:R-:W-:Y:S01]  /*aec0*/  IMAD R2, R3, UR6, R0 ;  /* 0x0000000603027c24 */ /* 0x000fe2000f8e0200 */
[----:B------:R-:W-:Y:S02]  /*aed0*/  ULDC UR7, c[0x0][0x4] ;  /* 0x0000010000077ab9 */ /* 0x000fe40000000800 */
[----:B--2---:R-:W-:Y:S02]  /*aee0*/  ULEA UR4, UR5, UR4, 0x18 ;  /* 0x0000000405047291 */ /* 0x004fe4000f8ec03f */
[----:B------:R-:W-:-:S04]  /*aef0*/  USHF.R.U32.HI UR5, URZ, 0x1, UR7 ;  /* 0x000000013f057899 */ /* 0x000fc80008011607 */
[----:B------:R-:W-:Y:S02]  /*af00*/  LEA R2, R2, UR4, 0x2 ;  /* 0x0000000402027c11 */ /* 0x000fe4000f8e10ff */
[----:B------:R-:W-:-:S03]  /*af10*/  ISETP.NE.AND P0, PT, RZ, UR5, PT ;  /* 0x00000005ff007c0c */ /* 0x000fc6000bf05270 */
[----:B------:R2:W-:Y:S10]  /*af20*/  STS [R2], R9 ;  /* 0x0000000902007388 */ /* 0x0005f40000000800 */
[----:B--2---:R-:W-:Y:S05]  /*af30*/  @!P0 BRA `(.L_x_668) ;  /* 0x0000000000348947 */ /* 0x004fea0003800000 */
[----:B------:R-:W-:-:S07]  /*af40*/  MOV R4, UR5 ;  /* 0x0000000500047c02 */ /* 0x000fce0008000f00 */
.L_x_669:
[----:B------:R-:W-:Y:S01]  /*af50*/  IADD3 R5, R3, R4, RZ ;  /* 0x0000000403057210 */ /* 0x000fe20007ffe0ff */
[----:B------:R-:W-:Y:S03]  /*af60*/  BAR.SYNC.DEFER_BLOCKING 0x0 ;  /* 0x0000000000007b1d */ /* 0x000fe60000010000 */
[----:B------:R-:W-:-:S04]  /*af70*/  ISETP.GE.U32.AND P0, PT, R5, UR7, PT ;  /* 0x0000000705007c0c */ /* 0x000fc8000bf06070 */
[----:B------:R-:W-:-:S13]  /*af80*/  ISETP.GE.U32.OR P0, PT, R3, R4, P0 ;  /* 0x000000040300720c */ /* 0x000fda0000706470 */
[----:B------:R-:W-:-:S05]  /*af90*/  @!P0 IMAD R5, R5, UR6, R0 ;  /* 0x0000000605058c24 */ /* 0x000fca000f8e0200 */
[----:B------:R-:W-:-:S05]  /*afa0*/  @!P0 LEA R5, R5, UR4, 0x2 ;  /* 0x0000000405058c11 */ /* 0x000fca000f8e10ff */
[----:B------:R-:W2:Y:S02]  /*afb0*/  @!P0 LDS R6, [R5] ;  /* 0x0000000005068984 */ /* 0x000ea40000000800 */
[----:B--2---:R-:W-:-:S05]  /*afc0*/  @!P0 FADD.FTZ R9, R9, R6 ;  /* 0x0000000609098221 */ /* 0x004fca0000010000 */
[----:B------:R2:W-:Y:S01]  /*afd0*/  @!P0 STS [R2], R9 ;  /* 0x0000000902008388 */ /* 0x0005e20000000800 */
[----:B------:R-:W-:Y:S02]  /*afe0*/  ISETP.GT.AND P0, PT, R4, 0x1, PT ;  /* 0x000000010400780c */ /* 0x000fe40003f04270 */
[----:B------:R-:W-:-:S11]  /*aff0*/  SHF.R.S32.HI R4, RZ, 0x1, R4 ;  /* 0x00000001ff047819 */ /* 0x000fd60000011404 */
[----:B--2---:R-:W-:Y:S05]  /*b000*/  @P0 BRA `(.L_x_669) ;  /* 0xfffffffc00d00947 */ /* 0x004fea000383ffff */
.L_x_668:
[----:B------:R-:W-:Y:S02]  /*b010*/  ULDC UR4, c[0x0][0x230] ;  /* 0x00008c0000047ab9 */ /* 0x000fe40000000800 */
[----:B------:R-:W-:-:S13]  /*b020*/  ISETP.NE.AND P0, PT, RZ, UR4, PT ;  /* 0x00000004ff007c0c */ /* 0x000fda000bf05270 */
[----:B------:R-:W-:Y:S05]  /*b030*/  @!P0 BRA `(.L_x_670) ;  /* 0x0000000000948947 */ /* 0x000fea0003800000 */
[----:B------:R-:W2:Y:S02]  /*b040*/  LDC R7, c[0x0][RZ] ;  /* 0x00000000ff077b82 */ /* 0x000ea40000000800 */
        /* <DEDUP_REMOVED lines=10> */
[----:B------:R2:W-:Y:S01]  /*b0f0*/  STS [R4], R9 ;  /* 0x0000000904007388 */ /* 0x0005e20000000800 */
[----:B------:R-:W-:Y:S01]  /*b100*/  SHF.R.S32.HI R5, RZ, 0x1, R2 ;  /* 0x00000001ff057819 */ /* 0x000fe20000011402 */
[----:B------:R-:W-:-:S03]  /*b110*/  HFMA2.MMA R2, -RZ, RZ, 0, 1.9073486328125e-06 ;  /* 0x00000020ff027435 */ /* 0x000fc600000001ff */
[----:B------:R-:W-:-:S13]  /*b120*/  ISETP.GE.AND P0, PT, R5, 0x20, PT ;  /* 0x000000200500780c */ /* 0x000fda0003f06270 */
[----:B--2---:R-:W-:Y:S05]  /*b130*/  @!P0 BRA `(.L_x_671) ;  /* 0x0000000000308947 */ /* 0x004fea0003800000 */
.L_x_672:
[----:B------:R-:W-:Y:S01]  /*b140*/  IADD3 R2, R0, R5, RZ ;  /* 0x0000000500027210 */ /* 0x000fe20007ffe0ff */
[----:B------:R-:W-:Y:S03]  /*b150*/  BAR.SYNC.DEFER_BLOCKING 0x0 ;  /* 0x0000000000007b1d */ /* 0x000fe60000010000 */
[----:B------:R-:W-:-:S04]  /*b160*/  ISETP.GE.U32.AND P0, PT, R2, R7, PT ;  /* 0x000000070200720c */ /* 0x000fc80003f06070 */
[----:B------:R-:W-:-:S13]  /*b170*/  ISETP.GE.U32.OR P0, PT, R0, R5, P0 ;  /* 0x000000050000720c */ /* 0x000fda0000706470 */
[----:B------:R-:W-:Y:S01]  /*b180*/  @!P0 IMAD R2, R5, 0x4, R4 ;  /* 0x0000000405028824 */ /* 0x000fe200078e0204 */
[----:B------:R-:W-:-:S05]  /*b190*/  SHF.R.S32.HI R5, RZ, 0x1, R5 ;  /* 0x00000001ff057819 */ /* 0x000fca0000011405 */
[----:B------:R-:W2:Y:S02]  /*b1a0*/  @!P0 LDS R2, [R2] ;  /* 0x0000000002028984 */ /* 0x000ea40000000800 */
[----:B--2---:R-:W-:-:S05]  /*b1b0*/  @!P0 FADD.FTZ R9, R9, R2 ;  /* 0x0000000209098221 */ /* 0x004fca0000010000 */
[----:B------:R2:W-:Y:S01]  /*b1c0*/  @!P0 STS [R4], R9 ;  /* 0x0000000904008388 */ /* 0x0005e20000000800 */
[----:B------:R-:W-:-:S13]  /*b1d0*/  ISETP.GE.AND P0, PT, R5, 0x20, PT ;  /* 0x000000200500780c */ /* 0x000fda0003f06270 */
[----:B--2---:R-:W-:Y:S05]  /*b1e0*/  @P0 BRA `(.L_x_672) ;  /* 0xfffffffc00d40947 */ /* 0x004fea000383ffff */
[----:B------:R-:W-:-:S07]  /*b1f0*/  MOV R2, 0x20 ;  /* 0x0000002000027802 */ /* 0x000fce0000000f00 */
.L_x_671:
[----:B------:R-:W-:Y:S01]  /*b200*/  BAR.SYNC.DEFER_BLOCKING 0x0 ;  /* 0x0000000000007b1d */ /* 0x000fe20000010000 */
[----:B------:R-:W-:-:S13]  /*b210*/  ISETP.GE.AND P0, PT, R2, 0x2, PT ;  /* 0x000000020200780c */ /* 0x000fda0003f06270 */
[----:B------:R-:W-:Y:S05]  /*b220*/  @!P0 BRA `(.L_x_670) ;  /* 0x0000000000188947 */ /* 0x000fea0003800000 */
[----:B------:R-:W-:-:S11]  /*b230*/  HFMA2.MMA R4, -RZ, RZ, 0, 5.9604644775390625e-08 ;  /* 0x00000001ff047435 */ /* 0x000fd600000001ff */
.L_x_673:
[----:B------:R2:W3:Y:S02]  /*b240*/  SHFL.DOWN PT, R6, R9, R4, 0x1f ;  /* 0x08001f0409067589 */ /* 0x0004e400000e0000 */
[----:B--2---:R-:W-:-:S05]  /*b250*/  IMAD.SHL.U32 R4, R4, 0x2, RZ ;  /* 0x0000000204047824 */ /* 0x004fca00078e00ff */
[----:B------:R-:W-:Y:S01]  /*b260*/  ISETP.GE.AND P0, PT, R4, R2, PT ;  /* 0x000000020400720c */ /* 0x000fe20003f06270 */
[----:B---3--:R-:W-:-:S12]  /*b270*/  FADD.FTZ R9, R6, R9 ;  /* 0x0000000906097221 */ /* 0x008fd80000010000 */
[----:B------:R-:W-:Y:S05]  /*b280*/  @!P0 BRA `(.L_x_673) ;  /* 0xfffffffc00ec8947 */ /* 0x000fea000383ffff */
.L_x_670:
[----:B------:R-:W2:Y:S01]  /*b290*/  LDC R8, c[0x0][0x3ec] ;  /* 0x0000fb00ff087b82 */ /* 0x000ea20000000800 */
[----:B0----5:R-:W-:Y:S02]  /*b2a0*/  MOV R16, RZ ;  /* 0x000000ff00107202 */ /* 0x021fe40000000f00 */
[----:B--2---:R-:W-:-:S13]  /*b2b0*/  ISETP.NE.AND P1, PT, R8, RZ, PT ;  /* 0x000000ff0800720c */ /* 0x004fda0003f25270 */
[----:B------:R-:W-:Y:S05]  /*b2c0*/  @!P1 BRA `(.L_x_674) ;  /* 0x0000001000449947 */ /* 0x000fea0003800000 */
        /* <DEDUP_REMOVED lines=273> */
.L_x_674:
[----:B------:R-:W-:Y:S01]  /*c3e0*/  ULDC.64 UR6, c[0x0][0x600] ;  /* 0x0001800000067ab9 */ /* 0x000fe20000000a00 */
[----:B------:R-:W-:Y:S02]  /*c3f0*/  CS2R R4, SRZ ;  /* 0x0000000000047805 */ /* 0x000fe4000001ff00 */
[----:B------:R-:W-:Y:S01]  /*c400*/  ISETP.NE.U32.AND P0, PT, RZ, UR6, PT ;  /* 0x00000006ff007c0c */ /* 0x000fe2000bf05070 */
[----:B------:R-:W-:Y:S01]  /*c410*/  ULDC.64 UR4, c[0x0][0x5f0] ;  /* 0x00017c0000047ab9 */ /* 0x000fe20000000a00 */
[----:B------:R-:W-:Y:S02]  /*c420*/  MOV R17, RZ ;  /* 0x000000ff00117202 */ /* 0x000fe40000000f00 */
[----:B------:R-:W-:Y:S02]  /*c430*/  ISETP.NE.AND.EX P0, PT, RZ, UR7, PT, P0 ;  /* 0x00000007ff007c0c */ /* 0x000fe4000bf05300 */
[----:B------:R-:W-:-:S05]  /*c440*/  IADD3 R6, P2, R16, UR4, RZ ;  /* 0x0000000410067c10 */ /* 0x000fca000ff5e0ff */
[----:B------:R-:W-:-:S06]  /*c450*/  IMAD.X R7, RZ, RZ, UR5, P2 ;  /* 0x00000005ff077e24 */ /* 0x000fcc00090e06ff */
        /* <DEDUP_REMOVED lines=8> */
[----:B------:R-:W-:Y:S01]  /*c4e0*/  HFMA2.MMA R16, -RZ, RZ, 0, 0 ;  /* 0x00000000ff107435 */ /* 0x000fe200000001ff */
[----:B------:R-:W-:Y:S01]  /*c4f0*/  IMAD R6, R0, UR6, RZ ;  /* 0x0000000600067c24 */ /* 0x000fe2000f8e02ff */
[----:B------:R-:W-:-:S03]  /*c500*/  ULDC UR6, c[0x0][0x240] ;  /* 0x0000900000067ab9 */ /* 0x000fc60000000800 */
[----:B------:R-:W-:Y:S01]  /*c510*/  IMAD R7, R3, UR6, R6 ;  /* 0x0000000603077c24 */ /* 0x000fe2000f8e0206 */
[----:B------:R-:W-:-:S03]  /*c520*/  ULDC UR6, c[0x0][0x228] ;  /* 0x00008a0000067ab9 */ /* 0x000fc60000000800 */
[----:B0-----:R-:W-:Y:S01]  /*c530*/  IMAD R7, R2, UR6, R7 ;  /* 0x0000000602077c24 */ /* 0x001fe2000f8e0207 */
        /* <DEDUP_REMOVED lines=8> */
[----:B-1----:R-:W-:-:S05]  /*c5c0*/  IADD3 R13, -R11, RZ, RZ ;  /* 0x000000ff0b0d7210 */ /* 0x002fca0007ffe1ff */
        /* <DEDUP_REMOVED lines=265> */
.L_x_676:
[----:B------:R-:W-:Y:S01]  /*d660*/  ULDC UR9, c[0x0][0x230] ;  /* 0x00008c0000097ab9 */ /* 0x000fe20000000800 */
[----:B------:R-:W-:Y:S01]  /*d670*/  ULDC UR6, c[0x0][0x220] ;  /* 0x0000880000067ab9 */ /* 0x000fe20000000800 */
[----:B------:R-:W-:Y:S01]  /*d680*/  ISETP.NE.AND P0, PT, RZ, UR9, PT ;  /* 0x00000009ff007c0c */ /* 0x000fe2000bf05270 */
[----:B------:R-:W0:Y:S01]  /*d690*/  S2UR UR8, SR_CgaCtaId ;  /* 0x00000000000879c3 */ /* 0x000e220000008800 */
        /* <DEDUP_REMOVED lines=13> */
.L_x_678:
[----:B0-----:R-:W-:Y:S05]  /*d770*/  BSYNC B0 ;  /* 0x0000000000007941 */ /* 0x001fea0003800000 */
.L_x_677:
[----:B------:R-:W-:Y:S01]  /*d780*/  PRMT R8, R8, 0x9910, RZ ;  /* 0x0000991008087816 */ /* 0x000fe200000000ff */
[----:B------:R-:W-:Y:S01]  /*d790*/  BSSY B0, `(.L_x_679) ;  /* 0x000000d000007945 */ /* 0x000fe20003800000 */
[----:B------:R-:W-:Y:S02]  /*d7a0*/  LOP3.LUT P0, RZ, R0, R3, RZ, 0xfc, !PT ;  /* 0x0000000300ff7212 */ /* 0x000fe4000780fcff */
[----:B------:R-:W-:-:S13]  /*d7b0*/  ISETP.NE.AND P1, PT, R8, RZ, PT ;  /* 0x000000ff0800720c */ /* 0x000fda0003f25270 */
[----:B------:R-:W-:Y:S05]  /*d7c0*/  @!P1 BRA `(.L_x_680) ;  /* 0x0000000000249947 */ /* 0x000fea0003800000 */
[----:B------:R-:W0:Y:S01]  /*d7d0*/  S2UR UR4, SR_CTAID.Y ;  /* 0x00000000000479c3 */ /* 0x000e220000002600 */
[----:B------:R-:W-:-:S07]  /*d7e0*/  ISETP.NE.AND P2, PT, RZ, UR9, PT ;  /* 0x00000009ff007c0c */ /* 0x000fce000bf45270 */
[----:B-1----:R-:W0:Y:S08]  /*d7f0*/  LDC R13, c[0x0][0x10] ;  /* 0x00000400ff0d7b82 */ /* 0x002e300000000800 */
[----:B------:R-:W1:Y:S01]  /*d800*/  LDC.64 R10, c[0x0][0x608] ;  /* 0x00018200ff0a7b82 */ /* 0x000e620000000a00 */
[----:B0-----:R-:W-:Y:S01]  /*d810*/  IMAD R13, R2, R13, UR4 ;  /* 0x00000004020d7e24 */ /* 0x001fe2000f8e020d */
[----:B------:R-:W-:-:S03]  /*d820*/  ULDC UR4, c[0x0][0x0] ;  /* 0x0000000000047ab9 */ /* 0x000fc60000000800 */
[----:B------:R-:W-:-:S04]  /*d830*/  @!P2 IMAD R13, R13, UR4, R0 ;  /* 0x000000040d0dac24 */ /* 0x000fc8000f8e0200 */
[----:B-1----:R-:W-:-:S05]  /*d840*/  IMAD.WIDE.U32 R10, R13, 0x4, R10 ;  /* 0x000000040d0a7825 */ /* 0x002fca00078e000a */
[----:B------:R0:W-:Y:S02]  /*d850*/  STG.E desc[UR36][R10.64], R9 ;  /* 0x000000090a007986 */ /* 0x0001e4000c101924 */
.L_x_680:
[----:B------:R-:W-:Y:S05]  /*d860*/  BSYNC B0 ;  /* 0x0000000000007941 */ /* 0x000fea0003800000 */
.L_x_679:
        /* <DEDUP_REMOVED lines=14> */
[----:B-1----:R-:W1:Y:S01]  /*d950*/  S2R R13, SR_LANEID ;  /* 0x00000000000d7919 */ /* 0x002e620000000000 */
        /* <DEDUP_REMOVED lines=20> */
.L_x_682:
[----:B------:R-:W-:Y:S05]  /*daa0*/  BSYNC B0 ;  /* 0x0000000000007941 */ /* 0x000fea0003800000 */
.L_x_681:
[----:B------:R-:W-:Y:S01]  /*dab0*/  BAR.SYNC.DEFER_BLOCKING 0x0 ;  /* 0x0000000000007b1d */ /* 0x000fe20000010000 */
[----:B------:R-:W-:-:S09]  /*dac0*/  ULEA UR4, UR8, UR7, 0x18 ;  /* 0x0000000708047291 */ /* 0x000fd2000f8ec03f */
[----:B--2---:R-:W2:Y:S02]  /*dad0*/  LDS.U8 R8, [UR4] ;  /* 0x00000004ff087984 */ /* 0x004ea40008000000 */
[----:B--2---:R-:W-:-:S13]  /*dae0*/  ISETP.NE.AND P0, PT, R8, RZ, PT ;  /* 0x000000ff0800720c */ /* 0x004fda0003f05270 */
[----:B------:R-:W-:Y:S05]  /*daf0*/  @!P0 EXIT ;  /* 0x000000000000894d */ /* 0x000fea0003800000 */
[----:B------:R-:W-:Y:S01]  /*db00*/  ISETP.NE.AND P0, PT, RZ, UR9, PT ;  /* 0x00000009ff007c0c */ /* 0x000fe2000bf05270 */
        /* <DEDUP_REMOVED lines=9> */
[----:B------:R-:W-:Y:S01]  /*dba0*/  ULDC UR4, c[0x0][0x214] ;  /* 0x0000850000047ab9 */ /* 0x000fe20000000800 */
[----:B------:R-:W-:Y:S01]  /*dbb0*/  BSSY B0, `(.L_x_683) ;  /* 0x0000028000007945 */ /* 0x000fe20003800000 */
[----:B0-----:R-:W-:-:S03]  /*dbc0*/  MOV R11, UR4 ;  /* 0x00000004000b7c02 */ /* 0x001fc60008000f00 */
[----:B------:R-:W-:Y:S05]  /*dbd0*/  @!P0 BRA `(.L_x_684) ;  /* 0x0000000000508947 */ /* 0x000fea0003800000 */
[----:B------:R-:W-:Y:S01]  /*dbe0*/  ULDC UR4, c[0x0][0x0] ;  /* 0x0000000000047ab9 */ /* 0x000fe20000000800 */
[----:B------:R-:W-:Y:S01]  /*dbf0*/  ULDC UR6, c[0x0][0x22c] ;  /* 0x00008b0000067ab9 */ /* 0x000fe20000000800 */
[----:B------:R-:W-:-:S05]  /*dc00*/  IMAD R10, R3, UR4, R0 ;  /* 0x00000004030a7c24 */ /* 0x000fca000f8e0200 */
[----:B------:R-:W-:-:S13]  /*dc10*/  ISETP.GE.U32.AND P0, PT, R10, UR6, PT ;  /* 0x000000060a007c0c */ /* 0x000fda000bf06070 */
[----:B------:R-:W-:Y:S05]  /*dc20*/  @P0 BRA `(.L_x_685) ;  /* 0x0000000000800947 */ /* 0x000fea0003800000 */
[----:B------:R-:W-:Y:S01]  /*dc30*/  ULDC UR5, c[0x0][0x10] ;  /* 0x0000040000057ab9 */ /* 0x000fe20000000800 */
[----:B------:R-:W0:Y:S01]  /*dc40*/  LDC R19, c[0x0][0x4] ;  /* 0x00000100ff137b82 */ /* 0x000e220000000800 */
[----:B------:R-:W-:Y:S01]  /*dc50*/  BSSY B1, `(.L_x_686) ;  /* 0x000000b000017945 */ /* 0x000fe20003800000 */
[----:B------:R-:W-:-:S06]  /*dc60*/  IMAD R15, R2, UR5, RZ ;  /* 0x00000005020f7c24 */ /* 0x000fcc000f8e02ff */
[----:B------:R-:W2:Y:S01]  /*dc70*/  LDC.64 R8, c[0x0][0x608] ;  /* 0x00018200ff087b82 */ /* 0x000ea20000000a00 */
[----:B0-----:R-:W-:-:S07]  /*dc80*/  IMAD R19, R19, UR4, RZ ;  /* 0x0000000413137c24 */ /* 0x001fce000f8e02ff */
.L_x_687:
[----:B-1----:R-:W-:-:S04]  /*dc90*/  IMAD.IADD R13, R15, 0x1, R10 ;  /* 0x000000010f0d7824 */ /* 0x002fc800078e020a */
[----:B--2---:R-:W-:-:S06]  /*dca0*/  IMAD.WIDE.U32 R12, R13, 0x4, R8 ;  /* 0x000000040d0c7825 */ /* 0x004fcc00078e0008 */
[----:B------:R-:W2:Y:S01]  /*dcb0*/  LDG.E R12, desc[UR36][R12.64] ;  /* 0x000000240c0c7981 */ /* 0x000ea2000c1e1900 */
[----:B------:R-:W-:-:S04]  /*dcc0*/  IADD3 R10, R19, R10, RZ ;  /* 0x0000000a130a7210 */ /* 0x000fc80007ffe0ff */
[----:B------:R-:W-:Y:S01]  /*dcd0*/  ISETP.GE.U32.AND P0, PT, R10, UR6, PT ;  /* 0x000000060a007c0c */ /* 0x000fe2000bf06070 */
[----:B--2---:R-:W-:-:S12]  /*dce0*/  FADD.FTZ R11, R12, R11 ;  /* 0x0000000b0c0b7221 */ /* 0x004fd80000010000 */
[----:B------:R-:W-:Y:S05]  /*dcf0*/  @!P0 BRA `(.L_x_687) ;  /* 0xfffffffc00e48947 */ /* 0x000fea000383ffff */
[----:B------:R-:W-:Y:S05]  /*dd00*/  BSYNC B1 ;  /* 0x0000000000017941 */ /* 0x000fea0003800000 */
.L_x_686:
[----:B------:R-:W-:Y:S05]  /*dd10*/  BRA `(.L_x_685) ;  /* 0x0000000000447947 */ /* 0x000fea0003800000 */
.L_x_684:
[----:B------:R-:W-:Y:S02]  /*dd20*/  ULDC UR5, c[0x0][0x22c] ;  /* 0x00008b0000057ab9 */ /* 0x000fe40000000800 */
[----:B------:R-:W-:-:S13]  /*dd30*/  ISETP.GE.U32.AND P0, PT, R3, UR5, PT ;  /* 0x0000000503007c0c */ /* 0x000fda000bf06070 */
[----:B------:R-:W-:Y:S05]  /*dd40*/  @P0 BRA `(.L_x_685) ;  /* 0x0000000000380947 */ /* 0x000fea0003800000 */
[----:B------:R-:W-:Y:S01]  /*dd50*/  ULDC UR4, c[0x0][0x10] ;  /* 0x0000040000047ab9 */ /* 0x000fe20000000800 */
[----:B------:R-:W0:Y:S01]  /*dd60*/  LDC R10, c[0x0][RZ] ;  /* 0x00000000ff0a7b82 */ /* 0x000e220000000800 */
[----:B------:R-:W-:Y:S01]  /*dd70*/  MOV R15, R3 ;  /* 0x00000003000f7202 */ /* 0x000fe20000000f00 */
[----:B------:R-:W-:-:S06]  /*dd80*/  IMAD R2, R2, UR4, RZ ;  /* 0x0000000402027c24 */ /* 0x000fcc000f8e02ff */
[----:B------:R-:W2:Y:S08]  /*dd90*/  LDC.64 R8, c[0x0][0x608] ;  /* 0x00018200ff087b82 */ /* 0x000eb00000000a00 */
[----:B------:R-:W3:Y:S02]  /*dda0*/  LDC R14, c[0x0][0x4] ;  /* 0x00000100ff0e7b82 */ /* 0x000ee40000000800 */
.L_x_688:
[----:B-1----:R-:W-:-:S04]  /*ddb0*/  IMAD.IADD R13, R2, 0x1, R15 ;  /* 0x00000001020d7824 */ /* 0x002fc800078e020f */
[----:B0-----:R-:W-:-:S04]  /*ddc0*/  IMAD R13, R13, R10, R0 ;  /* 0x0000000a0d0d7224 */ /* 0x001fc800078e0200 */
[----:B--2---:R-:W-:-:S06]  /*ddd0*/  IMAD.WIDE.U32 R12, R13, 0x4, R8 ;  /* 0x000000040d0c7825 */ /* 0x004fcc00078e0008 */
[----:B------:R-:W2:Y:S01]  /*dde0*/  LDG.E R12, desc[UR36][R12.64] ;  /* 0x000000240c0c7981 */ /* 0x000ea2000c1e1900 */
[----:B---3--:R-:W-:-:S04]  /*ddf0*/  IADD3 R15, R14, R15, RZ ;  /* 0x0000000f0e0f7210 */ /* 0x008fc80007ffe0ff */
[----:B------:R-:W-:Y:S01]  /*de00*/  ISETP.GE.U32.AND P0, PT, R15, UR5, PT ;  /* 0x000000050f007c0c */ /* 0x000fe2000bf06070 */
[----:B--2---:R-:W-:-:S12]  /*de10*/  FADD.FTZ R11, R12, R11 ;  /* 0x0000000b0c0b7221 */ /* 0x004fd80000010000 */
[----:B------:R-:W-:Y:S05]  /*de20*/  @!P0 BRA `(.L_x_688) ;  /* 0xfffffffc00e08947 */ /* 0x000fea000383ffff */
.L_x_685:
[----:B------:R-:W-:Y:S05]  /*de30*/  BSYNC B0 ;  /* 0x0000000000007941 */ /* 0x000fea0003800000 */
.L_x_683:
[----:B-1----:R-:W0:Y:S01]  /*de40*/  LDC R12, c[0x0][RZ] ;  /* 0x00000000ff0c7b82 */ /* 0x002e220000000800 */
[----:B------:R-:W-:Y:S01]  /*de50*/  UIADD3 UR7, UR7, 0x10, URZ ;  /* 0x0000001007077890 */ /* 0x000fe2000fffe03f */
[----:B------:R-:W-:Y:S01]  /*de60*/  ULDC UR5, c[0x0][0x4] ;  /* 0x0000010000057ab9 */ /* 0x000fe20000000800 */
[----:B------:R-:W-:Y:S02]  /*de70*/  ULDC UR6, c[0x0][0x230] ;  /* 0x00008c0000067ab9 */ /* 0x000fe40000000800 */
[----:B------:R-:W-:Y:S01]  /*de80*/  ULEA UR7, UR8, UR7, 0x18 ;  /* 0x0000000708077291 */ /* 0x000fe2000f8ec03f */
[----:B------:R-:W-:Y:S01]  /*de90*/  ISETP.NE.AND P2, PT, RZ, UR6, PT ;  /* 0x00000006ff007c0c */ /* 0x000fe2000bf45270 */
[----:B------:R-:W-:-:S06]  /*dea0*/  USHF.R.U32.HI UR4, URZ, 0x1, UR5 ;  /* 0x000000013f047899 */ /* 0x000fcc0008011605 */
[----:B------:R-:W-:Y:S01]  /*deb0*/  ISETP.NE.AND P0, PT, RZ, UR4, PT ;  /* 0x00000004ff007c0c */ /* 0x000fe2000bf05270 */
[----:B0-----:R-:W-:-:S05]  /*dec0*/  IMAD R2, R3, R12, R0 ;  /* 0x0000000c03027224 */ /* 0x001fca00078e0200 */
[----:B------:R-:W-:-:S05]  /*ded0*/  LEA R2, R2, UR7, 0x2 ;  /* 0x0000000702027c11 */ /* 0x000fca000f8e10ff */
[----:B------:R0:W-:Y:S02]  /*dee0*/  STS [R2], R11 ;  /* 0x0000000b02007388 */ /* 0x0001e40000000800 */
[----:B------:R-:W-:Y:S05]  /*def0*/  @!P0 BRA `(.L_x_689) ;  /* 0x0000000000348947 */ /* 0x000fea0003800000 */
[----:B------:R-:W-:-:S07]  /*df00*/  MOV R8, UR4 ;  /* 0x0000000400087c02 */ /* 0x000fce0008000f00 */
.L_x_690:
[----:B------:R-:W-:Y:S01]  /*df10*/  IMAD.IADD R9, R3, 0x1, R8 ;  /* 0x0000000103097824 */ /* 0x000fe200078e0208 */
[----:B------:R-:W-:Y:S04]  /*df20*/  BAR.SYNC.DEFER_BLOCKING 0x0 ;  /* 0x0000000000007b1d */ /* 0x000fe80000010000 */
[----:B------:R-:W-:-:S04]  /*df30*/  ISETP.GE.U32.AND P0, PT, R9, UR5, PT ;  /* 0x0000000509007c0c */ /* 0x000fc8000bf06070 */
[----:B------:R-:W-:-:S13]  /*df40*/  ISETP.GE.U32.OR P0, PT, R3, R8, P0 ;  /* 0x000000080300720c */ /* 0x000fda0000706470 */
[----:B------:R-:W-:-:S05]  /*df50*/  @!P0 IMAD R9, R9, R12, R0 ;  /* 0x0000000c09098224 */ /* 0x000fca00078e0200 */
[----:B------:R-:W-:-:S05]  /*df60*/  @!P0 LEA R9, R9, UR7, 0x2 ;  /* 0x0000000709098c11 */ /* 0x000fca000f8e10ff */
[----:B------:R-:W0:Y:S02]  /*df70*/  @!P0 LDS R10, [R9] ;  /* 0x00000000090a8984 */ /* 0x000e240000000800 */
[----:B0-----:R-:W-:-:S05]  /*df80*/  @!P0 FADD.FTZ R11, R11, R10 ;  /* 0x0000000a0b0b8221 */ /* 0x001fca0000010000 */
[----:B------:R1:W-:Y:S01]  /*df90*/  @!P0 STS [R2], R11 ;  /* 0x0000000b02008388 */ /* 0x0003e20000000800 */
[----:B------:R-:W-:Y:S02]  /*dfa0*/  ISETP.GT.AND P0, PT, R8, 0x1, PT ;  /* 0x000000010800780c */ /* 0x000fe40003f04270 */
[----:B------:R-:W-:-:S11]  /*dfb0*/  SHF.R.S32.HI R8, RZ, 0x1, R8 ;  /* 0x00000001ff087819 */ /* 0x000fd60000011408 */
[----:B-1----:R-:W-:Y:S05]  /*dfc0*/  @P0 BRA `(.L_x_690) ;  /* 0xfffffffc00d00947 */ /* 0x002fea000383ffff */
.L_x_689:
[----:B------:R-:W-:Y:S05]  /*dfd0*/  @!P2 BRA `(.L_x_691) ;  /* 0x000000000078a947 */ /* 0x000fea0003800000 */
[----:B------:R-:W-:Y:S02]  /*dfe0*/  ISETP.GT.AND P0, PT, R12, 0x20, PT ;  /* 0x000000200c00780c */ /* 0x000fe40003f04270 */
[----:B------:R-:W-:-:S11]  /*dff0*/  MOV R3, R12 ;  /* 0x0000000c00037202 */ /* 0x000fd60000000f00 */
[----:B------:R-:W-:Y:S05]  /*e000*/  @!P0 BRA `(.L_x_692) ;  /* 0x0000000000488947 */ /* 0x000fea0003800000 */
[----:B------:R-:W-:Y:S01]  /*e010*/  LEA.HI R3, R12, R12, RZ, 0x1 ;  /* 0x0000000c0c037211 */ /* 0x000fe200078f08ff */
[----:B------:R1:W-:Y:S03]  /*e020*/  STS [R2], R11 ;  /* 0x0000000b02007388 */ /* 0x0003e60000000800 */
[----:B------:R-:W-:Y:S01]  /*e030*/  SHF.R.S32.HI R8, RZ, 0x1, R3 ;  /* 0x00000001ff087819 */ /* 0x000fe20000011403 */
[----:B------:R-:W-:-:S03]  /*e040*/  HFMA2.MMA R3, -RZ, RZ, 0, 1.9073486328125e-06 ;  /* 0x00000020ff037435 */ /* 0x000fc600000001ff */
[----:B------:R-:W-:-:S13]  /*e050*/  ISETP.GE.AND P0, PT, R8, 0x20, PT ;  /* 0x000000200800780c */ /* 0x000fda0003f06270 */
[----:B-1----:R-:W-:Y:S05]  /*e060*/  @!P0 BRA `(.L_x_692) ;  /* 0x0000000000308947 */ /* 0x002fea0003800000 */
.L_x_693:
[----:B------:R-:W-:Y:S01]  /*e070*/  IMAD.IADD R3, R0, 0x1, R8 ;  /* 0x0000000100037824 */ /* 0x000fe200078e0208 */
[----:B------:R-:W-:Y:S04]  /*e080*/  BAR.SYNC.DEFER_BLOCKING 0x0 ;  /* 0x0000000000007b1d */ /* 0x000fe80000010000 */
[----:B------:R-:W-:-:S04]  /*e090*/  ISETP.GE.U32.AND P0, PT, R3, R12, PT ;  /* 0x0000000c0300720c */ /* 0x000fc80003f06070 */
[----:B------:R-:W-:-:S13]  /*e0a0*/  ISETP.GE.U32.OR P0, PT, R0, R8, P0 ;  /* 0x000000080000720c */ /* 0x000fda0000706470 */
[----:B------:R-:W-:Y:S02]  /*e0b0*/  @!P0 LEA R3, R8, R2, 0x2 ;  /* 0x0000000208038211 */ /* 0x000fe400078e10ff */
[----:B------:R-:W-:-:S03]  /*e0c0*/  SHF.R.S32.HI R8, RZ, 0x1, R8 ;  /* 0x00000001ff087819 */ /* 0x000fc60000011408 */
[----:B------:R-:W0:Y:S02]  /*e0d0*/  @!P0 LDS R10, [R3] ;  /* 0x00000000030a8984 */ /* 0x000e240000000800 */
[----:B0-----:R-:W-:-:S05]  /*e0e0*/  @!P0 FADD.FTZ R11, R11, R10 ;  /* 0x0000000a0b0b8221 */ /* 0x001fca0000010000 */
[----:B------:R1:W-:Y:S01]  /*e0f0*/  @!P0 STS [R2], R11 ;  /* 0x0000000b02008388 */ /* 0x0003e20000000800 */
[----:B------:R-:W-:-:S13]  /*e100*/  ISETP.GE.AND P0, PT, R8, 0x20, PT ;  /* 0x000000200800780c */ /* 0x000fda0003f06270 */
[----:B-1----:R-:W-:Y:S05]  /*e110*/  @P0 BRA `(.L_x_693) ;  /* 0xfffffffc00d40947 */ /* 0x002fea000383ffff */
[----:B------:R-:W-:-:S07]  /*e120*/  MOV R3, 0x20 ;  /* 0x0000002000037802 */ /* 0x000fce0000000f00 */
.L_x_692:
[----:B------:R-:W-:Y:S01]  /*e130*/  BAR.SYNC.DEFER_BLOCKING 0x0 ;  /* 0x0000000000007b1d */ /* 0x000fe20000010000 */
[----:B------:R-:W-:-:S13]  /*e140*/  ISETP.GE.AND P0, PT, R3, 0x2, PT ;  /* 0x000000020300780c */ /* 0x000fda0003f06270 */
[----:B------:R-:W-:Y:S05]  /*e150*/  @!P0 BRA `(.L_x_691) ;  /* 0x0000000000188947 */ /* 0x000fea0003800000 */
[----:B------:R-:W-:-:S07]  /*e160*/  IMAD.MOV.U32 R0, RZ, RZ, 0x1 ;  /* 0x00000001ff007424 */ /* 0x000fce00078e00ff */
.L_x_694:
[----:B0-----:R0:W1:Y:S02]  /*e170*/  SHFL.DOWN PT, R2, R11, R0, 0x1f ;  /* 0x08001f000b027589 */ /* 0x00106400000e0000 */
[----:B0-----:R-:W-:-:S04]  /*e180*/  SHF.L.U32 R0, R0, 0x1, RZ ;  /* 0x0000000100007819 */ /* 0x001fc800000006ff */
[----:B------:R-:W-:Y:S01]  /*e190*/  ISETP.GE.AND P0, PT, R0, R3, PT ;  /* 0x000000030000720c */ /* 0x000fe20003f06270 */
[----:B-1----:R-:W-:-:S12]  /*e1a0*/  FADD.FTZ R11, R2, R11 ;  /* 0x0000000b020b7221 */ /* 0x002fd80000010000 */
[----:B------:R-:W-:Y:S05]  /*e1b0*/  @!P0 BRA `(.L_x_694) ;  /* 0xfffffffc00ec8947 */ /* 0x000fea000383ffff */
.L_x_691:
        /* <DEDUP_REMOVED lines=9> */
[----:B------:R-:W0:Y:S02]  /*e250*/  LDG.E R0, desc[UR36][R4.64] ;  /* 0x0000002404007981 */ /* 0x000e24000c1e1900 */
[----:B0-----:R-:W-:-:S07]  /*e260*/  FADD.FTZ R11, R11, R0 ;  /* 0x000000000b0b7221 */ /* 0x001fce0000010000 */
.L_x_696:
[----:B------:R-:W-:Y:S05]  /*e270*/  @!P1 BRA `(.L_x_697) ;  /* 0x0000000000689947 */ /* 0x000fea0003800000 */
[----:B------:R-:W1:Y:S01]  /*e280*/  LDC R0, c[0x0][0x624] ;  /* 0x00018900ff007b82 */ /* 0x000e620000000800 */
[----:B------:R-:W-:Y:S02]  /*e290*/  ULDC UR4, c[0x0][0x210] ;  /* 0x0000840000047ab9 */ /* 0x000fe40000000800 */
[----:B------:R-:W-:Y:S01]  /*e2a0*/  FMUL.FTZ R19, R11, UR4 ;  /* 0x000000040b137c20 */ /* 0x000fe20008410000 */
[----:B-1----:R-:W-:-:S13]  /*e2b0*/  ISETP.NE.AND P0, PT, R0, 0x1, PT ;  /* 0x000000010000780c */ /* 0x002fda0003f05270 */
[----:B------:R-:W-:Y:S05]  /*e2c0*/  @!P0 BRA `(.L_x_698) ;  /* 0x0000000000408947 */ /* 0x000fea0003800000 */
[----:B0-----:R-:W-:Y:S01]  /*e2d0*/  MOV R2, 0x0 ;  /* 0x0000000000027802 */ /* 0x001fe20000000f00 */
        /* <DEDUP_REMOVED lines=15> */
.L_x_698:
[----:B------:R-:W-:Y:S02]  /*e3d0*/  ULDC.64 UR4, c[0x0][0x5f0] ;  /* 0x00017c0000047ab9 */ /* 0x000fe40000000a00 */
[----:B------:R-:W-:-:S04]  /*e3e0*/  IADD3 R16, P0, R16, UR4, RZ ;  /* 0x0000000410107c10 */ /* 0x000fc8000ff1e0ff */
[----:B------:R-:W-:-:S05]  /*e3f0*/  IADD3.X R17, RZ, UR5, RZ, P0, !PT ;  /* 0x00000005ff117c10 */ /* 0x000fca00087fe4ff */
[----:B------:R-:W-:Y:S01]  /*e400*/  STG.E desc[UR36][R16.64], R19 ;  /* 0x0000001310007986 */ /* 0x000fe2000c101924 */
[----:B------:R-:W-:Y:S05]  /*e410*/  EXIT ;  /* 0x000000000000794d */ /* 0x000fea0003800000 */
.L_x_697:
[----:B------:R-:W-:Y:S01]  /*e420*/  STG.E desc[UR36][R4.64], R11 ;  /* 0x0000000b04007986 */ /* 0x000fe2000c101924 */
[----:B------:R-:W-:Y:S05]  /*e430*/  EXIT ;  /* 0x000000000000794d */ /* 0x000fea0003800000 */
.L_x_695:
[----:B------:R-:W-:Y:S01]  /*e440*/  ISETP.NE.AND P0, PT, RZ, UR38, PT ;  /* 0x00000026ff007c0c */ /* 0x000fe2000bf05270 */
[----:B------:R-:W-:Y:S02]  /*e450*/  ULDC.U8 UR4, c[0x0][0x621] ;  /* 0x0001884000047ab9 */ /* 0x000fe40000000000 */
[----:B------:R-:W-:-:S10]  /*e460*/  ISETP.NE.AND P1, PT, RZ, UR4, PT ;  /* 0x00000004ff007c0c */ /* 0x000fd4000bf25270 */
[----:B------:R-:W-:Y:S05]  /*e470*/  @!P0 BRA `(.L_x_699) ;  /* 0x0000000000088947 */ /* 0x000fea0003800000 */
[----:B------:R-:W0:Y:S02]  /*e480*/  LDG.E R0, desc[UR36][R6.64] ;  /* 0x0000002406007981 */ /* 0x000e24000c1e1900 */
[----:B0-----:R-:W-:-:S07]  /*e490*/  FADD.FTZ R11, R11, R0 ;  /* 0x000000000b0b7221 */ /* 0x001fce0000010000 */
.L_x_699:
        /* <DEDUP_REMOVED lines=22> */
.L_x_701:
[----:B------:R-:W-:Y:S02]  /*e600*/  ULDC.64 UR4, c[0x0][0x5f0] ;  /* 0x00017c0000047ab9 */ /* 0x000fe40000000a00 */
[----:B------:R-:W-:-:S05]  /*e610*/  IADD3 R16, P0, R16, UR4, RZ ;  /* 0x0000000410107c10 */ /* 0x000fca000ff1e0ff */
[----:B------:R-:W-:-:S05]  /*e620*/  IMAD.X R17, RZ, RZ, UR5, P0 ;  /* 0x00000005ff117e24 */ /* 0x000fca00080e06ff */
[----:B------:R-:W-:Y:S01]  /*e630*/  STG.E desc[UR36][R16.64], R19 ;  /* 0x0000001310007986 */ /* 0x000fe2000c101924 */
[----:B------:R-:W-:Y:S05]  /*e640*/  EXIT ;  /* 0x000000000000794d */ /* 0x000fea0003800000 */
.L_x_700:
[----:B------:R-:W-:Y:S01]  /*e650*/  STG.E desc[UR36][R6.64], R11 ;  /* 0x0000000b06007986 */ /* 0x000fe2000c101924 */
[----:B------:R-:W-:Y:S05]  /*e660*/  EXIT ;  /* 0x000000000000794d */ /* 0x000fea0003800000 */
.L_x_675:
        /* <DEDUP_REMOVED lines=19> */
[----:B------:R-:W2:Y:S02]  /*e7a0*/  LDG.E R0, desc[UR36][R4.64] ;  /* 0x0000002404007981 */ /* 0x000ea4000c1e1900 */
[----:B--2---:R-:W-:-:S07]  /*e7b0*/  FADD.FTZ R9, R9, R0 ;  /* 0x0000000009097221 */ /* 0x004fce0000010000 */
.L_x_703:
[----:B------:R-:W-:Y:S05]  /*e7c0*/  @!P1 BRA `(.L_x_704) ;  /* 0x0000000000689947 */ /* 0x000fea0003800000 */
[----:B------:R-:W0:Y:S01]  /*e7d0*/  LDC R0, c[0x0][0x624] ;  /* 0x00018900ff007b82 */ /* 0x000e220000000800 */
[----:B------:R-:W-:Y:S02]  /*e7e0*/  ULDC UR4, c[0x0][0x210] ;  /* 0x0000840000047ab9 */ /* 0x000fe40000000800 */
[----:B------:R-:W-:Y:S01]  /*e7f0*/  FMUL.FTZ R19, R9, UR4 ;  /* 0x0000000409137c20 */ /* 0x000fe20008410000 */
[----:B0-----:R-:W-:-:S13]  /*e800*/  ISETP.NE.AND P0, PT, R0, 0x1, PT ;  /* 0x000000010000780c */ /* 0x001fda0003f05270 */
        /* <DEDUP_REMOVED lines=13> */
[----:B-1----:R-:W-:Y:S01]  /*e8e0*/  MOV R12, 0x1 ;  /* 0x00000001000c7802 */ /* 0x002fe20000000f00 */
[----:B------:R-:W-:-:S07]  /*e8f0*/  IMAD.MOV.U32 R13, RZ, RZ, RZ ;  /* 0x000000ffff0d7224 */ /* 0x000fce00078e00ff */
[----:B------:R-:W-:-:S07]  /*e900*/  LEPC R20, `(.L_x_705) ;  /* 0x000000001014794e */ /* 0x000fce0000000000 */
[----:B0-----:R-:W-:Y:S05]  /*e910*/  CALL.ABS.NOINC R2 ;  /* 0x0000000002007343 */ /* 0x001fea0003c00000 */
.L_x_705:
[----:B------:R-:W-:Y:S02]  /*e920*/  ULDC.64 UR4, c[0x0][0x5f0] ;  /* 0x00017c0000047ab9 */ /* 0x000fe40000000a00 */
[----:B------:R-:W-:-:S04]  /*e930*/  IADD3 R16, P0, R16, UR4, RZ ;  /* 0x0000000410107c10 */ /* 0x000fc8000ff1e0ff */
[----:B------:R-:W-:-:S05]  /*e940*/  IADD3.X R17, RZ, UR5, RZ, P0, !PT ;  /* 0x00000005ff117c10 */ /* 0x000fca00087fe4ff */
[----:B------:R-:W-:Y:S01]  /*e950*/  STG.E desc[UR36][R16.64], R19 ;  /* 0x0000001310007986 */ /* 0x000fe2000c101924 */
[----:B------:R-:W-:Y:S05]  /*e960*/  EXIT ;  /* 0x000000000000794d */ /* 0x000fea0003800000 */
.L_x_704:
[----:B------:R-:W-:Y:S01]  /*e970*/  STG.E desc[UR36][R4.64], R9 ;  /* 0x0000000904007986 */ /* 0x000fe2000c101924 */
[----:B------:R-:W-:Y:S05]  /*e980*/  EXIT ;  /* 0x000000000000794d */ /* 0x000fea0003800000 */
.L_x_702:
[----:B------:R-:W-:Y:S01]  /*e990*/  ISETP.NE.AND P0, PT, RZ, UR38, PT ;  /* 0x00000026ff007c0c */ /* 0x000fe2000bf05270 */
[----:B------:R-:W-:Y:S02]  /*e9a0*/  ULDC.U8 UR4, c[0x0][0x621] ;  /* 0x0001884000047ab9 */ /* 0x000fe40000000000 */
[----:B------:R-:W-:-:S10]  /*e9b0*/  ISETP.NE.AND P1, PT, RZ, UR4, PT ;  /* 0x00000004ff007c0c */ /* 0x000fd4000bf25270 */
[----:B------:R-:W-:Y:S05]  /*e9c0*/  @!P0 BRA `(.L_x_706) ;  /* 0x0000000000088947 */ /* 0x000fea0003800000 */
[----:B------:R-:W2:Y:S02]  /*e9d0*/  LDG.E R0, desc[UR36][R6.64] ;  /* 0x0000002406007981 */ /* 0x000ea4000c1e1900 */
[----:B--2---:R-:W-:-:S07]  /*e9e0*/  FADD.FTZ R9, R9, R0 ;  /* 0x0000000009097221 */ /* 0x004fce0000010000 */
.L_x_706:
        /* <DEDUP_REMOVED lines=17> */
[----:B-1----:R-:W-:Y:S01]  /*eb00*/  IMAD.MOV.U32 R12, RZ, RZ, 0x1 ;  /* 0x00000001ff0c7424 */ /* 0x002fe200078e00ff */
[----:B------:R-:W-:-:S02]  /*eb10*/  MOV R11, UR7 ;  /* 0x00000007000b7c02 */ /* 0x000fc40008000f00 */
[----:B------:R-:W-:-:S07]  /*eb20*/  MOV R13, RZ ;  /* 0x000000ff000d7202 */ /* 0x000fce0000000f00 */
[----:B------:R-:W-:-:S07]  /*eb30*/  LEPC R20, `(.L_x_708) ;  /* 0x000000001014794e */ /* 0x000fce0000000000 */
[----:B0-----:R-:W-:Y:S05]  /*eb40*/  CALL.ABS.NOINC R2 ;  /* 0x0000000002007343 */ /* 0x001fea0003c00000 */
.L_x_708:
[----:B------:R-:W-:Y:S02]  /*eb50*/  ULDC.64 UR4, c[0x0][0x5f0] ;  /* 0x00017c0000047ab9 */ /* 0x000fe40000000a00 */
[----:B------:R-:W-:-:S04]  /*eb60*/  IADD3 R16, P0, R16, UR4, RZ ;  /* 0x0000000410107c10 */ /* 0x000fc8000ff1e0ff */
[----:B------:R-:W-:-:S05]  /*eb70*/  IADD3.X R17, RZ, UR5, RZ, P0, !PT ;  /* 0x00000005ff117c10 */ /* 0x000fca00087fe4ff */
[----:B------:R-:W-:Y:S01]  /*eb80*/  STG.E desc[UR36][R16.64], R19 ;  /* 0x0000001310007986 */ /* 0x000fe2000c101924 */
[----:B------:R-:W-:Y:S05]  /*eb90*/  EXIT ;  /* 0x000000000000794d */ /* 0x000fea0003800000 */
.L_x_707:
[----:B------:R-:W-:Y:S01]  /*eba0*/  STG.E desc[UR36][R6.64], R9 ;  /* 0x0000000906007986 */ /* 0x000fe2000c101924 */
[----:B------:R-:W-:Y:S05]  /*ebb0*/  EXIT ;  /* 0x000000000000794d */ /* 0x000fea0003800000 */
.L_x_709:
        /* <DEDUP_REMOVED lines=12> */
.L_x_8243:


//--------------------- .text._ZN2at6native13reduce_kernelILi256ELi2ENS0_8ReduceOpIfNS0_7MeanOpsIffffEEjfLi4ELi4EEEEEvT1_ --------------------------
	.section	.text._ZN2at6native13reduce_kernelILi256ELi2ENS0_8ReduceOpIfNS0_7MeanOpsIffffEEjfLi4ELi4EEEEEvT1_,"ax",@progbits
	.align	128
        .global         _ZN2at6native13reduce_kernelILi256ELi2ENS0_8ReduceOpIfNS0_7MeanOpsIffffEEjfLi4ELi4EEEEEvT1_
        .type           _ZN2at6native13reduce_kernelILi256ELi2ENS0_8ReduceOpIfNS0_7MeanOpsIffffEEjfLi4ELi4EEEEEvT1_,@function
        .size           _ZN2at6native13reduce_kernelILi256ELi2ENS0_8ReduceOpIfNS0_7MeanOpsIffffEEjfLi4ELi4EEEEEvT1_,(.L_x_8244 - _ZN2at6native13reduce_kernelILi256ELi2ENS0_8ReduceOpIfNS0_7MeanOpsIffffEEjfLi4ELi4EEEEEvT1_)
        .other          _ZN2at6native13reduce_kernelILi256ELi2ENS0_8ReduceOpIfNS0_7MeanOpsIffffEEjfLi4ELi4EEEEEvT1_,@"STO_CUDA_ENTRY STV_DEFAULT"
_ZN2at6native13reduce_kernelILi256ELi2ENS0_8ReduceOpIfNS0_7MeanOpsIffffEEjfLi4ELi4EEEEEvT1_:
.text._ZN2at6native13reduce_kernelILi256ELi2ENS0_8ReduceOpIfNS0_7MeanOpsIffffEEjfLi4ELi4EEEEEvT1_:
        /* <DEDUP_REMOVED lines=288> */
.L_x_710:
        /* <DEDUP_REMOVED lines=11> */
[----:B0-----:R-:W-:-:S02]  /*12b0*/  IMAD R3, R2, UR5, R3 ;  /* 0x0000000502037c24 */ /* 0x001fc4000f8e0203 */
        /* <DEDUP_REMOVED lines=24> */
[----:B------:R-:W-:Y:S01]  /*1440*/  IMAD.U32 R6, RZ, RZ, UR4 ;  /* 0x00000004ff067e24 */ /* 0x000fe2000f8e00ff */
[----:B------:R-:W-:Y:S01]  /*1450*/  MOV R7, UR5 ;  /* 0x0000000500077c02 */ /* 0x000fe20008000f00 */
[----:B------:R-:W-:Y:S01]  /*1460*/  IMAD.U32 R10, RZ, RZ, UR6 ;  /* 0x00000006ff0a7e24 */ /* 0x000fe2000f8e00ff */
[----:B------:R-:W-:Y:S01]  /*1470*/  MOV R11, UR7 ;  /* 0x00000007000b7c02 */ /* 0x000fe20008000f00 */
[----:B------:R-:W-:-:S02]  /*1480*/  IMAD.MOV.U32 R8, RZ, RZ, 0x1e3 ;  /* 0x000001e3ff087424 */ /* 0x000fc400078e00ff */
[----:B------:R-:W-:-:S07]  /*1490*/  IMAD.MOV.U32 R13, RZ, RZ, RZ ;  /* 0x000000ffff0d7224 */ /* 0x000fce00078e00ff */
[----:B------:R-:W-:-:S07]  /*14a0*/  LEPC R20, `(.L_x_714) ;  /* 0x000000001014794e */ /* 0x000fce0000000000 */
[----:B0-----:R-:W-:Y:S05]  /*14b0*/  CALL.ABS.NOINC R14 ;  /* 0x000000000e007343 */ /* 0x001fea0003c00000 */
.L_x_714:
[----:B------:R-:W0:Y:S01]  /*14c0*/  LDC R10, c[0x0][0x214] ;  /* 0x00008500ff0a7b82 */ /* 0x000e220000000800 */
[----:B------:R-:W-:Y:S01]  /*14d0*/  SHF.R.U64 R0, R18, 0x2, R19 ;  /* 0x0000000212007819 */ /* 0x000fe20000001213 */
[----:B------:R-:W-:Y:S01]  /*14e0*/  ULDC UR4, c[0x0][0x21c] ;  /* 0x0000870000047ab9 */ /* 0x000fe20000000800 */
[----:B------:R-:W-:Y:S02]  /*14f0*/  BSSY B0, `(.L_x_715) ;  /* 0x0000028000007945 */ /* 0x000fe40003800000 */
[----:B------:R-:W-:Y:S02]  /*1500*/  LOP3.LUT R6, R0, 0x3, RZ, 0xc0, !PT ;  /* 0x0000000300067812 */ /* 0x000fe400078ec0ff */
[----:B------:R-:W-:Y:S02]  /*1510*/  MOV R0, UR4 ;  /* 0x0000000400007c02 */ /* 0x000fe40008000f00 */
[----:B------:R-:W-:Y:S01]  /*1520*/  ISETP.NE.AND P0, PT, R6, RZ, PT ;  /* 0x000000ff0600720c */ /* 0x000fe20003f05270 */
[----:B0-----:R-:W-:-:S12]  /*1530*/  IMAD.MOV.U32 R3, RZ, RZ, R10 ;  /* 0x000000ffff037224 */ /* 0x001fd800078e000a */
        /* <DEDUP_REMOVED lines=17> */
.L_x_720:
[----:B------:R-:W-:Y:S05]  /*1650*/  BSYNC B2 ;  /* 0x0000000000027941 */ /* 0x000fea0003800000 */
.L_x_719:
[----:B------:R-:W-:-:S04]  /*1660*/  PRMT R0, R0, 0x9910, RZ ;  /* 0x0000991000007816 */ /* 0x000fc800000000ff */
[----:B------:R-:W-:-:S13]  /*1670*/  ISETP.NE.AND P0, PT, R0, RZ, PT ;  /* 0x000000ff0000720c */ /* 0x000fda0003f05270 */
[----:B------:R-:W-:Y:S05]  /*1680*/  @!P0 BRA `(.L_x_718) ;  /* 0x00000000001c8947 */ /* 0x000fea0003800000 */
[----:B------:R-:W-:Y:S01]  /*1690*/  IADD3 R3, P0, R23, -R6, RZ ;  /* 0x8000000617037210 */ /* 0x000fe20007f1e0ff */
[----:B------:R-:W-:-:S04]  /*16a0*/  ULDC UR4, c[0x0][0x214] ;  /* 0x0000850000047ab9 */ /* 0x000fc80000000800 */
[----:B------:R-:W-:Y:S01]  /*16b0*/  IMAD.X R0, RZ, RZ, -0x1, P0 ;  /* 0xffffffffff007424 */ /* 0x000fe200000e06ff */
[----:B------:R-:W-:-:S04]  /*16c0*/  LEA R4, P0, R3, R18, 0x2 ;  /* 0x0000001203047211 */ /* 0x000fc800078010ff */
[----:B------:R-:W-:-:S05]  /*16d0*/  LEA.HI.X R5, R3, R19, R0, 0x2, P0 ;  /* 0x0000001303057211 */ /* 0x000fca00000f1400 */
[----:B------:R-:W2:Y:S02]  /*16e0*/  LDG.E R4, desc[UR60][R4.64] ;  /* 0x0000003c04047981 */ /* 0x000ea4000c1e1900 */
[----:B--2---:R-:W-:-:S07]  /*16f0*/  FADD.FTZ R3, R4, UR4 ;  /* 0x0000000404037e21 */ /* 0x004fce0008010000 */
.L_x_718:
[----:B------:R-:W-:Y:S05]  /*1700*/  BSYNC B1 ;  /* 0x0000000000017941 */ /* 0x000fea0003800000 */
.L_x_717:
[----:B------:R-:W0:Y:S01]  /*1710*/  LDC R7, c[0x0][0x21c] ;  /* 0x00008700ff077b82 */ /* 0x000e220000000800 */
[----:B------:R-:W-:-:S04]  /*1720*/  IADD3 R5, P0, -R6, 0x4, RZ ;  /* 0x0000000406057810 */ /* 0x000fc80007f1e1ff */
[----:B------:R-:W-:Y:S02]  /*1730*/  LEA R18, P1, R5, R18, 0x2 ;  /* 0x0000001205127211 */ /* 0x000fe400078210ff */
[----:B------:R-:W-:-:S04]  /*1740*/  IADD3.X R4, RZ, -0x1, RZ, P0, !PT ;  /* 0xffffffffff047810 */ /* 0x000fc800007fe4ff */
[----:B------:R-:W-:Y:S02]  /*1750*/  LEA.HI.X R19, R5, R19, R4, 0x2, P1 ;  /* 0x0000001305137211 */ /* 0x000fe400008f1404 */
[----:B0-----:R-:W-:-:S07]  /*1760*/  IADD3 R0, R6, -0x4, R7 ;  /* 0xfffffffc06007810 */ /* 0x001fce0007ffe007 */
.L_x_716:
[----:B------:R-:W-:Y:S05]  /*1770*/  BSYNC B0 ;  /* 0x0000000000007941 */ /* 0x000fea0003800000 */
.L_x_715:
[----:B------:R-:W0:Y:S01]  /*1780*/  LDC.64 R6, c[0x0][0x230] ;  /* 0x00008c00ff067b82 */ /* 0x000e220000000a00 */
[----:B------:R-:W-:Y:S01]  /*1790*/  BSSY B0, `(.L_x_721) ;  /* 0x0000018000007945 */ /* 0x000fe20003800000 */
[----:B------:R-:W-:Y:S01]  /*17a0*/  ISETP.NE.AND P2, PT, R2, RZ, PT ;  /* 0x000000ff0200720c */ /* 0x000fe20003f45270 */
[----:B------:R-:W-:Y:S01]  /*17b0*/  IMAD.MOV.U32 R8, RZ, RZ, R10 ;  /* 0x000000ffff087224 */ /* 0x000fe200078e000a */
[----:B------:R-:W-:-:S04]  /*17c0*/  MOV R11, R10 ;  /* 0x0000000a000b7202 */ /* 0x000fc80000000f00 */
[----:B------:R-:W1:Y:S01]  /*17d0*/  LDC R12, c[0x0][0x238] ;  /* 0x00008e00ff0c7b82 */ /* 0x000e620000000800 */
[----:B0-----:R-:W-:Y:S01]  /*17e0*/  IMAD R6, R23, R6, RZ ;  /* 0x0000000617067224 */ /* 0x001fe200078e02ff */
[----:B------:R-:W-:-:S03]  /*17f0*/  ISETP.NE.AND P1, PT, R7, RZ, PT ;  /* 0x000000ff0700720c */ /* 0x000fc60003f25270 */
[----:B------:R-:W-:-:S04]  /*1800*/  IMAD R5, R2, R7, R6 ;  /* 0x0000000702057224 */ /* 0x000fc800078e0206 */
[----:B-1----:R-:W-:-:S05]  /*1810*/  IMAD R9, R16, R12, R5 ;  /* 0x0000000c10097224 */ /* 0x002fca00078e0205 */
[----:B------:R-:W-:-:S04]  /*1820*/  LEA R5, R9, 0x3, 0x2 ;  /* 0x0000000309057811 */ /* 0x000fc800078e10ff */
[----:B------:R-:W-:-:S13]  /*1830*/  ISETP.GE.U32.AND P0, PT, R5, R0, PT ;  /* 0x000000000500720c */ /* 0x000fda0003f06070 */
[----:B------:R-:W-:Y:S05]  /*1840*/  @P0 BRA `(.L_x_722) ;  /* 0x0000000000300947 */ /* 0x000fea0003800000 */
[----:B------:R-:W-:-:S07]  /*1850*/  IMAD.MOV.U32 R11, RZ, RZ, R10 ;  /* 0x000000ffff0b7224 */ /* 0x000fce00078e000a */
.L_x_723:
        /* <DEDUP_REMOVED lines=11> */
.L_x_722:
[----:B------:R-:W-:Y:S05]  /*1910*/  BSYNC B0 ;  /* 0x0000000000007941 */ /* 0x000fea0003800000 */
.L_x_721:
        /* <DEDUP_REMOVED lines=8> */
.L_x_725:
[----:B------:R-:W-:Y:S05]  /*19a0*/  BSYNC B0 ;  /* 0x0000000000007941 */ /* 0x000fea0003800000 */
.L_x_724:
        /* <DEDUP_REMOVED lines=11> */
.L_x_727:
[----:B------:R-:W-:Y:S05]  /*1a60*/  BSYNC B0 ;  /* 0x0000000000007941 */ /* 0x000fea0003800000 */
.L_x_726:
[----:B------:R-:W-:Y:S01]  /*1a70*/  FADD.FTZ R10, R10, R3 ;  /* 0x000000030a0a7221 */ /* 0x000fe20000010000 */
[----:B------:R-:W-:-:S03]  /*1a80*/  IMAD.MOV.U32 R19, RZ, RZ, RZ ;  /* 0x000000ffff137224 */ /* 0x000fc600078e00ff */
[----:B------:R-:W-:-:S04]  /*1a90*/  FADD.FTZ R11, R10, R11 ;  /* 0x0000000b0a0b7221 */ /* 0x000fc80000010000 */
[----:B------:R-:W-:Y:S01]  /*1aa0*/  FADD.FTZ R18, R11, R8 ;  /* 0x000000080b127221 */ /* 0x000fe20000010000 */
[----:B------:R-:W-:Y:S06]  /*1ab0*/  BRA `(.L_x_712) ;  /* 0x0000009800747947 */ /* 0x000fec0003800000 */
.L_x_713:
        /* <DEDUP_REMOVED lines=11> */
[----:B------:R-:W-:Y:S01]  /*1b70*/  IMAD R3, R10, 0x3, R3 ;  /* 0x000000030a037824 */ /* 0x000fe200078e0203 */
[----:B0-----:R-:W-:Y:S01]  /*1b80*/  MOV R8, R0 ;  /* 0x0000000000087202 */ /* 0x001fe20000000f00 */
        /* <DEDUP_REMOVED lines=8> */
[----:B------:R-:W-:-:S06]  /*1c10*/  MOV R3, R0 ;  /* 0x0000000000037202 */ /* 0x000fcc0000000f00 */
[----:B------:R-:W-:Y:S05]  /*1c20*/  @P0 BRA `(.L_x_731) ;  /* 0x0000004000e80947 */ /* 0x000fea0003800000 */
[----:B------:R-:W0:Y:S01]  /*1c30*/  LDC.64 R12, c[0x0][0x258] ;  /* 0x00009600ff0c7b82 */ /* 0x000e220000000a00 */
[----:B------:R-:W-:Y:S01]  /*1c40*/  BSSY B1, `(.L_x_731) ;  /* 0x0000438000017945 */ /* 0x000fe20003800000 */
[----:B------:R-:W-:Y:S01]  /*1c50*/  ISETP.NE.AND P0, PT, R14, RZ, PT ;  /* 0x000000ff0e00720c */ /* 0x000fe20003f05270 */
[--C-:B------:R-:W-:Y:S01]  /*1c60*/  IMAD.MOV.U32 R9, RZ, RZ, R0.reuse ;  /* 0x000000ffff097224 */ /* 0x100fe200078e0000 */
[-C--:B------:R-:W-:Y:S01]  /*1c70*/  MOV R6, R0.reuse ;  /* 0x0000000000067202 */ /* 0x080fe20000000f00 */
[--C-:B------:R-:W-:Y:S01]  /*1c80*/  IMAD.MOV.U32 R7, RZ, RZ, R0.reuse ;  /* 0x000000ffff077224 */ /* 0x100fe200078e0000 */
[-C--:B------:R-:W-:Y:S01]  /*1c90*/  MOV R4, R0.reuse ;  /* 0x0000000000047202 */ /* 0x080fe20000000f00 */
[----:B------:R-:W-:Y:S01]  /*1ca0*/  IMAD.MOV.U32 R5, RZ, RZ, R0 ;  /* 0x000000ffff057224 */ /* 0x000fe200078e0000 */
[----:B------:R-:W-:-:S07]  /*1cb0*/  MOV R3, R0 ;  /* 0x0000000000037202 */ /* 0x000fce0000000f00 */
.L_x_736:
        /* <DEDUP_REMOVED lines=286> */
[----:B------:R-:W-:-:S07]  /*2ea0*/  @P1 IMAD.MOV.U32 R20, RZ, RZ, RZ ;  /* 0x000000ffff141224 */ /* 0x000fce00078e00ff */
        /* <DEDUP_REMOVED lines=10> */
.L_x_732:
[----:B------:R-:W-:Y:S01]  /*2f50*/  LOP3.LUT R15, R10, 0xfffffff8, RZ, 0xc0, !PT ;  /* 0xfffffff80a0f7812 */ /* 0x000fe200078ec0ff */
[----:B------:R-:W-:-:S03]  /*2f60*/  ULDC UR36, c[0x0][0x224] ;  /* 0x0000890000247ab9 */ /* 0x000fc60000000800 */
[----:B------:R-:W-:-:S05]  /*2f70*/  IADD3 R14, P1, R18, R15, RZ ;  /* 0x0000000f120e7210 */ /* 0x000fca0007f3e0ff */
[----:B------:R-:W-:-:S06]  /*2f80*/  IMAD.X R15, RZ, RZ, R19, P1 ;  /* 0x000000ffff0f7224 */ /* 0x000fcc00008e0613 */
[----:B------:R-:W5:Y:S01]  /*2f90*/  LDG.E.64 R14, desc[UR60][R14.64] ;  /* 0x0000003c0e0e7981 */ /* 0x000f62000c1e1b00 */
        /* <DEDUP_REMOVED lines=248> */
.L_x_733:
[----:B------:R-:W-:-:S04]  /*3f20*/  LOP3.LUT R21, R22, 0xfffffff8, RZ, 0xc0, !PT ;  /* 0xfffffff816157812 */ /* 0x000fc800078ec0ff */
[----:B------:R-:W-:-:S04]  /*3f30*/  IADD3 R20, P1, R18, R21, RZ ;  /* 0x0000001512147210 */ /* 0x000fc80007f3e0ff */
[----:B------:R-:W-:-:S06]  /*3f40*/  IADD3.X R21, RZ, R19, RZ, P1, !PT ;  /* 0x00000013ff157210 */ /* 0x000fcc0000ffe4ff */
[----:B------:R-:W5:Y:S01]  /*3f50*/  LDG.E.64 R20, desc[UR60][R20.64] ;  /* 0x0000003c14147981 */ /* 0x000f62000c1e1b00 */
        /* <DEDUP_REMOVED lines=249> */
.L_x_734:
[----:B------:R-:W-:-:S04]  /*4ef0*/  LOP3.LUT R25, R28, 0xfffffff8, RZ, 0xc0, !PT ;  /* 0xfffffff81c197812 */ /* 0x000fc800078ec0ff */
[----:B------:R-:W-:-:S04]  /*4f00*/  IADD3 R24, P1, R18, R25, RZ ;  /* 0x0000001912187210 */ /* 0x000fc80007f3e0ff */
[----:B------:R-:W-:-:S06]  /*4f10*/  IADD3.X R25, RZ, R19, RZ, P1, !PT ;  /* 0x00000013ff197210 */ /* 0x000fcc0000ffe4ff */
[----:B------:R-:W5:Y:S01]  /*4f20*/  LDG.E.64 R24, desc[UR60][R24.64] ;  /* 0x0000003c18187981 */ /* 0x000f62000c1e1b00 */
        /* <DEDUP_REMOVED lines=247> */
.L_x_735:
[----:B------:R-:W-:Y:S01]  /*5ea0*/  LOP3.LUT R27, R22, 0xfffffff8, RZ, 0xc0, !PT ;  /* 0xfffffff8161b7812 */ /* 0x000fe200078ec0ff */
[----:B------:R-:W-:-:S03]  /*5eb0*/  ULDC UR4, c[0x0][0x21c] ;  /* 0x0000870000047ab9 */ /* 0x000fc60000000800 */
[----:B------:R-:W-:-:S05]  /*5ec0*/  IADD3 R26, P1, R18, R27, RZ ;  /* 0x0000001b121a7210 */ /* 0x000fca0007f3e0ff */
[----:B------:R-:W-:-:S06]  /*5ed0*/  IMAD.X R27, RZ, RZ, R19, P1 ;  /* 0x000000ffff1b7224 */ /* 0x000fcc00008e0613 */
[----:B------:R-:W2:Y:S01]  /*5ee0*/  LDG.E.64 R26, desc[UR60][R26.64] ;  /* 0x0000003c1a1a7981 */ /* 0x000ea2000c1e1b00 */
        /* <DEDUP_REMOVED lines=14> */
.L_x_731:
[----:B------:R-:W-:Y:S05]  /*5fd0*/  BSYNC B0 ;  /* 0x0000000000007941 */ /* 0x000fea0003800000 */
.L_x_730:
[----:B------:R-:W-:Y:S01]  /*5fe0*/  ISETP.GE.U32.AND P0, PT, R11, R22, PT ;  /* 0x000000160b00720c */ /* 0x000fe20003f06070 */
[----:B------:R-:W-:-:S12]  /*5ff0*/  BSSY B0, `(.L_x_737) ;  /* 0x0000466000007945 */ /* 0x000fd80003800000 */
[----:B------:R-:W-:Y:S05]  /*6000*/  @P0 BRA `(.L_x_738) ;  /* 0x0000004400900947 */ /* 0x000fea0003800000 */
[----:B------:R-:W1:Y:S01]  /*6010*/  LDC R28, c[0x0][0x258] ;  /* 0x00009600ff1c7b82 */ /* 0x000e620000000800 */
[----:B------:R-:W-:Y:S01]  /*6020*/  IMAD.MOV.U32 R29, RZ, RZ, RZ ;  /* 0x000000ffff1d7224 */ /* 0x000fe200078e00ff */
[----:B-1----:R-:W-:-:S13]  /*6030*/  ISETP.NE.AND P1, PT, R28, RZ, PT ;  /* 0x000000ff1c00720c */ /* 0x002fda0003f25270 */
[----:B------:R-:W-:Y:S05]  /*6040*/  @!P1 BRA `(.L_x_739) ;  /* 0x0000001000449947 */ /* 0x000fea0003800000 */
[----:B0-----:R-:W-:Y:S01]  /*6050*/  HFMA2.MMA R12, -RZ, RZ, 0, 0 ;  /* 0x00000000ff0c7435 */ /* 0x001fe200000001ff */
        /* <DEDUP_REMOVED lines=272> */
.L_x_739:
        /* <DEDUP_REMOVED lines=24> */
[----:B0-----:R-:W-:-:S05]  /*72e0*/  IMAD.HI.U32 R12, R21, UR7, R20 ;  /* 0x00000007150c7c27 */ /* 0x001fca000f8e0014 */
        /* <DEDUP_REMOVED lines=256> */
.L_x_740:
        /* <DEDUP_REMOVED lines=24> */
[----:B0-----:R-:W-:-:S05]  /*8470*/  IMAD.HI.U32 R12, R25, UR7, R24 ;  /* 0x00000007190c7c27 */ /* 0x001fca000f8e0018 */
        /* <DEDUP_REMOVED lines=256> */
.L_x_741:
[----:B------:R-:W-:-:S04]  /*9480*/  LOP3.LUT R25, R29, 0xfffffff8, RZ, 0xc0, !PT ;  /* 0xfffffff81d197812 */ /* 0x000fc800078ec0ff */
[----:B------:R-:W-:-:S04]  /*9490*/  IADD3 R24, P2, R18, R25, RZ ;  /* 0x0000001912187210 */ /* 0x000fc80007f5e0ff */
[----:B------:R-:W-:-:S06]  /*94a0*/  IADD3.X R25, RZ, R19, RZ, P2, !PT ;  /* 0x00000013ff197210 */ /* 0x000fcc00017fe4ff */
[----:B------:R-:W5:Y:S01]  /*94b0*/  LDG.E.64 R24, desc[UR60][R24.64] ;  /* 0x0000003c18187981 */ /* 0x000f62000c1e1b00 */
[----:B0-----:R-:W-:-:S05]  /*94c0*/  IMAD.IADD R13, R31, 0x1, R10 ;  /* 0x000000011f0d7824 */ /* 0x001fca00078e020a */
        /* <DEDUP_REMOVED lines=276> */
.L_x_742:
[----:B------:R-:W-:-:S04]  /*a610*/  LOP3.LUT R27, R29, 0xfffffff8, RZ, 0xc0, !PT ;  /* 0xfffffff81d1b7812 */ /* 0x000fc800078ec0ff */
[----:B------:R-:W-:-:S04]  /*a620*/  IADD3 R26, P1, R18, R27, RZ ;  /* 0x0000001b121a7210 */ /* 0x000fc80007f3e0ff */
[----:B------:R-:W-:-:S06]  /*a630*/  IADD3.X R27, RZ, R19, RZ, P1, !PT ;  /* 0x00000013ff1b7210 */ /* 0x000fcc0000ffe4ff */
[----:B------:R-:W5:Y:S03]  /*a640*/  LDG.E.64 R26, desc[UR60][R26.64] ;  /* 0x0000003c1a1a7981 */ /* 0x000f66000c1e1b00 */
.L_x_738:
[----:B------:R-:W-:Y:S05]  /*a650*/  BSYNC B0 ;  /* 0x0000000000007941 */ /* 0x000fea0003800000 */
.L_x_737:
        /* <DEDUP_REMOVED lines=18> */
.L_x_744:
[----:B------:R-:W-:Y:S05]  /*a780*/  BSYNC B0 ;  /* 0x0000000000007941 */ /* 0x000fea0003800000 */
.L_x_743:
[----:B------:R-:W-:Y:S01]  /*a790*/  FADD.FTZ R11, R4, R0 ;  /* 0x00000000040b7221 */ /* 0x000fe20000010000 */
[----:B------:R-:W-:-:S03]  /*a7a0*/  FADD.FTZ R0, R5, R3 ;  /* 0x0000000305007221 */ /* 0x000fc60000010000 */
[----:B------:R-:W-:Y:S01]  /*a7b0*/  FADD.FTZ R11, R11, R6 ;  /* 0x000000060b0b7221 */ /* 0x000fe20000010000 */
[----:B------:R-:W-:-:S03]  /*a7c0*/  FADD.FTZ R0, R0, R7 ;  /* 0x0000000700007221 */ /* 0x000fc60000010000 */
[----:B------:R-:W-:Y:S01]  /*a7d0*/  FADD.FTZ R19, R11, R8 ;  /* 0x000000080b137221 */ /* 0x000fe20000010000 */
[----:B------:R-:W-:Y:S01]  /*a7e0*/  FADD.FTZ R18, R0, R9 ;  /* 0x0000000900127221 */ /* 0x000fe20000010000 */
[----:B------:R-:W-:Y:S06]  /*a7f0*/  BRA `(.L_x_712) ;  /* 0x0000000c00247947 */ /* 0x000fec0003800000 */
.L_x_729:
[----:B------:R-:W-:Y:S01]  /*a800*/  ISETP.GE.U32.AND P0, PT, R3, R22, PT ;  /* 0x000000160300720c */ /* 0x000fe20003f06070 */
[----:B------:R-:W-:Y:S01]  /*a810*/  BSSY B0, `(.L_x_745) ;  /* 0x000002f000007945 */ /* 0x000fe20003800000 */
[-C--:B------:R-:W-:Y:S01]  /*a820*/  MOV R3, R0.reuse ;  /* 0x0000000000037202 */ /* 0x080fe20000000f00 */
[--C-:B------:R-:W-:Y:S01]  /*a830*/  IMAD.MOV.U32 R5, RZ, RZ, R0.reuse ;  /* 0x000000ffff057224 */ /* 0x100fe200078e0000 */
[-C--:B------:R-:W-:Y:S01]  /*a840*/  MOV R4, R0.reuse ;  /* 0x0000000000047202 */ /* 0x080fe20000000f00 */
[----:B------:R-:W-:Y:S01]  /*a850*/  IMAD.MOV.U32 R6, RZ, RZ, R0 ;  /* 0x000000ffff067224 */ /* 0x000fe200078e0000 */
[-C--:B------:R-:W-:Y:S02]  /*a860*/  MOV R7, R0.reuse ;  /* 0x0000000000077202 */ /* 0x080fe40000000f00 */
[----:B------:R-:W-:-:S05]  /*a870*/  MOV R9, R0 ;  /* 0x0000000000097202 */ /* 0x000fca0000000f00 */
[----:B------:R-:W-:Y:S05]  /*a880*/  @P0 BRA `(.L_x_746) ;  /* 0x00000000009c0947 */ /* 0x000fea0003800000 */
[----:B------:R-:W-:Y:S01]  /*a890*/  BSSY B1, `(.L_x_746) ;  /* 0x0000026000017945 */ /* 0x000fe20003800000 */
[-C--:B------:R-:W-:Y:S01]  /*a8a0*/  MOV R3, R0.reuse ;  /* 0x0000000000037202 */ /* 0x080fe20000000f00 */
[--C-:B------:R-:W-:Y:S01]  /*a8b0*/  IMAD.MOV.U32 R5, RZ, RZ, R0.reuse ;  /* 0x000000ffff057224 */ /* 0x100fe200078e0000 */
[-C--:B------:R-:W-:Y:S01]  /*a8c0*/  MOV R4, R0.reuse ;  /* 0x0000000000047202 */ /* 0x080fe20000000f00 */
[----:B------:R-:W-:Y:S01]  /*a8d0*/  IMAD.MOV.U32 R6, RZ, RZ, R0 ;  /* 0x000000ffff067224 */ /* 0x000fe200078e0000 */
[-C--:B------:R-:W-:Y:S02]  /*a8e0*/  MOV R7, R0.reuse ;  /* 0x0000000000077202 */ /* 0x080fe40000000f00 */
[----:B------:R-:W-:-:S07]  /*a8f0*/  MOV R9, R0 ;  /* 0x0000000000097202 */ /* 0x000fce0000000f00 */
.L_x_747:
[-C--:B------:R-:W-:Y:S01]  /*a900*/  IADD3 R13, R10, R11.reuse, RZ ;  /* 0x0000000b0a0d7210 */ /* 0x080fe20007ffe0ff */
[----:B------:R-:W-:-:S04]  /*a910*/  IMAD R12, R26, R11, RZ ;  /* 0x0000000b1a0c7224 */ /* 0x000fc800078e02ff */
[----:B------:R-:W-:Y:S02]  /*a920*/  IMAD.IADD R15, R13, 0x1, R10 ;  /* 0x000000010d0f7824 */ /* 0x000fe400078e020a */
[C---:B------:R-:W-:Y:S01]  /*a930*/  IMAD R14, R26.reuse, R13, RZ ;  /* 0x0000000d1a0e7224 */ /* 0x040fe200078e02ff */
[----:B------:R-:W-:Y:S01]  /*a940*/  SHF.R.U32.HI R13, RZ, 0x1, R12 ;  /* 0x00000001ff0d7819 */ /* 0x000fe2000001160c */
[----:B------:R-:W-:Y:S01]  /*a950*/  IMAD R20, R26, R15, RZ ;  /* 0x0000000f1a147224 */ /* 0x000fe200078e02ff */
[----:B------:R-:W-:Y:S02]  /*a960*/  IADD3 R11, R15, R10, RZ ;  /* 0x0000000a0f0b7210 */ /* 0x000fe40007ffe0ff */
[----:B------:R-:W-:Y:S01]  /*a970*/  SHF.R.U32.HI R15, RZ, 0x1, R14 ;  /* 0x00000001ff0f7819 */ /* 0x000fe2000001160e */
[----:B------:R-:W-:Y:S01]  /*a980*/  IMAD.WIDE.U32 R12, R13, 0x8, R18 ;  /* 0x000000080d0c7825 */ /* 0x000fe200078e0012 */
[----:B------:R-:W-:-:S03]  /*a990*/  SHF.R.U32.HI R25, RZ, 0x1, R20 ;  /* 0x00000001ff197819 */ /* 0x000fc60000011614 */
[----:B------:R-:W-:Y:S02]  /*a9a0*/  IMAD R21, R26, R11, RZ ;  /* 0x0000000b1a157224 */ /* 0x000fe400078e02ff */
[----:B------:R-:W-:Y:S01]  /*a9b0*/  IMAD.WIDE.U32 R14, R15, 0x8, R18 ;  /* 0x000000080f0e7825 */ /* 0x000fe200078e0012 */
[----:B------:R-:W2:Y:S02]  /*a9c0*/  LDG.E.64 R12, desc[UR60][R12.64] ;  /* 0x0000003c0c0c7981 */ /* 0x000ea4000c1e1b00 */
[----:B------:R-:W-:Y:S01]  /*a9d0*/  SHF.R.U32.HI R21, RZ, 0x1, R21 ;  /* 0x00000001ff157819 */ /* 0x000fe20000011615 */
[--C-:B------:R-:W-:Y:S02]  /*a9e0*/  IMAD.WIDE.U32 R24, R25, 0x8, R18.reuse ;  /* 0x0000000819187825 */ /* 0x100fe400078e0012 */
[----:B------:R-:W3:Y:S02]  /*a9f0*/  LDG.E.64 R14, desc[UR60][R14.64] ;  /* 0x0000003c0e0e7981 */ /* 0x000ee4000c1e1b00 */
        /* <DEDUP_REMOVED lines=16> */
.L_x_746:
[----:B------:R-:W-:Y:S05]  /*ab00*/  BSYNC B0 ;  /* 0x0000000000007941 */ /* 0x000fea0003800000 */
.L_x_745:
[----:B------:R-:W-:Y:S01]  /*ab10*/  ISETP.GE.U32.AND P1, PT, R11, R22, PT ;  /* 0x000000160b00720c */ /* 0x000fe20003f26070 */
[----:B------:R-:W-:-:S12]  /*ab20*/  BSSY B0, `(.L_x_748) ;  /* 0x000001a000007945 */ /* 0x000fd80003800000 */
[----:B------:R-:W-:Y:S05]  /*ab30*/  @P1 BRA `(.L_x_749) ;  /* 0x0000000000601947 */ /* 0x000fea0003800000 */
[----:B------:R-:W-:-:S05]  /*ab40*/  IMAD R12, R26, R11, RZ ;  /* 0x0000000b1a0c7224 */ /* 0x000fca00078e02ff */
[----:B------:R-:W-:-:S05]  /*ab50*/  SHF.R.U32.HI R13, RZ, 0x1, R12 ;  /* 0x00000001ff0d7819 */ /* 0x000fca000001160c */
[----:B------:R-:W-:-:S06]  /*ab60*/  IMAD.WIDE.U32 R12, R13, 0x8, R18 ;  /* 0x000000080d0c7825 */ /* 0x000fcc00078e0012 */
[----:B------:R-:W5:Y:S01]  /*ab70*/  LDG.E.64 R12, desc[UR60][R12.64] ;  /* 0x0000003c0c0c7981 */ /* 0x000f62000c1e1b00 */
[----:B------:R-:W-:-:S05]  /*ab80*/  IMAD.IADD R27, R11, 0x1, R10 ;  /* 0x000000010b1b7824 */ /* 0x000fca00078e020a */
[----:B------:R-:W-:-:S13]  /*ab90*/  ISETP.GE.U32.AND P0, PT, R27, R22, PT ;  /* 0x000000161b00720c */ /* 0x000fda0003f06070 */
[----:B------:R-:W-:Y:S05]  /*aba0*/  @P0 BRA `(.L_x_749) ;  /* 0x0000000000440947 */ /* 0x000fea0003800000 */
[----:B------:R-:W-:-:S05]  /*abb0*/  IMAD R14, R26, R27, RZ ;  /* 0x0000001b1a0e7224 */ /* 0x000fca00078e02ff */
[----:B------:R-:W-:-:S05]  /*abc0*/  SHF.R.U32.HI R15, RZ, 0x1, R14 ;  /* 0x00000001ff0f7819 */ /* 0x000fca000001160e */
[----:B------:R-:W-:-:S06]  /*abd0*/  IMAD.WIDE.U32 R14, R15, 0x8, R18 ;  /* 0x000000080f0e7825 */ /* 0x000fcc00078e0012 */
[----:B------:R-:W5:Y:S01]  /*abe0*/  LDG.E.64 R14, desc[UR60][R14.64] ;  /* 0x0000003c0e0e7981 */ /* 0x000f62000c1e1b00 */
        /* <DEDUP_REMOVED lines=11> */
[----:B------:R-:W5:Y:S04]  /*aca0*/  LDG.E.64 R24, desc[UR60][R24.64] ;  /* 0x0000003c18187981 */ /* 0x000f68000c1e1b00 */
[----:B------:R0:W5:Y:S02]  /*acb0*/  @!P0 LDG.E.64 R20, desc[UR60][R18.64] ;  /* 0x0000003c12148981 */ /* 0x000164000c1e1b00 */
.L_x_749:
[----:B------:R-:W-:Y:S05]  /*acc0*/  BSYNC B0 ;  /* 0x0000000000007941 */ /* 0x000fea0003800000 */
.L_x_748:
[----:B------:R-:W-:Y:S04]  /*acd0*/  BSSY B0, `(.L_x_750) ;  /* 0x0000012000007945 */ /* 0x000fe80003800000 */
[----:B------:R-:W-:Y:S05]  /*ace0*/  @P1 BRA `(.L_x_751) ;  /* 0x0000000000401947 */ /* 0x000fea0003800000 */
[----:B------:R-:W-:Y:S02]  /*acf0*/  IMAD.IADD R11, R11, 0x1, R10 ;  /* 0x000000010b0b7824 */ /* 0x000fe400078e020a */
[----:B-----5:R-:W-:Y:S01]  /*ad00*/  FADD.FTZ R9, R9, R12 ;  /* 0x0000000c09097221 */ /* 0x020fe20000010000 */
[----:B------:R-:W-:Y:S02]  /*ad10*/  FADD.FTZ R6, R6, R13 ;  /* 0x0000000d06067221 */ /* 0x000fe40000010000 */
[----:B------:R-:W-:-:S13]  /*ad20*/  ISETP.GE.U32.AND P0, PT, R11, R22, PT ;  /* 0x000000160b00720c */ /* 0x000fda0003f06070 */
[----:B------:R-:W-:Y:S05]  /*ad30*/  @P0 BRA `(.L_x_751) ;  /* 0x00000000002c0947 */ /* 0x000fea0003800000 */
[----:B------:R-:W-:Y:S01]  /*ad40*/  IADD3 R11, R11, R10, RZ ;  /* 0x0000000a0b0b7210 */ /* 0x000fe20007ffe0ff */
        /* <DEDUP_REMOVED lines=10> */
.L_x_751:
[----:B------:R-:W-:Y:S05]  /*adf0*/  BSYNC B0 ;  /* 0x0000000000007941 */ /* 0x000fea0003800000 */
.L_x_750:
[----:B------:R-:W-:Y:S01]  /*ae00*/  FADD.FTZ R11, R6, R4 ;  /* 0x00000004060b7221 */ /* 0x000fe20000010000 */
[----:B------:R-:W-:-:S03]  /*ae10*/  FADD.FTZ R4, R9, R7 ;  /* 0x0000000709047221 */ /* 0x000fc60000010000 */
[----:B------:R-:W-:Y:S01]  /*ae20*/  FADD.FTZ R11, R11, R0 ;  /* 0x000000000b0b7221 */ /* 0x000fe20000010000 */
[----:B------:R-:W-:-:S03]  /*ae30*/  FADD.FTZ R4, R4, R5 ;  /* 0x0000000504047221 */ /* 0x000fc60000010000 */
[----:B0-----:R-:W-:Y:S01]  /*ae40*/  FADD.FTZ R19, R11, R8 ;  /* 0x000000080b137221 */ /* 0x001fe20000010000 */
[----:B------:R-:W-:Y:S01]  /*ae50*/  FADD.FTZ R18, R4, R3 ;  /* 0x0000000304127221 */ /* 0x000fe20000010000 */
[----:B------:R-:W-:Y:S06]  /*ae60*/  BRA `(.L_x_712) ;  /* 0x0000000400887947 */ /* 0x000fec0003800000 */
.L_x_728:
[----:B------:R-:W0:Y:S01]  /*ae70*/  LDC R0, c[0x0][0x224] ;  /* 0x00008900ff007b82 */ /* 0x000e220000000800 */
[----:B------:R-:W-:Y:S07]  /*ae80*/  BSSY B0, `(.L_x_752) ;  /* 0x000002f000007945 */ /* 0x000fee0003800000 */
[----:B------:R-:W1:Y:S01]  /*ae90*/  LDC R6, c[0x0][0x214] ;  /* 0x00008500ff067b82 */ /* 0x000e620000000800 */
        /* <DEDUP_REMOVED lines=17> */
.L_x_754:
[-C--:B------:R-:W-:Y:S02]  /*afb0*/  IADD3 R13, R3, R0.reuse, RZ ;  /* 0x00000000030d7210 */ /* 0x080fe40007ffe0ff */
[----:B------:R-:W-:Y:S02]  /*afc0*/  SHF.R.U32.HI R11, RZ, 0x1, R3 ;  /* 0x00000001ff0b7819 */ /* 0x000fe40000011603 */
[----:B------:R-:W-:Y:S02]  /*afd0*/  IADD3 R15, R13, R0, RZ ;  /* 0x000000000d0f7210 */ /* 0x000fe40007ffe0ff */
[----:B------:R-:W-:Y:S01]  /*afe0*/  SHF.R.U32.HI R13, RZ, 0x1, R13 ;  /* 0x00000001ff0d7819 */ /* 0x000fe2000001160d */
[----:B------:R-:W-:Y:S01]  /*aff0*/  IMAD.WIDE.U32 R10, R11, 0x8, R18 ;  /* 0x000000080b0a7825 */ /* 0x000fe200078e0012 */
[----:B------:R-:W-:-:S03]  /*b000*/  SHF.R.U32.HI R21, RZ, 0x1, R15 ;  /* 0x00000001ff157819 */ /* 0x000fc6000001160f */
[----:B------:R-:W-:Y:S02]  /*b010*/  IMAD.IADD R3, R15, 0x1, R0 ;  /* 0x000000010f037824 */ /* 0x000fe400078e0200 */
        /* <DEDUP_REMOVED lines=21> */
.L_x_753:
[----:B------:R-:W-:Y:S05]  /*b170*/  BSYNC B0 ;  /* 0x0000000000007941 */ /* 0x000fea0003800000 */
.L_x_752:
[----:B------:R-:W-:Y:S01]  /*b180*/  ISETP.GE.U32.AND P1, PT, R3, R22, PT ;  /* 0x000000160300720c */ /* 0x000fe20003f26070 */
[----:B------:R-:W-:-:S12]  /*b190*/  BSSY B0, `(.L_x_755) ;  /* 0x0000016000007945 */ /* 0x000fd80003800000 */
[----:B------:R-:W-:Y:S05]  /*b1a0*/  @P1 BRA `(.L_x_756) ;  /* 0x0000000000501947 */ /* 0x000fea0003800000 */
[----:B------:R-:W-:-:S05]  /*b1b0*/  SHF.R.U32.HI R11, RZ, 0x1, R3 ;  /* 0x00000001ff0b7819 */ /* 0x000fca0000011603 */
[----:B------:R-:W-:-:S06]  /*b1c0*/  IMAD.WIDE.U32 R10, R11, 0x8, R18 ;  /* 0x000000080b0a7825 */ /* 0x000fcc00078e0012 */
[----:B------:R-:W5:Y:S01]  /*b1d0*/  LDG.E.64 R10, desc[UR60][R10.64] ;  /* 0x0000003c0a0a7981 */ /* 0x000f62000c1e1b00 */
[----:B------:R-:W-:-:S04]  /*b1e0*/  IADD3 R27, R3, R0, RZ ;  /* 0x00000000031b7210 */ /* 0x000fc80007ffe0ff */
[----:B------:R-:W-:-:S13]  /*b1f0*/  ISETP.GE.U32.AND P0, PT, R27, R22, PT ;  /* 0x000000161b00720c */ /* 0x000fda0003f06070 */
[----:B------:R-:W-:Y:S05]  /*b200*/  @P0 BRA `(.L_x_756) ;  /* 0x0000000000380947 */ /* 0x000fea0003800000 */
[----:B------:R-:W-:-:S05]  /*b210*/  SHF.R.U32.HI R13, RZ, 0x1, R27 ;  /* 0x00000001ff0d7819 */ /* 0x000fca000001161b */
[----:B------:R-:W-:-:S06]  /*b220*/  IMAD.WIDE.U32 R12, R13, 0x8, R18 ;  /* 0x000000080d0c7825 */ /* 0x000fcc00078e0012 */
[----:B------:R-:W5:Y:S01]  /*b230*/  LDG.E.64 R12, desc[UR60][R12.64] ;  /* 0x0000003c0c0c7981 */ /* 0x000f62000c1e1b00 */
[----:B------:R-:W-:-:S05]  /*b240*/  IMAD.IADD R27, R27, 0x1, R0 ;  /* 0x000000011b1b7824 */ /* 0x000fca00078e0200 */
[----:B------:R-:W-:-:S13]  /*b250*/  ISETP.GE.U32.AND P0, PT, R27, R22, PT ;  /* 0x000000161b00720c */ /* 0x000fda0003f06070 */
[----:B------:R-:W-:Y:S05]  /*b260*/  @P0 BRA `(.L_x_756) ;  /* 0x0000000000200947 */ /* 0x000fea0003800000 */
[----:B------:R-:W-:Y:S02]  /*b270*/  IADD3 R29, R27, R0, RZ ;  /* 0x000000001b1d7210 */ /* 0x000fe40007ffe0ff */
[----:B------:R-:W-:Y:S02]  /*b280*/  SHF.R.U32.HI R21, RZ, 0x1, R27 ;  /* 0x00000001ff157819 */ /* 0x000fe4000001161b */
[----:B------:R-:W-:-:S03]  /*b290*/  ISETP.GE.U32.AND P0, PT, R29, R22, PT ;  /* 0x000000161d00720c */ /* 0x000fc60003f06070 */
[----:B------:R-:W-:-:S06]  /*b2a0*/  IMAD.WIDE.U32 R20, R21, 0x8, R18 ;  /* 0x0000000815147825 */ /* 0x000fcc00078e0012 */
[----:B------:R-:W5:Y:S04]  /*b2b0*/  LDG.E.64 R20, desc[UR60][R20.64] ;  /* 0x0000003c14147981 */ /* 0x000f68000c1e1b00 */
[----:B------:R-:W-:-:S05]  /*b2c0*/  @!P0 SHF.R.U32.HI R27, RZ, 0x1, R29 ;  /* 0x00000001ff1b8819 */ /* 0x000fca000001161d */
[----:B------:R-:W-:-:S05]  /*b2d0*/  @!P0 IMAD.WIDE.U32 R18, R27, 0x8, R18 ;  /* 0x000000081b128825 */ /* 0x000fca00078e0012 */
[----:B------:R0:W5:Y:S02]  /*b2e0*/  @!P0 LDG.E.64 R14, desc[UR60][R18.64] ;  /* 0x0000003c120e8981 */ /* 0x000164000c1e1b00 */
.L_x_756:
[----:B------:R-:W-:Y:S05]  /*b2f0*/  BSYNC B0 ;  /* 0x0000000000007941 */ /* 0x000fea0003800000 */
.L_x_755:
        /* <DEDUP_REMOVED lines=18> */
.L_x_758:
[----:B------:R-:W-:Y:S05]  /*b420*/  BSYNC B0 ;  /* 0x0000000000007941 */ /* 0x000fea0003800000 */
.L_x_757:
[----:B------:R-:W-:Y:S01]  /*b430*/  FADD.FTZ R3, R24, R8 ;  /* 0x0000000818037221 */ /* 0x000fe20000010000 */
[----:B------:R-:W-:-:S03]  /*b440*/  FADD.FTZ R0, R25, R9 ;  /* 0x0000000919007221 */ /* 0x000fc60000010000 */
[----:B------:R-:W-:Y:S01]  /*b450*/  FADD.FTZ R3, R3, R6 ;  /* 0x0000000603037221 */ /* 0x000fe20000010000 */
[----:B------:R-:W-:-:S03]  /*b460*/  FADD.FTZ R0, R0, R7 ;  /* 0x0000000700007221 */ /* 0x000fc60000010000 */
[----:B0-----:R-:W-:Y:S01]  /*b470*/  FADD.FTZ R19, R3, R4 ;  /* 0x0000000403137221 */ /* 0x001fe20000010000 */
[----:B------:R-:W-:-:S07]  /*b480*/  FADD.FTZ R18, R0, R5 ;  /* 0x0000000500127221 */ /* 0x000fce0000010000 */
.L_x_712:
[----:B------:R-:W-:Y:S05]  /*b490*/  BSYNC B6 ;  /* 0x0000000000067941 */ /* 0x000fea0003800000 */
.L_x_711:
        /* <DEDUP_REMOVED lines=10> */
[----:B---3--:R-:W-:-:S03]  /*b540*/  SHF.R.U32.HI R4, RZ, 0x1, R5 ;  /* 0x00000001ff047819 */ /* 0x008fc60000011605 */
[----:B------:R-:W-:Y:S01]  /*b550*/  IMAD R0, R0, 0x8, R3 ;  /* 0x0000000800007824 */ /* 0x000fe200078e0203 */
[----:B------:R-:W-:-:S04]  /*b560*/  ISETP.NE.AND P0, PT, R4, RZ, PT ;  /* 0x000000ff0400720c */ /* 0x000fc80003f05270 */
[----:B------:R1:W-:Y:S09]  /*b570*/  STS.64 [R0], R18 ;  /* 0x0000001200007388 */ /* 0x0003f20000000a00 */
[----:B------:R-:W-:Y:S05]  /*b580*/  @!P0 BRA `(.L_x_759) ;  /* 0x0000000000388947 */ /* 0x000fea0003800000 */
.L_x_760:
[----:B------:R-:W-:Y:S01]  /*b590*/  IADD3 R6, R2, R4, RZ ;  /* 0x0000000402067210 */ /* 0x000fe20007ffe0ff */
[----:B------:R-:W-:Y:S05]  /*b5a0*/  WARPSYNC.ALL ;  /* 0x0000000000007948 */ /* 0x000fea0003800000 */
[----:B------:R-:W-:Y:S01]  /*b5b0*/  BAR.SYNC.DEFER_BLOCKING 0x0 ;  /* 0x0000000000007b1d */ /* 0x000fe20000010000 */
[----:B------:R-:W-:-:S04]  /*b5c0*/  ISETP.GE.U32.AND P0, PT, R6, R5, PT ;  /* 0x000000050600720c */ /* 0x000fc80003f06070 */
[----:B------:R-:W-:-:S13]  /*b5d0*/  ISETP.GE.U32.OR P0, PT, R2, R4, P0 ;  /* 0x000000040200720c */ /* 0x000fda0000706470 */
[----:B------:R-:W-:-:S05]  /*b5e0*/  @!P0 IMAD R6, R6, R8, R23 ;  /* 0x0000000806068224 */ /* 0x000fca00078e0217 */
[----:B------:R-:W-:-:S06]  /*b5f0*/  @!P0 LEA R6, R6, R3, 0x3 ;  /* 0x0000000306068211 */ /* 0x000fcc00078e18ff */
[----:B------:R-:W1:Y:S02]  /*b600*/  @!P0 LDS.64 R6, [R6] ;  /* 0x0000000006068984 */ /* 0x000e640000000a00 */
[----:B-1----:R-:W-:Y:S01]  /*b610*/  @!P0 FADD.FTZ R18, R18, R6 ;  /* 0x0000000612128221 */ /* 0x002fe20000010000 */
[----:B------:R-:W-:-:S05]  /*b620*/  @!P0 FADD.FTZ R19, R19, R7 ;  /* 0x0000000713138221 */ /* 0x000fca0000010000 */
[----:B------:R2:W-:Y:S01]  /*b630*/  @!P0 STS.64 [R0], R18 ;  /* 0x0000001200008388 */ /* 0x0005e20000000a00 */
[----:B------:R-:W-:Y:S02]  /*b640*/  ISETP.GT.AND P0, PT, R4, 0x1, PT ;  /* 0x000000010400780c */ /* 0x000fe40003f04270 */
[----:B------:R-:W-:-:S11]  /*b650*/  SHF.R.S32.HI R4, RZ, 0x1, R4 ;  /* 0x00000001ff047819 */ /* 0x000fd60000011404 */
[----:B--2---:R-:W-:Y:S05]  /*b660*/  @P0 BRA `(.L_x_760) ;  /* 0xfffffffc00c80947 */ /* 0x004fea000383ffff */
.L_x_759:
[----:B------:R-:W-:Y:S02]  /*b670*/  ULDC UR4, c[0x0][0x230] ;  /* 0x00008c0000047ab9 */ /* 0x000fe40000000800 */
[----:B------:R-:W-:-:S13]  /*b680*/  ISETP.NE.AND P0, PT, RZ, UR4, PT ;  /* 0x00000004ff007c0c */ /* 0x000fda000bf05270 */
[----:B------:R-:W-:Y:S05]  /*b690*/  @!P0 BRA `(.L_x_761) ;  /* 0x0000000000a88947 */ /* 0x000fea0003800000 */
[----:B------:R-:W2:Y:S02]  /*b6a0*/  LDC R5, c[0x0][RZ] ;  /* 0x00000000ff057b82 */ /* 0x000ea40000000800 */
[----:B--2---:R-:W-:Y:S01]  /*b6b0*/  ISETP.GT.AND P0, PT, R5, 0x20, PT ;  /* 0x000000200500780c */ /* 0x004fe20003f04270 */
[----:B-1----:R-:W-:-:S12]  /*b6c0*/  IMAD.MOV.U32 R0, RZ, RZ, R5 ;  /* 0x000000ffff007224 */ /* 0x002fd800078e0005 */
        /* <DEDUP_REMOVED lines=8> */
[----:B------:R1:W-:Y:S01]  /*b750*/  STS.64 [R3], R18 ;  /* 0x0000001203007388 */ /* 0x0003e20000000a00 */
[----:B------:R-:W-:Y:S01]  /*b760*/  SHF.R.S32.HI R4, RZ, 0x1, R0 ;  /* 0x00000001ff047819 */ /* 0x000fe20000011400 */
[----:B------:R-:W-:-:S03]  /*b770*/  HFMA2.MMA R0, -RZ, RZ, 0, 1.9073486328125e-06 ;  /* 0x00000020ff007435 */ /* 0x000fc600000001ff */
[----:B------:R-:W-:-:S13]  /*b780*/  ISETP.GE.AND P0, PT, R4, 0x20, PT ;  /* 0x000000200400780c */ /* 0x000fda0003f06270 */
[----:B-1----:R-:W-:Y:S05]  /*b790*/  @!P0 BRA `(.L_x_762) ;  /* 0x0000000000388947 */ /* 0x002fea0003800000 */
.L_x_763:
[----:B------:R-:W-:Y:S01]  /*b7a0*/  IADD3 R0, R23, R4, RZ ;  /* 0x0000000417007210 */ /* 0x000fe20007ffe0ff */
[----:B------:R-:W-:Y:S05]  /*b7b0*/  WARPSYNC.ALL ;  /* 0x0000000000007948 */ /* 0x000fea0003800000 */
[----:B------:R-:W-:Y:S01]  /*b7c0*/  BAR.SYNC.DEFER_BLOCKING 0x0 ;  /* 0x0000000000007b1d */ /* 0x000fe20000010000 */
[----:B------:R-:W-:-:S04]  /*b7d0*/  ISETP.GE.U32.AND P0, PT, R0, R5, PT ;  /* 0x000000050000720c */ /* 0x000fc80003f06070 */
[----:B------:R-:W-:-:S13]  /*b7e0*/  ISETP.GE.U32.OR P0, PT, R23, R4, P0 ;  /* 0x000000041700720c */ /* 0x000fda0000706470 */
[----:B------:R-:W-:Y:S01]  /*b7f0*/  @!P0 IMAD R0, R4, 0x8, R3 ;  /* 0x0000000804008824 */ /* 0x000fe200078e0203 */
[----:B------:R-:W-:-:S04]  /*b800*/  SHF.R.S32.HI R4, RZ, 0x1, R4 ;  /* 0x00000001ff047819 */ /* 0x000fc80000011404 */
[----:B------:R-:W1:Y:S02]  /*b810*/  @!P0 LDS.64 R6, [R0] ;  /* 0x0000000000068984 */ /* 0x000e640000000a00 */
[----:B-1----:R-:W-:Y:S01]  /*b820*/  @!P0 FADD.FTZ R18, R18, R6 ;  /* 0x0000000612128221 */ /* 0x002fe20000010000 */
[----:B------:R-:W-:-:S05]  /*b830*/  @!P0 FADD.FTZ R19, R19, R7 ;  /* 0x0000000713138221 */ /* 0x000fca0000010000 */
[----:B------:R1:W-:Y:S01]  /*b840*/  @!P0 STS.64 [R3], R18 ;  /* 0x0000001203008388 */ /* 0x0003e20000000a00 */
[----:B------:R-:W-:-:S13]  /*b850*/  ISETP.GE.AND P0, PT, R4, 0x20, PT ;  /* 0x000000200400780c */ /* 0x000fda0003f06270 */
[----:B-1----:R-:W-:Y:S05]  /*b860*/  @P0 BRA `(.L_x_763) ;  /* 0xfffffffc00cc0947 */ /* 0x002fea000383ffff */
[----:B------:R-:W-:-:S07]  /*b870*/  MOV R0, 0x20 ;  /* 0x0000002000007802 */ /* 0x000fce0000000f00 */
.L_x_762:
[----:B------:R-:W-:Y:S01]  /*b880*/  ISETP.GE.AND P0, PT, R0, 0x2, PT ;  /* 0x000000020000780c */ /* 0x000fe20003f06270 */
[----:B------:R-:W-:Y:S05]  /*b890*/  WARPSYNC.ALL ;  /* 0x0000000000007948 */ /* 0x000fea0003800000 */
[----:B------:R-:W-:Y:S07]  /*b8a0*/  BAR.SYNC.DEFER_BLOCKING 0x0 ;  /* 0x0000000000007b1d */ /* 0x000fee0000010000 */
[----:B------:R-:W-:Y:S05]  /*b8b0*/  @!P0 BRA `(.L_x_761) ;  /* 0x0000000000208947 */ /* 0x000fea0003800000 */
[----:B------:R-:W-:-:S11]  /*b8c0*/  HFMA2.MMA R3, -RZ, RZ, 0, 5.9604644775390625e-08 ;  /* 0x00000001ff037435 */ /* 0x000fd600000001ff */
.L_x_764:
[----:B------:R-:W1:Y:S04]  /*b8d0*/  SHFL.DOWN PT, R5, R18, R3, 0x1f ;  /* 0x08001f0312057589 */ /* 0x000e6800000e0000 */
[----:B------:R2:W3:Y:S02]  /*b8e0*/  SHFL.DOWN PT, R4, R19, R3, 0x1f ;  /* 0x08001f0313047589 */ /* 0x0004e400000e0000 */
[----:B--2---:R-:W-:-:S05]  /*b8f0*/  IMAD.SHL.U32 R3, R3, 0x2, RZ ;  /* 0x0000000203037824 */ /* 0x004fca00078e00ff */
[----:B------:R-:W-:Y:S01]  /*b900*/  ISETP.GE.AND P0, PT, R3, R0, PT ;  /* 0x000000000300720c */ /* 0x000fe20003f06270 */
[----:B-1----:R-:W-:Y:S01]  /*b910*/  FADD.FTZ R18, R5, R18 ;  /* 0x0000001205127221 */ /* 0x002fe20000010000 */
[----:B---3--:R-:W-:-:S11]  /*b920*/  FADD.FTZ R19, R4, R19 ;  /* 0x0000001304137221 */ /* 0x008fd60000010000 */
[----:B------:R-:W-:Y:S05]  /*b930*/  @!P0 BRA `(.L_x_764) ;  /* 0xfffffffc00e48947 */ /* 0x000fea000383ffff */
.L_x_761:
[----:B-----5:R-:W2:Y:S01]  /*b940*/  LDC R14, c[0x0][0x3ec] ;  /* 0x0000fb00ff0e7b82 */ /* 0x020ea20000000800 */
[----:B------:R-:W-:Y:S01]  /*b950*/  HFMA2.MMA R24, -RZ, RZ, 0, 0 ;  /* 0x00000000ff187435 */ /* 0x000fe200000001ff */
[----:B------:R-:W-:Y:S02]  /*b960*/  MOV R22, RZ ;  /* 0x000000ff00167202 */ /* 0x000fe40000000f00 */
        /* <DEDUP_REMOVED lines=275> */
.L_x_765:
[----:B------:R-:W-:Y:S02]  /*caa0*/  ULDC.64 UR4, c[0x0][0x5f0] ;  /* 0x00017c0000047ab9 */ /* 0x000fe40000000a00 */
        /* <DEDUP_REMOVED lines=271> */
[----:B-1----:R-:W-:-:S05]  /*dba0*/  IMAD.HI.U32 R0, R5, UR9, R4 ;  /* 0x0000000905007c27 */ /* 0x002fca000f8e0004 */
[----:B------:R-:W-:Y:S01]  /*dbb0*/  SHF.R.U32.HI R0, RZ, UR6, R0 ;  /* 0x00000006ff007c19 */ /* 0x000fe20008011600 */
[----:B------:R-:W-:-:S03]  /*dbc0*/  ULDC UR6, c[0x0][0x5dc] ;  /* 0x0001770000067ab9 */ /* 0x000fc60000000800 */
[----:B------:R-:W-:-:S05]  /*dbd0*/  IADD3 R3, -R0, RZ, RZ ;  /* 0x000000ff00037210 */ /* 0x000fca0007ffe1ff */
[----:B------:R-:W-:-:S04]  /*dbe0*/  IMAD R5, R3, UR8, R5 ;  /* 0x0000000803057c24 */ /* 0x000fc8000f8e0205 */
[----:B------:R-:W-:-:S07]  /*dbf0*/  IMAD R22, R5, UR6, R22 ;  /* 0x0000000605167c24 */ /* 0x000fce000f8e0216 */
.L_x_766:
[----:B------:R-:W-:Y:S01]  /*dc00*/  ULDC.64 UR6, c[0x0][0x600] ;  /* 0x0001800000067ab9 */ /* 0x000fe20000000a00 */
[----:B------:R-:W-:Y:S02]  /*dc10*/  CS2R R4, SRZ ;  /* 0x0000000000047805 */ /* 0x000fe4000001ff00 */
[----:B------:R-:W-:Y:S02]  /*dc20*/  ISETP.NE.U32.AND P0, PT, RZ, UR6, PT ;  /* 0x00000006ff007c0c */ /* 0x000fe4000bf05070 */
[----:B------:R-:W-:Y:S02]  /*dc30*/  IADD3 R8, P2, R22, UR4, RZ ;  /* 0x0000000416087c10 */ /* 0x000fe4000ff5e0ff */
[----:B------:R-:W-:Y:S02]  /*dc40*/  ISETP.NE.AND.EX P0, PT, RZ, UR7, PT, P0 ;  /* 0x00000007ff007c0c */ /* 0x000fe4000bf05300 */
[----:B------:R-:W-:Y:S02]  /*dc50*/  IADD3.X R9, RZ, UR5, RZ, P2, !PT ;  /* 0x00000005ff097c10 */ /* 0x000fe400097fe4ff */
[----:B------:R-:W-:-:S09]  /*dc60*/  MOV R3, RZ ;  /* 0x000000ff00037202 */ /* 0x000fd20000000f00 */
[----:B------:R-:W-:Y:S01]  /*dc70*/  @P0 IADD3 R4, P3, R24, UR6, RZ ;  /* 0x0000000618040c10 */ /* 0x000fe2000ff7e0ff */
[----:B------:R-:W-:Y:S02]  /*dc80*/  ULDC UR6, c[0x0][0x238] ;  /* 0x00008e0000067ab9 */ /* 0x000fe40000000800 */
[----:B------:R-:W-:Y:S02]  /*dc90*/  ISETP.NE.AND P4, PT, RZ, UR6, PT ;  /* 0x00000006ff007c0c */ /* 0x000fe4000bf85270 */
[----:B------:R-:W-:-:S04]  /*dca0*/  @P0 IMAD.X R5, RZ, RZ, UR7, P3 ;  /* 0x00000007ff050e24 */ /* 0x000fc800098e06ff */
[----:B------:R-:W-:-:S07]  /*dcb0*/  @P0 IMAD.MOV.U32 R3, RZ, RZ, R5 ;  /* 0x000000ffff030224 */ /* 0x000fce00078e0005 */
[----:B------:R-:W-:Y:S05]  /*dcc0*/  @!P4 BRA `(.L_x_767) ;  /* 0x0000003400e0c947 */ /* 0x000fea0003800000 */
[----:B-1----:R-:W1:Y:S01]  /*dcd0*/  S2R R0, SR_CTAID.X ;  /* 0x0000000000007919 */ /* 0x002e620000002500 */
[----:B------:R-:W-:Y:S01]  /*dce0*/  ULDC UR6, c[0x0][0x23c] ;  /* 0x00008f0000067ab9 */ /* 0x000fe20000000800 */
[----:B------:R-:W-:Y:S01]  /*dcf0*/  CS2R R16, SRZ ;  /* 0x0000000000107805 */ /* 0x000fe2000001ff00 */
[----:B------:R-:W-:Y:S01]  /*dd00*/  IMAD R7, R23, UR6, RZ ;  /* 0x0000000617077c24 */ /* 0x000fe2000f8e02ff */
[----:B------:R-:W-:-:S03]  /*dd10*/  ULDC UR6, c[0x0][0x240] ;  /* 0x0000900000067ab9 */ /* 0x000fc60000000800 */
        /* <DEDUP_REMOVED lines=278> */
.L_x_768:
[----:B------:R-:W-:-:S04]  /*ee80*/  IADD3 R6, P0, R17, UR4, RZ ;  /* 0x0000000411067c10 */ /* 0x000fc8000ff1e0ff */
[----:B------:R-:W-:Y:S01]  /*ee90*/  IADD3.X R7, RZ, UR5, RZ, P0, !PT ;  /* 0x00000005ff077c10 */ /* 0x000fe200087fe4ff */
[----:B------:R-:W-:Y:S08]  /*eea0*/  @!P1 BRA `(.L_x_769) ;  /* 0x0000001000489947 */ /* 0x000ff00003800000 */
[----:B0-----:R-:W-:Y:S01]  /*eeb0*/  IADD3 R13, R9, 0x1, RZ ;  /* 0x00000001090d7810 */ /* 0x001fe20007ffe0ff */
        /* <DEDUP_REMOVED lines=273> */
.L_x_769:
        /* <DEDUP_REMOVED lines=16> */
.L_x_771:
[----:B------:R-:W-:Y:S05]  /*100d0*/  BSYNC B0 ;  /* 0x0000000000007941 */ /* 0x000fea0003800000 */
.L_x_770:
[----:B------:R-:W-:Y:S01]  /*100e0*/  PRMT R10, R10, 0x9910, RZ ;  /* 0x000099100a0a7816 */ /* 0x000fe200000000ff */
[----:B------:R-:W-:Y:S01]  /*100f0*/  BSSY B0, `(.L_x_772) ;  /* 0x000000e000007945 */ /* 0x000fe20003800000 */
[----:B------:R-:W-:Y:S02]  /*10100*/  LOP3.LUT P0, RZ, R23, R2, RZ, 0xfc, !PT ;  /* 0x0000000217ff7212 */ /* 0x000fe4000780fcff */
[----:B------:R-:W-:-:S13]  /*10110*/  ISETP.NE.AND P1, PT, R10, RZ, PT ;  /* 0x000000ff0a00720c */ /* 0x000fda0003f25270 */
[----:B------:R-:W-:Y:S05]  /*10120*/  @!P1 BRA `(.L_x_773) ;  /* 0x0000000000289947 */ /* 0x000fea0003800000 */
[----:B------:R-:W1:Y:S01]  /*10130*/  S2UR UR4, SR_CTAID.Y ;  /* 0x00000000000479c3 */ /* 0x000e620000002600 */
[----:B------:R-:W-:-:S07]  /*10140*/  ISETP.NE.AND P2, PT, R20, RZ, PT ;  /* 0x000000ff1400720c */ /* 0x000fce0003f45270 */
[----:B0-----:R-:W1:Y:S08]  /*10150*/  LDC R13, c[0x0][0x10] ;  /* 0x00000400ff0d7b82 */ /* 0x001e700000000800 */
[----:B------:R-:W0:Y:S01]  /*10160*/  LDC.64 R10, c[0x0][0x608] ;  /* 0x00018200ff0a7b82 */ /* 0x000e220000000a00 */
[----:B-1----:R-:W-:Y:S01]  /*10170*/  IMAD R12, R0, R13, UR4 ;  /* 0x00000004000c7e24 */ /* 0x002fe2000f8e020d */
[----:B------:R-:W-:-:S03]  /*10180*/  ULDC UR4, c[0x0][0x0] ;  /* 0x0000000000047ab9 */ /* 0x000fc60000000800 */
[----:B------:R-:W-:-:S04]  /*10190*/  @!P2 IMAD R12, R12, UR4, R23 ;  /* 0x000000040c0cac24 */ /* 0x000fc8000f8e0217 */
[----:B0-----:R-:W-:-:S05]  /*101a0*/  IMAD.WIDE.U32 R10, R12, 0x8, R10 ;  /* 0x000000080c0a7825 */ /* 0x001fca00078e000a */
[----:B------:R1:W-:Y:S04]  /*101b0*/  STG.E desc[UR60][R10.64], R18 ;  /* 0x000000120a007986 */ /* 0x0003e8000c10193c */
[----:B------:R1:W-:Y:S02]  /*101c0*/  STG.E desc[UR60][R10.64+0x4], R19 ;  /* 0x000004130a007986 */ /* 0x0003e4000c10193c */
.L_x_773:
[----:B------:R-:W-:Y:S05]  /*101d0*/  BSYNC B0 ;  /* 0x0000000000007941 */ /* 0x000fea0003800000 */
.L_x_772:
        /* <DEDUP_REMOVED lines=18> */
[----:B0-----:R-:W0:Y:S01]  /*10300*/  POPC R13, UR4 ;  /* 0x00000004000d7d09 */ /* 0x001e220008000000 */
[----:B-1----:R-:W-:Y:S01]  /*10310*/  IMAD.WIDE.U32 R10, R0, 0x4, R10 ;  /* 0x00000004000a7825 */ /* 0x002fe200078e000a */
[----:B--2---:R-:W-:-:S13]  /*10320*/  ISETP.EQ.U32.AND P0, PT, R14, R15, PT ;  /* 0x0000000f0e00720c */ /* 0x004fda0003f02070 */
[----:B0-----:R-:W2:Y:S01]  /*10330*/  @P0 ATOMG.E.ADD.STRONG.GPU PT, R11, desc[UR60][R10.64], R13 ;  /* 0x0000000d0a0b09a8 */ /* 0x001ea200081ee1fc */
        /* <DEDUP_REMOVED lines=13> */
.L_x_775:
[----:B------:R-:W-:Y:S05]  /*10410*/  BSYNC B0 ;  /* 0x0000000000007941 */ /* 0x000fea0003800000 */
.L_x_774:
        /* <DEDUP_REMOVED lines=17> */
[----:B------:R-:W-:Y:S01]  /*10530*/  ULDC UR9, c[0x0][0x214] ;  /* 0x0000850000097ab9 */ /* 0x000fe20000000800 */
[----:B------:R-:W-:Y:S01]  /*10540*/  BSSY B0, `(.L_x_776) ;  /* 0x0000031000007945 */ /* 0x000fe20003800000 */
[----:B------:R-:W-:-:S03]  /*10550*/  MOV R18, UR9 ;  /* 0x0000000900127c02 */ /* 0x000fc60008000f00 */
[----:B------:R-:W-:Y:S05]  /*10560*/  @!P0 BRA `(.L_x_777) ;  /* 0x0000000000648947 */ /* 0x000fea0003800000 */
[----:B------:R-:W-:Y:S01]  /*10570*/  ULDC UR6, c[0x0][0x0] ;  /* 0x0000000000067ab9 */ /* 0x000fe20000000800 */
[----:B------:R-:W-:Y:S01]  /*10580*/  ULDC UR8, c[0x0][0x22c] ;  /* 0x00008b0000087ab9 */ /* 0x000fe20000000800 */
[----:B0-----:R-:W-:Y:S02]  /*10590*/  IMAD R12, R2, UR6, R23 ;  /* 0x00000006020c7c24 */ /* 0x001fe4000f8e0217 */
[----:B------:R-:W-:-:S03]  /*105a0*/  IMAD.U32 R19, RZ, RZ, UR9 ;  /* 0x00000009ff137e24 */ /* 0x000fc6000f8e00ff */
[----:B------:R-:W-:-:S13]  /*105b0*/  ISETP.GE.U32.AND P0, PT, R12, UR8, PT ;  /* 0x000000080c007c0c */ /* 0x000fda000bf06070 */
[----:B------:R-:W-:Y:S05]  /*105c0*/  @P0 BRA `(.L_x_778) ;  /* 0x0000000000a00947 */ /* 0x000fea0003800000 */
[----:B------:R-:W-:Y:S01]  /*105d0*/  ULDC UR7, c[0x0][0x10] ;  /* 0x0000040000077ab9 */ /* 0x000fe20000000800 */
[----:B------:R-:W0:Y:S01]  /*105e0*/  LDC R21, c[0x0][0x4] ;  /* 0x00000100ff157b82 */ /* 0x000e220000000800 */
[----:B------:R-:W-:Y:S01]  /*105f0*/  BSSY B1, `(.L_x_779) ;  /* 0x000000f000017945 */ /* 0x000fe20003800000 */
[----:B------:R-:W-:Y:S01]  /*10600*/  MOV R14, R12 ;  /* 0x0000000c000e7202 */ /* 0x000fe20000000f00 */
[----:B------:R-:W-:Y:S01]  /*10610*/  IMAD R15, R0, UR7, RZ ;  /* 0x00000007000f7c24 */ /* 0x000fe2000f8e02ff */
[----:B------:R-:W-:-:S04]  /*10620*/  MOV R19, UR9 ;  /* 0x0000000900137c02 */ /* 0x000fc80008000f00 */
[----:B------:R-:W1:Y:S01]  /*10630*/  LDC.64 R10, c[0x0][0x608] ;  /* 0x00018200ff0a7b82 */ /* 0x000e620000000a00 */
[----:B0-----:R-:W-:-:S07]  /*10640*/  IMAD R21, R21, UR6, RZ ;  /* 0x0000000615157c24 */ /* 0x001fce000f8e02ff */
.L_x_780:
[----:B------:R-:W-:-:S04]  /*10650*/  IMAD.IADD R13, R15, 0x1, R14 ;  /* 0x000000010f0d7824 */ /* 0x000fc800078e020e */
[----:B-1----:R-:W-:-:S05]  /*10660*/  IMAD.WIDE.U32 R12, R13, 0x8, R10 ;  /* 0x000000080d0c7825 */ /* 0x002fca00078e000a */
[----:B------:R-:W2:Y:S04]  /*10670*/  LDG.E R25, desc[UR60][R12.64] ;  /* 0x0000003c0c197981 */ /* 0x000ea8000c1e1900 */
[----:B------:R-:W3:Y:S01]  /*10680*/  LDG.E R0, desc[UR60][R12.64+0x4] ;  /* 0x0000043c0c007981 */ /* 0x000ee2000c1e1900 */
[----:B------:R-:W-:-:S04]  /*10690*/  IADD3 R14, R21, R14, RZ ;  /* 0x0000000e150e7210 */ /* 0x000fc80007ffe0ff */
[----:B------:R-:W-:Y:S01]  /*106a0*/  ISETP.GE.U32.AND P0, PT, R14, UR8, PT ;  /* 0x000000080e007c0c */ /* 0x000fe2000bf06070 */
[----:B--2---:R-:W-:Y:S01]  /*106b0*/  FADD.FTZ R18, R25, R18 ;  /* 0x0000001219127221 */ /* 0x004fe20000010000 */
[----:B---3--:R-:W-:-:S11]  /*106c0*/  FADD.FTZ R19, R0, R19 ;  /* 0x0000001300137221 */ /* 0x008fd60000010000 */
[----:B------:R-:W-:Y:S05]  /*106d0*/  @!P0 BRA `(.L_x_780) ;  /* 0xfffffffc00dc8947 */ /* 0x000fea000383ffff */
[----:B------:R-:W-:Y:S05]  /*106e0*/  BSYNC B1 ;  /* 0x0000000000017941 */ /* 0x000fea0003800000 */
.L_x_779:
[----:B------:R-:W-:Y:S05]  /*106f0*/  BRA `(.L_x_778) ;  /* 0x0000000000547947 */ /* 0x000fea0003800000 */
.L_x_777:
[----:B------:R-:W-:Y:S01]  /*10700*/  ULDC UR7, c[0x0][0x22c] ;  /* 0x00008b0000077ab9 */ /* 0x000fe20000000800 */
[----:B------:R-:W-:Y:S02]  /*10710*/  MOV R19, UR9 ;  /* 0x0000000900137c02 */ /* 0x000fe40008000f00 */
[----:B------:R-:W-:-:S13]  /*10720*/  ISETP.GE.U32.AND P0, PT, R2, UR7, PT ;  /* 0x0000000702007c0c */ /* 0x000fda000bf06070 */
[----:B------:R-:W-:Y:S05]  /*10730*/  @P0 BRA `(.L_x_778) ;  /* 0x0000000000440947 */ /* 0x000fea0003800000 */
[----:B------:R-:W-:Y:S01]  /*10740*/  ULDC UR6, c[0x0][0x10] ;  /* 0x0000040000067ab9 */ /* 0x000fe20000000800 */
[----:B------:R-:W1:Y:S01]  /*10750*/  LDC R20, c[0x0][RZ] ;  /* 0x00000000ff147b82 */ /* 0x000e620000000800 */
[----:B------:R-:W-:Y:S01]  /*10760*/  IMAD.MOV.U32 R15, RZ, RZ, R2 ;  /* 0x000000ffff0f7224 */ /* 0x000fe200078e0002 */
[----:B------:R-:W-:Y:S01]  /*10770*/  MOV R19, UR9 ;  /* 0x0000000900137c02 */ /* 0x000fe20008000f00 */
[----:B------:R-:W-:-:S05]  /*10780*/  IMAD R0, R0, UR6, RZ ;  /* 0x0000000600007c24 */ /* 0x000fca000f8e02ff */
[----:B------:R-:W2:Y:S08]  /*10790*/  LDC.64 R10, c[0x0][0x608] ;  /* 0x00018200ff0a7b82 */ /* 0x000eb00000000a00 */
[----:B------:R-:W3:Y:S02]  /*107a0*/  LDC R22, c[0x0][0x4] ;  /* 0x00000100ff167b82 */ /* 0x000ee40000000800 */
.L_x_781:
[----:B0-----:R-:W-:-:S05]  /*107b0*/  IADD3 R12, R0, R15, RZ ;  /* 0x0000000f000c7210 */ /* 0x001fca0007ffe0ff */
[----:B-1----:R-:W-:-:S04]  /*107c0*/  IMAD R13, R12, R20, R23 ;  /* 0x000000140c0d7224 */ /* 0x002fc800078e0217 */
[----:B--2---:R-:W-:-:S05]  /*107d0*/  IMAD.WIDE.U32 R12, R13, 0x8, R10 ;  /* 0x000000080d0c7825 */ /* 0x004fca00078e000a */
[----:B------:R-:W2:Y:S04]  /*107e0*/  LDG.E R21, desc[UR60][R12.64] ;  /* 0x0000003c0c157981 */ /* 0x000ea8000c1e1900 */
[----:B------:R-:W4:Y:S01]  /*107f0*/  LDG.E R14, desc[UR60][R12.64+0x4] ;  /* 0x0000043c0c0e7981 */ /* 0x000f22000c1e1900 */
[----:B---3--:R-:W-:-:S05]  /*10800*/  IMAD.IADD R15, R22, 0x1, R15 ;  /* 0x00000001160f7824 */ /* 0x008fca00078e020f */
[----:B------:R-:W-:Y:S01]  /*10810*/  ISETP.GE.U32.AND P0, PT, R15, UR7, PT ;  /* 0x000000070f007c0c */ /* 0x000fe2000bf06070 */
[----:B--2---:R-:W-:Y:S01]  /*10820*/  FADD.FTZ R18, R21, R18 ;  /* 0x0000001215127221 */ /* 0x004fe20000010000 */
[----:B----4-:R-:W-:-:S11]  /*10830*/  FADD.FTZ R19, R14, R19 ;  /* 0x000000130e137221 */ /* 0x010fd60000010000 */
[----:B------:R-:W-:Y:S05]  /*10840*/  @!P0 BRA `(.L_x_781) ;  /* 0xfffffffc00d88947 */ /* 0x000fea000383ffff */
.L_x_778:
[----:B------:R-:W-:Y:S05]  /*10850*/  BSYNC B0 ;  /* 0x0000000000007941 */ /* 0x000fea0003800000 */
.L_x_776:
        /* <DEDUP_REMOVED lines=10> */
[----:B------:R1:W-:Y:S02]  /*10900*/  STS.64 [R0], R18 ;  /* 0x0000001200007388 */ /* 0x0003e40000000a00 */
[----:B------:R-:W-:Y:S05]  /*10910*/  @!P0 BRA `(.L_x_782) ;  /* 0x0000000000388947 */ /* 0x000fea0003800000 */
[----:B------:R-:W-:-:S07]  /*10920*/  MOV R11, UR5 ;  /* 0x00000005000b7c02 */ /* 0x000fce0008000f00 */
.L_x_783:
[----:B------:R-:W-:Y:S01]  /*10930*/  IADD3 R10, R2, R11, RZ ;  /* 0x0000000b020a7210 */ /* 0x000fe20007ffe0ff */
[----:B------:R-:W-:Y:S03]  /*10940*/  BAR.SYNC.DEFER_BLOCKING 0x0 ;  /* 0x0000000000007b1d */ /* 0x000fe60000010000 */
[----:B------:R-:W-:-:S04]  /*10950*/  ISETP.GE.U32.AND P0, PT, R10, UR6, PT ;  /* 0x000000060a007c0c */ /* 0x000fc8000bf06070 */
[----:B------:R-:W-:-:S13]  /*10960*/  ISETP.GE.U32.OR P0, PT, R2, R11, P0 ;  /* 0x0000000b0200720c */ /* 0x000fda0000706470 */
[----:B------:R-:W-:-:S05]  /*10970*/  @!P0 IMAD R10, R10, R14, R23 ;  /* 0x0000000e0a0a8224 */ /* 0x000fca00078e0217 */
[----:B------:R-:W-:-:S05]  /*10980*/  @!P0 LEA R10, R10, UR4, 0x3 ;  /* 0x000000040a0a8c11 */ /* 0x000fca000f8e18ff */
[----:B0-----:R-:W1:Y:S02]  /*10990*/  @!P0 LDS.64 R12, [R10] ;  /* 0x000000000a0c8984 */ /* 0x001e640000000a00 */
[----:B-1----:R-:W-:Y:S01]  /*109a0*/  @!P0 FADD.FTZ R18, R18, R12 ;  /* 0x0000000c12128221 */ /* 0x002fe20000010000 */
[----:B------:R-:W-:-:S05]  /*109b0*/  @!P0 FADD.FTZ R19, R19, R13 ;  /* 0x0000000d13138221 */ /* 0x000fca0000010000 */
[----:B------:R2:W-:Y:S01]  /*109c0*/  @!P0 STS.64 [R0], R18 ;  /* 0x0000001200008388 */ /* 0x0005e20000000a00 */
[----:B------:R-:W-:Y:S02]  /*109d0*/  ISETP.GT.AND P0, PT, R11, 0x1, PT ;  /* 0x000000010b00780c */ /* 0x000fe40003f04270 */
[----:B------:R-:W-:-:S11]  /*109e0*/  SHF.R.S32.HI R11, RZ, 0x1, R11 ;  /* 0x00000001ff0b7819 */ /* 0x000fd6000001140b */
[----:B--2---:R-:W-:Y:S05]  /*109f0*/  @P0 BRA `(.L_x_783) ;  /* 0xfffffffc00cc0947 */ /* 0x004fea000383ffff */
.L_x_782:
[----:B------:R-:W-:Y:S05]  /*10a00*/  @!P2 BRA `(.L_x_784) ;  /* 0x000000000084a947 */ /* 0x000fea0003800000 */
[----:B------:R-:W-:Y:S01]  /*10a10*/  ISETP.GT.AND P0, PT, R14, 0x20, PT ;  /* 0x000000200e00780c */ /* 0x000fe20003f04270 */
[----:B------:R-:W-:-:S12]  /*10a20*/  IMAD.MOV.U32 R2, RZ, RZ, R14 ;  /* 0x000000ffff027224 */ /* 0x000fd800078e000e */
[----:B------:R-:W-:Y:S05]  /*10a30*/  @!P0 BRA `(.L_x_785) ;  /* 0x00000000004c8947 */ /* 0x000fea0003800000 */
[----:B------:R-:W-:Y:S01]  /*10a40*/  LEA.HI R2, R14, R14, RZ, 0x1 ;  /* 0x0000000e0e027211 */ /* 0x000fe200078f08ff */
[----:B------:R2:W-:Y:S03]  /*10a50*/  STS.64 [R0], R18 ;  /* 0x0000001200007388 */ /* 0x0005e60000000a00 */
[----:B------:R-:W-:Y:S01]  /*10a60*/  SHF.R.S32.HI R10, RZ, 0x1, R2 ;  /* 0x00000001ff0a7819 */ /* 0x000fe20000011402 */
[----:B------:R-:W-:-:S03]  /*10a70*/  HFMA2.MMA R2, -RZ, RZ, 0, 1.9073486328125e-06 ;  /* 0x00000020ff027435 */ /* 0x000fc600000001ff */
[----:B------:R-:W-:-:S13]  /*10a80*/  ISETP.GE.AND P0, PT, R10, 0x20, PT ;  /* 0x000000200a00780c */ /* 0x000fda0003f06270 */
[----:B--2---:R-:W-:Y:S05]  /*10a90*/  @!P0 BRA `(.L_x_785) ;  /* 0x0000000000348947 */ /* 0x004fea0003800000 */
.L_x_786:
[----:B------:R-:W-:Y:S01]  /*10aa0*/  IADD3 R2, R23, R10, RZ ;  /* 0x0000000a17027210 */ /* 0x000fe20007ffe0ff */
[----:B------:R-:W-:Y:S03]  /*10ab0*/  BAR.SYNC.DEFER_BLOCKING 0x0 ;  /* 0x0000000000007b1d */ /* 0x000fe60000010000 */
[----:B------:R-:W-:-:S04]  /*10ac0*/  ISETP.GE.U32.AND P0, PT, R2, R14, PT ;  /* 0x0000000e0200720c */ /* 0x000fc80003f06070 */
[----:B------:R-:W-:-:S13]  /*10ad0*/  ISETP.GE.U32.OR P0, PT, R23, R10, P0 ;  /* 0x0000000a1700720c */ /* 0x000fda0000706470 */
[----:B------:R-:W-:Y:S01]  /*10ae0*/  @!P0 IMAD R2, R10, 0x8, R0 ;  /* 0x000000080a028824 */ /* 0x000fe200078e0200 */
[----:B------:R-:W-:-:S04]  /*10af0*/  SHF.R.S32.HI R10, RZ, 0x1, R10 ;  /* 0x00000001ff0a7819 */ /* 0x000fc8000001140a */
[----:B0-----:R-:W1:Y:S02]  /*10b00*/  @!P0 LDS.64 R12, [R2] ;  /* 0x00000000020c8984 */ /* 0x001e640000000a00 */
[----:B-1----:R-:W-:Y:S01]  /*10b10*/  @!P0 FADD.FTZ R18, R18, R12 ;  /* 0x0000000c12128221 */ /* 0x002fe20000010000 */
[----:B------:R-:W-:-:S05]  /*10b20*/  @!P0 FADD.FTZ R19, R19, R13 ;  /* 0x0000000d13138221 */ /* 0x000fca0000010000 */
[----:B------:R2:W-:Y:S01]  /*10b30*/  @!P0 STS.64 [R0], R18 ;  /* 0x0000001200008388 */ /* 0x0005e20000000a00 */
[----:B------:R-:W-:-:S13]  /*10b40*/  ISETP.GE.AND P0, PT, R10, 0x20, PT ;  /* 0x000000200a00780c */ /* 0x000fda0003f06270 */
[----:B--2---:R-:W-:Y:S05]  /*10b50*/  @P0 BRA `(.L_x_786) ;  /* 0xfffffffc00d00947 */ /* 0x004fea000383ffff */
[----:B------:R-:W-:-:S07]  /*10b60*/  MOV R2, 0x20 ;  /* 0x0000002000027802 */ /* 0x000fce0000000f00 */
.L_x_785:
[----:B------:R-:W-:Y:S01]  /*10b70*/  BAR.SYNC.DEFER_BLOCKING 0x0 ;  /* 0x0000000000007b1d */ /* 0x000fe20000010000 */
[----:B------:R-:W-:-:S13]  /*10b80*/  ISETP.GE.AND P0, PT, R2, 0x2, PT ;  /* 0x000000020200780c */ /* 0x000fda0003f06270 */
[----:B------:R-:W-:Y:S05]  /*10b90*/  @!P0 BRA `(.L_x_784) ;  /* 0x0000000000208947 */ /* 0x000fea0003800000 */
[----:B------:R-:W-:-:S11]  /*10ba0*/  HFMA2.MMA R11, -RZ, RZ, 0, 5.9604644775390625e-08 ;  /* 0x00000001ff0b7435 */ /* 0x000fd600000001ff */
.L_x_787:
[----:B0-----:R-:W0:Y:S04]  /*10bb0*/  SHFL.DOWN PT, R13, R18, R11, 0x1f ;  /* 0x08001f0b120d7589 */ /* 0x001e2800000e0000 */
[----:B-1----:R1:W2:Y:S02]  /*10bc0*/  SHFL.DOWN PT, R0, R19, R11, 0x1f ;  /* 0x08001f0b13007589 */ /* 0x0022a400000e0000 */
[----:B-1----:R-:W-:-:S05]  /*10bd0*/  IMAD.SHL.U32 R11, R11, 0x2, RZ ;  /* 0x000000020b0b7824 */ /* 0x002fca00078e00ff */
[----:B------:R-:W-:Y:S01]  /*10be0*/  ISETP.GE.AND P0, PT, R11, R2, PT ;  /* 0x000000020b00720c */ /* 0x000fe20003f06270 */
[----:B0-----:R-:W-:Y:S01]  /*10bf0*/  FADD.FTZ R18, R13, R18 ;  /* 0x000000120d127221 */ /* 0x001fe20000010000 */
[----:B--2---:R-:W-:-:S11]  /*10c00*/  FADD.FTZ R19, R0, R19 ;  /* 0x0000001300137221 */ /* 0x004fd60000010000 */
[----:B------:R-:W-:Y:S05]  /*10c10*/  @!P0 BRA `(.L_x_787) ;  /* 0xfffffffc00e48947 */ /* 0x000fea000383ffff */
.L_x_784:
        /* <DEDUP_REMOVED lines=9> */
[----:B------:R-:W2:Y:S04]  /*10cb0*/  LDG.E R3, desc[UR60][R4.64] ;  /* 0x0000003c04037981 */ /* 0x000ea8000c1e1900 */
[----:B-1----:R-:W3:Y:S01]  /*10cc0*/  LDG.E R0, desc[UR60][R4.64+0x4] ;  /* 0x0000043c04007981 */ /* 0x002ee2000c1e1900 */
[----:B--2---:R-:W-:Y:S01]  /*10cd0*/  FADD.FTZ R18, R18, R3 ;  /* 0x0000000312127221 */ /* 0x004fe20000010000 */
[----:B---3--:R-:W-:-:S07]  /*10ce0*/  FADD.FTZ R19, R19, R0 ;  /* 0x0000000013137221 */ /* 0x008fce0000010000 */
.L_x_789:
[----:B------:R-:W-:Y:S05]  /*10cf0*/  @!P1 BRA `(.L_x_790) ;  /* 0x0000000000cc9947 */ /* 0x000fea0003800000 */
[----:B------:R-:W2:Y:S01]  /*10d00*/  LDC R22, c[0x0][0x624] ;  /* 0x00018900ff167b82 */ /* 0x000ea20000000800 */
[----:B------:R-:W-:Y:S02]  /*10d10*/  ULDC UR4, c[0x0][0x210] ;  /* 0x0000840000047ab9 */ /* 0x000fe40000000800 */
[----:B------:R-:W-:Y:S01]  /*10d20*/  FMUL.FTZ R23, R18, UR4 ;  /* 0x0000000412177c20 */ /* 0x000fe20008410000 */
[----:B--2---:R-:W-:-:S04]  /*10d30*/  ISETP.NE.AND P0, PT, R22, 0x1, PT ;  /* 0x000000011600780c */ /* 0x004fc80003f05270 */
[----:B-1----:R-:W-:-:S09]  /*10d40*/  P2R R0, PR, RZ, 0x1 ;  /* 0x00000001ff007803 */ /* 0x002fd20000000000 */
        /* <DEDUP_REMOVED lines=8> */
[----:B------:R-:W-:Y:S01]  /*10dd0*/  HFMA2.MMA R8, -RZ, RZ, 0, 4.4763088226318359375e-05 ;  /* 0x000002efff087435 */ /* 0x000fe200000001ff */
[----:B------:R-:W-:Y:S01]  /*10de0*/  IMAD.U32 R6, RZ, RZ, UR6 ;  /* 0x00000006ff067e24 */ /* 0x000fe2000f8e00ff */
[----:B------:R-:W-:Y:S01]  /*10df0*/  MOV R7, UR7 ;  /* 0x0000000700077c02 */ /* 0x000fe20008000f00 */
[----:B------:R-:W-:Y:S01]  /*10e00*/  IMAD.U32 R11, RZ, RZ, UR5 ;  /* 0x00000005ff0b7e24 */ /* 0x000fe2000f8e00ff */
[----:B------:R-:W-:Y:S01]  /*10e10*/  MOV R10, UR4 ;  /* 0x00000004000a7c02 */ /* 0x000fe20008000f00 */
[----:B0-----:R-:W-:Y:S01]  /*10e20*/  IMAD.MOV.U32 R13, RZ, RZ, RZ ;  /* 0x000000ffff0d7224 */ /* 0x001fe200078e00ff */
[----:B-1----:R-:W-:-:S07]  /*10e30*/  MOV R12, 0x1 ;  /* 0x00000001000c7802 */ /* 0x002fce0000000f00 */
[----:B------:R-:W-:-:S07]  /*10e40*/  LEPC R20, `(.L_x_791) ;  /* 0x000000001014794e */ /* 0x000fce0000000000 */
[----:B--2---:R-:W-:Y:S05]  /*10e50*/  CALL.ABS.NOINC R2 ;  /* 0x0000000002007343 */ /* 0x004fea0003c00000 */
.L_x_791:
[----:B------:R-:W-:Y:S01]  /*10e60*/  ULDC.64 UR4, c[0x0][0x5f0] ;  /* 0x00017c0000047ab9 */ /* 0x000fe20000000a00 */
[----:B------:R-:W-:Y:S02]  /*10e70*/  ISETP.NE.AND P6, PT, R22, 0x1, PT ;  /* 0x000000011600780c */ /* 0x000fe40003fc5270 */
[----:B------:R-:W-:Y:S01]  /*10e80*/  IADD3 R2, P0, R17, UR4, RZ ;  /* 0x0000000411027c10 */ /* 0x000fe2000ff1e0ff */
[----:B------:R-:W-:Y:S02]  /*10e90*/  ULDC UR4, c[0x0][0x210] ;  /* 0x0000840000047ab9 */ /* 0x000fe40000000800 */
[----:B------:R-:W-:Y:S01]  /*10ea0*/  FMUL.FTZ R19, R19, UR4 ;  /* 0x0000000413137c20 */ /* 0x000fe20008410000 */
[----:B------:R-:W-:-:S05]  /*10eb0*/  IADD3.X R3, RZ, UR5, RZ, P0, !PT ;  /* 0x00000005ff037c10 */ /* 0x000fca00087fe4ff */
[----:B------:R1:W-:Y:S02]  /*10ec0*/  STG.E desc[UR60][R2.64], R23 ;  /* 0x0000001702007986 */ /* 0x0003e4000c10193c */
[----:B------:R-:W-:Y:S05]  /*10ed0*/  @!P6 BRA `(.L_x_792) ;  /* 0x000000000040e947 */ /* 0x000fea0003800000 */
[----:B------:R-:W-:Y:S01]  /*10ee0*/  MOV R0, 0x0 ;  /* 0x0000000000007802 */ /* 0x000fe20000000f00 */
[----:B------:R-:W-:Y:S01]  /*10ef0*/  ULDC.64 UR4, c[0x4][0x590] ;  /* 0x0101640000047ab9 */ /* 0x000fe20000000a00 */
[----:B------:R-:W-:Y:S01]  /*10f00*/  ULDC.64 UR6, c[0x4][0x3f8] ;  /* 0x0100fe0000067ab9 */ /* 0x000fe20000000a00 */
[----:B------:R-:W-:Y:S01]  /*10f10*/  MOV R4, UR4 ;  /* 0x0000000400047c02 */ /* 0x000fe20008000f00 */
[----:B-1----:R1:W2:Y:S01]  /*10f20*/  LDC.64 R2, c[0x4][R0] ;  /* 0x0100000000027b82 */ /* 0x0022a20000000a00 */
[----:B------:R-:W-:Y:S01]  /*10f30*/  IMAD.U32 R5, RZ, RZ, UR5 ;  /* 0x00000005ff057e24 */ /* 0x000fe2000f8e00ff */
[----:B------:R-:W-:Y:S01]  /*10f40*/  ULDC.64 UR4, c[0x4][0x578] ;  /* 0x01015e0000047ab9 */ /* 0x000fe20000000a00 */
[----:B------:R-:W-:Y:S01]  /*10f50*/  HFMA2.MMA R8, -RZ, RZ, 0, 4.4763088226318359375e-05 ;  /* 0x000002efff087435 */ /* 0x000fe200000001ff */
[----:B------:R-:W-:Y:S01]  /*10f60*/  MOV R6, UR4 ;  /* 0x0000000400067c02 */ /* 0x000fe20008000f00 */
[----:B------:R-:W-:Y:S01]  /*10f70*/  IMAD.U32 R10, RZ, RZ, UR6 ;  /* 0x00000006ff0a7e24 */ /* 0x000fe2000f8e00ff */
[----:B------:R-:W-:Y:S01]  /*10f80*/  MOV R7, UR5 ;  /* 0x0000000500077c02 */ /* 0x000fe20008000f00 */
[----:B0-----:R-:W-:Y:S01]  /*10f90*/  IMAD.MOV.U32 R12, RZ, RZ, 0x1 ;  /* 0x00000001ff0c7424 */ /* 0x001fe200078e00ff */
[----:B------:R-:W-:-:S02]  /*10fa0*/  MOV R11, UR7 ;  /* 0x00000007000b7c02 */ /* 0x000fc40008000f00 */
[----:B-1----:R-:W-:-:S07]  /*10fb0*/  MOV R13, RZ ;  /* 0x000000ff000d7202 */ /* 0x002fce0000000f00 */
[----:B------:R-:W-:-:S07]  /*10fc0*/  LEPC R20, `(.L_x_792) ;  /* 0x000000001014794e */ /* 0x000fce0000000000 */
[----:B--2---:R-:W-:Y:S05]  /*10fd0*/  CALL.ABS.NOINC R2 ;  /* 0x0000000002007343 */ /* 0x004fea0003c00000 */
.L_x_792:
[----:B------:R-:W-:Y:S02]  /*10fe0*/  ULDC.64 UR4, c[0x0][0x5f0] ;  /* 0x00017c0000047ab9 */ /* 0x000fe40000000a00 */
[----:B------:R-:W-:-:S04]  /*10ff0*/  IADD3 R16, P0, R16, UR4, RZ ;  /* 0x0000000410107c10 */ /* 0x000fc8000ff1e0ff */
[----:B------:R-:W-:-:S05]  /*11000*/  IADD3.X R17, RZ, UR5, RZ, P0, !PT ;  /* 0x00000005ff117c10 */ /* 0x000fca00087fe4ff */
[----:B------:R-:W-:Y:S01]  /*11010*/  STG.E desc[UR60][R16.64], R19 ;  /* 0x0000001310007986 */ /* 0x000fe2000c10193c */
[----:B------:R-:W-:Y:S05]  /*11020*/  EXIT ;  /* 0x000000000000794d */ /* 0x000fea0003800000 */
.L_x_790:
[----:B------:R-:W-:Y:S04]  /*11030*/  STG.E desc[UR60][R4.64], R18 ;  /* 0x0000001204007986 */ /* 0x000fe8000c10193c */
[----:B------:R-:W-:Y:S01]  /*11040*/  STG.E desc[UR60][R4.64+0x4], R19 ;  /* 0x0000041304007986 */ /* 0x000fe2000c10193c */
[----:B------:R-:W-:Y:S05]  /*11050*/  EXIT ;  /* 0x000000000000794d */ /* 0x000fea0003800000 */
.L_x_788:
        /* <DEDUP_REMOVED lines=8> */
.L_x_793:
        /* <DEDUP_REMOVED lines=14> */
[----:B0-----:R-:W-:Y:S01]  /*111c0*/  HFMA2.MMA R12, -RZ, RZ, 0, 5.9604644775390625e-08 ;  /* 0x00000001ff0c7435 */ /* 0x001fe200000001ff */
[----:B------:R-:W-:Y:S01]  /*111d0*/  MOV R6, UR4 ;  /* 0x0000000400067c02 */ /* 0x000fe20008000f00 */
[----:B------:R-:W-:Y:S01]  /*111e0*/  IMAD.U32 R7, RZ, RZ, UR5 ;  /* 0x00000005ff077e24 */ /* 0x000fe2000f8e00ff */
[----:B------:R-:W-:Y:S01]  /*111f0*/  MOV R10, UR6 ;  /* 0x00000006000a7c02 */ /* 0x000fe20008000f00 */
[----:B------:R-:W-:Y:S01]  /*11200*/  IMAD.MOV.U32 R8, RZ, RZ, 0x2ef ;  /* 0x000002efff087424 */ /* 0x000fe200078e00ff */
[----:B------:R-:W-:-:S02]  /*11210*/  MOV R11, UR7 ;  /* 0x00000007000b7c02 */ /* 0x000fc40008000f00 */
[----:B-1----:R-:W-:-:S07]  /*11220*/  MOV R13, RZ ;  /* 0x000000ff000d7202 */ /* 0x002fce0000000f00 */
[----:B------:R-:W-:-:S07]  /*11230*/  LEPC R20, `(.L_x_795) ;  /* 0x000000001014794e */ /* 0x000fce0000000000 */
[----:B--2---:R-:W-:Y:S05]  /*11240*/  CALL.ABS.NOINC R2 ;  /* 0x0000000002007343 */ /* 0x004fea0003c00000 */
.L_x_795:
[----:B------:R-:W-:Y:S01]  /*11250*/  ULDC.64 UR4, c[0x0][0x5f0] ;  /* 0x00017c0000047ab9 */ /* 0x000fe20000000a00 */
[----:B------:R-:W-:Y:S02]  /*11260*/  ISETP.NE.AND P6, PT, R22, 0x1, PT ;  /* 0x000000011600780c */ /* 0x000fe40003fc5270 */
[----:B------:R-:W-:Y:S01]  /*11270*/  IADD3 R2, P0, R17, UR4, RZ ;  /* 0x0000000411027c10 */ /* 0x000fe2000ff1e0ff */
[----:B------:R-:W-:Y:S02]  /*11280*/  ULDC UR4, c[0x0][0x210] ;  /* 0x0000840000047ab9 */ /* 0x000fe40000000800 */
[----:B------:R-:W-:Y:S02]  /*11290*/  FMUL.FTZ R19, R19, UR4 ;  /* 0x0000000413137c20 */ /* 0x000fe40008410000 */
[----:B------:R-:W-:-:S05]  /*112a0*/  IMAD.X R3, RZ, RZ, UR5, P0 ;  /* 0x00000005ff037e24 */ /* 0x000fca00080e06ff */
[----:B------:R1:W-:Y:S01]  /*112b0*/  STG.E desc[UR60][R2.64], R23 ;  /* 0x0000001702007986 */ /* 0x0003e2000c10193c */
        /* <DEDUP_REMOVED lines=17> */
.L_x_796:
[----:B------:R-:W-:Y:S02]  /*113d0*/  ULDC.64 UR4, c[0x0][0x5f0] ;  /* 0x00017c0000047ab9 */ /* 0x000fe40000000a00 */
[----:B------:R-:W-:-:S04]  /*113e0*/  IADD3 R16, P0, R16, UR4, RZ ;  /* 0x0000000410107c10 */ /* 0x000fc8000ff1e0ff */
[----:B------:R-:W-:-:S05]  /*113f0*/  IADD3.X R17, RZ, UR5, RZ, P0, !PT ;  /* 0x00000005ff117c10 */ /* 0x000fca00087fe4ff */
[----:B------:R-:W-:Y:S01]  /*11400*/  STG.E desc[UR60][R16.64], R19 ;  /* 0x0000001310007986 */ /* 0x000fe2000c10193c */
[----:B------:R-:W-:Y:S05]  /*11410*/  EXIT ;  /* 0x000000000000794d */ /* 0x000fea0003800000 */
.L_x_794:
[----:B------:R-:W-:Y:S04]  /*11420*/  STG.E desc[UR60][R6.64], R18 ;  /* 0x0000001206007986 */ /* 0x000fe8000c10193c */
[----:B------:R-:W-:Y:S01]  /*11430*/  STG.E desc[UR60][R8.64], R19 ;  /* 0x0000001308007986 */ /* 0x000fe2000c10193c */
[----:B------:R-:W-:Y:S05]  /*11440*/  EXIT ;  /* 0x000000000000794d */ /* 0x000fea0003800000 */
.L_x_767:
        /* <DEDUP_REMOVED lines=11> */
[----:B-1----:R-:W1:Y:S01]  /*11500*/  LDC.U8 R0, c[0x0][0x620] ;  /* 0x00018800ff007b82 */ /* 0x002e620000000000 */
[----:B------:R-:W-:-:S04]  /*11510*/  ISETP.NE.U32.AND P0, PT, R4, RZ, PT ;  /* 0x000000ff0400720c */ /* 0x000fc80003f05070 */
[----:B------:R-:W-:-:S13]  /*11520*/  ISETP.NE.AND.EX P0, PT, R3, RZ, PT, P0 ;  /* 0x000000ff0300720c */ /* 0x000fda0003f05300 */
[----:B------:R-:W-:Y:S05]  /*11530*/  @!P0 BRA `(.L_x_797) ;  /* 0x0000000000fc8947 */ /* 0x000fea0003800000 */
[----:B-1----:R-:W-:Y:S01]  /*11540*/  ISETP.NE.AND P0, PT, R0, RZ, PT ;  /* 0x000000ff0000720c */ /* 0x002fe20003f05270 */
[----:B------:R-:W-:Y:S02]  /*11550*/  ULDC.U8 UR4, c[0x0][0x621] ;  /* 0x0001884000047ab9 */ /* 0x000fe40000000000 */
[----:B------:R-:W-:-:S10]  /*11560*/  ISETP.NE.AND P1, PT, RZ, UR4, PT ;  /* 0x00000004ff007c0c */ /* 0x000fd4000bf25270 */
[----:B------:R-:W-:Y:S05]  /*11570*/  @!P0 BRA `(.L_x_798) ;  /* 0x0000000000108947 */ /* 0x000fea0003800000 */
[----:B------:R-:W2:Y:S04]  /*11580*/  LDG.E R3, desc[UR60][R4.64] ;  /* 0x0000003c04037981 */ /* 0x000ea8000c1e1900 */
[----:B------:R-:W3:Y:S01]  /*11590*/  LDG.E R0, desc[UR60][R4.64+0x4] ;  /* 0x0000043c04007981 */ /* 0x000ee2000c1e1900 */
[----:B--2---:R-:W-:Y:S01]  /*115a0*/  FADD.FTZ R18, R18, R3 ;  /* 0x0000000312127221 */ /* 0x004fe20000010000 */
[----:B---3--:R-:W-:-:S07]  /*115b0*/  FADD.FTZ R19, R19, R0 ;  /* 0x0000000013137221 */ /* 0x008fce0000010000 */
.L_x_798:
[----:B------:R-:W-:Y:S05]  /*115c0*/  @!P1 BRA `(.L_x_799) ;  /* 0x0000000000cc9947 */ /* 0x000fea0003800000 */
[----:B------:R-:W1:Y:S01]  /*115d0*/  LDC R16, c[0x0][0x624] ;  /* 0x00018900ff107b82 */ /* 0x000e620000000800 */
[----:B------:R-:W-:Y:S02]  /*115e0*/  ULDC UR4, c[0x0][0x210] ;  /* 0x0000840000047ab9 */ /* 0x000fe40000000800 */
[----:B------:R-:W-:Y:S01]  /*115f0*/  FMUL.FTZ R17, R18, UR4 ;  /* 0x0000000412117c20 */ /* 0x000fe20008410000 */
[----:B-1----:R-:W-:-:S04]  /*11600*/  ISETP.NE.AND P0, PT, R16, 0x1, PT ;  /* 0x000000011000780c */ /* 0x002fc80003f05270 */
[----:B------:R-:W-:-:S09]  /*11610*/  P2R R0, PR, RZ, 0x1 ;  /* 0x00000001ff007803 */ /* 0x000fd20000000000 */
        /* <DEDUP_REMOVED lines=17> */
.L_x_800:
        /* <DEDUP_REMOVED lines=11> */
[----:B------:R-:W-:Y:S01]  /*117e0*/  IMAD.U32 R4, RZ, RZ, UR4 ;  /* 0x00000004ff047e24 */ /* 0x000fe2000f8e00ff */
[----:B------:R2:W3:Y:S01]  /*117f0*/  LDC.64 R2, c[0x4][R0] ;  /* 0x0100000000027b82 */ /* 0x0004e20000000a00 */
        /* <DEDUP_REMOVED lines=8> */
[----:B--2---:R-:W-:-:S07]  /*11880*/  MOV R13, RZ ;  /* 0x000000ff000d7202 */ /* 0x004fce0000000f00 */
[----:B------:R-:W-:-:S07]  /*11890*/  LEPC R20, `(.L_x_801) ;  /* 0x000000001014794e */ /* 0x000fce0000000000 */
[----:B-1-3--:R-:W-:Y:S05]  /*118a0*/  CALL.ABS.NOINC R2 ;  /* 0x0000000002007343 */ /* 0x00afea0003c00000 */
.L_x_801:
[----:B------:R-:W-:Y:S02]  /*118b0*/  ULDC.64 UR4, c[0x0][0x5f0] ;  /* 0x00017c0000047ab9 */ /* 0x000fe40000000a00 */
[----:B------:R-:W-:-:S05]  /*118c0*/  IADD3 R22, P0, R22, UR4, RZ ;  /* 0x0000000416167c10 */ /* 0x000fca000ff1e0ff */
[----:B------:R-:W-:-:S05]  /*118d0*/  IMAD.X R23, RZ, RZ, UR5, P0 ;  /* 0x00000005ff177e24 */ /* 0x000fca00080e06ff */
[----:B------:R-:W-:Y:S01]  /*118e0*/  STG.E desc[UR60][R22.64], R19 ;  /* 0x0000001316007986 */ /* 0x000fe2000c10193c */
[----:B------:R-:W-:Y:S05]  /*118f0*/  EXIT ;  /* 0x000000000000794d */ /* 0x000fea0003800000 */
.L_x_799:
[----:B------:R-:W-:Y:S04]  /*11900*/  STG.E desc[UR60][R4.64], R18 ;  /* 0x0000001204007986 */ /* 0x000fe8000c10193c */
[----:B------:R-:W-:Y:S01]  /*11910*/  STG.E desc[UR60][R4.64+0x4], R19 ;  /* 0x0000041304007986 */ /* 0x000fe2000c10193c */
[----:B------:R-:W-:Y:S05]  /*11920*/  EXIT ;  /* 0x000000000000794d */ /* 0x000fea0003800000 */
.L_x_797:
        /* <DEDUP_REMOVED lines=8> */
.L_x_802:
        /* <DEDUP_REMOVED lines=23> */
.L_x_804:
        /* <DEDUP_REMOVED lines=12> */
[----:B------:R2:W3:Y:S01]  /*11be0*/  LDC.64 R2, c[0x4][R0] ;  /* 0x0100000000027b82 */ /* 0x0004e20000000a00 */
        /* <DEDUP_REMOVED lines=8> */
[----:B--2---:R-:W-:-:S07]  /*11c70*/  MOV R13, RZ ;  /* 0x000000ff000d7202 */ /* 0x004fce0000000f00 */
[----:B------:R-:W-:-:S07]  /*11c80*/  LEPC R20, `(.L_x_805) ;  /* 0x000000001014794e */ /* 0x000fce0000000000 */
[----:B-1-3--:R-:W-:Y:S05]  /*11c90*/  CALL.ABS.NOINC R2 ;  /* 0x0000000002007343 */ /* 0x00afea0003c00000 */
.L_x_805:
[----:B------:R-:W-:Y:S02]  /*11ca0*/  ULDC.64 UR4, c[0x0][0x5f0] ;  /* 0x00017c0000047ab9 */ /* 0x000fe40000000a00 */
[----:B------:R-:W-:-:S04]  /*11cb0*/  IADD3 R22, P0, R22, UR4, RZ ;  /* 0x0000000416167c10 */ /* 0x000fc8000ff1e0ff */
[----:B------:R-:W-:-:S05]  /*11cc0*/  IADD3.X R23, RZ, UR5, RZ, P0, !PT ;  /* 0x00000005ff177c10 */ /* 0x000fca00087fe4ff */
[----:B------:R-:W-:Y:S01]  /*11cd0*/  STG.E desc[UR60][R22.64], R19 ;  /* 0x0000001316007986 */ /* 0x000fe2000c10193c */
[----:B------:R-:W-:Y:S05]  /*11ce0*/  EXIT ;  /* 0x000000000000794d */ /* 0x000fea0003800000 */
.L_x_803:
[----:B------:R-:W-:Y:S04]  /*11cf0*/  STG.E desc[UR60][R6.64], R18 ;  /* 0x0000001206007986 */ /* 0x000fe8000c10193c */
[----:B------:R-:W-:Y:S01]  /*11d00*/  STG.E desc[UR60][R8.64], R19 ;  /* 0x0000001308007986 */ /* 0x000fe2000c10193c */
[----:B------:R-:W-:Y:S05]  /*11d10*/  EXIT ;  /* 0x000000000000794d */ /* 0x000fea0003800000 */
.L_x_806:
        /* <DEDUP_REMOVED lines=14> */
.L_x_8244:


//--------------------- .text._ZN2at6native13reduce_kernelILi128ELi4ENS0_8ReduceOpIfNS0_7MeanOpsIffffEEjfLi4ELi4EEEEEvT1_ --------------------------
	.section	.text._ZN2at6native13reduce_kernelILi128ELi4ENS0_8ReduceOpIfNS0_7MeanOpsIffffEEjfLi4ELi4EEEEEvT1_,"ax",@progbits
	.align	128
        .global         _ZN2at6native13reduce_kernelILi128ELi4ENS0_8ReduceOpIfNS0_7MeanOpsIffffEEjfLi4ELi4EEEEEvT1_
        .type           _ZN2at6native13reduce_kernelILi128ELi4ENS0_8ReduceOpIfNS0_7MeanOpsIffffEEjfLi4ELi4EEEEEvT1_,@function
        .size           _ZN2at6native13reduce_kernelILi128ELi4ENS0_8ReduceOpIfNS0_7MeanOpsIffffEEjfLi4ELi4EEEEEvT1_,(.L_x_8245 - _ZN2at6native13reduce_kernelILi128ELi4ENS0_8ReduceOpIfNS0_7MeanOpsIffffEEjfLi4ELi4EEEEEvT1_)
        .other          _ZN2at6native13reduce_kernelILi128ELi4ENS0_8ReduceOpIfNS0_7MeanOpsIffffEEjfLi4ELi4EEEEEvT1_,@"STO_CUDA_ENTRY STV_DEFAULT"
_ZN2at6native13reduce_kernelILi128ELi4ENS0_8ReduceOpIfNS0_7MeanOpsIffffEEjfLi4ELi4EEEEEvT1_:
.text._ZN2at6native13reduce_kernelILi128ELi4ENS0_8ReduceOpIfNS0_7MeanOpsIffffEEjfLi4ELi4EEEEEvT1_:
[----:B------:R-:W0:Y:S01]  /*0000*/  LDC R1, c[0x0][0x28] ;  /* 0x00000a00ff017b82 */ /* 0x000e220000000800 */
[----:B------:R-:W1:Y:S07]  /*0010*/  S2R R17, SR_TID.X ;  /* 0x0000000000117919 */ /* 0x000e6e0000002100 */
[----:B------:R-:W2:Y:S01]  /*0020*/  LDC R3, c[0x0][0x3ec] ;  /* 0x0000fb00ff037b82 */ /* 0x000ea20000000800 */
[----:B------:R-:W-:Y:S01]  /*0030*/  ULDC.64 UR8, c[0x0][0x238] ;  /* 0x00008e0000087ab9 */ /* 0x000fe20000000a00 */
[----:B------:R-:W-:Y:S01]  /*0040*/  ULDC.64 UR6, c[0x0][0x230] ;  /* 0x00008c0000067ab9 */ /* 0x000fe20000000a00 */
[----:B------:R-:W3:Y:S01]  /*0050*/  S2R R2, SR_TID.Y ;  /* 0x0000000000027919 */ /* 0x000ee20000002200 */
[----:B------:R-:W-:Y:S01]  /*0060*/  ULDC UR5, c[0x0][0x240] ;  /* 0x0000900000057ab9 */ /* 0x000fe20000000800 */
[----:B------:R-:W4:Y:S03]  /*0070*/  S2R R16, SR_CTAID.Y ;  /* 0x0000000000107919 */ /* 0x000f260000002600 */
[----:B------:R-:W5:Y:S08]  /*0080*/  S2UR UR4, SR_CTAID.X ;  /* 0x00000000000479c3 */ /* 0x000f700000002500 */
[----:B------:R-:W5:Y:S01]  /*0090*/  LDC R0, c[0x0][0x228] ;  /* 0x00008a00ff007b82 */ /* 0x000f620000000800 */
[----:B--2---:R-:W-:Y:S01]  /*00a0*/  ISETP.NE.AND P0, PT, R3, RZ, PT ;  /* 0x000000ff0300720c */ /* 0x004fe20003f05270 */
[----:B-1----:R-:W-:-:S02]  /*00b0*/  IMAD R5, R17, UR9, RZ ;  /* 0x0000000911057c24 */ /* 0x002fc4000f8e02ff */
[----:B------:R-:W-:Y:S02]  /*00c0*/  IMAD R7, R17, UR6, RZ ;  /* 0x0000000611077c24 */ /* 0x000fe4000f8e02ff */
[C---:B---3--:R-:W-:Y:S02]  /*00d0*/  IMAD R5, R2.reuse, UR5, R5 ;  /* 0x0000000502057c24 */ /* 0x048fe4000f8e0205 */
[----:B------:R-:W-:Y:S02]  /*00e0*/  IMAD R7, R2, UR7, R7 ;  /* 0x0000000702077c24 */ /* 0x000fe4000f8e0207 */
[----:B-----5:R-:W-:Y:S01]  /*00f0*/  IMAD R5, R0, UR4, R5 ;  /* 0x0000000400057c24 */ /* 0x020fe2000f8e0205 */
[----:B------:R-:W-:Y:S01]  /*0100*/  HFMA2.MMA R0, -RZ, RZ, 0, 0 ;  /* 0x00000000ff007435 */ /* 0x000fe200000001ff */
[----:B----4-:R-:W-:Y:S02]  /*0110*/  IMAD R39, R16, UR8, R7 ;  /* 0x0000000810277c24 */ /* 0x010fe4000f8e0207 */
[----:B------:R-:W-:Y:S01]  /*0120*/  IMAD.SHL.U32 R19, R5, 0x4, RZ ;  /* 0x0000000405137824 */ /* 0x000fe200078e00ff */
[----:B0-----:R-:W-:Y:S07]  /*0130*/  @!P0 BRA `(.L_x_807) ;  /* 0x0000001000448947 */ /* 0x001fee0003800000 */
        /* <DEDUP_REMOVED lines=273> */
.L_x_807:
[----:B------:R-:W-:Y:S01]  /*1250*/  ULDC UR4, c[0x0][0x21c] ;  /* 0x0000870000047ab9 */ /* 0x000fe20000000800 */
[----:B------:R-:W-:Y:S01]  /*1260*/  ULDC.64 UR60, c[0x0][0x208] ;  /* 0x00008200003c7ab9 */ /* 0x000fe20000000a00 */
[----:B------:R-:W-:Y:S01]  /*1270*/  MOV R42, UR4 ;  /* 0x00000004002a7c02 */ /* 0x000fe20008000f00 */
[----:B------:R-:W-:Y:S01]  /*1280*/  ULDC UR4, c[0x0][0x220] ;  /* 0x0000880000047ab9 */ /* 0x000fe20000000800 */
[----:B------:R-:W-:Y:S02]  /*1290*/  BSSY B6, `(.L_x_808) ;  /* 0x0000a88000067945 */ /* 0x000fe40003800000 */
        /* <DEDUP_REMOVED lines=16> */
[----:B------:R-:W-:Y:S01]  /*13a0*/  HFMA2.MMA R8, -RZ, RZ, 0, 2.8789043426513671875e-05 ;  /* 0x000001e3ff087435 */ /* 0x000fe200000001ff */
[----:B------:R-:W-:Y:S01]  /*13b0*/  IMAD.U32 R6, RZ, RZ, UR4 ;  /* 0x00000004ff067e24 */ /* 0x000fe2000f8e00ff */
[----:B------:R-:W-:Y:S01]  /*13c0*/  MOV R7, UR5 ;  /* 0x0000000500077c02 */ /* 0x000fe20008000f00 */
[----:B------:R-:W-:Y:S01]  /*13d0*/  IMAD.U32 R11, RZ, RZ, UR7 ;  /* 0x00000007ff0b7e24 */ /* 0x000fe2000f8e00ff */
[----:B------:R-:W-:Y:S01]  /*13e0*/  MOV R10, UR6 ;  /* 0x00000006000a7c02 */ /* 0x000fe20008000f00 */
[----:B------:R-:W-:Y:S01]  /*13f0*/  IMAD.MOV.U32 R13, RZ, RZ, RZ ;  /* 0x000000ffff0d7224 */ /* 0x000fe200078e00ff */
[----:B0-----:R-:W-:-:S07]  /*1400*/  MOV R12, 0x1 ;  /* 0x00000001000c7802 */ /* 0x001fce0000000f00 */
[----:B------:R-:W-:-:S07]  /*1410*/  LEPC R20, `(.L_x_811) ;  /* 0x000000001014794e */ /* 0x000fce0000000000 */
[----:B-1----:R-:W-:Y:S05]  /*1420*/  CALL.ABS.NOINC R14 ;  /* 0x000000000e007343 */ /* 0x002fea0003c00000 */
.L_x_811:
[----:B------:R-:W0:Y:S01]  /*1430*/  LDC R8, c[0x0][0x214] ;  /* 0x00008500ff087b82 */ /* 0x000e220000000800 */
[----:B------:R-:W-:Y:S01]  /*1440*/  SHF.R.U64 R0, R40, 0x2, R41 ;  /* 0x0000000228007819 */ /* 0x000fe20000001229 */
[----:B------:R-:W-:Y:S01]  /*1450*/  ULDC UR4, c[0x0][0x21c] ;  /* 0x0000870000047ab9 */ /* 0x000fe20000000800 */
[----:B------:R-:W-:Y:S02]  /*1460*/  BSSY B0, `(.L_x_812) ;  /* 0x0000028000007945 */ /* 0x000fe40003800000 */
[----:B------:R-:W-:Y:S02]  /*1470*/  LOP3.LUT R6, R0, 0x3, RZ, 0xc0, !PT ;  /* 0x0000000300067812 */ /* 0x000fe400078ec0ff */
[----:B------:R-:W-:Y:S02]  /*1480*/  MOV R0, UR4 ;  /* 0x0000000400007c02 */ /* 0x000fe40008000f00 */
[----:B------:R-:W-:Y:S02]  /*1490*/  ISETP.NE.AND P0, PT, R6, RZ, PT ;  /* 0x000000ff0600720c */ /* 0x000fe40003f05270 */
[----:B0-----:R-:W-:-:S11]  /*14a0*/  MOV R3, R8 ;  /* 0x0000000800037202 */ /* 0x001fd60000000f00 */
        /* <DEDUP_REMOVED lines=17> */
.L_x_817:
[----:B------:R-:W-:Y:S05]  /*15c0*/  BSYNC B2 ;  /* 0x0000000000027941 */ /* 0x000fea0003800000 */
.L_x_816:
        /* <DEDUP_REMOVED lines=10> */
.L_x_815:
[----:B------:R-:W-:Y:S05]  /*1670*/  BSYNC B1 ;  /* 0x0000000000017941 */ /* 0x000fea0003800000 */
.L_x_814:
[----:B------:R-:W0:Y:S01]  /*1680*/  LDC R7, c[0x0][0x21c] ;  /* 0x00008700ff077b82 */ /* 0x000e220000000800 */
[----:B------:R-:W-:-:S04]  /*1690*/  IADD3 R5, P0, -R6, 0x4, RZ ;  /* 0x0000000406057810 */ /* 0x000fc80007f1e1ff */
[----:B------:R-:W-:Y:S02]  /*16a0*/  LEA R40, P1, R5, R40, 0x2 ;  /* 0x0000002805287211 */ /* 0x000fe400078210ff */
[----:B------:R-:W-:-:S04]  /*16b0*/  IADD3.X R4, RZ, -0x1, RZ, P0, !PT ;  /* 0xffffffffff047810 */ /* 0x000fc800007fe4ff */
[----:B------:R-:W-:Y:S02]  /*16c0*/  LEA.HI.X R41, R5, R41, R4, 0x2, P1 ;  /* 0x0000002905297211 */ /* 0x000fe400008f1404 */
[----:B0-----:R-:W-:-:S07]  /*16d0*/  IADD3 R0, R6, -0x4, R7 ;  /* 0xfffffffc06007810 */ /* 0x001fce0007ffe007 */
.L_x_813:
[----:B------:R-:W-:Y:S05]  /*16e0*/  BSYNC B0 ;  /* 0x0000000000007941 */ /* 0x000fea0003800000 */
.L_x_812:
        /* <DEDUP_REMOVED lines=13> */
[----:B------:R-:W-:-:S07]  /*17c0*/  MOV R11, R8 ;  /* 0x00000008000b7202 */ /* 0x000fce0000000f00 */
.L_x_820:
[----:B------:R-:W-:Y:S01]  /*17d0*/  IMAD.WIDE.U32 R4, R9, 0x10, R40 ;  /* 0x0000001009047825 */ /* 0x000fe200078e0028 */
[----:B------:R-:W-:-:S05]  /*17e0*/  ULDC UR4, c[0x0][0x224] ;  /* 0x0000890000047ab9 */ /* 0x000fca0000000800 */
[----:B------:R-:W2:Y:S01]  /*17f0*/  LDG.E.128 R4, desc[UR60][R4.64] ;  /* 0x0000003c04047981 */ /* 0x000ea2000c1e1d00 */
[----:B------:R-:W-:-:S05]  /*1800*/  VIADD R9, R9, UR4 ;  /* 0x0000000409097c36 */ /* 0x000fca0008000000 */
[----:B------:R-:W-:-:S04]  /*1810*/  LEA R13, R9, 0x3, 0x2 ;  /* 0x00000003090d7811 */ /* 0x000fc800078e10ff */
[----:B------:R-:W-:Y:S01]  /*1820*/  ISETP.GE.U32.AND P0, PT, R13, R0, PT ;  /* 0x000000000d00720c */ /* 0x000fe20003f06070 */
[----:B--2---:R-:W-:Y:S01]  /*1830*/  FADD.FTZ R3, R4, R3 ;  /* 0x0000000304037221 */ /* 0x004fe20000010000 */
[----:B------:R-:W-:Y:S01]  /*1840*/  FADD.FTZ R8, R5, R8 ;  /* 0x0000000805087221 */ /* 0x000fe20000010000 */
[----:B------:R-:W-:Y:S01]  /*1850*/  FADD.FTZ R11, R6, R11 ;  /* 0x0000000b060b7221 */ /* 0x000fe20000010000 */
[----:B------:R-:W-:-:S09]  /*1860*/  FADD.FTZ R24, R7, R24 ;  /* 0x0000001807187221 */ /* 0x000fd20000010000 */
[----:B------:R-:W-:Y:S05]  /*1870*/  @!P0 BRA `(.L_x_820) ;  /* 0xfffffffc00d48947 */ /* 0x000fea000383ffff */
.L_x_819:
[----:B------:R-:W-:Y:S05]  /*1880*/  BSYNC B0 ;  /* 0x0000000000007941 */ /* 0x000fea0003800000 */
.L_x_818:
[----:B------:R-:W-:Y:S01]  /*1890*/  BSSY B0, `(.L_x_821) ;  /* 0x0000008000007945 */ /* 0x000fe20003800000 */
[----:B------:R-:W-:-:S03]  /*18a0*/  PRMT R4, RZ, 0x7610, R4 ;  /* 0x00007610ff047816 */ /* 0x000fc60000000004 */
[----:B------:R-:W-:Y:S05]  /*18b0*/  @P1 BRA P2, `(.L_x_822) ;  /* 0x0000000000141947 */ /* 0x000fea0001000000 */
[----:B------:R-:W-:Y:S01]  /*18c0*/  ISETP.NE.AND P0, PT, R10, RZ, PT ;  /* 0x000000ff0a00720c */ /* 0x000fe20003f05270 */
[----:B------:R-:W-:-:S12]  /*18d0*/  HFMA2.MMA R4, -RZ, RZ, 0, 5.9604644775390625e-08 ;  /* 0x00000001ff047435 */ /* 0x000fd800000001ff */
[----:B------:R-:W-:-:S04]  /*18e0*/  @P0 ISETP.NE.AND P1, PT, R16, RZ, PT ;  /* 0x000000ff1000020c */ /* 0x000fc80003f25270 */
[----:B------:R-:W-:-:S04]  /*18f0*/  @P0 SEL R5, RZ, 0x1, P1 ;  /* 0x00000001ff050807 */ /* 0x000fc80000800000 */
[----:B------:R-:W-:-:S07]  /*1900*/  @P0 PRMT R4, R5, 0x7610, R4 ;  /* 0x0000761005040816 */ /* 0x000fce0000000004 */
.L_x_822:
[----:B------:R-:W-:Y:S05]  /*1910*/  BSYNC B0 ;  /* 0x0000000000007941 */ /* 0x000fea0003800000 */
.L_x_821:
        /* <DEDUP_REMOVED lines=11> */
.L_x_824:
[----:B------:R-:W-:Y:S05]  /*19d0*/  BSYNC B0 ;  /* 0x0000000000007941 */ /* 0x000fea0003800000 */
.L_x_823:
[----:B------:R-:W-:Y:S01]  /*19e0*/  FADD.FTZ R8, R8, R3 ;  /* 0x0000000308087221 */ /* 0x000fe20000010000 */
[----:B------:R-:W-:Y:S01]  /*19f0*/  IMAD.MOV.U32 R25, RZ, RZ, RZ ;  /* 0x000000ffff197224 */ /* 0x000fe200078e00ff */
[----:B------:R-:W-:Y:S02]  /*1a00*/  CS2R R26, SRZ ;  /* 0x00000000001a7805 */ /* 0x000fe4000001ff00 */
[----:B------:R-:W-:-:S04]  /*1a10*/  FADD.FTZ R11, R8, R11 ;  /* 0x0000000b080b7221 */ /* 0x000fc80000010000 */
[----:B------:R-:W-:Y:S01]  /*1a20*/  FADD.FTZ R24, R11, R24 ;  /* 0x000000180b187221 */ /* 0x000fe20000010000 */
[----:B------:R-:W-:Y:S06]  /*1a30*/  BRA `(.L_x_809) ;  /* 0x000000a000347947 */ /* 0x000fec0003800000 */
.L_x_810:
        /* <DEDUP_REMOVED lines=9> */
[----:B------:R-:W-:Y:S02]  /*1ad0*/  MOV R43, R39 ;  /* 0x00000027002b7202 */ /* 0x000fe40000000f00 */
[----:B------:R-:W-:-:S05]  /*1ae0*/  MOV R0, UR4 ;  /* 0x0000000400007c02 */ /* 0x000fca0008000f00 */
[----:B------:R-:W-:Y:S02]  /*1af0*/  IMAD R3, R0, 0x3, R39 ;  /* 0x0000000300037824 */ /* 0x000fe400078e0227 */
[----:B0-----:R-:W-:Y:S01]  /*1b00*/  IMAD.MOV.U32 R4, RZ, RZ, R5 ;  /* 0x000000ffff047224 */ /* 0x001fe200078e0005 */
        /* <DEDUP_REMOVED lines=16> */
[----:B------:R-:W-:Y:S01]  /*1c10*/  MOV R39, R5 ;  /* 0x0000000500277202 */ /* 0x000fe20000000f00 */
        /* <DEDUP_REMOVED lines=18> */
.L_x_833:
        /* <DEDUP_REMOVED lines=297> */
.L_x_829:
[----:B------:R-:W-:Y:S01]  /*2fd0*/  LOP3.LUT R21, R0, 0xfffffff0, RZ, 0xc0, !PT ;  /* 0xfffffff000157812 */ /* 0x000fe200078ec0ff */
[----:B------:R-:W-:-:S03]  /*2fe0*/  ULDC UR36, c[0x0][0x224] ;  /* 0x0000890000247ab9 */ /* 0x000fc60000000800 */
[----:B------:R-:W-:-:S04]  /*2ff0*/  IADD3 R20, P1, R40, R21, RZ ;  /* 0x0000001528147210 */ /* 0x000fc80007f3e0ff */
[----:B------:R-:W-:-:S06]  /*3000*/  IADD3.X R21, RZ, R41, RZ, P1, !PT ;  /* 0x00000029ff157210 */ /* 0x000fcc0000ffe4ff */
[----:B------:R-:W5:Y:S01]  /*3010*/  LDG.E.128 R20, desc[UR60][R20.64] ;  /* 0x0000003c14147981 */ /* 0x000f62000c1e1d00 */
[----:B------:R-:W-:-:S05]  /*3020*/  IMAD.U32 R0, RZ, RZ, UR36 ;  /* 0x00000024ff007e24 */ /* 0x000fca000f8e00ff */
[----:B------:R-:W-:Y:S01]  /*3030*/  IADD3 R43, R43, R0, RZ ;  /* 0x000000002b2b7210 */ /* 0x000fe20007ffe0ff */
[----:B------:R-:W-:Y:S06]  /*3040*/  @!P0 BRA `(.L_x_830) ;  /* 0x0000000c00d08947 */ /* 0x000fec0003800000 */
[----:B------:R-:W-:Y:S01]  /*3050*/  HFMA2.MMA R42, -RZ, RZ, 0, 0 ;  /* 0x00000000ff2a7435 */ /* 0x000fe200000001ff */
[----:B0-----:R-:W-:-:S09]  /*3060*/  ISETP.NE.AND P1, PT, R36, 0x1, PT ;  /* 0x000000012400780c */ /* 0x001fd20003f25270 */
        /* <DEDUP_REMOVED lines=226> */
[----:B------:R-:W-:Y:S01]  /*3e90*/  MOV R11, R13 ;  /* 0x0000000d000b7202 */ /* 0x000fe20000000f00 */
[----:B------:R-:W-:-:S08]  /*3ea0*/  ULDC.64 UR36, c[0x0][0x370] ;  /* 0x0000dc0000247ab9 */ /* 0x000fd00000000a00 */
[----:B------:R-:W-:Y:S02]  /*3eb0*/  IMAD.HI.U32 R10, R13, UR37, R10 ;  /* 0x000000250d0a7c27 */ /* 0x000fe4000f8e000a */
[----:B------:R-:W0:Y:S03]  /*3ec0*/  @P1 LDC.64 R8, c[0x0][0x380] ;  /* 0x0000e000ff081b82 */ /* 0x000e260000000a00 */
[----:B------:R-:W-:Y:S01]  /*3ed0*/  SHF.R.U32.HI R11, RZ, UR27, R10 ;  /* 0x0000001bff0b7c19 */ /* 0x000fe2000801160a */
[----:B------:R-:W-:-:S04]  /*3ee0*/  @P1 IMAD.MOV.U32 R10, RZ, RZ, RZ ;  /* 0x000000ffff0a1224 */ /* 0x000fc800078e00ff */
        /* <DEDUP_REMOVED lines=10> */
.L_x_830:
[----:B------:R-:W-:-:S04]  /*3f90*/  LOP3.LUT R13, R12, 0xfffffff0, RZ, 0xc0, !PT ;  /* 0xfffffff00c0d7812 */ /* 0x000fc800078ec0ff */
[----:B------:R-:W-:-:S05]  /*3fa0*/  IADD3 R12, P1, R40, R13, RZ ;  /* 0x0000000d280c7210 */ /* 0x000fca0007f3e0ff */
[----:B------:R-:W-:-:S06]  /*3fb0*/  IMAD.X R13, RZ, RZ, R41, P1 ;  /* 0x000000ffff0d7224 */ /* 0x000fcc00008e0629 */
[----:B------:R-:W5:Y:S01]  /*3fc0*/  LDG.E.128 R12, desc[UR60][R12.64] ;  /* 0x0000003c0c0c7981 */ /* 0x000f62000c1e1d00 */
[----:B------:R-:W-:Y:S01]  /*3fd0*/  IADD3 R43, R43, R0, RZ ;  /* 0x000000002b2b7210 */ /* 0x000fe20007ffe0ff */
[----:B------:R-:W-:Y:S01]  /*3fe0*/  IMAD.MOV.U32 R24, RZ, RZ, RZ ;  /* 0x000000ffff187224 */ /* 0x000fe200078e00ff */
[----:B------:R-:W-:Y:S01]  /*3ff0*/  MOV R42, RZ ;  /* 0x000000ff002a7202 */ /* 0x000fe20000000f00 */
        /* <DEDUP_REMOVED lines=246> */
.L_x_831:
[----:B------:R-:W-:-:S04]  /*4f60*/  LOP3.LUT R9, R24, 0xfffffff0, RZ, 0xc0, !PT ;  /* 0xfffffff018097812 */ /* 0x000fc800078ec0ff */
[----:B------:R-:W-:-:S05]  /*4f70*/  IADD3 R8, P1, R40, R9, RZ ;  /* 0x0000000928087210 */ /* 0x000fca0007f3e0ff */
[----:B------:R-:W-:-:S06]  /*4f80*/  IMAD.X R9, RZ, RZ, R41, P1 ;  /* 0x000000ffff097224 */ /* 0x000fcc00008e0629 */
[----:B------:R-:W5:Y:S01]  /*4f90*/  LDG.E.128 R8, desc[UR60][R8.64] ;  /* 0x0000003c08087981 */ /* 0x000f62000c1e1d00 */
        /* <DEDUP_REMOVED lines=246> */
.L_x_832:
        /* <DEDUP_REMOVED lines=27> */
.L_x_828:
[----:B------:R-:W-:Y:S05]  /*60b0*/  BSYNC B0 ;  /* 0x0000000000007941 */ /* 0x000fea0003800000 */
.L_x_827:
        /* <DEDUP_REMOVED lines=280> */
.L_x_836:
        /* <DEDUP_REMOVED lines=281> */
.L_x_837:
        /* <DEDUP_REMOVED lines=281> */
.L_x_838:
        /* <DEDUP_REMOVED lines=281> */
.L_x_839:
[----:B------:R-:W-:-:S04]  /*a6f0*/  LOP3.LUT R25, R45, 0xfffffff0, RZ, 0xc0, !PT ;  /* 0xfffffff02d197812 */ /* 0x000fc800078ec0ff */
[----:B------:R-:W-:-:S04]  /*a700*/  IADD3 R24, P1, R40, R25, RZ ;  /* 0x0000001928187210 */ /* 0x000fc80007f3e0ff */
[----:B------:R-:W-:-:S06]  /*a710*/  IADD3.X R25, RZ, R41, RZ, P1, !PT ;  /* 0x00000029ff197210 */ /* 0x000fcc0000ffe4ff */
[----:B------:R-:W5:Y:S03]  /*a720*/  LDG.E.128 R24, desc[UR60][R24.64] ;  /* 0x0000003c18187981 */ /* 0x000f66000c1e1d00 */
.L_x_835:
[----:B------:R-:W-:Y:S05]  /*a730*/  BSYNC B0 ;  /* 0x0000000000007941 */ /* 0x000fea0003800000 */
.L_x_834:
        /* <DEDUP_REMOVED lines=26> */
.L_x_841:
[----:B------:R-:W-:Y:S05]  /*a8e0*/  BSYNC B0 ;  /* 0x0000000000007941 */ /* 0x000fea0003800000 */
.L_x_840:
        /* <DEDUP_REMOVED lines=13> */
.L_x_826:
        /* <DEDUP_REMOVED lines=31> */
[----:B------:R-:W-:-:S07]  /*abb0*/  MOV R33, R5 ;  /* 0x0000000500217202 */ /* 0x000fce0000000f00 */
.L_x_844:
[----:B------:R-:W-:Y:S02]  /*abc0*/  IMAD.IADD R9, R0, 0x1, R43 ;  /* 0x0000000100097824 */ /* 0x000fe400078e022b */
[----:B------:R-:W-:-:S03]  /*abd0*/  IMAD R43, R38, R43, RZ ;  /* 0x0000002b262b7224 */ /* 0x000fc600078e02ff */
[-C--:B------:R-:W-:Y:S01]  /*abe0*/  IADD3 R11, R9, R0.reuse, RZ ;  /* 0x00000000090b7210 */ /* 0x080fe20007ffe0ff */
[C---:B------:R-:W-:Y:S01]  /*abf0*/  IMAD R9, R38.reuse, R9, RZ ;  /* 0x0000000926097224 */ /* 0x040fe200078e02ff */
[----:B------:R-:W-:Y:S02]  /*ac00*/  SHF.R.U32.HI R21, RZ, 0x2, R43 ;  /* 0x00000002ff157819 */ /* 0x000fe4000001162b */
        /* <DEDUP_REMOVED lines=14> */
[----:B------:R-:W-:-:S04]  /*acf0*/  IMAD.IADD R43, R43, 0x1, R0 ;  /* 0x000000012b2b7824 */ /* 0x000fc800078e0200 */
        /* <DEDUP_REMOVED lines=20> */
.L_x_843:
[----:B------:R-:W-:Y:S05]  /*ae40*/  BSYNC B0 ;  /* 0x0000000000007941 */ /* 0x000fea0003800000 */
.L_x_842:
[----:B------:R-:W-:Y:S01]  /*ae50*/  ISETP.GE.U32.AND P1, PT, R43, R42, PT ;  /* 0x0000002a2b00720c */ /* 0x000fe20003f26070 */
[----:B------:R-:W-:-:S12]  /*ae60*/  BSSY B0, `(.L_x_845) ;  /* 0x000001a000007945 */ /* 0x000fd80003800000 */
        /* <DEDUP_REMOVED lines=15> */
[----:B------:R-:W-:Y:S02]  /*af60*/  IMAD.IADD R9, R39, 0x1, R0 ;  /* 0x0000000127097824 */ /* 0x000fe400078e0200 */
        /* <DEDUP_REMOVED lines=9> */
.L_x_846:
[----:B------:R-:W-:Y:S05]  /*b000*/  BSYNC B0 ;  /* 0x0000000000007941 */ /* 0x000fea0003800000 */
.L_x_845:
        /* <DEDUP_REMOVED lines=22> */
[----:B------:R-:W-:Y:S01]  /*b170*/  @!P0 FADD.FTZ R3, R3, R12 ;  /* 0x0000000c03038221 */ /* 0x000fe20000010000 */
[----:B------:R-:W-:Y:S01]  /*b180*/  @!P0 FADD.FTZ R6, R6, R13 ;  /* 0x0000000d06068221 */ /* 0x000fe20000010000 */
[----:B------:R-:W-:Y:S01]  /*b190*/  @!P0 FADD.FTZ R5, R5, R14 ;  /* 0x0000000e05058221 */ /* 0x000fe20000010000 */
[----:B------:R-:W-:-:S07]  /*b1a0*/  @!P0 FADD.FTZ R4, R4, R15 ;  /* 0x0000000f04048221 */ /* 0x000fce0000010000 */
.L_x_848:
[----:B------:R-:W-:Y:S05]  /*b1b0*/  BSYNC B0 ;  /* 0x0000000000007941 */ /* 0x000fea0003800000 */
.L_x_847:
        /* <DEDUP_REMOVED lines=13> */
.L_x_825:
[----:B------:R-:W0:Y:S01]  /*b290*/  LDC R4, c[0x0][0x224] ;  /* 0x00008900ff047b82 */ /* 0x000e220000000800 */
[----:B------:R-:W-:Y:S07]  /*b2a0*/  BSSY B0, `(.L_x_849) ;  /* 0x0000047000007945 */ /* 0x000fee0003800000 */
[----:B------:R-:W1:Y:S01]  /*b2b0*/  LDC R0, c[0x0][0x214] ;  /* 0x00008500ff007b82 */ /* 0x000e620000000800 */
        /* <DEDUP_REMOVED lines=33> */
.L_x_851:
[----:B------:R-:W-:Y:S01]  /*b4d0*/  IMAD.IADD R9, R39, 0x1, R4 ;  /* 0x0000000127097824 */ /* 0x000fe200078e0204 */
[----:B------:R-:W-:-:S04]  /*b4e0*/  SHF.R.U32.HI R21, RZ, 0x2, R39 ;  /* 0x00000002ff157819 */ /* 0x000fc80000011627 */
[-C--:B------:R-:W-:Y:S01]  /*b4f0*/  IADD3 R11, R9, R4.reuse, RZ ;  /* 0x00000004090b7210 */ /* 0x080fe20007ffe0ff */
[----:B------:R-:W-:Y:S01]  /*b500*/  IMAD.WIDE.U32 R20, R21, 0x10, R40 ;  /* 0x0000001015147825 */ /* 0x000fe200078e0028 */
[----:B------:R-:W-:Y:S02]  /*b510*/  SHF.R.U32.HI R25, RZ, 0x2, R9 ;  /* 0x00000002ff197819 */ /* 0x000fe40000011609 */
[----:B------:R-:W-:Y:S02]  /*b520*/  IADD3 R39, R11, R4, RZ ;  /* 0x000000040b277210 */ /* 0x000fe40007ffe0ff */
[----:B------:R-:W-:Y:S01]  /*b530*/  SHF.R.U32.HI R9, RZ, 0x2, R11 ;  /* 0x00000002ff097819 */ /* 0x000fe2000001160b */
[----:B------:R-:W-:Y:S01]  /*b540*/  IMAD.WIDE.U32 R24, R25, 0x10, R40 ;  /* 0x0000001019187825 */ /* 0x000fe200078e0028 */
[----:B------:R-:W-:Y:S01]  /*b550*/  SHF.R.U32.HI R13, RZ, 0x2, R39 ;  /* 0x00000002ff0d7819 */ /* 0x000fe20000011627 */
[----:B------:R-:W2:Y:S02]  /*b560*/  LDG.E.128 R20, desc[UR60][R20.64] ;  /* 0x0000003c14147981 */ /* 0x000ea4000c1e1d00 */
[----:B------:R-:W-:-:S02]  /*b570*/  IMAD.WIDE.U32 R8, R9, 0x10, R40 ;  /* 0x0000001009087825 */ /* 0x000fc400078e0028 */
[----:B------:R-:W3:Y:S02]  /*b580*/  LDG.E.128 R24, desc[UR60][R24.64] ;  /* 0x0000003c18187981 */ /* 0x000ee4000c1e1d00 */
[----:B------:R-:W-:Y:S02]  /*b590*/  IMAD.WIDE.U32 R12, R13, 0x10, R40 ;  /* 0x000000100d0c7825 */ /* 0x000fe400078e0028 */
        /* <DEDUP_REMOVED lines=23> */
.L_x_850:
[----:B------:R-:W-:Y:S05]  /*b710*/  BSYNC B0 ;  /* 0x0000000000007941 */ /* 0x000fea0003800000 */
.L_x_849:
[----:B------:R-:W-:Y:S01]  /*b720*/  ISETP.GE.U32.AND P1, PT, R39, R42, PT ;  /* 0x0000002a2700720c */ /* 0x000fe20003f26070 */
[----:B------:R-:W-:-:S12]  /*b730*/  BSSY B0, `(.L_x_852) ;  /* 0x0000016000007945 */ /* 0x000fd80003800000 */
[----:B------:R-:W-:Y:S05]  /*b740*/  @P1 BRA `(.L_x_853) ;  /* 0x0000000000501947 */ /* 0x000fea0003800000 */
[----:B------:R-:W-:-:S05]  /*b750*/  SHF.R.U32.HI R21, RZ, 0x2, R39 ;  /* 0x00000002ff157819 */ /* 0x000fca0000011627 */
[----:B------:R-:W-:-:S06]  /*b760*/  IMAD.WIDE.U32 R20, R21, 0x10, R40 ;  /* 0x0000001015147825 */ /* 0x000fcc00078e0028 */
[----:B------:R-:W5:Y:S01]  /*b770*/  LDG.E.128 R20, desc[UR60][R20.64] ;  /* 0x0000003c14147981 */ /* 0x000f62000c1e1d00 */
[----:B------:R-:W-:-:S04]  /*b780*/  IADD3 R43, R39, R4, RZ ;  /* 0x00000004272b7210 */ /* 0x000fc80007ffe0ff */
        /* <DEDUP_REMOVED lines=8> */
[----:B------:R-:W-:Y:S01]  /*b810*/  IMAD.IADD R11, R43, 0x1, R4 ;  /* 0x000000012b0b7824 */ /* 0x000fe200078e0204 */
[----:B------:R-:W-:-:S04]  /*b820*/  SHF.R.U32.HI R9, RZ, 0x2, R43 ;  /* 0x00000002ff097819 */ /* 0x000fc8000001162b */
[----:B------:R-:W-:Y:S01]  /*b830*/  ISETP.GE.U32.AND P0, PT, R11, R42, PT ;  /* 0x0000002a0b00720c */ /* 0x000fe20003f06070 */
[----:B------:R-:W-:-:S12]  /*b840*/  IMAD.WIDE.U32 R8, R9, 0x10, R40 ;  /* 0x0000001009087825 */ /* 0x000fd800078e0028 */
[----:B------:R-:W-:-:S05]  /*b850*/  @!P0 SHF.R.U32.HI R11, RZ, 0x2, R11 ;  /* 0x00000002ff0b8819 */ /* 0x000fca000001160b */
[----:B------:R-:W-:Y:S02]  /*b860*/  @!P0 IMAD.WIDE.U32 R40, R11, 0x10, R40 ;  /* 0x000000100b288825 */ /* 0x000fe400078e0028 */
[----:B------:R-:W5:Y:S04]  /*b870*/  LDG.E.128 R8, desc[UR60][R8.64] ;  /* 0x0000003c08087981 */ /* 0x000f68000c1e1d00 */
[----:B------:R0:W5:Y:S02]  /*b880*/  @!P0 LDG.E.128 R12, desc[UR60][R40.64] ;  /* 0x0000003c280c8981 */ /* 0x000164000c1e1d00 */
.L_x_853:
[----:B------:R-:W-:Y:S05]  /*b890*/  BSYNC B0 ;  /* 0x0000000000007941 */ /* 0x000fea0003800000 */
.L_x_852:
        /* <DEDUP_REMOVED lines=26> */
.L_x_855:
[----:B------:R-:W-:Y:S05]  /*ba40*/  BSYNC B0 ;  /* 0x0000000000007941 */ /* 0x000fea0003800000 */
.L_x_854:
        /* <DEDUP_REMOVED lines=12> */
.L_x_809:
[----:B------:R-:W-:Y:S05]  /*bb10*/  BSYNC B6 ;  /* 0x0000000000067941 */ /* 0x000fea0003800000 */
.L_x_808:
        /* <DEDUP_REMOVED lines=13> */
[----:B------:R1:W-:Y:S10]  /*bbf0*/  STS.128 [R0], R24 ;  /* 0x0000001800007388 */ /* 0x0003f40000000c00 */
[----:B------:R-:W-:Y:S05]  /*bc00*/  @!P0 BRA `(.L_x_856) ;  /* 0x0000000000408947 */ /* 0x000fea0003800000 */
.L_x_857:
[----:B------:R-:W-:Y:S01]  /*bc10*/  IMAD.IADD R6, R2, 0x1, R4 ;  /* 0x0000000102067824 */ /* 0x000fe200078e0204 */
[----:B------:R-:W-:Y:S05]  /*bc20*/  WARPSYNC.ALL ;  /* 0x0000000000007948 */ /* 0x000fea0003800000 */
[----:B------:R-:W-:Y:S01]  /*bc30*/  BAR.SYNC.DEFER_BLOCKING 0x0 ;  /* 0x0000000000007b1d */ /* 0x000fe20000010000 */
[----:B------:R-:W-:-:S04]  /*bc40*/  ISETP.GE.U32.AND P0, PT, R6, R5, PT ;  /* 0x000000050600720c */ /* 0x000fc80003f06070 */
[----:B------:R-:W-:-:S13]  /*bc50*/  ISETP.GE.U32.OR P0, PT, R2, R4, P0 ;  /* 0x000000040200720c */ /* 0x000fda0000706470 */
[----:B------:R-:W-:-:S05]  /*bc60*/  @!P0 IMAD R6, R6, R12, R17 ;  /* 0x0000000c06068224 */ /* 0x000fca00078e0211 */
[----:B------:R-:W-:-:S05]  /*bc70*/  @!P0 LEA R6, R6, R3, 0x4 ;  /* 0x0000000306068211 */ /* 0x000fca00078e20ff */
        /* <DEDUP_REMOVED lines=9> */
.L_x_856:
        /* <DEDUP_REMOVED lines=16> */
[----:B------:R-:W-:-:S03]  /*be10*/  IMAD.MOV.U32 R0, RZ, RZ, 0x20 ;  /* 0x00000020ff007424 */ /* 0x000fc600078e00ff */
[----:B------:R-:W-:-:S13]  /*be20*/  ISETP.GE.AND P0, PT, R4, 0x20, PT ;  /* 0x000000200400780c */ /* 0x000fda0003f06270 */
[----:B-1----:R-:W-:Y:S05]  /*be30*/  @!P0 BRA `(.L_x_859) ;  /* 0x0000000000408947 */ /* 0x002fea0003800000 */
.L_x_860:
[----:B------:R-:W-:Y:S01]  /*be40*/  IADD3 R0, R17, R4, RZ ;  /* 0x0000000411007210 */ /* 0x000fe20007ffe0ff */
        /* <DEDUP_REMOVED lines=14> */
[----:B------:R-:W-:-:S07]  /*bf30*/  IMAD.MOV.U32 R0, RZ, RZ, 0x20 ;  /* 0x00000020ff007424 */ /* 0x000fce00078e00ff */
.L_x_859:
[----:B------:R-:W-:Y:S01]  /*bf40*/  ISETP.GE.AND P0, PT, R0, 0x2, PT ;  /* 0x000000020000780c */ /* 0x000fe20003f06270 */
[----:B------:R-:W-:Y:S05]  /*bf50*/  WARPSYNC.ALL ;  /* 0x0000000000007948 */ /* 0x000fea0003800000 */
[----:B------:R-:W-:Y:S07]  /*bf60*/  BAR.SYNC.DEFER_BLOCKING 0x0 ;  /* 0x0000000000007b1d */ /* 0x000fee0000010000 */
[----:B------:R-:W-:Y:S05]  /*bf70*/  @!P0 BRA `(.L_x_858) ;  /* 0x0000000000308947 */ /* 0x000fea0003800000 */
[----:B-1----:R-:W-:-:S11]  /*bf80*/  HFMA2.MMA R3, -RZ, RZ, 0, 5.9604644775390625e-08 ;  /* 0x00000001ff037435 */ /* 0x002fd600000001ff */
.L_x_861:
        /* <DEDUP_REMOVED lines=11> */
.L_x_858:
[----:B------:R-:W3:Y:S01]  /*c040*/  LDC R20, c[0x0][0x3ec] ;  /* 0x0000fb00ff147b82 */ /* 0x000ee20000000800 */
[----:B------:R-:W-:Y:S01]  /*c050*/  IMAD.MOV.U32 R23, RZ, RZ, RZ ;  /* 0x000000ffff177224 */ /* 0x000fe200078e00ff */
[----:B------:R-:W-:Y:S02]  /*c060*/  MOV R28, RZ ;  /* 0x000000ff001c7202 */ /* 0x000fe40000000f00 */
[----:B---3--:R-:W-:-:S13]  /*c070*/  ISETP.NE.AND P1, PT, R20, RZ, PT ;  /* 0x000000ff1400720c */ /* 0x008fda0003f25270 */
[----:B------:R-:W-:Y:S05]  /*c080*/  @!P1 BRA `(.L_x_862) ;  /* 0x0000001000489947 */ /* 0x000fea0003800000 */
[----:B------:R-:W-:Y:S01]  /*c090*/  HFMA2.MMA R4, -RZ, RZ, 0, 0 ;  /* 0x00000000ff047435 */ /* 0x000fe200000001ff */
[----:B------:R-:W-:Y:S01]  /*c0a0*/  IMAD.MOV.U32 R5, RZ, RZ, R19 ;  /* 0x000000ffff057224 */ /* 0x000fe200078e0013 */
[----:B------:R-:W-:Y:S01]  /*c0b0*/  ULDC.64 UR6, c[0x0][0x3f0] ;  /* 0x0000fc0000067ab9 */ /* 0x000fe20000000a00 */
[----:B------:R-:W-:Y:S01]  /*c0c0*/  ULDC UR4, c[0x0][0x3f8] ;  /* 0x0000fe0000047ab9 */ /* 0x000fe20000000800 */
[----:B------:R-:W-:-:S06]  /*c0d0*/  ISETP.NE.AND P0, PT, R20, 0x1, PT ;  /* 0x000000011400780c */ /* 0x000fcc0003f05270 */
        /* <DEDUP_REMOVED lines=263> */
[----:B--2---:R-:W-:-:S05]  /*d150*/  IMAD.HI.U32 R0, R7, UR7, R6 ;  /* 0x0000000707007c27 */ /* 0x004fca000f8e0006 */
[----:B------:R-:W-:Y:S01]  /*d160*/  SHF.R.U32.HI R0, RZ, UR4, R0 ;  /* 0x00000004ff007c19 */ /* 0x000fe20008011600 */
[----:B------:R-:W-:-:S03]  /*d170*/  ULDC UR4, c[0x0][0x5dc] ;  /* 0x0001770000047ab9 */ /* 0x000fc60000000800 */
[----:B------:R-:W-:-:S05]  /*d180*/  IADD3 R3, -R0, RZ, RZ ;  /* 0x000000ff00037210 */ /* 0x000fca0007ffe1ff */
[----:B------:R-:W-:-:S04]  /*d190*/  IMAD R3, R3, UR6, R7 ;  /* 0x0000000603037c24 */ /* 0x000fc8000f8e0207 */
[----:B------:R-:W-:-:S07]  /*d1a0*/  IMAD R28, R3, UR4, R28 ;  /* 0x00000004031c7c24 */ /* 0x000fce000f8e021c */
.L_x_862:
        /* <DEDUP_REMOVED lines=274> */
[----:B------:R-:W-:-:S03]  /*e2d0*/  ULDC UR6, c[0x0][0x5dc] ;  /* 0x0001770000067ab9 */ /* 0x000fc60000000800 */
[----:B------:R-:W-:-:S05]  /*e2e0*/  IADD3 R6, -R0, RZ, RZ ;  /* 0x000000ff00067210 */ /* 0x000fca0007ffe1ff */
[----:B------:R-:W-:-:S04]  /*e2f0*/  IMAD R6, R6, UR8, R7 ;  /* 0x0000000806067c24 */ /* 0x000fc8000f8e0207 */
[----:B------:R-:W-:-:S07]  /*e300*/  IMAD R23, R6, UR6, R23 ;  /* 0x0000000606177c24 */ /* 0x000fce000f8e0217 */
.L_x_863:
[----:B------:R-:W-:Y:S02]  /*e310*/  IADD3 R6, P0, R23, UR4, RZ ;  /* 0x0000000417067c10 */ /* 0x000fe4000ff1e0ff */
[----:B------:R-:W-:Y:S02]  /*e320*/  MOV R16, RZ ;  /* 0x000000ff00107202 */ /* 0x000fe40000000f00 */
[----:B------:R-:W-:Y:S01]  /*e330*/  MOV R22, RZ ;  /* 0x000000ff00167202 */ /* 0x000fe20000000f00 */
[----:B------:R-:W-:Y:S01]  /*e340*/  IMAD.X R7, RZ, RZ, UR5, P0 ;  /* 0x00000005ff077e24 */ /* 0x000fe200080e06ff */
[----:B------:R-:W-:Y:S07]  /*e350*/  @!P1 BRA `(.L_x_864) ;  /* 0x0000001000489947 */ /* 0x000fee0003800000 */
        /* <DEDUP_REMOVED lines=274> */
.L_x_864:
        /* <DEDUP_REMOVED lines=277> */
.L_x_865:
        /* <DEDUP_REMOVED lines=297> */
.L_x_867:
        /* <DEDUP_REMOVED lines=277> */
.L_x_868:
[----:B------:R-:W-:Y:S01]  /*129b0*/  IADD3 R12, P0, R19, UR4, RZ ;  /* 0x00000004130c7c10 */ /* 0x000fe2000ff1e0ff */
[----:B------:R-:W-:Y:S01]  /*129c0*/  IMAD.MOV.U32 R16, RZ, RZ, RZ ;  /* 0x000000ffff107224 */ /* 0x000fe200078e00ff */
[----:B------:R-:W-:Y:S02]  /*129d0*/  MOV R18, RZ ;  /* 0x000000ff00127202 */ /* 0x000fe40000000f00 */
        /* <DEDUP_REMOVED lines=276> */
.L_x_869:
        /* <DEDUP_REMOVED lines=277> */
.L_x_870:
[----:B------:R-:W1:Y:S01]  /*14c70*/  LDC R28, c[0x0][0x230] ;  /* 0x00008c00ff1c7b82 */ /* 0x000e620000000800 */
[----:B------:R-:W-:Y:S01]  /*14c80*/  ULDC UR6, c[0x0][0x220] ;  /* 0x0000880000067ab9 */ /* 0x000fe20000000800 */
[----:B------:R-:W-:Y:S01]  /*14c90*/  IADD3 R20, P1, R16, UR4, RZ ;  /* 0x0000000410147c10 */ /* 0x000fe2000ff3e0ff */
[----:B------:R-:W-:Y:S01]  /*14ca0*/  BSSY B0, `(.L_x_871) ;  /* 0x000000d000007945 */ /* 0x000fe20003800000 */
[----:B------:R-:W-:-:S03]  /*14cb0*/  PRMT R4, RZ, 0x7610, R4 ;  /* 0x00007610ff047816 */ /* 0x000fc60000000004 */
[----:B------:R-:W-:Y:S01]  /*14cc0*/  IMAD.X R21, RZ, RZ, UR5, P1 ;  /* 0x00000005ff157e24 */ /* 0x000fe200088e06ff */
[----:B-1----:R-:W-:-:S04]  /*14cd0*/  ISETP.NE.AND P0, PT, R28, RZ, PT ;  /* 0x000000ff1c00720c */ /* 0x002fc80003f05270 */
        /* <DEDUP_REMOVED lines=9> */
.L_x_872:
[----:B------:R-:W-:Y:S05]  /*14d70*/  BSYNC B0 ;  /* 0x0000000000007941 */ /* 0x000fea0003800000 */
.L_x_871:
        /* <DEDUP_REMOVED lines=13> */
[----:B------:R1:W-:Y:S04]  /*14e50*/  STG.E desc[UR60][R4.64], R24 ;  /* 0x0000001804007986 */ /* 0x0003e8000c10193c */
[----:B------:R1:W-:Y:S04]  /*14e60*/  STG.E desc[UR60][R4.64+0x4], R25 ;  /* 0x0000041904007986 */ /* 0x0003e8000c10193c */
[----:B------:R1:W-:Y:S04]  /*14e70*/  STG.E desc[UR60][R4.64+0x8], R26 ;  /* 0x0000081a04007986 */ /* 0x0003e8000c10193c */
[----:B------:R1:W-:Y:S02]  /*14e80*/  STG.E desc[UR60][R4.64+0xc], R27 ;  /* 0x00000c1b04007986 */ /* 0x0003e4000c10193c */
.L_x_874:
[----:B------:R-:W-:Y:S05]  /*14e90*/  BSYNC B0 ;  /* 0x0000000000007941 */ /* 0x000fea0003800000 */
.L_x_873:
        /* <DEDUP_REMOVED lines=35> */
.L_x_876:
[----:B------:R-:W-:Y:S05]  /*150d0*/  BSYNC B0 ;  /* 0x0000000000007941 */ /* 0x000fea0003800000 */
.L_x_875:
        /* <DEDUP_REMOVED lines=19> */
[----:B------:R-:W-:-:S03]  /*15210*/  IMAD.U32 R24, RZ, RZ, UR9 ;  /* 0x00000009ff187e24 */ /* 0x000fc6000f8e00ff */
[----:B------:R-:W-:Y:S05]  /*15220*/  @!P0 BRA `(.L_x_878) ;  /* 0x0000000000848947 */ /* 0x000fea0003800000 */
[----:B------:R-:W-:Y:S01]  /*15230*/  ULDC UR6, c[0x0][0x0] ;  /* 0x0000000000067ab9 */ /* 0x000fe20000000800 */
[----:B------:R-:W-:Y:S01]  /*15240*/  ULDC UR8, c[0x0][0x22c] ;  /* 0x00008b0000087ab9 */ /* 0x000fe20000000800 */
[----:B------:R-:W-:Y:S01]  /*15250*/  IMAD R4, R2, UR6, R17 ;  /* 0x0000000602047c24 */ /* 0x000fe2000f8e0211 */
[----:B------:R-:W-:Y:S01]  /*15260*/  MOV R25, UR9 ;  /* 0x0000000900197c02 */ /* 0x000fe20008000f00 */
[----:B------:R-:W-:Y:S01]  /*15270*/  IMAD.U32 R27, RZ, RZ, UR9 ;  /* 0x00000009ff1b7e24 */ /* 0x000fe2000f8e00ff */
[----:B------:R-:W-:Y:S02]  /*15280*/  MOV R26, UR9 ;  /* 0x00000009001a7c02 */ /* 0x000fe40008000f00 */
[----:B------:R-:W-:-:S13]  /*15290*/  ISETP.GE.U32.AND P0, PT, R4, UR8, PT ;  /* 0x0000000804007c0c */ /* 0x000fda000bf06070 */
[----:B------:R-:W-:Y:S05]  /*152a0*/  @P0 BRA `(.L_x_879) ;  /* 0x0000000000d80947 */ /* 0x000fea0003800000 */
[----:B------:R-:W-:Y:S01]  /*152b0*/  ULDC UR7, c[0x0][0x10] ;  /* 0x0000040000077ab9 */ /* 0x000fe20000000800 */
[----:B------:R-:W1:Y:S01]  /*152c0*/  LDC R23, c[0x0][0x4] ;  /* 0x00000100ff177b82 */ /* 0x000e620000000800 */
[----:B------:R-:W-:Y:S01]  /*152d0*/  BSSY B1, `(.L_x_880) ;  /* 0x0000015000017945 */ /* 0x000fe20003800000 */
[----:B------:R-:W-:Y:S01]  /*152e0*/  MOV R6, R4 ;  /* 0x0000000400067202 */ /* 0x000fe20000000f00 */
[----:B------:R-:W-:Y:S01]  /*152f0*/  IMAD.U32 R26, RZ, RZ, UR9 ;  /* 0x00000009ff1a7e24 */ /* 0x000fe2000f8e00ff */
[----:B------:R-:W-:Y:S01]  /*15300*/  MOV R25, UR9 ;  /* 0x0000000900197c02 */ /* 0x000fe20008000f00 */
[----:B------:R-:W-:Y:S01]  /*15310*/  IMAD R7, R0, UR7, RZ ;  /* 0x0000000700077c24 */ /* 0x000fe2000f8e02ff */
[----:B------:R-:W-:Y:S01]  /*15320*/  MOV R27, UR9 ;  /* 0x00000009001b7c02 */ /* 0x000fe20008000f00 */
[----:B-1----:R-:W-:-:S07]  /*15330*/  IMAD R23, R23, UR6, RZ ;  /* 0x0000000617177c24 */ /* 0x002fce000f8e02ff */
.L_x_881:
[----:B------:R-:W1:Y:S01]  /*15340*/  LDC.64 R4, c[0x0][0x608] ;  /* 0x00018200ff047b82 */ /* 0x000e620000000a00 */
[----:B------:R-:W-:-:S05]  /*15350*/  IADD3 R29, R7, R6, RZ ;  /* 0x00000006071d7210 */ /* 0x000fca0007ffe0ff */
[----:B-1----:R-:W-:-:S05]  /*15360*/  IMAD.WIDE.U32 R4, R29, 0x10, R4 ;  /* 0x000000101d047825 */ /* 0x002fca00078e0004 */
[----:B------:R-:W2:Y:S04]  /*15370*/  LDG.E R29, desc[UR60][R4.64] ;  /* 0x0000003c041d7981 */ /* 0x000ea8000c1e1900 */
[----:B------:R-:W3:Y:S04]  /*15380*/  LDG.E R0, desc[UR60][R4.64+0x4] ;  /* 0x0000043c04007981 */ /* 0x000ee8000c1e1900 */
[----:B------:R-:W4:Y:S04]  /*15390*/  LDG.E R31, desc[UR60][R4.64+0x8] ;  /* 0x0000083c041f7981 */ /* 0x000f28000c1e1900 */
[----:B------:R-:W5:Y:S01]  /*153a0*/  LDG.E R28, desc[UR60][R4.64+0xc] ;  /* 0x00000c3c041c7981 */ /* 0x000f62000c1e1900 */
[----:B------:R-:W-:-:S05]  /*153b0*/  IMAD.IADD R6, R23, 0x1, R6 ;  /* 0x0000000117067824 */ /* 0x000fca00078e0206 */
[----:B------:R-:W-:Y:S01]  /*153c0*/  ISETP.GE.U32.AND P0, PT, R6, UR8, PT ;  /* 0x0000000806007c0c */ /* 0x000fe2000bf06070 */
[----:B--2---:R-:W-:Y:S01]  /*153d0*/  FADD.FTZ R24, R29, R24 ;  /* 0x000000181d187221 */ /* 0x004fe20000010000 */
[----:B---3--:R-:W-:Y:S01]  /*153e0*/  FADD.FTZ R25, R0, R25 ;  /* 0x0000001900197221 */ /* 0x008fe20000010000 */
[----:B----4-:R-:W-:Y:S01]  /*153f0*/  FADD.FTZ R26, R31, R26 ;  /* 0x0000001a1f1a7221 */ /* 0x010fe20000010000 */
[----:B-----5:R-:W-:-:S09]  /*15400*/  FADD.FTZ R27, R28, R27 ;  /* 0x0000001b1c1b7221 */ /* 0x020fd20000010000 */
[----:B------:R-:W-:Y:S05]  /*15410*/  @!P0 BRA `(.L_x_881) ;  /* 0xfffffffc00c88947 */ /* 0x000fea000383ffff */
[----:B------:R-:W-:Y:S05]  /*15420*/  BSYNC B1 ;  /* 0x0000000000017941 */ /* 0x000fea0003800000 */
.L_x_880:
[----:B------:R-:W-:Y:S05]  /*15430*/  BRA `(.L_x_879) ;  /* 0x0000000000747947 */ /* 0x000fea0003800000 */
.L_x_878:
[----:B------:R-:W-:Y:S01]  /*15440*/  ULDC UR7, c[0x0][0x22c] ;  /* 0x00008b0000077ab9 */ /* 0x000fe20000000800 */
[----:B------:R-:W-:Y:S01]  /*15450*/  MOV R25, UR9 ;  /* 0x0000000900197c02 */ /* 0x000fe20008000f00 */
[----:B------:R-:W-:Y:S01]  /*15460*/  IMAD.U32 R27, RZ, RZ, UR9 ;  /* 0x00000009ff1b7e24 */ /* 0x000fe2000f8e00ff */
[----:B------:R-:W-:Y:S02]  /*15470*/  ISETP.GE.U32.AND P0, PT, R2, UR7, PT ;  /* 0x0000000702007c0c */ /* 0x000fe4000bf06070 */
[----:B------:R-:W-:-:S11]  /*15480*/  MOV R26, UR9 ;  /* 0x00000009001a7c02 */ /* 0x000fd60008000f00 */
[----:B------:R-:W-:Y:S05]  /*15490*/  @P0 BRA `(.L_x_879) ;  /* 0x00000000005c0947 */ /* 0x000fea0003800000 */
[----:B------:R-:W-:Y:S01]  /*154a0*/  ULDC UR6, c[0x0][0x10] ;  /* 0x0000040000067ab9 */ /* 0x000fe20000000800 */
[----:B------:R-:W1:Y:S01]  /*154b0*/  LDC R32, c[0x0][RZ] ;  /* 0x00000000ff207b82 */ /* 0x000e620000000800 */
[----:B------:R-:W-:Y:S01]  /*154c0*/  MOV R23, R2 ;  /* 0x0000000200177202 */ /* 0x000fe20000000f00 */
[----:B------:R-:W-:Y:S01]  /*154d0*/  IMAD.U32 R26, RZ, RZ, UR9 ;  /* 0x00000009ff1a7e24 */ /* 0x000fe2000f8e00ff */
[----:B------:R-:W-:Y:S01]  /*154e0*/  MOV R25, UR9 ;  /* 0x0000000900197c02 */ /* 0x000fe20008000f00 */
[----:B------:R-:W-:Y:S01]  /*154f0*/  IMAD R0, R0, UR6, RZ ;  /* 0x0000000600007c24 */ /* 0x000fe2000f8e02ff */
[----:B------:R-:W-:-:S03]  /*15500*/  MOV R27, UR9 ;  /* 0x00000009001b7c02 */ /* 0x000fc60008000f00 */
[----:B------:R-:W2:Y:S08]  /*15510*/  LDC.64 R4, c[0x0][0x608] ;  /* 0x00018200ff047b82 */ /* 0x000eb00000000a00 */
[----:B------:R-:W3:Y:S02]  /*15520*/  LDC R34, c[0x0][0x4] ;  /* 0x00000100ff227b82 */ /* 0x000ee40000000800 */
.L_x_882:
[----:B------:R-:W-:-:S05]  /*15530*/  IADD3 R6, R0, R23, RZ ;  /* 0x0000001700067210 */ /* 0x000fca0007ffe0ff */
[----:B-1----:R-:W-:-:S04]  /*15540*/  IMAD R7, R6, R32, R17 ;  /* 0x0000002006077224 */ /* 0x002fc800078e0211 */
[----:B--2---:R-:W-:-:S05]  /*15550*/  IMAD.WIDE.U32 R6, R7, 0x10, R4 ;  /* 0x0000001007067825 */ /* 0x004fca00078e0004 */
[----:B------:R-:W2:Y:S04]  /*15560*/  LDG.E R29, desc[UR60][R6.64] ;  /* 0x0000003c061d7981 */ /* 0x000ea8000c1e1900 */
[----:B------:R-:W4:Y:S04]  /*15570*/  LDG.E R28, desc[UR60][R6.64+0x4] ;  /* 0x0000043c061c7981 */ /* 0x000f28000c1e1900 */
[----:B------:R-:W5:Y:S04]  /*15580*/  LDG.E R31, desc[UR60][R6.64+0x8] ;  /* 0x0000083c061f7981 */ /* 0x000f68000c1e1900 */
[----:B------:R-:W5:Y:S01]  /*15590*/  LDG.E R30, desc[UR60][R6.64+0xc] ;  /* 0x00000c3c061e7981 */ /* 0x000f62000c1e1900 */
[----:B---3--:R-:W-:-:S05]  /*155a0*/  IMAD.IADD R23, R34, 0x1, R23 ;  /* 0x0000000122177824 */ /* 0x008fca00078e0217 */
[----:B------:R-:W-:Y:S01]  /*155b0*/  ISETP.GE.U32.AND P0, PT, R23, UR7, PT ;  /* 0x0000000717007c0c */ /* 0x000fe2000bf06070 */
[----:B--2---:R-:W-:Y:S01]  /*155c0*/  FADD.FTZ R24, R29, R24 ;  /* 0x000000181d187221 */ /* 0x004fe20000010000 */
[----:B----4-:R-:W-:Y:S01]  /*155d0*/  FADD.FTZ R25, R28, R25 ;  /* 0x000000191c197221 */ /* 0x010fe20000010000 */
[----:B-----5:R-:W-:Y:S01]  /*155e0*/  FADD.FTZ R26, R31, R26 ;  /* 0x0000001a1f1a7221 */ /* 0x020fe20000010000 */
[----:B------:R-:W-:-:S09]  /*155f0*/  FADD.FTZ R27, R30, R27 ;  /* 0x0000001b1e1b7221 */ /* 0x000fd20000010000 */
[----:B------:R-:W-:Y:S05]  /*15600*/  @!P0 BRA `(.L_x_882) ;  /* 0xfffffffc00c88947 */ /* 0x000fea000383ffff */
.L_x_879:
[----:B------:R-:W-:Y:S05]  /*15610*/  BSYNC B0 ;  /* 0x0000000000007941 */ /* 0x000fea0003800000 */
.L_x_877:
        /* <DEDUP_REMOVED lines=13> */
.L_x_884:
[----:B------:R-:W-:Y:S01]  /*156f0*/  IADD3 R4, R2, R23, RZ ;  /* 0x0000001702047210 */ /* 0x000fe20007ffe0ff */
[----:B------:R-:W-:Y:S03]  /*15700*/  BAR.SYNC.DEFER_BLOCKING 0x0 ;  /* 0x0000000000007b1d */ /* 0x000fe60000010000 */
[----:B------:R-:W-:-:S04]  /*15710*/  ISETP.GE.U32.AND P0, PT, R4, UR6, PT ;  /* 0x0000000604007c0c */ /* 0x000fc8000bf06070 */
[----:B------:R-:W-:-:S13]  /*15720*/  ISETP.GE.U32.OR P0, PT, R2, R23, P0 ;  /* 0x000000170200720c */ /* 0x000fda0000706470 */
[----:B------:R-:W-:-:S05]  /*15730*/  @!P0 IMAD R4, R4, R28, R17 ;  /* 0x0000001c04048224 */ /* 0x000fca00078e0211 */
[----:B------:R-:W-:-:S06]  /*15740*/  @!P0 LEA R4, R4, UR4, 0x4 ;  /* 0x0000000404048c11 */ /* 0x000fcc000f8e20ff */
        /* <DEDUP_REMOVED lines=9> */
.L_x_883:
[----:B------:R-:W-:Y:S05]  /*157e0*/  @!P2 BRA `(.L_x_885) ;  /* 0x0000000000a0a947 */ /* 0x000fea0003800000 */
[----:B------:R-:W-:Y:S01]  /*157f0*/  ISETP.GT.AND P0, PT, R28, 0x20, PT ;  /* 0x000000201c00780c */ /* 0x000fe20003f04270 */
[----:B------:R-:W-:-:S12]  /*15800*/  IMAD.MOV.U32 R2, RZ, RZ, R28 ;  /* 0x000000ffff027224 */ /* 0x000fd800078e001c */
[----:B------:R-:W-:Y:S05]  /*15810*/  @!P0 BRA `(.L_x_886) ;  /* 0x0000000000588947 */ /* 0x000fea0003800000 */
[----:B------:R-:W-:Y:S01]  /*15820*/  LEA.HI R2, R28, R28, RZ, 0x1 ;  /* 0x0000001c1c027211 */ /* 0x000fe200078f08ff */
[----:B------:R3:W-:Y:S03]  /*15830*/  STS.128 [R0], R24 ;  /* 0x0000001800007388 */ /* 0x0007e60000000c00 */
[----:B------:R-:W-:Y:S01]  /*15840*/  SHF.R.S32.HI R4, RZ, 0x1, R2 ;  /* 0x00000001ff047819 */ /* 0x000fe20000011402 */
[----:B------:R-:W-:-:S03]  /*15850*/  HFMA2.MMA R2, -RZ, RZ, 0, 1.9073486328125e-06 ;  /* 0x00000020ff027435 */ /* 0x000fc600000001ff */
[----:B------:R-:W-:-:S13]  /*15860*/  ISETP.GE.AND P0, PT, R4, 0x20, PT ;  /* 0x000000200400780c */ /* 0x000fda0003f06270 */
[----:B---3--:R-:W-:Y:S05]  /*15870*/  @!P0 BRA `(.L_x_886) ;  /* 0x0000000000408947 */ /* 0x008fea0003800000 */
[----:B------:R-:W-:-:S07]  /*15880*/  MOV R2, R4 ;  /* 0x0000000400027202 */ /* 0x000fce0000000f00 */
.L_x_887:
[----:B------:R-:W-:Y:S01]  /*15890*/  IMAD.IADD R4, R17, 0x1, R2 ;  /* 0x0000000111047824 */ /* 0x000fe200078e0202 */
[----:B------:R-:W-:Y:S04]  /*158a0*/  BAR.SYNC.DEFER_BLOCKING 0x0 ;  /* 0x0000000000007b1d */ /* 0x000fe80000010000 */
        /* <DEDUP_REMOVED lines=12> */
[----:B------:R-:W-:-:S07]  /*15970*/  MOV R2, 0x20 ;  /* 0x0000002000027802 */ /* 0x000fce0000000f00 */
.L_x_886:
[----:B------:R-:W-:Y:S01]  /*15980*/  BAR.SYNC.DEFER_BLOCKING 0x0 ;  /* 0x0000000000007b1d */ /* 0x000fe20000010000 */
[----:B------:R-:W-:-:S13]  /*15990*/  ISETP.GE.AND P0, PT, R2, 0x2, PT ;  /* 0x000000020200780c */ /* 0x000fda0003f06270 */
[----:B------:R-:W-:Y:S05]  /*159a0*/  @!P0 BRA `(.L_x_885) ;  /* 0x0000000000308947 */ /* 0x000fea0003800000 */
[----:B------:R-:W-:-:S07]  /*159b0*/  IMAD.MOV.U32 R5, RZ, RZ, 0x1 ;  /* 0x00000001ff057424 */ /* 0x000fce00078e00ff */
.L_x_888:
        /* <DEDUP_REMOVED lines=11> */
.L_x_885:
        /* <DEDUP_REMOVED lines=9> */
[----:B------:R-:W4:Y:S04]  /*15b00*/  LDG.E R3, desc[UR60][R8.64] ;  /* 0x0000003c08037981 */ /* 0x000f28000c1e1900 */
[----:B-123--:R-:W2:Y:S04]  /*15b10*/  LDG.E R0, desc[UR60][R8.64+0x4] ;  /* 0x0000043c08007981 */ /* 0x00eea8000c1e1900 */
[----:B------:R-:W3:Y:S04]  /*15b20*/  LDG.E R5, desc[UR60][R8.64+0x8] ;  /* 0x0000083c08057981 */ /* 0x000ee8000c1e1900 */
[----:B------:R-:W5:Y:S01]  /*15b30*/  LDG.E R2, desc[UR60][R8.64+0xc] ;  /* 0x00000c3c08027981 */ /* 0x000f62000c1e1900 */
[----:B----4-:R-:W-:Y:S01]  /*15b40*/  FADD.FTZ R24, R24, R3 ;  /* 0x0000000318187221 */ /* 0x010fe20000010000 */
[----:B--2---:R-:W-:Y:S01]  /*15b50*/  FADD.FTZ R25, R25, R0 ;  /* 0x0000000019197221 */ /* 0x004fe20000010000 */
[----:B---3--:R-:W-:Y:S01]  /*15b60*/  FADD.FTZ R26, R26, R5 ;  /* 0x000000051a1a7221 */ /* 0x008fe20000010000 */
[----:B-----5:R-:W-:-:S07]  /*15b70*/  FADD.FTZ R27, R27, R2 ;  /* 0x000000021b1b7221 */ /* 0x020fce0000010000 */
.L_x_890:
[----:B------:R-:W-:Y:S05]  /*15b80*/  @!P1 BRA `(.L_x_891) ;  /* 0x00000004008c9947 */ /* 0x000fea0003800000 */
[----:B------:R-:W4:Y:S01]  /*15b90*/  LDC R28, c[0x0][0x624] ;  /* 0x00018900ff1c7b82 */ /* 0x000f220000000800 */
[----:B------:R-:W-:Y:S02]  /*15ba0*/  ULDC UR4, c[0x0][0x210] ;  /* 0x0000840000047ab9 */ /* 0x000fe40000000800 */
        /* <DEDUP_REMOVED lines=20> */
.L_x_892:
        /* <DEDUP_REMOVED lines=21> */
[----:B--2---:R-:W-:-:S07]  /*15e40*/  MOV R13, RZ ;  /* 0x000000ff000d7202 */ /* 0x004fce0000000f00 */
[----:B------:R-:W-:-:S07]  /*15e50*/  LEPC R20, `(.L_x_893) ;  /* 0x000000001014794e */ /* 0x000fce0000000000 */
[----:B01-3--:R-:W-:Y:S05]  /*15e60*/  CALL.ABS.NOINC R2 ;  /* 0x0000000002007343 */ /* 0x00bfea0003c00000 */
.L_x_893:
[----:B------:R-:W-:Y:S01]  /*15e70*/  ULDC.64 UR4, c[0x0][0x5f0] ;  /* 0x00017c0000047ab9 */ /* 0x000fe20000000a00 */
[----:B------:R-:W-:Y:S02]  /*15e80*/  ISETP.NE.AND P6, PT, R28, 0x1, PT ;  /* 0x000000011c00780c */ /* 0x000fe40003fc5270 */
[----:B------:R-:W-:Y:S01]  /*15e90*/  IADD3 R2, P0, R19, UR4, RZ ;  /* 0x0000000413027c10 */ /* 0x000fe2000ff1e0ff */
[----:B------:R-:W-:Y:S02]  /*15ea0*/  ULDC UR4, c[0x0][0x210] ;  /* 0x0000840000047ab9 */ /* 0x000fe40000000800 */
[----:B-1----:R-:W-:Y:S02]  /*15eb0*/  FMUL.FTZ R17, R26, UR4 ;  /* 0x000000041a117c20 */ /* 0x002fe40008410000 */
        /* <DEDUP_REMOVED lines=16> */
[----:B-1----:R-:W-:-:S07]  /*15fc0*/  MOV R12, 0x1 ;  /* 0x00000001000c7802 */ /* 0x002fce0000000f00 */
[----:B------:R-:W-:-:S07]  /*15fd0*/  LEPC R20, `(.L_x_894) ;  /* 0x000000001014794e */ /* 0x000fce0000000000 */
[----:B0-2---:R-:W-:Y:S05]  /*15fe0*/  CALL.ABS.NOINC R2 ;  /* 0x0000000002007343 */ /* 0x005fea0003c00000 */
.L_x_894:
        /* <DEDUP_REMOVED lines=12> */
[----:B-1----:R1:W3:Y:S01]  /*160b0*/  LDC.64 R2, c[0x4][R0] ;  /* 0x0100000000027b82 */ /* 0x0022e20000000a00 */
        /* <DEDUP_REMOVED lines=10> */
[----:B0-23--:R-:W-:Y:S05]  /*16160*/  CALL.ABS.NOINC R2 ;  /* 0x0000000002007343 */ /* 0x00dfea0003c00000 */
.L_x_895:
[----:B------:R-:W-:Y:S02]  /*16170*/  ULDC.64 UR4, c[0x0][0x5f0] ;  /* 0x00017c0000047ab9 */ /* 0x000fe40000000a00 */
[----:B------:R-:W-:-:S04]  /*16180*/  IADD3 R16, P0, R16, UR4, RZ ;  /* 0x0000000410107c10 */ /* 0x000fc8000ff1e0ff */
[----:B--2---:R-:W-:-:S05]  /*16190*/  IADD3.X R17, RZ, UR5, RZ, P0, !PT ;  /* 0x00000005ff117c10 */ /* 0x004fca00087fe4ff */
[----:B------:R-:W-:Y:S01]  /*161a0*/  STG.E desc[UR60][R16.64], R27 ;  /* 0x0000001b10007986 */ /* 0x000fe2000c10193c */
[----:B------:R-:W-:Y:S05]  /*161b0*/  EXIT ;  /* 0x000000000000794d */ /* 0x000fea0003800000 */
.L_x_891:
[----:B------:R-:W-:Y:S04]  /*161c0*/  STG.E desc[UR60][R8.64], R24 ;  /* 0x0000001808007986 */ /* 0x000fe8000c10193c */
[----:B------:R-:W-:Y:S04]  /*161d0*/  STG.E desc[UR60][R8.64+0x4], R25 ;  /* 0x0000041908007986 */ /* 0x000fe8000c10193c */
[----:B------:R-:W-:Y:S04]  /*161e0*/  STG.E desc[UR60][R8.64+0x8], R26 ;  /* 0x0000081a08007986 */ /* 0x000fe8000c10193c */
[----:B------:R-:W-:Y:S01]  /*161f0*/  STG.E desc[UR60][R8.64+0xc], R27 ;  /* 0x00000c1b08007986 */ /* 0x000fe2000c10193c */
[----:B------:R-:W-:Y:S05]  /*16200*/  EXIT ;  /* 0x000000000000794d */ /* 0x000fea0003800000 */
.L_x_889:
        /* <DEDUP_REMOVED lines=12> */
.L_x_896:
        /* <DEDUP_REMOVED lines=23> */
.L_x_898:
        /* <DEDUP_REMOVED lines=24> */
.L_x_899:
[----:B------:R-:W-:Y:S01]  /*165c0*/  ULDC.64 UR4, c[0x0][0x5f0] ;  /* 0x00017c0000047ab9 */ /* 0x000fe20000000a00 */
[----:B------:R-:W-:Y:S02]  /*165d0*/  ISETP.NE.AND P6, PT, R28, 0x1, PT ;  /* 0x000000011c00780c */ /* 0x000fe40003fc5270 */
[----:B------:R-:W-:Y:S01]  /*165e0*/  IADD3 R2, P0, R19, UR4, RZ ;  /* 0x0000000413027c10 */ /* 0x000fe2000ff1e0ff */
[----:B------:R-:W-:Y:S02]  /*165f0*/  ULDC UR4, c[0x0][0x210] ;  /* 0x0000840000047ab9 */ /* 0x000fe40000000800 */
[----:B-1----:R-:W-:Y:S01]  /*16600*/  FMUL.FTZ R17, R26, UR4 ;  /* 0x000000041a117c20 */ /* 0x002fe20008410000 */
        /* <DEDUP_REMOVED lines=19> */
.L_x_900:
        /* <DEDUP_REMOVED lines=24> */
.L_x_901:
[----:B------:R-:W-:Y:S02]  /*168c0*/  ULDC.64 UR4, c[0x0][0x5f0] ;  /* 0x00017c0000047ab9 */ /* 0x000fe40000000a00 */
[----:B------:R-:W-:-:S05]  /*168d0*/  IADD3 R16, P0, R16, UR4, RZ ;  /* 0x0000000410107c10 */ /* 0x000fca000ff1e0ff */
[----:B--2---:R-:W-:-:S05]  /*168e0*/  IMAD.X R17, RZ, RZ, UR5, P0 ;  /* 0x00000005ff117e24 */ /* 0x004fca00080e06ff */
[----:B------:R-:W-:Y:S01]  /*168f0*/  STG.E desc[UR60][R16.64], R27 ;  /* 0x0000001b10007986 */ /* 0x000fe2000c10193c */
[----:B------:R-:W-:Y:S05]  /*16900*/  EXIT ;  /* 0x000000000000794d */ /* 0x000fea0003800000 */
.L_x_897:
[----:B------:R-:W-:Y:S04]  /*16910*/  STG.E desc[UR60][R10.64], R24 ;  /* 0x000000180a007986 */ /* 0x000fe8000c10193c */
[----:B------:R-:W-:Y:S04]  /*16920*/  STG.E desc[UR60][R12.64], R25 ;  /* 0x000000190c007986 */ /* 0x000fe8000c10193c */
[----:B------:R-:W-:Y:S04]  /*16930*/  STG.E desc[UR60][R14.64], R26 ;  /* 0x0000001a0e007986 */ /* 0x000fe8000c10193c */
[----:B------:R-:W-:Y:S01]  /*16940*/  STG.E desc[UR60][R20.64], R27 ;  /* 0x0000001b14007986 */ /* 0x000fe2000c10193c */
[----:B------:R-:W-:Y:S05]  /*16950*/  EXIT ;  /* 0x000000000000794d */ /* 0x000fea0003800000 */
.L_x_866:
        /* <DEDUP_REMOVED lines=20> */
[----:B------:R-:W3:Y:S04]  /*16aa0*/  LDG.E R0, desc[UR60][R8.64+0x4] ;  /* 0x0000043c08007981 */ /* 0x000ee8000c1e1900 */
[----:B------:R-:W4:Y:S04]  /*16ab0*/  LDG.E R5, desc[UR60][R8.64+0x8] ;  /* 0x0000083c08057981 */ /* 0x000f28000c1e1900 */
[----:B------:R-:W5:Y:S01]  /*16ac0*/  LDG.E R2, desc[UR60][R8.64+0xc] ;  /* 0x00000c3c08027981 */ /* 0x000f62000c1e1900 */
[----:B--2---:R-:W-:Y:S01]  /*16ad0*/  FADD.FTZ R24, R24, R3 ;  /* 0x0000000318187221 */ /* 0x004fe20000010000 */
[----:B---3--:R-:W-:Y:S01]  /*16ae0*/  FADD.FTZ R25, R25, R0 ;  /* 0x0000000019197221 */ /* 0x008fe20000010000 */
[----:B----4-:R-:W-:Y:S01]  /*16af0*/  FADD.FTZ R26, R26, R5 ;  /* 0x000000051a1a7221 */ /* 0x010fe20000010000 */
[----:B-----5:R-:W-:-:S07]  /*16b00*/  FADD.FTZ R27, R27, R2 ;  /* 0x000000021b1b7221 */ /* 0x020fce0000010000 */
.L_x_903:
        /* <DEDUP_REMOVED lines=23> */
.L_x_905:
        /* <DEDUP_REMOVED lines=24> */
.L_x_906:
        /* <DEDUP_REMOVED lines=11> */
[----:B------:R-:W-:Y:S01]  /*16eb0*/  IMAD.U32 R4, RZ, RZ, UR4 ;  /* 0x00000004ff047e24 */ /* 0x000fe2000f8e00ff */
[----:B-1----:R1:W2:Y:S01]  /*16ec0*/  LDC.64 R2, c[0x4][R0] ;  /* 0x0100000000027b82 */ /* 0x0022a20000000a00 */
        /* <DEDUP_REMOVED lines=11> */
.L_x_907:
        /* <DEDUP_REMOVED lines=12> */
[----:B-1----:R1:W3:Y:S01]  /*17040*/  LDC.64 R2, c[0x4][R0] ;  /* 0x0100000000027b82 */ /* 0x0022e20000000a00 */
        /* <DEDUP_REMOVED lines=10> */
[----:B0-23--:R-:W-:Y:S05]  /*170f0*/  CALL.ABS.NOINC R2 ;  /* 0x0000000002007343 */ /* 0x00dfea0003c00000 */
.L_x_908:
[----:B------:R-:W-:Y:S02]  /*17100*/  ULDC.64 UR4, c[0x0][0x5f0] ;  /* 0x00017c0000047ab9 */ /* 0x000fe40000000a00 */
[----:B------:R-:W-:-:S04]  /*17110*/  IADD3 R16, P0, R16, UR4, RZ ;  /* 0x0000000410107c10 */ /* 0x000fc8000ff1e0ff */
[----:B--2---:R-:W-:-:S05]  /*17120*/  IADD3.X R17, RZ, UR5, RZ, P0, !PT ;  /* 0x00000005ff117c10 */ /* 0x004fca00087fe4ff */
[----:B------:R-:W-:Y:S01]  /*17130*/  STG.E desc[UR60][R16.64], R27 ;  /* 0x0000001b10007986 */ /* 0x000fe2000c10193c */
[----:B------:R-:W-:Y:S05]  /*17140*/  EXIT ;  /* 0x000000000000794d */ /* 0x000fea0003800000 */
.L_x_904:
[----:B------:R-:W-:Y:S04]  /*17150*/  STG.E desc[UR60][R8.64], R24 ;  /* 0x0000001808007986 */ /* 0x000fe8000c10193c */
[----:B------:R-:W-:Y:S04]  /*17160*/  STG.E desc[UR60][R8.64+0x4], R25 ;  /* 0x0000041908007986 */ /* 0x000fe8000c10193c */
[----:B------:R-:W-:Y:S04]  /*17170*/  STG.E desc[UR60][R8.64+0x8], R26 ;  /* 0x0000081a08007986 */ /* 0x000fe8000c10193c */
[----:B------:R-:W-:Y:S01]  /*17180*/  STG.E desc[UR60][R8.64+0xc], R27 ;  /* 0x00000c1b08007986 */ /* 0x000fe2000c10193c */
[----:B------:R-:W-:Y:S05]  /*17190*/  EXIT ;  /* 0x000000000000794d */ /* 0x000fea0003800000 */
.L_x_902:
        /* <DEDUP_REMOVED lines=12> */
.L_x_909:
        /* <DEDUP_REMOVED lines=23> */
.L_x_911:
        /* <DEDUP_REMOVED lines=24> */
.L_x_912:
        /* <DEDUP_REMOVED lines=24> */
.L_x_913:
        /* <DEDUP_REMOVED lines=24> */
.L_x_914:
[----:B------:R-:W-:Y:S02]  /*17850*/  ULDC.64 UR4, c[0x0][0x5f0] ;  /* 0x00017c0000047ab9 */ /* 0x000fe40000000a00 */
[----:B------:R-:W-:-:S04]  /*17860*/  IADD3 R16, P0, R16, UR4, RZ ;  /* 0x0000000410107c10 */ /* 0x000fc8000ff1e0ff */
[----:B--2---:R-:W-:-:S05]  /*17870*/  IADD3.X R17, RZ, UR5, RZ, P0, !PT ;  /* 0x00000005ff117c10 */ /* 0x004fca00087fe4ff */
[----:B------:R-:W-:Y:S01]  /*17880*/  STG.E desc[UR60][R16.64], R27 ;  /* 0x0000001b10007986 */ /* 0x000fe2000c10193c */
[----:B------:R-:W-:Y:S05]  /*17890*/  EXIT ;  /* 0x000000000000794d */ /* 0x000fea0003800000 */
.L_x_910:
[----:B------:R-:W-:Y:S04]  /*178a0*/  STG.E desc[UR60][R4.64], R24 ;  /* 0x0000001804007986 */ /* 0x000fe8000c10193c */
[----:B------:R-:W-:Y:S04]  /*178b0*/  STG.E desc[UR60][R6.64], R25 ;  /* 0x0000001906007986 */ /* 0x000fe8000c10193c */
[----:B------:R-:W-:Y:S04]  /*178c0*/  STG.E desc[UR60][R10.64], R26 ;  /* 0x0000001a0a007986 */ /* 0x000fe8000c10193c */
[----:B------:R-:W-:Y:S01]  /*178d0*/  STG.E desc[UR60][R12.64], R27 ;  /* 0x0000001b0c007986 */ /* 0x000fe2000c10193c */
[----:B------:R-:W-:Y:S05]  /*178e0*/  EXIT ;  /* 0x000000000000794d */ /* 0x000fea0003800000 */
.L_x_915:
        /* <DEDUP_REMOVED lines=9> */
.L_x_8245:


//--------------------- .text._ZN2at6native13reduce_kernelILi512ELi1ENS0_8ReduceOpIdNS0_7MeanOpsIddddEEjdLi4ELi4EEEEEvT1_ --------------------------
	.section	.text._ZN2at6native13reduce_kernelILi512ELi1ENS0_8ReduceOpIdNS0_7MeanOpsIddddEEjdLi4ELi4EEEEEvT1_,"ax",@progbits
	.align	128
        .global         _ZN2at6native13reduce_kernelILi512ELi1ENS0_8ReduceOpIdNS0_7MeanOpsIddddEEjdLi4ELi4EEEEEvT1_
        .type           _ZN2at6native13reduce_kernelILi512ELi1ENS0_8ReduceOpIdNS0_7MeanOpsIddddEEjdLi4ELi4EEEEEvT1_,@function
        .size           _ZN2at6native13reduce_kernelILi512ELi1ENS0_8ReduceOpIdNS0_7MeanOpsIddddEEjdLi4ELi4EEEEEvT1_,(.L_x_8246 - _ZN2at6native13reduce_kernelILi512ELi1ENS0_8ReduceOpIdNS0_7MeanOpsIddddEEjdLi4ELi4EEEEEvT1_)
        .other          _ZN2at6native13reduce_kernelILi512ELi1ENS0_8ReduceOpIdNS0_7MeanOpsIddddEEjdLi4ELi4EEEEEvT1_,@"STO_CUDA_ENTRY STV_DEFAULT"
_ZN2at6native13reduce_kernelILi512ELi1ENS0_8ReduceOpIdNS0_7MeanOpsIddddEEjdLi4ELi4EEEEEvT1_:
.text._ZN2at6native13reduce_kernelILi512ELi1ENS0_8ReduceOpIdNS0_7MeanOpsIddddEEjdLi4ELi4EEEEEvT1_:
[----:B------:R-:W0:Y:S08]  /*0000*/  LDC R1, c[0x0][0x28] ;  /* 0x00000a00ff017b82 */ /* 0x000e300000000800 */
[----:B------:R-:W1:Y:S01]  /*0010*/  LDC R0, c[0x0][0x3f4] ;  /* 0x0000fd00ff007b82 */ /* 0x000e620000000800 */
[----:B------:R-:W2:Y:S01]  /*0020*/  S2R R9, SR_TID.X ;  /* 0x0000000000097919 */ /* 0x000ea20000002100 */
[----:B0-----:R-:W-:Y:S01]  /*0030*/  IADD3 R1, R1, -0x8, RZ ;  /* 0xfffffff801017810 */ /* 0x001fe20007ffe0ff */
[----:B------:R-:W-:Y:S01]  /*0040*/  IMAD.MOV.U32 R2, RZ, RZ, RZ ;  /* 0x000000ffff027224 */ /* 0x000fe200078e00ff */
[----:B-1----:R-:W-:-:S13]  /*0050*/  ISETP.NE.AND P0, PT, R0, RZ, PT ;  /* 0x000000ff0000720c */ /* 0x002fda0003f05270 */
[----:B--2---:R-:W-:Y:S05]  /*0060*/  @!P0 BRA `(.L_x_916) ;  /* 0x0000001000648947 */ /* 0x004fea0003800000 */
        /* <DEDUP_REMOVED lines=10> */
[----:B------:R-:W-:Y:S01]  /*0110*/  HFMA2.MMA R2, -RZ, RZ, 0, 0 ;  /* 0x00000000ff027435 */ /* 0x000fe200000001ff */
[----:B------:R-:W-:-:S09]  /*0120*/  ULDC UR4, c[0x0][0x400] ;  /* 0x0001000000047ab9 */ /* 0x000fd20000000800 */
        /* <DEDUP_REMOVED lines=269> */
.L_x_916:
        /* <DEDUP_REMOVED lines=15> */
[----:B--2---:R-:W-:Y:S01]  /*12f0*/  IMAD R5, R0, UR28, R3 ;  /* 0x0000001c00057c24 */ /* 0x004fe2000f8e0203 */
[----:B------:R-:W-:Y:S01]  /*1300*/  MOV R3, UR6 ;  /* 0x0000000600037c02 */ /* 0x000fe20008000f00 */
        /* <DEDUP_REMOVED lines=10> */
[----:B------:R-:W0:Y:S01]  /*13b0*/  LDC.64 R14, c[0x0][0x218] ;  /* 0x00008600ff0e7b82 */ /* 0x000e220000000a00 */
[----:B------:R-:W-:Y:S01]  /*13c0*/  SHF.R.U64 R2, R18, 0x3, R19 ;  /* 0x0000000312027819 */ /* 0x000fe20000001213 */
[----:B------:R-:W-:Y:S01]  /*13d0*/  ULDC UR4, c[0x0][0x224] ;  /* 0x0000890000047ab9 */ /* 0x000fe20000000800 */
[----:B------:R-:W-:Y:S01]  /*13e0*/  BSSY B1, `(.L_x_920) ;  /* 0x0000026000017945 */ /* 0x000fe20003800000 */
[----:B------:R-:W-:Y:S02]  /*13f0*/  MOV R20, UR4 ;  /* 0x0000000400147c02 */ /* 0x000fe40008000f00 */
[----:B------:R-:W-:-:S04]  /*1400*/  LOP3.LUT R4, R2, 0x3, RZ, 0xc0, !PT ;  /* 0x0000000302047812 */ /* 0x000fc800078ec0ff */
[----:B------:R-:W-:Y:S01]  /*1410*/  ISETP.NE.AND P0, PT, R4, RZ, PT ;  /* 0x000000ff0400720c */ /* 0x000fe20003f05270 */
[----:B0-----:R-:W-:Y:S01]  /*1420*/  IMAD.MOV.U32 R12, RZ, RZ, R14 ;  /* 0x000000ffff0c7224 */ /* 0x001fe200078e000e */
[----:B------:R-:W-:-:S11]  /*1430*/  MOV R13, R15 ;  /* 0x0000000f000d7202 */ /* 0x000fd60000000f00 */
        /* <DEDUP_REMOVED lines=15> */
.L_x_925:
[----:B------:R-:W-:Y:S05]  /*1530*/  BSYNC B3 ;  /* 0x0000000000037941 */ /* 0x000fea0003800000 */
.L_x_924:
[----:B------:R-:W-:-:S04]  /*1540*/  PRMT R2, R2, 0x9910, RZ ;  /* 0x0000991002027816 */ /* 0x000fc800000000ff */
[----:B------:R-:W-:-:S13]  /*1550*/  ISETP.NE.AND P0, PT, R2, RZ, PT ;  /* 0x000000ff0200720c */ /* 0x000fda0003f05270 */
[----:B------:R-:W-:Y:S05]  /*1560*/  @!P0 BRA `(.L_x_923) ;  /* 0x00000000001c8947 */ /* 0x000fea0003800000 */
[----:B------:R-:W-:Y:S01]  /*1570*/  IADD3 R7, P0, R9, -R4, RZ ;  /* 0x8000000409077210 */ /* 0x000fe20007f1e0ff */
[----:B------:R-:W-:-:S03]  /*1580*/  ULDC.64 UR4, c[0x0][0x218] ;  /* 0x0000860000047ab9 */ /* 0x000fc60000000a00 */
[----:B------:R-:W-:Y:S02]  /*1590*/  IADD3.X R2, RZ, -0x1, RZ, P0, !PT ;  /* 0xffffffffff027810 */ /* 0x000fe400007fe4ff */
[----:B------:R-:W-:-:S04]  /*15a0*/  LEA R6, P0, R7, R18, 0x3 ;  /* 0x0000001207067211 */ /* 0x000fc800078018ff */
[----:B------:R-:W-:-:S05]  /*15b0*/  LEA.HI.X R7, R7, R19, R2, 0x3, P0 ;  /* 0x0000001307077211 */ /* 0x000fca00000f1c02 */
[----:B------:R-:W2:Y:S02]  /*15c0*/  LDG.E.64 R12, desc[UR36][R6.64] ;  /* 0x00000024060c7981 */ /* 0x000ea4000c1e1b00 */
[----:B--2---:R-:W-:-:S11]  /*15d0*/  DADD R12, R12, UR4 ;  /* 0x000000040c0c7e29 */ /* 0x004fd60008000000 */
.L_x_923:
[----:B------:R-:W-:Y:S05]  /*15e0*/  BSYNC B2 ;  /* 0x0000000000027941 */ /* 0x000fea0003800000 */
.L_x_922:
[C---:B------:R-:W-:Y:S02]  /*15f0*/  IADD3 R7, P0, -R4.reuse, 0x4, RZ ;  /* 0x0000000404077810 */ /* 0x040fe40007f1e1ff */
[----:B------:R-:W-:Y:S02]  /*1600*/  IADD3 R20, R4, -0x4, R3 ;  /* 0xfffffffc04147810 */ /* 0x000fe40007ffe003 */
[----:B------:R-:W-:Y:S01]  /*1610*/  LEA R18, P1, R7, R18, 0x3 ;  /* 0x0000001207127211 */ /* 0x000fe200078218ff */
[----:B------:R-:W-:-:S05]  /*1620*/  IMAD.X R2, RZ, RZ, -0x1, P0 ;  /* 0xffffffffff027424 */ /* 0x000fca00000e06ff */
[----:B------:R-:W-:-:S07]  /*1630*/  LEA.HI.X R19, R7, R19, R2, 0x3, P1 ;  /* 0x0000001307137211 */ /* 0x000fce00008f1c02 */
.L_x_921:
[----:B------:R-:W-:Y:S05]  /*1640*/  BSYNC B1 ;  /* 0x0000000000017941 */ /* 0x000fea0003800000 */
.L_x_920:
[----:B------:R-:W-:Y:S01]  /*1650*/  LEA R3, R5, 0x3, 0x2 ;  /* 0x0000000305037811 */ /* 0x000fe200078e10ff */
[----:B------:R-:W-:Y:S01]  /*1660*/  BSSY B1, `(.L_x_926) ;  /* 0x0000018000017945 */ /* 0x000fe20003800000 */
[----:B------:R-:W-:Y:S01]  /*1670*/  ISETP.NE.AND P1, PT, RZ, UR27, PT ;  /* 0x0000001bff007c0c */ /* 0x000fe2000bf25270 */
[--C-:B------:R-:W-:Y:S01]  /*1680*/  IMAD.MOV.U32 R17, RZ, RZ, R15.reuse ;  /* 0x000000ffff117224 */ /* 0x100fe200078e000f */
[----:B------:R-:W-:Y:S01]  /*1690*/  ISETP.GE.U32.AND P0, PT, R3, R20, PT ;  /* 0x000000140300720c */ /* 0x000fe20003f06070 */
[----:B------:R-:W-:Y:S01]  /*16a0*/  IMAD.MOV.U32 R3, RZ, RZ, R15 ;  /* 0x000000ffff037224 */ /* 0x000fe200078e000f */
[----:B------:R-:W-:Y:S02]  /*16b0*/  ISETP.NE.AND P2, PT, R8, RZ, PT ;  /* 0x000000ff0800720c */ /* 0x000fe40003f45270 */
[-C--:B------:R-:W-:Y:S02]  /*16c0*/  MOV R2, R14.reuse ;  /* 0x0000000e00027202 */ /* 0x080fe40000000f00 */
[----:B------:R-:W-:-:S07]  /*16d0*/  MOV R16, R14 ;  /* 0x0000000e00107202 */ /* 0x000fce0000000f00 */
[----:B------:R-:W-:Y:S05]  /*16e0*/  @P0 BRA `(.L_x_927) ;  /* 0x00000000003c0947 */ /* 0x000fea0003800000 */
[----:B------:R-:W-:Y:S01]  /*16f0*/  MOV R21, R5 ;  /* 0x0000000500157202 */ /* 0x000fe20000000f00 */
[----:B------:R-:W-:Y:S01]  /*1700*/  IMAD.MOV.U32 R16, RZ, RZ, R14 ;  /* 0x000000ffff107224 */ /* 0x000fe200078e000e */
[----:B------:R-:W-:-:S07]  /*1710*/  MOV R17, R15 ;  /* 0x0000000f00117202 */ /* 0x000fce0000000f00 */
.L_x_928:
[----:B------:R-:W-:Y:S01]  /*1720*/  IMAD.WIDE.U32 R22, R21, 0x20, R18 ;  /* 0x0000002015167825 */ /* 0x000fe200078e0012 */
[----:B------:R-:W-:-:S04]  /*1730*/  ULDC UR4, c[0x0][0x22c] ;  /* 0x00008b0000047ab9 */ /* 0x000fc80000000800 */
[----:B------:R-:W2:Y:S04]  /*1740*/  LDG.E.128 R4, desc[UR36][R22.64] ;  /* 0x0000002416047981 */ /* 0x000ea8000c1e1d00 */
[----:B------:R-:W3:Y:S01]  /*1750*/  LDG.E.128 R8, desc[UR36][R22.64+0x10] ;  /* 0x0000102416087981 */ /* 0x000ee2000c1e1d00 */
[----:B------:R-:W-:-:S05]  /*1760*/  VIADD R21, R21, UR4 ;  /* 0x0000000415157c36 */ /* 0x000fca0008000000 */
[----:B------:R-:W-:-:S04]  /*1770*/  LEA R25, R21, 0x3, 0x2 ;  /* 0x0000000315197811 */ /* 0x000fc800078e10ff */
[----:B------:R-:W-:Y:S01]  /*1780*/  ISETP.GE.U32.AND P0, PT, R25, R20, PT ;  /* 0x000000141900720c */ /* 0x000fe20003f06070 */
[----:B--2---:R-:W-:Y:S02]  /*1790*/  DADD R12, R4, R12 ;  /* 0x00000000040c7229 */ /* 0x004fe4000000000c */
[----:B------:R-:W-:Y:S02]  /*17a0*/  DADD R16, R6, R16 ;  /* 0x0000000006107229 */ /* 0x000fe40000000010 */
[----:B---3--:R-:W-:Y:S02]  /*17b0*/  DADD R14, R8, R14 ;  /* 0x00000000080e7229 */ /* 0x008fe4000000000e */
[----:B------:R-:W-:-:S06]  /*17c0*/  DADD R2, R10, R2 ;  /* 0x000000000a027229 */ /* 0x000fcc0000000002 */
[----:B------:R-:W-:Y:S05]  /*17d0*/  @!P0 BRA `(.L_x_928) ;  /* 0xfffffffc00d08947 */ /* 0x000fea000383ffff */
.L_x_927:
[----:B------:R-:W-:Y:S05]  /*17e0*/  BSYNC B1 ;  /* 0x0000000000017941 */ /* 0x000fea0003800000 */
.L_x_926:
[----:B------:R-:W-:Y:S01]  /*17f0*/  BSSY B1, `(.L_x_929) ;  /* 0x0000008000017945 */ /* 0x000fe20003800000 */
[----:B------:R-:W-:-:S03]  /*1800*/  PRMT R4, RZ, 0x7610, R4 ;  /* 0x00007610ff047816 */ /* 0x000fc60000000004 */
[----:B------:R-:W-:Y:S05]  /*1810*/  @P1 BRA P2, `(.L_x_930) ;  /* 0x0000000000141947 */ /* 0x000fea0001000000 */
[----:B------:R-:W-:Y:S02]  /*1820*/  ISETP.NE.AND P0, PT, RZ, UR28, PT ;  /* 0x0000001cff007c0c */ /* 0x000fe4000bf05270 */
[----:B------:R-:W-:-:S11]  /*1830*/  MOV R4, 0x1 ;  /* 0x0000000100047802 */ /* 0x000fd60000000f00 */
[----:B------:R-:W-:-:S04]  /*1840*/  @P0 ISETP.NE.AND P1, PT, R0, RZ, PT ;  /* 0x000000ff0000020c */ /* 0x000fc80003f25270 */
[----:B------:R-:W-:-:S04]  /*1850*/  @P0 SEL R0, RZ, 0x1, P1 ;  /* 0x00000001ff000807 */ /* 0x000fc80000800000 */
[----:B------:R-:W-:-:S07]  /*1860*/  @P0 PRMT R4, R0, 0x7610, R4 ;  /* 0x0000761000040816 */ /* 0x000fce0000000004 */
.L_x_930:
[----:B------:R-:W-:Y:S05]  /*1870*/  BSYNC B1 ;  /* 0x0000000000017941 */ /* 0x000fea0003800000 */
.L_x_929:
[----:B------:R-:W-:Y:S01]  /*1880*/  PRMT R0, R4, 0x9910, RZ ;  /* 0x0000991004007816 */ /* 0x000fe200000000ff */
[----:B------:R-:W-:Y:S03]  /*1890*/  BSSY B1, `(.L_x_931) ;  /* 0x000000b000017945 */ /* 0x000fe60003800000 */
[----:B------:R-:W-:-:S13]  /*18a0*/  ISETP.NE.AND P0, PT, R0, RZ, PT ;  /* 0x000000ff0000720c */ /* 0x000fda0003f05270 */
[----:B------:R-:W-:Y:S05]  /*18b0*/  @!P0 BRA `(.L_x_932) ;  /* 0x0000000000208947 */ /* 0x000fea0003800000 */
[----:B------:R-:W0:Y:S01]  /*18c0*/  S2R R5, SR_TID.X ;  /* 0x0000000000057919 */ /* 0x000e220000002100 */
[----:B------:R-:W-:-:S05]  /*18d0*/  LOP3.LUT R0, R20, 0xfffffffc, RZ, 0xc0, !PT ;  /* 0xfffffffc14007812 */ /* 0x000fca00078ec0ff */
[----:B0-----:R-:W-:-:S05]  /*18e0*/  IMAD.IADD R5, R0, 0x1, R5 ;  /* 0x0000000100057824 */ /* 0x001fca00078e0205 */
[----:B------:R-:W-:-:S13]  /*18f0*/  ISETP.GE.U32.AND P0, PT, R5, R20, PT ;  /* 0x000000140500720c */ /* 0x000fda0003f06070 */
[----:B------:R-:W-:Y:S05]  /*1900*/  @P0 BRA `(.L_x_932) ;  /* 0x00000000000c0947 */ /* 0x000fea0003800000 */
[----:B------:R-:W-:-:S06]  /*1910*/  IMAD.WIDE R18, R5, 0x8, R18 ;  /* 0x0000000805127825 */ /* 0x000fcc00078e0212 */
[----:B------:R-:W2:Y:S02]  /*1920*/  LDG.E.64 R18, desc[UR36][R18.64] ;  /* 0x0000002412127981 */ /* 0x000ea4000c1e1b00 */
[----:B--2---:R-:W-:-:S11]  /*1930*/  DADD R12, R12, R18 ;  /* 0x000000000c0c7229 */ /* 0x004fd60000000012 */
.L_x_932:
[----:B------:R-:W-:Y:S05]  /*1940*/  BSYNC B1 ;  /* 0x0000000000017941 */ /* 0x000fea0003800000 */
.L_x_931:
[----:B------:R-:W-:-:S08]  /*1950*/  DADD R12, R16, R12 ;  /* 0x00000000100c7229 */ /* 0x000fd0000000000c */
[----:B------:R-:W-:-:S08]  /*1960*/  DADD R12, R12, R14 ;  /* 0x000000000c0c7229 */ /* 0x000fd0000000000e */
[----:B------:R-:W-:Y:S01]  /*1970*/  DADD R16, R12, R2 ;  /* 0x000000000c107229 */ /* 0x000fe20000000002 */
[----:B------:R-:W-:Y:S10]  /*1980*/  BRA `(.L_x_918) ;  /* 0x0000009c005c7947 */ /* 0x000ff40003800000 */
.L_x_919:
        /* <DEDUP_REMOVED lines=9> */
[----:B------:R-:W-:Y:S01]  /*1a20*/  IMAD.MOV.U32 R0, RZ, RZ, R5 ;  /* 0x000000ffff007224 */ /* 0x000fe200078e0005 */
[----:B------:R-:W-:-:S05]  /*1a30*/  MOV R2, UR4 ;  /* 0x0000000400027c02 */ /* 0x000fca0008000f00 */
[----:B------:R-:W-:Y:S01]  /*1a40*/  IMAD R6, R2, 0x3, R5 ;  /* 0x0000000302067824 */ /* 0x000fe200078e0205 */
[----:B0-----:R-:W-:Y:S01]  /*1a50*/  MOV R16, R14 ;  /* 0x0000000e00107202 */ /* 0x001fe20000000f00 */
[----:B------:R-:W-:Y:S01]  /*1a60*/  IMAD.MOV.U32 R17, RZ, RZ, R15 ;  /* 0x000000ffff117224 */ /* 0x000fe200078e000f */
[----:B------:R-:W-:Y:S06]  /*1a70*/  @!P1 BRA `(.L_x_934) ;  /* 0x0000009000949947 */ /* 0x000fec0003800000 */
[----:B------:R-:W-:Y:S01]  /*1a80*/  ISETP.GE.U32.AND P0, PT, R6, R3, PT ;  /* 0x000000030600720c */ /* 0x000fe20003f06070 */
[----:B------:R-:W-:Y:S01]  /*1a90*/  BSSY B1, `(.L_x_935) ;  /* 0x000041d000017945 */ /* 0x000fe20003800000 */
[-C--:B------:R-:W-:Y:S01]  /*1aa0*/  MOV R12, R14.reuse ;  /* 0x0000000e000c7202 */ /* 0x080fe20000000f00 */
[--C-:B------:R-:W-:Y:S01]  /*1ab0*/  IMAD.MOV.U32 R13, RZ, RZ, R15.reuse ;  /* 0x000000ffff0d7224 */ /* 0x100fe200078e000f */
[----:B------:R-:W-:Y:S01]  /*1ac0*/  MOV R10, R14 ;  /* 0x0000000e000a7202 */ /* 0x000fe20000000f00 */
[----:B------:R-:W-:-:S08]  /*1ad0*/  IMAD.MOV.U32 R11, RZ, RZ, R15 ;  /* 0x000000ffff0b7224 */ /* 0x000fd000078e000f */
[----:B------:R-:W-:Y:S05]  /*1ae0*/  @P0 BRA `(.L_x_936) ;  /* 0x00000040005c0947 */ /* 0x000fea0003800000 */
[----:B------:R-:W-:Y:S01]  /*1af0*/  BSSY B2, `(.L_x_936) ;  /* 0x0000416000027945 */ /* 0x000fe20003800000 */
[----:B------:R-:W-:Y:S01]  /*1b00*/  ISETP.NE.AND P0, PT, R7, RZ, PT ;  /* 0x000000ff0700720c */ /* 0x000fe20003f05270 */
[--C-:B------:R-:W-:Y:S01]  /*1b10*/  IMAD.MOV.U32 R13, RZ, RZ, R15.reuse ;  /* 0x000000ffff0d7224 */ /* 0x100fe200078e000f */
[-C--:B------:R-:W-:Y:S01]  /*1b20*/  MOV R12, R14.reuse ;  /* 0x0000000e000c7202 */ /* 0x080fe20000000f00 */
[----:B------:R-:W-:Y:S01]  /*1b30*/  IMAD.MOV.U32 R11, RZ, RZ, R15 ;  /* 0x000000ffff0b7224 */ /* 0x000fe200078e000f */
[----:B------:R-:W-:-:S09]  /*1b40*/  MOV R10, R14 ;  /* 0x0000000e000a7202 */ /* 0x000fd20000000f00 */
.L_x_941:
        /* <DEDUP_REMOVED lines=52> */
[----:B0-----:R-:W-:Y:S09]  /*1e90*/  @!P0 BRA `(.L_x_937) ;  /* 0x0000000c00d88947 */ /* 0x001ff20003800000 */
[----:B------:R-:W-:Y:S01]  /*1ea0*/  MOV R6, RZ ;  /* 0x000000ff00067202 */ /* 0x000fe20000000f00 */
[----:B------:R-:W-:Y:S01]  /*1eb0*/  IMAD.MOV.U32 R7, RZ, RZ, R0 ;  /* 0x000000ffff077224 */ /* 0x000fe200078e0000 */
        /* <DEDUP_REMOVED lines=244> */
.L_x_937:
        /* <DEDUP_REMOVED lines=228> */
[----:B------:R-:W-:Y:S01]  /*3c40*/  SHF.R.U32.HI R5, RZ, UR24, R5 ;  /* 0x00000018ff057c19 */ /* 0x000fe20008011605 */
[----:B------:R-:W0:Y:S01]  /*3c50*/  @P1 LDC R23, c[0x0][0x384] ;  /* 0x0000e100ff171b82 */ /* 0x000e220000000800 */
[----:B------:R-:W-:-:S03]  /*3c60*/  @P1 MOV R4, RZ ;  /* 0x000000ff00041202 */ /* 0x000fc60000000f00 */
[----:B------:R-:W-:-:S04]  /*3c70*/  IMAD.MOV R0, RZ, RZ, -R5 ;  /* 0x000000ffff007224 */ /* 0x000fc800078e0a05 */
[----:B------:R-:W-:Y:S01]  /*3c80*/  IMAD R0, R0, UR38, R7 ;  /* 0x0000002600007c24 */ /* 0x000fe2000f8e0207 */
[----:B------:R-:W1:Y:S03]  /*3c90*/  @P1 LDC R20, c[0x0][0x3f0] ;  /* 0x0000fc00ff141b82 */ /* 0x000e660000000800 */
[----:B------:R-:W-:-:S05]  /*3ca0*/  IMAD R3, R0, UR25, R3 ;  /* 0x0000001900037c24 */ /* 0x000fca000f8e0203 */
[----:B------:R-:W2:Y:S02]  /*3cb0*/  @P1 LDC.64 R6, c[0x0][0x388] ;  /* 0x0000e200ff061b82 */ /* 0x000ea40000000a00 */
[----:B--2---:R-:W-:-:S05]  /*3cc0*/  @P1 IMAD.HI.U32 R6, R5, R6, R4 ;  /* 0x0000000605061227 */ /* 0x004fca00078e0004 */
[----:B------:R-:W-:-:S05]  /*3cd0*/  @P1 SHF.R.U32.HI R6, RZ, R7, R6 ;  /* 0x00000007ff061219 */ /* 0x000fca0000011606 */
[----:B------:R-:W-:-:S04]  /*3ce0*/  @P1 IMAD.MOV R4, RZ, RZ, -R6 ;  /* 0x000000ffff041224 */ /* 0x000fc800078e0a06 */
[----:B0-----:R-:W-:-:S04]  /*3cf0*/  @P1 IMAD R4, R23, R4, R5 ;  /* 0x0000000417041224 */ /* 0x001fc800078e0205 */
[----:B-1----:R-:W-:-:S07]  /*3d00*/  @P1 IMAD R3, R4, R20, R3 ;  /* 0x0000001404031224 */ /* 0x002fce00078e0203 */
.L_x_938:
[----:B------:R-:W-:-:S04]  /*3d10*/  LOP3.LUT R3, R3, 0xfffffff8, RZ, 0xc0, !PT ;  /* 0xfffffff803037812 */ /* 0x000fc800078ec0ff */
[----:B------:R-:W-:-:S04]  /*3d20*/  IADD3 R6, P1, R18, R3, RZ ;  /* 0x0000000312067210 */ /* 0x000fc80007f3e0ff */
[----:B------:R-:W-:-:S06]  /*3d30*/  IADD3.X R7, RZ, R19, RZ, P1, !PT ;  /* 0x00000013ff077210 */ /* 0x000fcc0000ffe4ff */
[----:B------:R-:W5:Y:S01]  /*3d40*/  LDG.E.64 R6, desc[UR36][R6.64] ;  /* 0x0000002406067981 */ /* 0x000f62000c1e1b00 */
[----:B------:R-:W-:Y:S01]  /*3d50*/  IMAD.IADD R0, R21, 0x1, R2 ;  /* 0x0000000115007824 */ /* 0x000fe200078e0202 */
[----:B------:R-:W-:Y:S01]  /*3d60*/  MOV R3, RZ ;  /* 0x000000ff00037202 */ /* 0x000fe20000000f00 */
[----:B------:R-:W-:Y:S01]  /*3d70*/  IMAD.MOV.U32 R4, RZ, RZ, RZ ;  /* 0x000000ffff047224 */ /* 0x000fe200078e00ff */
        /* <DEDUP_REMOVED lines=227> */
[----:B0-----:R-:W-:-:S04]  /*4bb0*/  @P1 IMAD.HI.U32 R20, R23, R20, R22 ;  /* 0x0000001417141227 */ /* 0x001fc800078e0016 */
[----:B------:R-:W-:Y:S01]  /*4bc0*/  IMAD.MOV R22, RZ, RZ, -R23 ;  /* 0x000000ffff167224 */ /* 0x000fe200078e0a17 */
[----:B------:R-:W-:Y:S02]  /*4bd0*/  @P1 SHF.R.U32.HI R20, RZ, R21, R20 ;  /* 0x00000015ff141219 */ /* 0x000fe40000011614 */
[----:B------:R-:W0:Y:S01]  /*4be0*/  @P1 LDC R21, c[0x0][0x3f0] ;  /* 0x0000fc00ff151b82 */ /* 0x000e220000000800 */
[----:B------:R-:W-:Y:S01]  /*4bf0*/  IMAD R5, R22, UR38, R5 ;  /* 0x0000002616057c24 */ /* 0x000fe2000f8e0205 */
[----:B------:R-:W-:-:S03]  /*4c00*/  @P1 IADD3 R25, -R20, RZ, RZ ;  /* 0x000000ff14191210 */ /* 0x000fc60007ffe1ff */
[----:B------:R-:W-:-:S03]  /*4c10*/  IMAD R4, R5, UR25, R4 ;  /* 0x0000001905047c24 */ /* 0x000fc6000f8e0204 */
[----:B------:R-:W1:Y:S02]  /*4c20*/  @P1 LDC R22, c[0x0][0x384] ;  /* 0x0000e100ff161b82 */ /* 0x000e640000000800 */
[----:B-1----:R-:W-:-:S04]  /*4c30*/  @P1 IMAD R22, R22, R25, R23 ;  /* 0x0000001916161224 */ /* 0x002fc800078e0217 */
[----:B0-----:R-:W-:-:S07]  /*4c40*/  @P1 IMAD R4, R22, R21, R4 ;  /* 0x0000001516041224 */ /* 0x001fce00078e0204 */
.L_x_939:
[----:B------:R-:W-:-:S04]  /*4c50*/  LOP3.LUT R5, R4, 0xfffffff8, RZ, 0xc0, !PT ;  /* 0xfffffff804057812 */ /* 0x000fc800078ec0ff */
[----:B------:R-:W-:-:S05]  /*4c60*/  IADD3 R4, P1, R18, R5, RZ ;  /* 0x0000000512047210 */ /* 0x000fca0007f3e0ff */
[----:B------:R-:W-:-:S06]  /*4c70*/  IMAD.X R5, RZ, RZ, R19, P1 ;  /* 0x000000ffff057224 */ /* 0x000fcc00008e0613 */
[----:B------:R-:W5:Y:S01]  /*4c80*/  LDG.E.64 R4, desc[UR36][R4.64] ;  /* 0x0000002404047981 */ /* 0x000f62000c1e1b00 */
[----:B------:R-:W-:Y:S01]  /*4c90*/  IADD3 R0, R0, R2, RZ ;  /* 0x0000000200007210 */ /* 0x000fe20007ffe0ff */
[----:B------:R-:W-:Y:S06]  /*4ca0*/  @!P0 BRA `(.L_x_940) ;  /* 0x0000000c00b08947 */ /* 0x000fec0003800000 */
[----:B------:R-:W0:Y:S01]  /*4cb0*/  LDC.64 R20, c[0x0][0x260] ;  /* 0x00009800ff147b82 */ /* 0x000e220000000a00 */
[----:B------:R-:W-:Y:S01]  /*4cc0*/  MOV R23, R0 ;  /* 0x0000000000177202 */ /* 0x000fe20000000f00 */
[----:B------:R-:W-:-:S04]  /*4cd0*/  IMAD.MOV.U32 R22, RZ, RZ, RZ ;  /* 0x000000ffff167224 */ /* 0x000fc800078e00ff */
[----:B------:R-:W-:-:S05]  /*4ce0*/  IMAD.HI.U32 R23, R0, UR30, R22 ;  /* 0x0000001e00177c27 */ /* 0x000fca000f8e0016 */
[----:B------:R-:W-:-:S05]  /*4cf0*/  SHF.R.U32.HI R23, RZ, UR31, R23 ;  /* 0x0000001fff177c19 */ /* 0x000fca0008011617 */
[----:B------:R-:W-:Y:S01]  /*4d00*/  IMAD.MOV R3, RZ, RZ, -R23 ;  /* 0x000000ffff037224 */ /* 0x000fe200078e0a17 */
[----:B0-----:R-:W-:-:S03]  /*4d10*/  ISETP.NE.AND P1, PT, R20, 0x1, PT ;  /* 0x000000011400780c */ /* 0x001fc60003f25270 */
[----:B------:R-:W-:-:S04]  /*4d20*/  IMAD R21, R21, R3, R0 ;  /* 0x0000000315157224 */ /* 0x000fc800078e0200 */
[----:B------:R-:W-:-:S06]  /*4d30*/  IMAD R3, R21, UR4, RZ ;  /* 0x0000000415037c24 */ /* 0x000fcc000f8e02ff */
[----:B------:R-:W-:Y:S05]  /*4d40*/  @!P1 BRA `(.L_x_940) ;  /* 0x0000000c00889947 */ /* 0x000fea0003800000 */
        /* <DEDUP_REMOVED lines=216> */
[----:B------:R-:W-:-:S05]  /*5ad0*/  IADD3 R25, -R23, RZ, RZ ;  /* 0x000000ff17197210 */ /* 0x000fca0007ffe1ff */
[----:B------:R-:W-:-:S04]  /*5ae0*/  IMAD R24, R25, UR4, R24 ;  /* 0x0000000419187c24 */ /* 0x000fc8000f8e0218 */
[----:B------:R-:W-:Y:S02]  /*5af0*/  IMAD R3, R24, UR25, R3 ;  /* 0x0000001918037c24 */ /* 0x000fe4000f8e0203 */
[----:B0-----:R-:W-:Y:S02]  /*5b00*/  @P1 IMAD.HI.U32 R20, R23, R20, R22 ;  /* 0x0000001417141227 */ /* 0x001fe400078e0016 */
[----:B------:R-:W0:Y:S03]  /*5b10*/  @P1 LDC R22, c[0x0][0x384] ;  /* 0x0000e100ff161b82 */ /* 0x000e260000000800 */
[----:B------:R-:W-:-:S05]  /*5b20*/  @P1 SHF.R.U32.HI R21, RZ, R21, R20 ;  /* 0x00000015ff151219 */ /* 0x000fca0000011614 */
[----:B------:R-:W1:Y:S01]  /*5b30*/  @P1 LDC R20, c[0x0][0x3f0] ;  /* 0x0000fc00ff141b82 */ /* 0x000e620000000800 */
[----:B------:R-:W-:-:S04]  /*5b40*/  @P1 IMAD.MOV R21, RZ, RZ, -R21 ;  /* 0x000000ffff151224 */ /* 0x000fc800078e0a15 */
[----:B0-----:R-:W-:-:S04]  /*5b50*/  @P1 IMAD R22, R22, R21, R23 ;  /* 0x0000001516161224 */ /* 0x001fc800078e0217 */
[----:B-1----:R-:W-:-:S07]  /*5b60*/  @P1 IMAD R3, R22, R20, R3 ;  /* 0x0000001416031224 */ /* 0x002fce00078e0203 */
.L_x_940:
[----:B------:R-:W-:Y:S01]  /*5b70*/  LOP3.LUT R3, R3, 0xfffffff8, RZ, 0xc0, !PT ;  /* 0xfffffff803037812 */ /* 0x000fe200078ec0ff */
[----:B------:R-:W-:-:S03]  /*5b80*/  ULDC UR4, c[0x0][0x224] ;  /* 0x0000890000047ab9 */ /* 0x000fc60000000800 */
[----:B------:R-:W-:-:S04]  /*5b90*/  IADD3 R26, P1, R18, R3, RZ ;  /* 0x00000003121a7210 */ /* 0x000fc80007f3e0ff */
[----:B------:R-:W-:-:S06]  /*5ba0*/  IADD3.X R27, RZ, R19, RZ, P1, !PT ;  /* 0x00000013ff1b7210 */ /* 0x000fcc0000ffe4ff */
[----:B------:R-:W2:Y:S01]  /*5bb0*/  LDG.E.64 R26, desc[UR36][R26.64] ;  /* 0x000000241a1a7981 */ /* 0x000ea2000c1e1b00 */
[----:B------:R-:W-:Y:S01]  /*5bc0*/  IADD3 R0, R0, R2, RZ ;  /* 0x0000000200007210 */ /* 0x000fe20007ffe0ff */
[----:B------:R-:W-:Y:S01]  /*5bd0*/  IMAD.U32 R3, RZ, RZ, UR4 ;  /* 0x00000004ff037e24 */ /* 0x000fe2000f8e00ff */
[----:B-----5:R-:W-:Y:S02]  /*5be0*/  DADD R10, R8, R10 ;  /* 0x00000000080a7229 */ /* 0x020fe4000000000a */
[----:B------:R-:W-:Y:S01]  /*5bf0*/  DADD R12, R6, R12 ;  /* 0x00000000060c7229 */ /* 0x000fe2000000000c */
[----:B------:R-:W-:Y:S01]  /*5c00*/  IMAD R20, R2, 0x3, R0 ;  /* 0x0000000302147824 */ /* 0x000fe200078e0200 */
[----:B------:R-:W-:-:S04]  /*5c10*/  DADD R14, R4, R14 ;  /* 0x00000000040e7229 */ /* 0x000fc8000000000e */
[----:B------:R-:W-:Y:S01]  /*5c20*/  ISETP.GE.U32.AND P1, PT, R20, R3, PT ;  /* 0x000000031400720c */ /* 0x000fe20003f26070 */
[----:B--2---:R-:W-:-:S12]  /*5c30*/  DADD R16, R26, R16 ;  /* 0x000000001a107229 */ /* 0x004fd80000000010 */
[----:B------:R-:W-:Y:S05]  /*5c40*/  @!P1 BRA `(.L_x_941) ;  /* 0xffffffbc00c09947 */ /* 0x000fea000383ffff */
[----:B------:R-:W-:Y:S05]  /*5c50*/  BSYNC B2 ;  /* 0x0000000000027941 */ /* 0x000fea0003800000 */
.L_x_936:
[----:B------:R-:W-:Y:S05]  /*5c60*/  BSYNC B1 ;  /* 0x0000000000017941 */ /* 0x000fea0003800000 */
.L_x_935:
[----:B------:R-:W-:Y:S01]  /*5c70*/  ISETP.GE.U32.AND P0, PT, R0, R3, PT ;  /* 0x000000030000720c */ /* 0x000fe20003f06070 */
[----:B------:R-:W-:-:S12]  /*5c80*/  BSSY B1, `(.L_x_942) ;  /* 0x00004ee000017945 */ /* 0x000fd80003800000 */
[----:B------:R-:W-:Y:S05]  /*5c90*/  @P0 BRA `(.L_x_943) ;  /* 0x0000004c00b00947 */ /* 0x000fea0003800000 */
[----:B------:R-:W0:Y:S01]  /*5ca0*/  LDC R24, c[0x0][0x260] ;  /* 0x00009800ff187b82 */ /* 0x000e220000000800 */
[----:B------:R-:W-:Y:S02]  /*5cb0*/  MOV R8, RZ ;  /* 0x000000ff00087202 */ /* 0x000fe40000000f00 */
        /* <DEDUP_REMOVED lines=258> */
[----:B------:R-:W-:Y:S01]  /*6ce0*/  ISETP.NE.AND P2, PT, R24, 0x18, PT ;  /* 0x000000181800780c */ /* 0x000fe20003f45270 */
[----:B------:R-:W-:-:S07]  /*6cf0*/  ULDC UR4, c[0x0][0x380] ;  /* 0x0000e00000047ab9 */ /* 0x000fce0000000800 */
[----:B------:R-:W-:-:S05]  /*6d00*/  IMAD.HI.U32 R22, R21, UR7, R20 ;  /* 0x0000000715167c27 */ /* 0x000fca000f8e0014 */
[----:B------:R-:W-:Y:S01]  /*6d10*/  SHF.R.U32.HI R23, RZ, UR4, R22 ;  /* 0x00000004ff177c19 */ /* 0x000fe20008011616 */
[----:B------:R-:W-:Y:S01]  /*6d20*/  @P2 IMAD.MOV.U32 R22, RZ, RZ, RZ ;  /* 0x000000ffff162224 */ /* 0x000fe200078e00ff */
[----:B------:R-:W-:Y:S02]  /*6d30*/  ULDC UR4, c[0x0][0x3ec] ;  /* 0x0000fb0000047ab9 */ /* 0x000fe40000000800 */
[----:B------:R-:W-:-:S05]  /*6d40*/  IADD3 R9, -R23, RZ, RZ ;  /* 0x000000ff17097210 */ /* 0x000fca0007ffe1ff */
[----:B------:R-:W-:Y:S02]  /*6d50*/  IMAD R9, R9, UR6, R21 ;  /* 0x0000000609097c24 */ /* 0x000fe4000f8e0215 */
[----:B------:R-:W0:Y:S02]  /*6d60*/  @P2 LDC.64 R20, c[0x0][0x388] ;  /* 0x0000e200ff142b82 */ /* 0x000e240000000a00 */
[----:B------:R-:W-:-:S06]  /*6d70*/  IMAD R8, R9, UR4, R8 ;  /* 0x0000000409087c24 */ /* 0x000fcc000f8e0208 */
[----:B------:R-:W1:Y:S01]  /*6d80*/  @P2 LDC R9, c[0x0][0x384] ;  /* 0x0000e100ff092b82 */ /* 0x000e620000000800 */
[----:B0-----:R-:W-:-:S05]  /*6d90*/  @P2 IMAD.HI.U32 R20, R23, R20, R22 ;  /* 0x0000001417142227 */ /* 0x001fca00078e0016 */
[----:B------:R-:W-:-:S04]  /*6da0*/  @P2 SHF.R.U32.HI R20, RZ, R21, R20 ;  /* 0x00000015ff142219 */ /* 0x000fc80000011614 */
[----:B------:R-:W-:Y:S02]  /*6db0*/  @P2 IADD3 R22, -R20, RZ, RZ ;  /* 0x000000ff14162210 */ /* 0x000fe40007ffe1ff */
[----:B------:R-:W0:Y:S03]  /*6dc0*/  @P2 LDC R20, c[0x0][0x3f0] ;  /* 0x0000fc00ff142b82 */ /* 0x000e260000000800 */
[----:B-1----:R-:W-:-:S04]  /*6dd0*/  @P2 IMAD R9, R9, R22, R23 ;  /* 0x0000001609092224 */ /* 0x002fc800078e0217 */
[----:B0-----:R-:W-:-:S07]  /*6de0*/  @P2 IMAD R8, R9, R20, R8 ;  /* 0x0000001409082224 */ /* 0x001fce00078e0208 */
.L_x_944:
        /* <DEDUP_REMOVED lines=20> */
[----:B------:R0:W-:Y:S01]  /*6f30*/  STL [R1], R0 ;  /* 0x0000000001007387 */ /* 0x0001e20000100800 */
[----:B------:R-:W-:Y:S01]  /*6f40*/  MOV R22, RZ ;  /* 0x000000ff00167202 */ /* 0x000fe20000000f00 */
[----:B------:R-:W-:Y:S01]  /*6f50*/  ULDC.64 UR6, c[0x0][0x270] ;  /* 0x00009c0000067ab9 */ /* 0x000fe20000000a00 */
[----:B------:R-:W-:-:S03]  /*6f60*/  ULDC UR4, c[0x0][0x278] ;  /* 0x00009e0000047ab9 */ /* 0x000fc60000000800 */
[----:B------:R-:W-:Y:S01]  /*6f70*/  IMAD.HI.U32 R24, R23, UR7, R22 ;  /* 0x0000000717187c27 */ /* 0x000fe2000f8e0016 */
[----:B0-----:R-:W0:Y:S04]  /*6f80*/  LDC R0, c[0x0][0x260] ;  /* 0x00009800ff007b82 */ /* 0x001e280000000800 */
[----:B------:R-:W-:Y:S01]  /*6f90*/  SHF.R.U32.HI R25, RZ, UR4, R24 ;  /* 0x00000004ff197c19 */ /* 0x000fe20008011618 */
[----:B------:R-:W-:-:S03]  /*6fa0*/  ULDC UR4, c[0x0][0x394] ;  /* 0x0000e50000047ab9 */ /* 0x000fc60000000800 */
[----:B------:R-:W-:Y:S02]  /*6fb0*/  IADD3 R7, -R25, RZ, RZ ;  /* 0x000000ff19077210 */ /* 0x000fe40007ffe1ff */
[----:B0-----:R-:W-:Y:S02]  /*6fc0*/  ISETP.NE.AND P2, PT, R0, 0x2, PT ;  /* 0x000000020000780c */ /* 0x001fe40003f45270 */
[----:B------:R0:W5:Y:S01]  /*6fd0*/  LDL.LU R0, [R1] ;  /* 0x0000000001007983 */ /* 0x0001620000300800 */
[----:B------:R-:W-:-:S04]  /*6fe0*/  IMAD R7, R7, UR6, R23 ;  /* 0x0000000607077c24 */ /* 0x000fc8000f8e0217 */
[----:B------:R-:W-:-:S06]  /*6ff0*/  IMAD R6, R7, UR4, R6 ;  /* 0x0000000407067c24 */ /* 0x000fcc000f8e0206 */
[----:B0-----:R-:W-:Y:S05]  /*7000*/  @!P2 BRA `(.L_x_945) ;  /* 0x0000001000e8a947 */ /* 0x001fea0003800000 */
[----:B-----5:R0:W-:Y:S01]  /*7010*/  STL [R1], R0 ;  /* 0x0000000001007387 */ /* 0x0201e20000100800 */
[----:B------:R-:W-:Y:S01]  /*7020*/  IMAD.MOV.U32 R24, RZ, RZ, RZ ;  /* 0x000000ffff187224 */ /* 0x000fe200078e00ff */
[----:B------:R-:W-:-:S03]  /*7030*/  ULDC.64 UR4, c[0x0][0x280] ;  /* 0x0000a00000047ab9 */ /* 0x000fc60000000a00 */
[----:B------:R-:W-:Y:S01]  /*7040*/  IMAD.HI.U32 R22, R25, UR4, R24 ;  /* 0x0000000419167c27 */ /* 0x000fe2000f8e0018 */
[----:B------:R-:W-:Y:S01]  /*7050*/  ULDC UR4, c[0x0][0x27c] ;  /* 0x00009f0000047ab9 */ /* 0x000fe20000000800 */
[----:B0-----:R-:W0:Y:S03]  /*7060*/  LDC R0, c[0x0][0x260] ;  /* 0x00009800ff007b82 */ /* 0x001e260000000800 */
[----:B------:R-:W-:-:S04]  /*7070*/  SHF.R.U32.HI R23, RZ, UR5, R22 ;  /* 0x00000005ff177c19 */ /* 0x000fc80008011616 */
[----:B------:R-:W-:Y:S02]  /*7080*/  IADD3 R7, -R23, RZ, RZ ;  /* 0x000000ff17077210 */ /* 0x000fe40007ffe1ff */
[----:B0-----:R-:W-:Y:S02]  /*7090*/  ISETP.NE.AND P2, PT, R0, 0x3, PT ;  /* 0x000000030000780c */ /* 0x001fe40003f45270 */
[----:B------:R0:W5:Y:S01]  /*70a0*/  LDL.LU R0, [R1] ;  /* 0x0000000001007983 */ /* 0x0001620000300800 */
[----:B------:R-:W-:Y:S01]  /*70b0*/  IMAD R7, R7, UR4, R25 ;  /* 0x0000000407077c24 */ /* 0x000fe2000f8e0219 */
[----:B------:R-:W-:-:S03]  /*70c0*/  ULDC UR4, c[0x0][0x398] ;  /* 0x0000e60000047ab9 */ /* 0x000fc60000000800 */
[----:B------:R-:W-:-:S06]  /*70d0*/  IMAD R6, R7, UR4, R6 ;  /* 0x0000000407067c24 */ /* 0x000fcc000f8e0206 */
[----:B0-----:R-:W-:Y:S05]  /*70e0*/  @!P2 BRA `(.L_x_945) ;  /* 0x0000001000b0a947 */ /* 0x001fea0003800000 */
[----:B-----5:R0:W-:Y:S01]  /*70f0*/  STL [R1], R0 ;  /* 0x0000000001007387 */ /* 0x0201e20000100800 */
[----:B------:R-:W-:Y:S01]  /*7100*/  MOV R22, RZ ;  /* 0x000000ff00167202 */ /* 0x000fe20000000f00 */
[----:B------:R-:W-:Y:S01]  /*7110*/  ULDC.64 UR6, c[0x0][0x288] ;  /* 0x0000a20000067ab9 */ /* 0x000fe20000000a00 */
[----:B------:R-:W-:-:S03]  /*7120*/  ULDC UR4, c[0x0][0x290] ;  /* 0x0000a40000047ab9 */ /* 0x000fc60000000800 */
[----:B------:R-:W-:Y:S01]  /*7130*/  IMAD.HI.U32 R24, R23, UR7, R22 ;  /* 0x0000000717187c27 */ /* 0x000fe2000f8e0016 */
[----:B0-----:R-:W0:Y:S04]  /*7140*/  LDC R0, c[0x0][0x260] ;  /* 0x00009800ff007b82 */ /* 0x001e280000000800 */
[----:B------:R-:W-:Y:S01]  /*7150*/  SHF.R.U32.HI R25, RZ, UR4, R24 ;  /* 0x00000004ff197c19 */ /* 0x000fe20008011618 */
[----:B------:R-:W-:-:S04]  /*7160*/  ULDC UR4, c[0x0][0x39c] ;  /* 0x0000e70000047ab9 */ /* 0x000fc80000000800 */
[----:B------:R-:W-:Y:S01]  /*7170*/  IMAD.MOV R7, RZ, RZ, -R25 ;  /* 0x000000ffff077224 */ /* 0x000fe200078e0a19 */
[----:B0-----:R-:W-:Y:S02]  /*7180*/  ISETP.NE.AND P2, PT, R0, 0x4, PT ;  /* 0x000000040000780c */ /* 0x001fe40003f45270 */
[----:B------:R0:W5:Y:S01]  /*7190*/  LDL.LU R0, [R1] ;  /* 0x0000000001007983 */ /* 0x0001620000300800 */
[----:B------:R-:W-:-:S04]  /*71a0*/  IMAD R7, R7, UR6, R23 ;  /* 0x0000000607077c24 */ /* 0x000fc8000f8e0217 */
[----:B------:R-:W-:-:S06]  /*71b0*/  IMAD R6, R7, UR4, R6 ;  /* 0x0000000407067c24 */ /* 0x000fcc000f8e0206 */
[----:B0-----:R-:W-:Y:S05]  /*71c0*/  @!P2 BRA `(.L_x_945) ;  /* 0x000000100078a947 */ /* 0x001fea0003800000 */
[----:B-----5:R0:W-:Y:S01]  /*71d0*/  STL [R1], R0 ;  /* 0x0000000001007387 */ /* 0x0201e20000100800 */
[----:B------:R-:W-:Y:S01]  /*71e0*/  HFMA2.MMA R24, -RZ, RZ, 0, 0 ;  /* 0x00000000ff187435 */ /* 0x000fe200000001ff */
[----:B------:R-:W-:Y:S01]  /*71f0*/  ULDC.64 UR4, c[0x0][0x298] ;  /* 0x0000a60000047ab9 */ /* 0x000fe20000000a00 */
[----:B0-----:R-:W0:Y:S08]  /*7200*/  LDC R0, c[0x0][0x260] ;  /* 0x00009800ff007b82 */ /* 0x001e300000000800 */
[----:B------:R-:W-:Y:S01]  /*7210*/  IMAD.HI.U32 R22, R25, UR4, R24 ;  /* 0x0000000419167c27 */ /* 0x000fe2000f8e0018 */
[----:B------:R-:W-:-:S04]  /*7220*/  ULDC UR4, c[0x0][0x294] ;  /* 0x0000a50000047ab9 */ /* 0x000fc80000000800 */
        /* <DEDUP_REMOVED lines=9> */
[----:B------:R-:W-:Y:S01]  /*72c0*/  IMAD.MOV.U32 R22, RZ, RZ, RZ ;  /* 0x000000ffff167224 */ /* 0x000fe200078e00ff */
[----:B------:R-:W-:Y:S01]  /*72d0*/  ULDC.64 UR6, c[0x0][0x2a0] ;  /* 0x0000a80000067ab9 */ /* 0x000fe20000000a00 */
[----:B------:R-:W-:Y:S02]  /*72e0*/  ULDC UR4, c[0x0][0x2a8] ;  /* 0x0000aa0000047ab9 */ /* 0x000fe40000000800 */
        /* <DEDUP_REMOVED lines=11> */
[----:B------:R-:W-:Y:S01]  /*73a0*/  MOV R24, RZ ;  /* 0x000000ff00187202 */ /* 0x000fe20000000f00 */
[----:B------:R-:W-:-:S04]  /*73b0*/  ULDC.64 UR4, c[0x0][0x2b0] ;  /* 0x0000ac0000047ab9 */ /* 0x000fc80000000a00 */
[----:B------:R-:W-:Y:S01]  /*73c0*/  IMAD.HI.U32 R22, R25, UR4, R24 ;  /* 0x0000000419167c27 */ /* 0x000fe2000f8e0018 */
[----:B------:R-:W-:Y:S01]  /*73d0*/  ULDC UR4, c[0x0][0x2ac] ;  /* 0x0000ab0000047ab9 */ /* 0x000fe20000000800 */
[----:B0-----:R-:W0:Y:S03]  /*73e0*/  LDC R0, c[0x0][0x260] ;  /* 0x00009800ff007b82 */ /* 0x001e260000000800 */
[----:B------:R-:W-:-:S05]  /*73f0*/  SHF.R.U32.HI R23, RZ, UR5, R22 ;  /* 0x00000005ff177c19 */ /* 0x000fca0008011616 */
[----:B------:R-:W-:Y:S01]  /*7400*/  IMAD.MOV R7, RZ, RZ, -R23 ;  /* 0x000000ffff077224 */ /* 0x000fe200078e0a17 */
[----:B0-----:R-:W-:Y:S02]  /*7410*/  ISETP.NE.AND P2, PT, R0, 0x7, PT ;  /* 0x000000070000780c */ /* 0x001fe40003f45270 */
[----:B------:R0:W5:Y:S01]  /*7420*/  LDL.LU R0, [R1] ;  /* 0x0000000001007983 */ /* 0x0001620000300800 */
[----:B------:R-:W-:Y:S01]  /*7430*/  IMAD R7, R7, UR4, R25 ;  /* 0x0000000407077c24 */ /* 0x000fe2000f8e0219 */
[----:B------:R-:W-:-:S03]  /*7440*/  ULDC UR4, c[0x0][0x3a8] ;  /* 0x0000ea0000047ab9 */ /* 0x000fc60000000800 */
[----:B------:R-:W-:-:S06]  /*7450*/  IMAD R6, R7, UR4, R6 ;  /* 0x0000000407067c24 */ /* 0x000fcc000f8e0206 */
[----:B0-----:R-:W-:Y:S05]  /*7460*/  @!P2 BRA `(.L_x_945) ;  /* 0x0000000c00d0a947 */ /* 0x001fea0003800000 */
[----:B-----5:R0:W-:Y:S01]  /*7470*/  STL [R1], R0 ;  /* 0x0000000001007387 */ /* 0x0201e20000100800 */
[----:B------:R-:W-:Y:S01]  /*7480*/  HFMA2.MMA R22, -RZ, RZ, 0, 0 ;  /* 0x00000000ff167435 */ /* 0x000fe200000001ff */
[----:B------:R-:W-:Y:S01]  /*7490*/  ULDC.64 UR6, c[0x0][0x2b8] ;  /* 0x0000ae0000067ab9 */ /* 0x000fe20000000a00 */
[----:B------:R-:W-:Y:S01]  /*74a0*/  ULDC UR4, c[0x0][0x2c0] ;  /* 0x0000b00000047ab9 */ /* 0x000fe20000000800 */
[----:B0-----:R-:W0:Y:S07]  /*74b0*/  LDC R0, c[0x0][0x260] ;  /* 0x00009800ff007b82 */ /* 0x001e2e0000000800 */
[----:B------:R-:W-:-:S05]  /*74c0*/  IMAD.HI.U32 R24, R23, UR7, R22 ;  /* 0x0000000717187c27 */ /* 0x000fca000f8e0016 */
        /* <DEDUP_REMOVED lines=218> */
[----:B------:R-:W0:Y:S01]  /*8270*/  LDC R7, c[0x0][0x260] ;  /* 0x00009800ff077b82 */ /* 0x000e220000000800 */
[----:B------:R-:W-:Y:S01]  /*8280*/  IMAD.MOV.U32 R22, RZ, RZ, RZ ;  /* 0x000000ffff167224 */ /* 0x000fe200078e00ff */
[----:B------:R-:W-:Y:S01]  /*8290*/  ULDC.64 UR6, c[0x0][0x378] ;  /* 0x0000de0000067ab9 */ /* 0x000fe20000000a00 */
[----:B------:R-:W-:Y:S02]  /*82a0*/  ULDC UR4, c[0x0][0x380] ;  /* 0x0000e00000047ab9 */ /* 0x000fe40000000800 */
[----:B------:R-:W-:-:S05]  /*82b0*/  IMAD.HI.U32 R24, R23, UR7, R22 ;  /* 0x0000000717187c27 */ /* 0x000fca000f8e0016 */
[----:B------:R-:W-:Y:S01]  /*82c0*/  SHF.R.U32.HI R25, RZ, UR4, R24 ;  /* 0x00000004ff197c19 */ /* 0x000fe20008011618 */
[----:B------:R-:W-:Y:S01]  /*82d0*/  ULDC UR4, c[0x0][0x3ec] ;  /* 0x0000fb0000047ab9 */ /* 0x000fe20000000800 */
[----:B0-----:R-:W-:Y:S02]  /*82e0*/  ISETP.NE.AND P2, PT, R7, 0x18, PT ;  /* 0x000000180700780c */ /* 0x001fe40003f45270 */
[----:B------:R-:W-:-:S05]  /*82f0*/  IADD3 R7, -R25, RZ, RZ ;  /* 0x000000ff19077210 */ /* 0x000fca0007ffe1ff */
[----:B------:R-:W-:-:S04]  /*8300*/  IMAD R7, R7, UR6, R23 ;  /* 0x0000000607077c24 */ /* 0x000fc8000f8e0217 */
[----:B------:R-:W-:Y:S02]  /*8310*/  IMAD R6, R7, UR4, R6 ;  /* 0x0000000407067c24 */ /* 0x000fe4000f8e0206 */
[----:B------:R-:W0:Y:S01]  /*8320*/  @P2 LDC.64 R22, c[0x0][0x388] ;  /* 0x0000e200ff162b82 */ /* 0x000e220000000a00 */
[----:B------:R-:W-:-:S07]  /*8330*/  @P2 MOV R24, RZ ;  /* 0x000000ff00182202 */ /* 0x000fce0000000f00 */
[----:B------:R-:W1:Y:S01]  /*8340*/  @P2 LDC R7, c[0x0][0x384] ;  /* 0x0000e100ff072b82 */ /* 0x000e620000000800 */
[----:B0-----:R-:W-:-:S05]  /*8350*/  @P2 IMAD.HI.U32 R22, R25, R22, R24 ;  /* 0x0000001619162227 */ /* 0x001fca00078e0018 */
[----:B------:R-:W-:-:S05]  /*8360*/  @P2 SHF.R.U32.HI R22, RZ, R23, R22 ;  /* 0x00000017ff162219 */ /* 0x000fca0000011616 */
[----:B------:R-:W-:-:S04]  /*8370*/  @P2 IMAD.MOV R22, RZ, RZ, -R22 ;  /* 0x000000ffff162224 */ /* 0x000fc800078e0a16 */
[----:B-1----:R-:W-:Y:S02]  /*8380*/  @P2 IMAD R7, R7, R22, R25 ;  /* 0x0000001607072224 */ /* 0x002fe400078e0219 */
[----:B------:R-:W0:Y:S02]  /*8390*/  @P2 LDC R22, c[0x0][0x3f0] ;  /* 0x0000fc00ff162b82 */ /* 0x000e240000000800 */
[----:B0-----:R-:W-:-:S07]  /*83a0*/  @P2 IMAD R6, R7, R22, R6 ;  /* 0x0000001607062224 */ /* 0x001fce00078e0206 */
.L_x_945:
        /* <DEDUP_REMOVED lines=9> */
[----:B------:R-:W0:Y:S01]  /*8440*/  LDC R24, c[0x0][0x260] ;  /* 0x00009800ff187b82 */ /* 0x000e220000000800 */
[----:B------:R-:W-:Y:S01]  /*8450*/  MOV R20, RZ ;  /* 0x000000ff00147202 */ /* 0x000fe20000000f00 */
[----:B------:R-:W-:-:S04]  /*8460*/  ULDC.64 UR4, c[0x0][0x268] ;  /* 0x00009a0000047ab9 */ /* 0x000fc80000000a00 */
[----:B------:R-:W-:Y:S01]  /*8470*/  IMAD.HI.U32 R22, R21, UR4, R20 ;  /* 0x0000000415167c27 */ /* 0x000fe2000f8e0014 */
[----:B------:R-:W-:-:S04]  /*8480*/  ULDC UR4, c[0x0][0x264] ;  /* 0x0000990000047ab9 */ /* 0x000fc80000000800 */
[----:B------:R-:W-:-:S04]  /*8490*/  SHF.R.U32.HI R23, RZ, UR5, R22 ;  /* 0x00000005ff177c19 */ /* 0x000fc80008011616 */
[----:B------:R-:W-:-:S05]  /*84a0*/  IADD3 R5, -R23, RZ, RZ ;  /* 0x000000ff17057210 */ /* 0x000fca0007ffe1ff */
[----:B------:R-:W-:Y:S01]  /*84b0*/  IMAD R4, R5, UR4, R21 ;  /* 0x0000000405047c24 */ /* 0x000fe2000f8e0215 */
[----:B------:R-:W-:Y:S01]  /*84c0*/  ULDC UR4, c[0x0][0x390] ;  /* 0x0000e40000047ab9 */ /* 0x000fe20000000800 */
[----:B0-----:R-:W-:Y:S02]  /*84d0*/  ISETP.NE.AND P2, PT, R24, 0x1, PT ;  /* 0x000000011800780c */ /* 0x001fe40003f45270 */
[----:B------:R-:W-:-:S11]  /*84e0*/  IMAD R4, R4, UR4, RZ ;  /* 0x0000000404047c24 */ /* 0x000fd6000f8e02ff */
[----:B------:R-:W-:Y:S05]  /*84f0*/  @!P2 BRA `(.L_x_946) ;  /* 0x000000140020a947 */ /* 0x000fea0003800000 */
        /* <DEDUP_REMOVED lines=309> */
[----:B------:R-:W-:Y:S01]  /*9850*/  MOV R22, RZ ;  /* 0x000000ff00167202 */ /* 0x000fe20000000f00 */
[----:B------:R-:W-:Y:S01]  /*9860*/  ULDC.64 UR6, c[0x0][0x378] ;  /* 0x0000de0000067ab9 */ /* 0x000fe20000000a00 */
[----:B------:R-:W-:-:S03]  /*9870*/  ULDC UR4, c[0x0][0x380] ;  /* 0x0000e00000047ab9 */ /* 0x000fc60000000800 */
[----:B------:R-:W-:-:S05]  /*9880*/  IMAD.HI.U32 R24, R23, UR7, R22 ;  /* 0x0000000717187c27 */ /* 0x000fca000f8e0016 */
[----:B------:R-:W-:Y:S01]  /*9890*/  SHF.R.U32.HI R25, RZ, UR4, R24 ;  /* 0x00000004ff197c19 */ /* 0x000fe20008011618 */
[----:B------:R-:W-:Y:S01]  /*98a0*/  ULDC UR4, c[0x0][0x3ec] ;  /* 0x0000fb0000047ab9 */ /* 0x000fe20000000800 */
[----:B0-----:R-:W-:-:S03]  /*98b0*/  ISETP.NE.AND P2, PT, R5, 0x18, PT ;  /* 0x000000180500780c */ /* 0x001fc60003f45270 */
[----:B------:R-:W-:-:S04]  /*98c0*/  IMAD.MOV R5, RZ, RZ, -R25 ;  /* 0x000000ffff057224 */ /* 0x000fc800078e0a19 */
[----:B------:R-:W-:-:S04]  /*98d0*/  IMAD R5, R5, UR6, R23 ;  /* 0x0000000605057c24 */ /* 0x000fc8000f8e0217 */
[----:B------:R-:W-:Y:S02]  /*98e0*/  IMAD R4, R5, UR4, R4 ;  /* 0x0000000405047c24 */ /* 0x000fe4000f8e0204 */
[----:B------:R-:W0:Y:S01]  /*98f0*/  @P2 LDC.64 R22, c[0x0][0x388] ;  /* 0x0000e200ff162b82 */ /* 0x000e220000000a00 */
[----:B------:R-:W-:-:S07]  /*9900*/  @P2 MOV R24, RZ ;  /* 0x000000ff00182202 */ /* 0x000fce0000000f00 */
[----:B------:R-:W1:Y:S01]  /*9910*/  @P2 LDC R5, c[0x0][0x384] ;  /* 0x0000e100ff052b82 */ /* 0x000e620000000800 */
[----:B0-----:R-:W-:-:S05]  /*9920*/  @P2 IMAD.HI.U32 R22, R25, R22, R24 ;  /* 0x0000001619162227 */ /* 0x001fca00078e0018 */
[----:B------:R-:W-:-:S04]  /*9930*/  @P2 SHF.R.U32.HI R22, RZ, R23, R22 ;  /* 0x00000017ff162219 */ /* 0x000fc80000011616 */
[----:B------:R-:W-:-:S05]  /*9940*/  @P2 IADD3 R22, -R22, RZ, RZ ;  /* 0x000000ff16162210 */ /* 0x000fca0007ffe1ff */
[----:B-1----:R-:W-:Y:S02]  /*9950*/  @P2 IMAD R5, R5, R22, R25 ;  /* 0x0000001605052224 */ /* 0x002fe400078e0219 */
[----:B------:R-:W0:Y:S02]  /*9960*/  @P2 LDC R22, c[0x0][0x3f0] ;  /* 0x0000fc00ff162b82 */ /* 0x000e240000000800 */
[----:B0-----:R-:W-:-:S07]  /*9970*/  @P2 IMAD R4, R5, R22, R4 ;  /* 0x0000001605042224 */ /* 0x001fce00078e0204 */
.L_x_946:
        /* <DEDUP_REMOVED lines=9> */
[----:B------:R-:W0:Y:S01]  /*9a10*/  LDC R24, c[0x0][0x260] ;  /* 0x00009800ff187b82 */ /* 0x000e220000000800 */
[----:B------:R-:W-:Y:S01]  /*9a20*/  IMAD.MOV.U32 R22, RZ, RZ, RZ ;  /* 0x000000ffff167224 */ /* 0x000fe200078e00ff */
[----:B------:R-:W-:-:S03]  /*9a30*/  ULDC.64 UR4, c[0x0][0x268] ;  /* 0x00009a0000047ab9 */ /* 0x000fc60000000a00 */
[----:B------:R-:W-:Y:S01]  /*9a40*/  IMAD.HI.U32 R20, R23, UR4, R22 ;  /* 0x0000000417147c27 */ /* 0x000fe2000f8e0016 */
[----:B------:R-:W-:-:S04]  /*9a50*/  ULDC UR4, c[0x0][0x264] ;  /* 0x0000990000047ab9 */ /* 0x000fc80000000800 */
[----:B------:R-:W-:-:S04]  /*9a60*/  SHF.R.U32.HI R21, RZ, UR5, R20 ;  /* 0x00000005ff157c19 */ /* 0x000fc80008011614 */
[----:B------:R-:W-:-:S05]  /*9a70*/  IADD3 R22, -R21, RZ, RZ ;  /* 0x000000ff15167210 */ /* 0x000fca0007ffe1ff */
[----:B------:R-:W-:Y:S01]  /*9a80*/  IMAD R22, R22, UR4, R23 ;  /* 0x0000000416167c24 */ /* 0x000fe2000f8e0217 */
[----:B------:R-:W-:-:S03]  /*9a90*/  ULDC UR4, c[0x0][0x390] ;  /* 0x0000e40000047ab9 */ /* 0x000fc60000000800 */
[----:B------:R-:W-:Y:S01]  /*9aa0*/  IMAD R26, R22, UR4, RZ ;  /* 0x00000004161a7c24 */ /* 0x000fe2000f8e02ff */
[----:B0-----:R-:W-:-:S13]  /*9ab0*/  ISETP.NE.AND P1, PT, R24, 0x1, PT ;  /* 0x000000011800780c */ /* 0x001fda0003f25270 */
[----:B------:R-:W-:Y:S05]  /*9ac0*/  @!P1 BRA `(.L_x_947) ;  /* 0x0000001000149947 */ /* 0x000fea0003800000 */
        /* <DEDUP_REMOVED lines=251> */
[----:B------:R-:W-:-:S04]  /*aa80*/  IMAD.MOV R20, RZ, RZ, -R25 ;  /* 0x000000ffff147224 */ /* 0x000fc800078e0a19 */
[----:B------:R-:W-:Y:S02]  /*aa90*/  IMAD R21, R20, UR6, R21 ;  /* 0x0000000614157c24 */ /* 0x000fe4000f8e0215 */
[----:B------:R-:W1:Y:S02]  /*aaa0*/  @P1 LDC R20, c[0x0][0x3f0] ;  /* 0x0000fc00ff141b82 */ /* 0x000e640000000800 */
[----:B------:R-:W-:Y:S02]  /*aab0*/  IMAD R26, R21, UR4, R26 ;  /* 0x00000004151a7c24 */ /* 0x000fe4000f8e021a */
[----:B0-----:R-:W-:-:S04]  /*aac0*/  @P1 IMAD.HI.U32 R22, R25, R22, R24 ;  /* 0x0000001619161227 */ /* 0x001fc800078e0018 */
[----:B------:R-:W0:Y:S01]  /*aad0*/  @P1 LDC R24, c[0x0][0x384] ;  /* 0x0000e100ff181b82 */ /* 0x000e220000000800 */
[----:B------:R-:W-:-:S04]  /*aae0*/  @P1 SHF.R.U32.HI R22, RZ, R23, R22 ;  /* 0x00000017ff161219 */ /* 0x000fc80000011616 */
[----:B------:R-:W-:-:S05]  /*aaf0*/  @P1 IADD3 R21, -R22, RZ, RZ ;  /* 0x000000ff16151210 */ /* 0x000fca0007ffe1ff */
[----:B0-----:R-:W-:-:S04]  /*ab00*/  @P1 IMAD R25, R24, R21, R25 ;  /* 0x0000001518191224 */ /* 0x001fc800078e0219 */
[----:B-1----:R-:W-:-:S07]  /*ab10*/  @P1 IMAD R26, R25, R20, R26 ;  /* 0x00000014191a1224 */ /* 0x002fce00078e021a */
.L_x_947:
[----:B------:R-:W-:-:S04]  /*ab20*/  LOP3.LUT R27, R26, 0xfffffff8, RZ, 0xc0, !PT ;  /* 0xfffffff81a1b7812 */ /* 0x000fc800078ec0ff */
[----:B------:R-:W-:-:S04]  /*ab30*/  IADD3 R26, P1, R18, R27, RZ ;  /* 0x0000001b121a7210 */ /* 0x000fc80007f3e0ff */
[----:B------:R-:W-:-:S06]  /*ab40*/  IADD3.X R27, RZ, R19, RZ, P1, !PT ;  /* 0x00000013ff1b7210 */ /* 0x000fcc0000ffe4ff */
[----:B------:R-:W5:Y:S03]  /*ab50*/  LDG.E.64 R26, desc[UR36][R26.64] ;  /* 0x000000241a1a7981 */ /* 0x000f66000c1e1b00 */
.L_x_943:
[----:B------:R-:W-:Y:S05]  /*ab60*/  BSYNC B1 ;  /* 0x0000000000017941 */ /* 0x000fea0003800000 */
.L_x_942:
[----:B------:R-:W-:Y:S04]  /*ab70*/  BSSY B1, `(.L_x_948) ;  /* 0x0000011000017945 */ /* 0x000fe80003800000 */
[----:B------:R-:W-:Y:S05]  /*ab80*/  @P0 BRA `(.L_x_949) ;  /* 0x00000000003c0947 */ /* 0x000fea0003800000 */
[----:B-----5:R-:W-:Y:S01]  /*ab90*/  IMAD.IADD R0, R0, 0x1, R2 ;  /* 0x0000000100007824 */ /* 0x020fe200078e0202 */
[----:B------:R-:W-:-:S04]  /*aba0*/  DADD R10, R10, R8 ;  /* 0x000000000a0a7229 */ /* 0x000fc80000000008 */
[----:B------:R-:W-:-:S13]  /*abb0*/  ISETP.GE.U32.AND P0, PT, R0, R3, PT ;  /* 0x000000030000720c */ /* 0x000fda0003f06070 */
[----:B------:R-:W-:Y:S05]  /*abc0*/  @P0 BRA `(.L_x_949) ;  /* 0x00000000002c0947 */ /* 0x000fea0003800000 */
[----:B------:R-:W-:Y:S01]  /*abd0*/  IADD3 R0, R0, R2, RZ ;  /* 0x0000000200007210 */ /* 0x000fe20007ffe0ff */
[----:B------:R-:W-:-:S03]  /*abe0*/  DADD R12, R12, R6 ;  /* 0x000000000c0c7229 */ /* 0x000fc60000000006 */
[----:B------:R-:W-:-:S13]  /*abf0*/  ISETP.GE.U32.AND P0, PT, R0, R3, PT ;  /* 0x000000030000720c */ /* 0x000fda0003f06070 */
[----:B------:R-:W-:Y:S01]  /*ac00*/  @!P0 DADD R26, R16, R26 ;  /* 0x00000000101a8229 */ /* 0x000fe2000000001a */
[----:B------:R-:W-:Y:S01]  /*ac10*/  @!P0 IADD3 R2, R0, R2, RZ ;  /* 0x0000000200028210 */ /* 0x000fe20007ffe0ff */
[----:B------:R-:W-:-:S03]  /*ac20*/  @!P0 DADD R14, R14, R4 ;  /* 0x000000000e0e8229 */ /* 0x000fc60000000004 */
[----:B------:R-:W-:-:S05]  /*ac30*/  @!P0 ISETP.GE.U32.AND P1, PT, R2, R3, PT ;  /* 0x000000030200820c */ /* 0x000fca0003f26070 */
[----:B------:R-:W-:Y:S02]  /*ac40*/  @!P0 FSEL R0, R26, R16, !P1 ;  /* 0x000000101a008208 */ /* 0x000fe40004800000 */
[----:B------:R-:W-:-:S03]  /*ac50*/  @!P0 FSEL R27, R27, R17, !P1 ;  /* 0x000000111b1b8208 */ /* 0x000fc60004800000 */
[----:B------:R-:W-:Y:S01]  /*ac60*/  @!P0 IMAD.MOV.U32 R16, RZ, RZ, R0 ;  /* 0x000000ffff108224 */ /* 0x000fe200078e0000 */
[----:B------:R-:W-:-:S07]  /*ac70*/  @!P0 MOV R17, R27 ;  /* 0x0000001b00118202 */ /* 0x000fce0000000f00 */
.L_x_949:
[----:B------:R-:W-:Y:S05]  /*ac80*/  BSYNC B1 ;  /* 0x0000000000017941 */ /* 0x000fea0003800000 */
.L_x_948:
[----:B------:R-:W-:-:S08]  /*ac90*/  DADD R10, R12, R10 ;  /* 0x000000000c0a7229 */ /* 0x000fd0000000000a */
[----:B------:R-:W-:-:S08]  /*aca0*/  DADD R10, R10, R14 ;  /* 0x000000000a0a7229 */ /* 0x000fd0000000000e */
[----:B------:R-:W-:Y:S01]  /*acb0*/  DADD R16, R10, R16 ;  /* 0x000000000a107229 */ /* 0x000fe20000000010 */
[----:B------:R-:W-:Y:S10]  /*acc0*/  BRA `(.L_x_918) ;  /* 0x00000008008c7947 */ /* 0x000ff40003800000 */
.L_x_934:
[----:B------:R-:W-:Y:S01]  /*acd0*/  ISETP.GE.U32.AND P0, PT, R6, R3, PT ;  /* 0x000000030600720c */ /* 0x000fe20003f06070 */
[----:B------:R-:W-:Y:S01]  /*ace0*/  BSSY B1, `(.L_x_950) ;  /* 0x0000023000017945 */ /* 0x000fe20003800000 */
[-C--:B------:R-:W-:Y:S01]  /*acf0*/  MOV R20, R14.reuse ;  /* 0x0000000e00147202 */ /* 0x080fe20000000f00 */
[----:B------:R-:W-:Y:S01]  /*ad00*/  IMAD.MOV.U32 R21, RZ, RZ, R15 ;  /* 0x000000ffff157224 */ /* 0x000fe200078e000f */
[----:B------:R-:W-:Y:S02]  /*ad10*/  MOV R22, R14 ;  /* 0x0000000e00167202 */ /* 0x000fe40000000f00 */
[----:B------:R-:W-:-:S07]  /*ad20*/  MOV R23, R15 ;  /* 0x0000000f00177202 */ /* 0x000fce0000000f00 */
[----:B------:R-:W-:Y:S05]  /*ad30*/  @P0 BRA `(.L_x_951) ;  /* 0x0000000000740947 */ /* 0x000fea0003800000 */
[----:B------:R-:W-:Y:S01]  /*ad40*/  BSSY B2, `(.L_x_951) ;  /* 0x000001c000027945 */ /* 0x000fe20003800000 */
[----:B------:R-:W-:Y:S01]  /*ad50*/  IMAD.MOV.U32 R20, RZ, RZ, R14 ;  /* 0x000000ffff147224 */ /* 0x000fe200078e000e */
[----:B------:R-:W-:Y:S01]  /*ad60*/  MOV R21, R15 ;  /* 0x0000000f00157202 */ /* 0x000fe20000000f00 */
[----:B------:R-:W-:Y:S01]  /*ad70*/  IMAD.MOV.U32 R23, RZ, RZ, R15 ;  /* 0x000000ffff177224 */ /* 0x000fe200078e000f */
[----:B------:R-:W-:-:S07]  /*ad80*/  MOV R22, R14 ;  /* 0x0000000e00167202 */ /* 0x000fce0000000f00 */
.L_x_952:
        /* <DEDUP_REMOVED lines=18> */
[----:B--2---:R-:W-:Y:S02]  /*aeb0*/  DADD R14, R12, R14 ;  /* 0x000000000c0e7229 */ /* 0x004fe4000000000e */
[----:B---3--:R-:W-:Y:S02]  /*aec0*/  DADD R22, R10, R22 ;  /* 0x000000000a167229 */ /* 0x008fe40000000016 */
[----:B----4-:R-:W-:Y:S02]  /*aed0*/  DADD R20, R8, R20 ;  /* 0x0000000008147229 */ /* 0x010fe40000000014 */
[----:B-----5:R-:W-:-:S06]  /*aee0*/  DADD R16, R6, R16 ;  /* 0x0000000006107229 */ /* 0x020fcc0000000010 */
[----:B------:R-:W-:Y:S05]  /*aef0*/  @!P0 BRA `(.L_x_952) ;  /* 0xfffffffc00a48947 */ /* 0x000fea000383ffff */
[----:B------:R-:W-:Y:S05]  /*af00*/  BSYNC B2 ;  /* 0x0000000000027941 */ /* 0x000fea0003800000 */
.L_x_951:
[----:B------:R-:W-:Y:S05]  /*af10*/  BSYNC B1 ;  /* 0x0000000000017941 */ /* 0x000fea0003800000 */
.L_x_950:
        /* <DEDUP_REMOVED lines=23> */
.L_x_954:
[----:B------:R-:W-:Y:S05]  /*b090*/  BSYNC B1 ;  /* 0x0000000000017941 */ /* 0x000fea0003800000 */
.L_x_953:
[----:B------:R-:W-:Y:S04]  /*b0a0*/  BSSY B1, `(.L_x_955) ;  /* 0x0000011000017945 */ /* 0x000fe80003800000 */
[----:B------:R-:W-:Y:S05]  /*b0b0*/  @P1 BRA `(.L_x_956) ;  /* 0x00000000003c1947 */ /* 0x000fea0003800000 */
[----:B------:R-:W-:Y:S01]  /*b0c0*/  IADD3 R0, R0, R2, RZ ;  /* 0x0000000200007210 */ /* 0x000fe20007ffe0ff */
[----:B-----5:R-:W-:-:S03]  /*b0d0*/  DADD R14, R14, R12 ;  /* 0x000000000e0e7229 */ /* 0x020fc6000000000c */
[----:B------:R-:W-:-:S13]  /*b0e0*/  ISETP.GE.U32.AND P0, PT, R0, R3, PT ;  /* 0x000000030000720c */ /* 0x000fda0003f06070 */
[----:B------:R-:W-:Y:S05]  /*b0f0*/  @P0 BRA `(.L_x_956) ;  /* 0x00000000002c0947 */ /* 0x000fea0003800000 */
[----:B------:R-:W-:Y:S01]  /*b100*/  IMAD.IADD R0, R0, 0x1, R2 ;  /* 0x0000000100007824 */ /* 0x000fe200078e0202 */
[----:B------:R-:W-:-:S04]  /*b110*/  DADD R22, R22, R10 ;  /* 0x0000000016167229 */ /* 0x000fc8000000000a */
        /* <DEDUP_REMOVED lines=9> */
.L_x_956:
[----:B------:R-:W-:Y:S05]  /*b1b0*/  BSYNC B1 ;  /* 0x0000000000017941 */ /* 0x000fea0003800000 */
.L_x_955:
[----:B------:R-:W-:-:S08]  /*b1c0*/  DADD R14, R14, R22 ;  /* 0x000000000e0e7229 */ /* 0x000fd00000000016 */
[----:B------:R-:W-:-:S08]  /*b1d0*/  DADD R14, R14, R20 ;  /* 0x000000000e0e7229 */ /* 0x000fd00000000014 */
[----:B------:R-:W-:Y:S01]  /*b1e0*/  DADD R16, R14, R16 ;  /* 0x000000000e107229 */ /* 0x000fe20000000010 */
[----:B------:R-:W-:Y:S10]  /*b1f0*/  BRA `(.L_x_918) ;  /* 0x0000000400407947 */ /* 0x000ff40003800000 */
.L_x_933:
[----:B------:R-:W0:Y:S01]  /*b200*/  LDC R2, c[0x0][0x22c] ;  /* 0x00008b00ff027b82 */ /* 0x000e220000000800 */
[----:B------:R-:W-:Y:S07]  /*b210*/  BSSY B1, `(.L_x_957) ;  /* 0x0000025000017945 */ /* 0x000fee0003800000 */
[----:B------:R-:W1:Y:S01]  /*b220*/  LDC.64 R6, c[0x0][0x218] ;  /* 0x00008600ff067b82 */ /* 0x000e620000000a00 */
[----:B0-----:R-:W-:-:S05]  /*b230*/  IMAD R0, R2, 0x3, R5 ;  /* 0x0000000302007824 */ /* 0x001fca00078e0205 */
[----:B------:R-:W-:Y:S02]  /*b240*/  ISETP.GE.U32.AND P0, PT, R0, R3, PT ;  /* 0x000000030000720c */ /* 0x000fe40003f06070 */
[----:B------:R-:W-:Y:S01]  /*b250*/  MOV R0, R5 ;  /* 0x0000000500007202 */ /* 0x000fe20000000f00 */
[----:B-1----:R-:W-:Y:S01]  /*b260*/  IMAD.MOV.U32 R5, RZ, RZ, R7 ;  /* 0x000000ffff057224 */ /* 0x002fe200078e0007 */
[-C--:B------:R-:W-:Y:S01]  /*b270*/  MOV R4, R6.reuse ;  /* 0x0000000600047202 */ /* 0x080fe20000000f00 */
[----:B------:R-:W-:Y:S01]  /*b280*/  IMAD.MOV.U32 R10, RZ, RZ, R6 ;  /* 0x000000ffff0a7224 */ /* 0x000fe200078e0006 */
[----:B------:R-:W-:Y:S02]  /*b290*/  MOV R8, R6 ;  /* 0x0000000600087202 */ /* 0x000fe40000000f00 */
[-C--:B------:R-:W-:Y:S02]  /*b2a0*/  MOV R9, R7.reuse ;  /* 0x0000000700097202 */ /* 0x080fe40000000f00 */
[----:B------:R-:W-:-:S03]  /*b2b0*/  MOV R11, R7 ;  /* 0x00000007000b7202 */ /* 0x000fc60000000f00 */
[----:B------:R-:W-:Y:S05]  /*b2c0*/  @P0 BRA `(.L_x_958) ;  /* 0x0000000000640947 */ /* 0x000fea0003800000 */
[----:B------:R-:W-:Y:S01]  /*b2d0*/  BSSY B2, `(.L_x_958) ;  /* 0x0000018000027945 */ /* 0x000fe20003800000 */
[-C--:B------:R-:W-:Y:S01]  /*b2e0*/  MOV R8, R6.reuse ;  /* 0x0000000600087202 */ /* 0x080fe20000000f00 */
[----:B------:R-:W-:Y:S01]  /*b2f0*/  IMAD.MOV.U32 R9, RZ, RZ, R7 ;  /* 0x000000ffff097224 */ /* 0x000fe200078e0007 */
[----:B------:R-:W-:Y:S02]  /*b300*/  MOV R10, R6 ;  /* 0x00000006000a7202 */ /* 0x000fe40000000f00 */
[----:B------:R-:W-:-:S07]  /*b310*/  MOV R11, R7 ;  /* 0x00000007000b7202 */ /* 0x000fce0000000f00 */
.L_x_959:
[C---:B------:R-:W-:Y:S02]  /*b320*/  IMAD.IADD R15, R0.reuse, 0x1, R2 ;  /* 0x00000001000f7824 */ /* 0x040fe400078e0202 */
[----:B------:R-:W-:-:S03]  /*b330*/  IMAD.WIDE.U32 R12, R0, 0x8, R18 ;  /* 0x00000008000c7825 */ /* 0x000fc600078e0012 */
[CC--:B------:R-:W-:Y:S01]  /*b340*/  IADD3 R21, R15.reuse, R2.reuse, RZ ;  /* 0x000000020f157210 */ /* 0x0c0fe20007ffe0ff */
[--C-:B------:R-:W-:Y:S02]  /*b350*/  IMAD.WIDE.U32 R14, R15, 0x8, R18.reuse ;  /* 0x000000080f0e7825 */ /* 0x100fe400078e0012 */
[----:B------:R-:W2:Y:S01]  /*b360*/  LDG.E.64 R12, desc[UR36][R12.64] ;  /* 0x000000240c0c7981 */ /* 0x000ea2000c1e1b00 */
[C---:B------:R-:W-:Y:S01]  /*b370*/  IADD3 R22, R21.reuse, R2, RZ ;  /* 0x0000000215167210 */ /* 0x040fe20007ffe0ff */
[--C-:B------:R-:W-:Y:S02]  /*b380*/  IMAD.WIDE.U32 R20, R21, 0x8, R18.reuse ;  /* 0x0000000815147825 */ /* 0x100fe400078e0012 */
[----:B------:R-:W3:Y:S02]  /*b390*/  LDG.E.64 R14, desc[UR36][R14.64] ;  /* 0x000000240e0e7981 */ /* 0x000ee4000c1e1b00 */
[C---:B------:R-:W-:Y:S02]  /*b3a0*/  IMAD.WIDE.U32 R16, R22.reuse, 0x8, R18 ;  /* 0x0000000816107825 */ /* 0x040fe400078e0012 */
[----:B------:R-:W4:Y:S04]  /*b3b0*/  LDG.E.64 R20, desc[UR36][R20.64] ;  /* 0x0000002414147981 */ /* 0x000f28000c1e1b00 */
[----:B------:R-:W5:Y:S01]  /*b3c0*/  LDG.E.64 R16, desc[UR36][R16.64] ;  /* 0x0000002410107981 */ /* 0x000f62000c1e1b00 */
[----:B------:R-:W-:-:S04]  /*b3d0*/  IMAD.IADD R0, R22, 0x1, R2 ;  /* 0x0000000116007824 */ /* 0x000fc800078e0202 */
        /* <DEDUP_REMOVED lines=8> */
.L_x_958:
[----:B------:R-:W-:Y:S05]  /*b460*/  BSYNC B1 ;  /* 0x0000000000017941 */ /* 0x000fea0003800000 */
.L_x_957:
        /* <DEDUP_REMOVED lines=10> */
[----:B------:R-:W-:-:S04]  /*b510*/  IADD3 R23, R23, R2, RZ ;  /* 0x0000000217177210 */ /* 0x000fc80007ffe0ff */
[----:B------:R-:W-:-:S13]  /*b520*/  ISETP.GE.U32.AND P0, PT, R23, R3, PT ;  /* 0x000000031700720c */ /* 0x000fda0003f06070 */
[----:B------:R-:W-:Y:S05]  /*b530*/  @P0 BRA `(.L_x_961) ;  /* 0x0000000000180947 */ /* 0x000fea0003800000 */
[C---:B------:R-:W-:Y:S02]  /*b540*/  IMAD.IADD R22, R23.reuse, 0x1, R2 ;  /* 0x0000000117167824 */ /* 0x040fe400078e0202 */
[----:B------:R-:W-:-:S03]  /*b550*/  IMAD.WIDE.U32 R20, R23, 0x8, R18 ;  /* 0x0000000817147825 */ /* 0x000fc600078e0012 */
[----:B------:R-:W-:-:S03]  /*b560*/  ISETP.GE.U32.AND P0, PT, R22, R3, PT ;  /* 0x000000031600720c */ /* 0x000fc60003f06070 */
[----:B------:R-:W5:Y:S10]  /*b570*/  LDG.E.64 R20, desc[UR36][R20.64] ;  /* 0x0000002414147981 */ /* 0x000f74000c1e1b00 */
[----:B------:R-:W-:-:S05]  /*b580*/  @!P0 IMAD.WIDE.U32 R18, R22, 0x8, R18 ;  /* 0x0000000816128825 */ /* 0x000fca00078e0012 */
[----:B------:R0:W5:Y:S02]  /*b590*/  @!P0 LDG.E.64 R16, desc[UR36][R18.64] ;  /* 0x0000002412108981 */ /* 0x000164000c1e1b00 */
.L_x_961:
[----:B------:R-:W-:Y:S05]  /*b5a0*/  BSYNC B1 ;  /* 0x0000000000017941 */ /* 0x000fea0003800000 */
.L_x_960:
[----:B------:R-:W-:Y:S04]  /*b5b0*/  BSSY B1, `(.L_x_962) ;  /* 0x0000011000017945 */ /* 0x000fe80003800000 */
[----:B------:R-:W-:Y:S05]  /*b5c0*/  @P1 BRA `(.L_x_963) ;  /* 0x00000000003c1947 */ /* 0x000fea0003800000 */
[----:B------:R-:W-:Y:S01]  /*b5d0*/  IADD3 R0, R0, R2, RZ ;  /* 0x0000000200007210 */ /* 0x000fe20007ffe0ff */
[----:B-----5:R-:W-:-:S03]  /*b5e0*/  DADD R10, R10, R12 ;  /* 0x000000000a0a7229 */ /* 0x020fc6000000000c */
[----:B------:R-:W-:-:S13]  /*b5f0*/  ISETP.GE.U32.AND P0, PT, R0, R3, PT ;  /* 0x000000030000720c */ /* 0x000fda0003f06070 */
[----:B------:R-:W-:Y:S05]  /*b600*/  @P0 BRA `(.L_x_963) ;  /* 0x00000000002c0947 */ /* 0x000fea0003800000 */
[----:B------:R-:W-:Y:S01]  /*b610*/  IADD3 R0, R0, R2, RZ ;  /* 0x0000000200007210 */ /* 0x000fe20007ffe0ff */
[----:B------:R-:W-:-:S03]  /*b620*/  DADD R8, R8, R14 ;  /* 0x0000000008087229 */ /* 0x000fc6000000000e */
[----:B------:R-:W-:-:S13]  /*b630*/  ISETP.GE.U32.AND P0, PT, R0, R3, PT ;  /* 0x000000030000720c */ /* 0x000fda0003f06070 */
[----:B------:R-:W-:Y:S01]  /*b640*/  @!P0 DADD R16, R4, R16 ;  /* 0x0000000004108229 */ /* 0x000fe20000000010 */
[----:B------:R-:W-:Y:S01]  /*b650*/  @!P0 IMAD.IADD R2, R0, 0x1, R2 ;  /* 0x0000000100028824 */ /* 0x000fe200078e0202 */
[----:B------:R-:W-:-:S04]  /*b660*/  @!P0 DADD R6, R6, R20 ;  /* 0x0000000006068229 */ /* 0x000fc80000000014 */
[----:B------:R-:W-:-:S04]  /*b670*/  @!P0 ISETP.GE.U32.AND P1, PT, R2, R3, PT ;  /* 0x000000030200820c */ /* 0x000fc80003f26070 */
[----:B------:R-:W-:Y:S02]  /*b680*/  @!P0 FSEL R0, R16, R4, !P1 ;  /* 0x0000000410008208 */ /* 0x000fe40004800000 */
[----:B------:R-:W-:Y:S02]  /*b690*/  @!P0 FSEL R17, R17, R5, !P1 ;  /* 0x0000000511118208 */ /* 0x000fe40004800000 */
[----:B------:R-:W-:Y:S02]  /*b6a0*/  @!P0 MOV R4, R0 ;  /* 0x0000000000048202 */ /* 0x000fe40000000f00 */
[----:B------:R-:W-:-:S07]  /*b6b0*/  @!P0 MOV R5, R17 ;  /* 0x0000001100058202 */ /* 0x000fce0000000f00 */
.L_x_963:
[----:B------:R-:W-:Y:S05]  /*b6c0*/  BSYNC B1 ;  /* 0x0000000000017941 */ /* 0x000fea0003800000 */
.L_x_962:
[----:B------:R-:W-:-:S08]  /*b6d0*/  DADD R8, R10, R8 ;  /* 0x000000000a087229 */ /* 0x000fd00000000008 */
[----:B------:R-:W-:-:S08]  /*b6e0*/  DADD R8, R8, R6 ;  /* 0x0000000008087229 */ /* 0x000fd00000000006 */
[----:B-----5:R-:W-:-:S11]  /*b6f0*/  DADD R16, R8, R4 ;  /* 0x0000000008107229 */ /* 0x020fd60000000004 */
.L_x_918:
[----:B------:R-:W-:Y:S05]  /*b700*/  BSYNC B0 ;  /* 0x0000000000007941 */ /* 0x000fea0003800000 */
.L_x_917:
[----:B------:R-:W-:Y:S02]  /*b710*/  ULDC UR4, c[0x0][0x23c] ;  /* 0x00008f0000047ab9 */ /* 0x000fe40000000800 */
[----:B------:R-:W-:-:S13]  /*b720*/  ISETP.NE.AND P0, PT, RZ, UR4, PT ;  /* 0x00000004ff007c0c */ /* 0x000fda000bf05270 */
[----:B------:R-:W-:Y:S05]  /*b730*/  @!P0 BRA `(.L_x_964) ;  /* 0x0000000000748947 */ /* 0x000fea0003800000 */
[----:B-----5:R-:W1:Y:S01]  /*b740*/  S2R R0, SR_TID.Y ;  /* 0x0000000000007919 */ /* 0x020e620000002200 */
        /* <DEDUP_REMOVED lines=13> */
[----:B------:R-:W-:-:S07]  /*b820*/  IMAD.U32 R0, RZ, RZ, UR5 ;  /* 0x00000005ff007e24 */ /* 0x000fce000f8e00ff */
.L_x_965:
[----:B------:R-:W2:Y:S01]  /*b830*/  S2R R4, SR_TID.Y ;  /* 0x0000000000047919 */ /* 0x000ea20000002200 */
[----:B------:R-:W3:Y:S01]  /*b840*/  S2R R3, SR_TID.X ;  /* 0x0000000000037919 */ /* 0x000ee20000002100 */
[----:B------:R-:W-:Y:S01]  /*b850*/  BAR.SYNC.DEFER_BLOCKING 0x0 ;  /* 0x0000000000007b1d */ /* 0x000fe20000010000 */
[----:B--2---:R-:W-:-:S04]  /*b860*/  IADD3 R2, R4, R0, RZ ;  /* 0x0000000004027210 */ /* 0x004fc80007ffe0ff */
[----:B------:R-:W-:-:S04]  /*b870*/  ISETP.GE.U32.AND P0, PT, R2, UR7, PT ;  /* 0x0000000702007c0c */ /* 0x000fc8000bf06070 */
[----:B------:R-:W-:-:S13]  /*b880*/  ISETP.GE.U32.OR P0, PT, R4, R0, P0 ;  /* 0x000000000400720c */ /* 0x000fda0000706470 */
[----:B---3--:R-:W-:-:S05]  /*b890*/  @!P0 IMAD R2, R2, UR6, R3 ;  /* 0x0000000602028c24 */ /* 0x008fca000f8e0203 */
[----:B------:R-:W-:-:S06]  /*b8a0*/  @!P0 LEA R2, R2, UR4, 0x3 ;  /* 0x0000000402028c11 */ /* 0x000fcc000f8e18ff */
[----:B------:R-:W1:Y:S02]  /*b8b0*/  @!P0 LDS.64 R2, [R2] ;  /* 0x0000000002028984 */ /* 0x000e640000000a00 */
[----:B-1----:R-:W-:-:S07]  /*b8c0*/  @!P0 DADD R16, R16, R2 ;  /* 0x0000000010108229 */ /* 0x002fce0000000002 */
[----:B------:R2:W-:Y:S01]  /*b8d0*/  @!P0 STS.64 [R5], R16 ;  /* 0x0000001005008388 */ /* 0x0005e20000000a00 */
[----:B------:R-:W-:Y:S02]  /*b8e0*/  ISETP.GT.AND P0, PT, R0, 0x1, PT ;  /* 0x000000010000780c */ /* 0x000fe40003f04270 */
[----:B------:R-:W-:-:S11]  /*b8f0*/  SHF.R.S32.HI R0, RZ, 0x1, R0 ;  /* 0x00000001ff007819 */ /* 0x000fd60000011400 */
[----:B--2---:R-:W-:Y:S05]  /*b900*/  @P0 BRA `(.L_x_965) ;  /* 0xfffffffc00c80947 */ /* 0x004fea000383ffff */
.L_x_964:
[----:B------:R-:W-:Y:S02]  /*b910*/  ULDC UR4, c[0x0][0x238] ;  /* 0x00008e0000047ab9 */ /* 0x000fe40000000800 */
[----:B------:R-:W-:-:S13]  /*b920*/  ISETP.NE.AND P0, PT, RZ, UR4, PT ;  /* 0x00000004ff007c0c */ /* 0x000fda000bf05270 */
[----:B------:R-:W-:Y:S05]  /*b930*/  @!P0 BRA `(.L_x_966) ;  /* 0x0000000000a88947 */ /* 0x000fea0003800000 */
[----:B-----5:R-:W2:Y:S02]  /*b940*/  LDC R7, c[0x0][RZ] ;  /* 0x00000000ff077b82 */ /* 0x020ea40000000800 */
[----:B--2---:R-:W-:Y:S02]  /*b950*/  ISETP.GT.AND P0, PT, R7, 0x20, PT ;  /* 0x000000200700780c */ /* 0x004fe40003f04270 */
[----:B------:R-:W-:-:S11]  /*b960*/  MOV R0, R7 ;  /* 0x0000000700007202 */ /* 0x000fd60000000f00 */
[----:B------:R-:W-:Y:S05]  /*b970*/  @!P0 BRA `(.L_x_967) ;  /* 0x0000000000708947 */ /* 0x000fea0003800000 */
[----:B------:R-:W2:Y:S01]  /*b980*/  S2R R2, SR_TID.Y ;  /* 0x0000000000027919 */ /* 0x000ea20000002200 */
[----:B------:R-:W3:Y:S01]  /*b990*/  S2UR UR5, SR_CgaCtaId ;  /* 0x00000000000579c3 */ /* 0x000ee20000008800 */
[----:B------:R-:W-:Y:S01]  /*b9a0*/  UMOV UR4, 0x400 ;  /* 0x0000040000047882 */ /* 0x000fe20000000000 */
[----:B------:R-:W2:Y:S01]  /*b9b0*/  S2R R3, SR_TID.X ;  /* 0x0000000000037919 */ /* 0x000ea20000002100 */
[----:B------:R-:W-:-:S04]  /*b9c0*/  UIADD3 UR4, UR4, 0x10, URZ ;  /* 0x0000001004047890 */ /* 0x000fc8000fffe03f */
[----:B---3--:R-:W-:Y:S01]  /*b9d0*/  ULEA UR4, UR5, UR4, 0x18 ;  /* 0x0000000405047291 */ /* 0x008fe2000f8ec03f */
[----:B--2---:R-:W-:-:S05]  /*b9e0*/  IMAD R0, R2, R7, R3 ;  /* 0x0000000702007224 */ /* 0x004fca00078e0203 */
[----:B-1----:R-:W-:Y:S02]  /*b9f0*/  LEA R5, R0, UR4, 0x3 ;  /* 0x0000000400057c11 */ /* 0x002fe4000f8e18ff */
[----:B------:R-:W-:-:S03]  /*ba00*/  LEA.HI R0, R7, R7, RZ, 0x1 ;  /* 0x0000000707007211 */ /* 0x000fc600078f08ff */
[----:B------:R2:W-:Y:S01]  /*ba10*/  STS.64 [R5], R16 ;  /* 0x0000001005007388 */ /* 0x0005e20000000a00 */
[----:B------:R-:W-:Y:S01]  /*ba20*/  SHF.R.S32.HI R2, RZ, 0x1, R0 ;  /* 0x00000001ff027819 */ /* 0x000fe20000011400 */
[----:B------:R-:W-:-:S03]  /*ba30*/  IMAD.MOV.U32 R0, RZ, RZ, 0x20 ;  /* 0x00000020ff007424 */ /* 0x000fc600078e00ff */
[----:B------:R-:W-:-:S13]  /*ba40*/  ISETP.GE.AND P0, PT, R2, 0x20, PT ;  /* 0x000000200200780c */ /* 0x000fda0003f06270 */
[----:B--2---:R-:W-:Y:S05]  /*ba50*/  @!P0 BRA `(.L_x_967) ;  /* 0x0000000000388947 */ /* 0x004fea0003800000 */
[----:B------:R-:W-:-:S07]  /*ba60*/  MOV R0, R2 ;  /* 0x0000000200007202 */ /* 0x000fce0000000f00 */
.L_x_968:
[----:B------:R-:W1:Y:S01]  /*ba70*/  S2R R3, SR_TID.X ;  /* 0x0000000000037919 */ /* 0x000e620000002100 */
[----:B------:R-:W-:Y:S01]  /*ba80*/  BAR.SYNC.DEFER_BLOCKING 0x0 ;  /* 0x0000000000007b1d */ /* 0x000fe20000010000 */
[----:B-1----:R-:W-:-:S04]  /*ba90*/  IADD3 R2, R3, R0, RZ ;  /* 0x0000000003027210 */ /* 0x002fc80007ffe0ff */
[----:B------:R-:W-:-:S04]  /*baa0*/  ISETP.GE.U32.AND P0, PT, R2, R7, PT ;  /* 0x000000070200720c */ /* 0x000fc80003f06070 */
[----:B------:R-:W-:-:S13]  /*bab0*/  ISETP.GE.U32.OR P0, PT, R3, R0, P0 ;  /* 0x000000000300720c */ /* 0x000fda0000706470 */
[----:B------:R-:W-:Y:S01]  /*bac0*/  @!P0 IMAD R2, R0, 0x8, R5 ;  /* 0x0000000800028824 */ /* 0x000fe200078e0205 */
[----:B------:R-:W-:-:S05]  /*bad0*/  SHF.R.S32.HI R0, RZ, 0x1, R0 ;  /* 0x00000001ff007819 */ /* 0x000fca0000011400 */
[----:B------:R-:W1:Y:S02]  /*bae0*/  @!P0 LDS.64 R2, [R2] ;  /* 0x0000000002028984 */ /* 0x000e640000000a00 */
[----:B-1----:R-:W-:-:S07]  /*baf0*/  @!P0 DADD R16, R16, R2 ;  /* 0x0000000010108229 */ /* 0x002fce0000000002 */
[----:B------:R1:W-:Y:S01]  /*bb00*/  @!P0 STS.64 [R5], R16 ;  /* 0x0000001005008388 */ /* 0x0003e20000000a00 */
[----:B------:R-:W-:-:S13]  /*bb10*/  ISETP.GE.AND P0, PT, R0, 0x20, PT ;  /* 0x000000200000780c */ /* 0x000fda0003f06270 */
[----:B-1----:R-:W-:Y:S05]  /*bb20*/  @P0 BRA `(.L_x_968) ;  /* 0xfffffffc00d00947 */ /* 0x002fea000383ffff */
[----:B------:R-:W-:-:S07]  /*bb30*/  MOV R0, 0x20 ;  /* 0x0000002000007802 */ /* 0x000fce0000000f00 */
.L_x_967:
[----:B------:R-:W-:Y:S01]  /*bb40*/  BAR.SYNC.DEFER_BLOCKING 0x0 ;  /* 0x0000000000007b1d */ /* 0x000fe20000010000 */
[----:B------:R-:W-:-:S13]  /*bb50*/  ISETP.GE.AND P0, PT, R0, 0x2, PT ;  /* 0x000000020000780c */ /* 0x000fda0003f06270 */
[----:B------:R-:W-:Y:S05]  /*bb60*/  @!P0 BRA `(.L_x_966) ;  /* 0x00000000001c8947 */ /* 0x000fea0003800000 */
[----:B-1----:R-:W-:-:S07]  /*bb70*/  MOV R5, 0x1 ;  /* 0x0000000100057802 */ /* 0x002fce0000000f00 */
.L_x_969:
[----:B------:R-:W-:Y:S04]  /*bb80*/  SHFL.DOWN PT, R3, R17, R5, 0x1f ;  /* 0x08001f0511037589 */ /* 0x000fe800000e0000 */
[----:B------:R1:W2:Y:S02]  /*bb90*/  SHFL.DOWN PT, R2, R16, R5, 0x1f ;  /* 0x08001f0510027589 */ /* 0x0002a400000e0000 */
[----:B-1----:R-:W-:-:S05]  /*bba0*/  IMAD.SHL.U32 R5, R5, 0x2, RZ ;  /* 0x0000000205057824 */ /* 0x002fca00078e00ff */
[----:B------:R-:W-:Y:S01]  /*bbb0*/  ISETP.GE.AND P0, PT, R5, R0, PT ;  /* 0x000000000500720c */ /* 0x000fe20003f06270 */
[----:B--2---:R-:W-:-:S12]  /*bbc0*/  DADD R16, R2, R16 ;  /* 0x0000000002107229 */ /* 0x004fd80000000010 */
[----:B------:R-:W-:Y:S05]  /*bbd0*/  @!P0 BRA `(.L_x_969) ;  /* 0xfffffffc00e88947 */ /* 0x000fea000383ffff */
.L_x_966:
[----:B-----5:R-:W2:Y:S01]  /*bbe0*/  LDC R11, c[0x0][0x3f4] ;  /* 0x0000fd00ff0b7b82 */ /* 0x020ea20000000800 */
[----:B0-----:R-:W-:Y:S02]  /*bbf0*/  MOV R18, RZ ;  /* 0x000000ff00127202 */ /* 0x001fe40000000f00 */
[----:B--2---:R-:W-:-:S13]  /*bc00*/  ISETP.NE.AND P1, PT, R11, RZ, PT ;  /* 0x000000ff0b00720c */ /* 0x004fda0003f25270 */
        /* <DEDUP_REMOVED lines=8> */
[----:B-1----:R-:W-:-:S04]  /*bc90*/  IMAD.MOV R5, RZ, RZ, -R3 ;  /* 0x000000ffff057224 */ /* 0x002fc800078e0a03 */
        /* <DEDUP_REMOVED lines=265> */
.L_x_970:
[----:B------:R-:W-:Y:S01]  /*cd30*/  ULDC.64 UR6, c[0x0][0x608] ;  /* 0x0001820000067ab9 */ /* 0x000fe20000000a00 */
[----:B------:R-:W-:Y:S02]  /*cd40*/  CS2R R2, SRZ ;  /* 0x0000000000027805 */ /* 0x000fe4000001ff00 */
[----:B------:R-:W-:Y:S01]  /*cd50*/  ISETP.NE.U32.AND P0, PT, RZ, UR6, PT ;  /* 0x00000006ff007c0c */ /* 0x000fe2000bf05070 */
[----:B------:R-:W-:Y:S01]  /*cd60*/  ULDC.64 UR4, c[0x0][0x5f8] ;  /* 0x00017e0000047ab9 */ /* 0x000fe20000000a00 */
[----:B------:R-:W-:Y:S02]  /*cd70*/  MOV R10, RZ ;  /* 0x000000ff000a7202 */ /* 0x000fe40000000f00 */
[----:B------:R-:W-:Y:S02]  /*cd80*/  ISETP.NE.AND.EX P0, PT, RZ, UR7, PT, P0 ;  /* 0x00000007ff007c0c */ /* 0x000fe4000bf05300 */
[----:B------:R-:W-:-:S05]  /*cd90*/  IADD3 R4, P2, R18, UR4, RZ ;  /* 0x0000000412047c10 */ /* 0x000fca000ff5e0ff */
[----:B-1----:R-:W-:-:S06]  /*cda0*/  IMAD.X R5, RZ, RZ, UR5, P2 ;  /* 0x00000005ff057e24 */ /* 0x002fcc00090e06ff */
[----:B------:R-:W-:Y:S01]  /*cdb0*/  @P0 IADD3 R2, P3, R18, UR6, RZ ;  /* 0x0000000612020c10 */ /* 0x000fe2000ff7e0ff */
[----:B------:R-:W-:Y:S02]  /*cdc0*/  ULDC UR6, c[0x0][0x240] ;  /* 0x0000900000067ab9 */ /* 0x000fe40000000800 */
[----:B------:R-:W-:Y:S02]  /*cdd0*/  ISETP.NE.AND P4, PT, RZ, UR6, PT ;  /* 0x00000006ff007c0c */ /* 0x000fe4000bf85270 */
[----:B------:R-:W-:-:S04]  /*cde0*/  @P0 IADD3.X R3, RZ, UR7, RZ, P3, !PT ;  /* 0x00000007ff030c10 */ /* 0x000fc80009ffe4ff */
[----:B------:R-:W-:-:S07]  /*cdf0*/  @P0 MOV R10, R3 ;  /* 0x00000003000a0202 */ /* 0x000fce0000000f00 */
[----:B------:R-:W-:Y:S05]  /*ce00*/  @!P4 BRA `(.L_x_971) ;  /* 0x0000002000a0c947 */ /* 0x000fea0003800000 */
[----:B------:R-:W0:Y:S01]  /*ce10*/  S2R R15, SR_TID.X ;  /* 0x00000000000f7919 */ /* 0x000e220000002100 */
[----:B------:R-:W-:Y:S01]  /*ce20*/  ULDC UR6, c[0x0][0x244] ;  /* 0x0000910000067ab9 */ /* 0x000fe20000000800 */
[----:B------:R-:W-:Y:S01]  /*ce30*/  HFMA2.MMA R18, -RZ, RZ, 0, 0 ;  /* 0x00000000ff127435 */ /* 0x000fe200000001ff */
[----:B------:R-:W1:Y:S01]  /*ce40*/  S2R R14, SR_TID.Y ;  /* 0x00000000000e7919 */ /* 0x000e620000002200 */
[----:B------:R-:W2:Y:S01]  /*ce50*/  S2R R0, SR_CTAID.X ;  /* 0x0000000000007919 */ /* 0x000ea20000002500 */
[----:B0-----:R-:W-:Y:S01]  /*ce60*/  IMAD R4, R15, UR6, RZ ;  /* 0x000000060f047c24 */ /* 0x001fe2000f8e02ff */
[----:B------:R-:W-:-:S03]  /*ce70*/  ULDC UR6, c[0x0][0x248] ;  /* 0x0000920000067ab9 */ /* 0x000fc60000000800 */
[----:B-1----:R-:W-:Y:S01]  /*ce80*/  IMAD R5, R14, UR6, R4 ;  /* 0x000000060e057c24 */ /* 0x002fe2000f8e0204 */
[----:B------:R-:W-:-:S03]  /*ce90*/  ULDC UR6, c[0x0][0x230] ;  /* 0x00008c0000067ab9 */ /* 0x000fc60000000800 */
[----:B--2---:R-:W-:Y:S01]  /*cea0*/  IMAD R5, R0, UR6, R5 ;  /* 0x0000000600057c24 */ /* 0x004fe2000f8e0205 */
        /* <DEDUP_REMOVED lines=274> */
.L_x_972:
        /* <DEDUP_REMOVED lines=17> */
.L_x_974:
[----:B0-----:R-:W-:Y:S05]  /*e0e0*/  BSYNC B0 ;  /* 0x0000000000007941 */ /* 0x001fea0003800000 */
.L_x_973:
[----:B------:R-:W-:Y:S01]  /*e0f0*/  PRMT R6, R6, 0x9910, RZ ;  /* 0x0000991006067816 */ /* 0x000fe200000000ff */
[----:B------:R-:W-:Y:S01]  /*e100*/  BSSY B0, `(.L_x_975) ;  /* 0x000000d000007945 */ /* 0x000fe20003800000 */
[----:B------:R-:W-:Y:S02]  /*e110*/  LOP3.LUT P0, RZ, R15, R14, RZ, 0xfc, !PT ;  /* 0x0000000e0fff7212 */ /* 0x000fe4000780fcff */
[----:B------:R-:W-:-:S13]  /*e120*/  ISETP.NE.AND P1, PT, R6, RZ, PT ;  /* 0x000000ff0600720c */ /* 0x000fda0003f25270 */
[----:B------:R-:W-:Y:S05]  /*e130*/  @!P1 BRA `(.L_x_976) ;  /* 0x0000000000249947 */ /* 0x000fea0003800000 */
[----:B------:R-:W0:Y:S01]  /*e140*/  S2UR UR4, SR_CTAID.Y ;  /* 0x00000000000479c3 */ /* 0x000e220000002600 */
[----:B------:R-:W-:-:S07]  /*e150*/  ISETP.NE.AND P2, PT, RZ, UR9, PT ;  /* 0x00000009ff007c0c */ /* 0x000fce000bf45270 */
[----:B------:R-:W0:Y:S08]  /*e160*/  LDC R9, c[0x0][0x10] ;  /* 0x00000400ff097b82 */ /* 0x000e300000000800 */
[----:B------:R-:W1:Y:S01]  /*e170*/  LDC.64 R6, c[0x0][0x610] ;  /* 0x00018400ff067b82 */ /* 0x000e620000000a00 */
[----:B0-----:R-:W-:Y:S01]  /*e180*/  IMAD R9, R0, R9, UR4 ;  /* 0x0000000400097e24 */ /* 0x001fe2000f8e0209 */
[----:B------:R-:W-:-:S03]  /*e190*/  ULDC UR4, c[0x0][0x0] ;  /* 0x0000000000047ab9 */ /* 0x000fc60000000800 */
[----:B------:R-:W-:-:S04]  /*e1a0*/  @!P2 IMAD R9, R9, UR4, R15 ;  /* 0x000000040909ac24 */ /* 0x000fc8000f8e020f */
[----:B-1----:R-:W-:-:S05]  /*e1b0*/  IMAD.WIDE.U32 R6, R9, 0x8, R6 ;  /* 0x0000000809067825 */ /* 0x002fca00078e0006 */
[----:B------:R0:W-:Y:S02]  /*e1c0*/  STG.E.64 desc[UR36][R6.64], R16 ;  /* 0x0000001006007986 */ /* 0x0001e4000c101b24 */
.L_x_976:
[----:B------:R-:W-:Y:S05]  /*e1d0*/  BSYNC B0 ;  /* 0x0000000000007941 */ /* 0x000fea0003800000 */
.L_x_975:
[----:B------:R-:W-:Y:S01]  /*e1e0*/  UMOV UR7, 0x400 ;  /* 0x0000040000077882 */ /* 0x000fe20000000000 */
        /* <DEDUP_REMOVED lines=8> */
[----:B------:R-:W-:Y:S02]  /*e270*/  CCTL.IVALL ;  /* 0x00000000ff00798f */ /* 0x000fe40002000000 */
        /* <DEDUP_REMOVED lines=25> */
.L_x_978:
[----:B------:R-:W-:Y:S05]  /*e410*/  BSYNC B0 ;  /* 0x0000000000007941 */ /* 0x000fea0003800000 */
.L_x_977:
[----:B------:R-:W-:Y:S01]  /*e420*/  BAR.SYNC.DEFER_BLOCKING 0x0 ;  /* 0x0000000000007b1d */ /* 0x000fe20000010000 */
[----:B------:R-:W-:-:S09]  /*e430*/  ULEA UR4, UR8, UR7, 0x18 ;  /* 0x0000000708047291 */ /* 0x000fd2000f8ec03f */
[----:B01----:R-:W0:Y:S02]  /*e440*/  LDS.U8 R6, [UR4] ;  /* 0x00000004ff067984 */ /* 0x003e240008000000 */
[----:B0-----:R-:W-:-:S13]  /*e450*/  ISETP.NE.AND P0, PT, R6, RZ, PT ;  /* 0x000000ff0600720c */ /* 0x001fda0003f05270 */
[----:B------:R-:W-:Y:S05]  /*e460*/  @!P0 EXIT ;  /* 0x000000000000894d */ /* 0x000fea0003800000 */
[----:B------:R-:W-:Y:S01]  /*e470*/  ISETP.NE.AND P0, PT, RZ, UR9, PT ;  /* 0x00000009ff007c0c */ /* 0x000fe2000bf05270 */
[----:B------:R-:W-:Y:S01]  /*e480*/  @!PT LDS RZ, [RZ] ;  /* 0x00000000fffff984 */ /* 0x000fe20000000800 */
[----:B------:R-:W-:Y:S01]  /*e490*/  @!PT LDS RZ, [RZ] ;  /* 0x00000000fffff984 */ /* 0x000fe20000000800 */
[----:B------:R-:W-:Y:S01]  /*e4a0*/  @!PT LDS RZ, [RZ] ;  /* 0x00000000fffff984 */ /* 0x000fe20000000800 */
[----:B------:R-:W-:Y:S01]  /*e4b0*/  @!PT LDS RZ, [RZ] ;  /* 0x00000000fffff984 */ /* 0x000fe20000000800 */
[----:B------:R0:W-:Y:S06]  /*e4c0*/  MEMBAR.ALL.CTA ;  /* 0x0000000000007992 */ /* 0x0001ec0000008000 */
[----:B0-----:R-:W-:Y:S06]  /*e4d0*/  MEMBAR.SC.GPU ;  /* 0x0000000000007992 */ /* 0x001fec0000002000 */
        /* <DEDUP_REMOVED lines=20> */
.L_x_983:
[----:B------:R-:W-:-:S05]  /*e620*/  IADD3 R9, R0, R11, RZ ;  /* 0x0000000b00097210 */ /* 0x000fca0007ffe0ff */
[----:B-1----:R-:W-:-:S06]  /*e630*/  IMAD.WIDE.U32 R8, R9, 0x8, R6 ;  /* 0x0000000809087825 */ /* 0x002fcc00078e0006 */
[----:B------:R-:W2:Y:S01]  /*e640*/  LDG.E.64 R8, desc[UR36][R8.64] ;  /* 0x0000002408087981 */ /* 0x000ea2000c1e1b00 */
[----:B------:R-:W-:-:S05]  /*e650*/  IMAD.IADD R11, R12, 0x1, R11 ;  /* 0x000000010c0b7824 */ /* 0x000fca00078e020b */
[----:B------:R-:W-:Y:S01]  /*e660*/  ISETP.GE.U32.AND P0, PT, R11, UR6, PT ;  /* 0x000000060b007c0c */ /* 0x000fe2000bf06070 */
[----:B--2---:R-:W-:-:S12]  /*e670*/  DADD R16, R8, R16 ;  /* 0x0000000008107229 */ /* 0x004fd80000000010 */
[----:B------:R-:W-:Y:S05]  /*e680*/  @!P0 BRA `(.L_x_983) ;  /* 0xfffffffc00e48947 */ /* 0x000fea000383ffff */
[----:B------:R-:W-:Y:S05]  /*e690*/  BSYNC B1 ;  /* 0x0000000000017941 */ /* 0x000fea0003800000 */
.L_x_982:
[----:B------:R-:W-:Y:S05]  /*e6a0*/  BRA `(.L_x_981) ;  /* 0x00000000004c7947 */ /* 0x000fea0003800000 */
.L_x_980:
[----:B------:R-:W0:Y:S01]  /*e6b0*/  S2R R8, SR_TID.Y ;  /* 0x0000000000087919 */ /* 0x000e220000002200 */
        /* <DEDUP_REMOVED lines=9> */
.L_x_984:
[----:B------:R-:W0:Y:S01]  /*e750*/  S2R R9, SR_TID.X ;  /* 0x0000000000097919 */ /* 0x000e220000002100 */
[----:B------:R-:W-:-:S05]  /*e760*/  IADD3 R8, R0, R11, RZ ;  /* 0x0000000b00087210 */ /* 0x000fca0007ffe0ff */
[----:B0-----:R-:W-:-:S04]  /*e770*/  IMAD R9, R8, R13, R9 ;  /* 0x0000000d08097224 */ /* 0x001fc800078e0209 */
[----:B-1----:R-:W-:-:S06]  /*e780*/  IMAD.WIDE.U32 R8, R9, 0x8, R6 ;  /* 0x0000000809087825 */ /* 0x002fcc00078e0006 */
[----:B------:R-:W3:Y:S01]  /*e790*/  LDG.E.64 R8, desc[UR36][R8.64] ;  /* 0x0000002408087981 */ /* 0x000ee2000c1e1b00 */
[----:B--2---:R-:W-:-:S05]  /*e7a0*/  IMAD.IADD R11, R12, 0x1, R11 ;  /* 0x000000010c0b7824 */ /* 0x004fca00078e020b */
[----:B------:R-:W-:Y:S01]  /*e7b0*/  ISETP.GE.U32.AND P0, PT, R11, UR5, PT ;  /* 0x000000050b007c0c */ /* 0x000fe2000bf06070 */
[----:B---3--:R-:W-:-:S12]  /*e7c0*/  DADD R16, R8, R16 ;  /* 0x0000000008107229 */ /* 0x008fd80000000010 */
[----:B------:R-:W-:Y:S05]  /*e7d0*/  @!P0 BRA `(.L_x_984) ;  /* 0xfffffffc00dc8947 */ /* 0x000fea000383ffff */
.L_x_981:
[----:B------:R-:W-:Y:S05]  /*e7e0*/  BSYNC B0 ;  /* 0x0000000000007941 */ /* 0x000fea0003800000 */
.L_x_979:
        /* <DEDUP_REMOVED lines=15> */
.L_x_986:
[----:B------:R-:W1:Y:S01]  /*e8e0*/  S2R R8, SR_TID.Y ;  /* 0x0000000000087919 */ /* 0x000e620000002200 */
[----:B------:R-:W2:Y:S01]  /*e8f0*/  S2R R7, SR_TID.X ;  /* 0x0000000000077919 */ /* 0x000ea20000002100 */
[----:B------:R-:W-:Y:S01]  /*e900*/  BAR.SYNC.DEFER_BLOCKING 0x0 ;  /* 0x0000000000007b1d */ /* 0x000fe20000010000 */
[----:B-1----:R-:W-:-:S04]  /*e910*/  IADD3 R6, R8, R0, RZ ;  /* 0x0000000008067210 */ /* 0x002fc80007ffe0ff */
[----:B------:R-:W-:-:S04]  /*e920*/  ISETP.GE.U32.AND P0, PT, R6, UR5, PT ;  /* 0x0000000506007c0c */ /* 0x000fc8000bf06070 */
[----:B------:R-:W-:-:S13]  /*e930*/  ISETP.GE.U32.OR P0, PT, R8, R0, P0 ;  /* 0x000000000800720c */ /* 0x000fda0000706470 */
[----:B--2---:R-:W-:-:S05]  /*e940*/  @!P0 IMAD R6, R6, R11, R7 ;  /* 0x0000000b06068224 */ /* 0x004fca00078e0207 */
[----:B------:R-:W-:-:S06]  /*e950*/  @!P0 LEA R6, R6, UR7, 0x3 ;  /* 0x0000000706068c11 */ /* 0x000fcc000f8e18ff */
[----:B------:R-:W0:Y:S02]  /*e960*/  @!P0 LDS.64 R6, [R6] ;  /* 0x0000000006068984 */ /* 0x000e240000000a00 */
[----:B0-----:R-:W-:-:S07]  /*e970*/  @!P0 DADD R16, R16, R6 ;  /* 0x0000000010108229 */ /* 0x001fce0000000006 */
[----:B------:R1:W-:Y:S01]  /*e980*/  @!P0 STS.64 [R9], R16 ;  /* 0x0000001009008388 */ /* 0x0003e20000000a00 */
[----:B------:R-:W-:Y:S02]  /*e990*/  ISETP.GT.AND P0, PT, R0, 0x1, PT ;  /* 0x000000010000780c */ /* 0x000fe40003f04270 */
[----:B------:R-:W-:-:S11]  /*e9a0*/  SHF.R.S32.HI R0, RZ, 0x1, R0 ;  /* 0x00000001ff007819 */ /* 0x000fd60000011400 */
[----:B-1----:R-:W-:Y:S05]  /*e9b0*/  @P0 BRA `(.L_x_986) ;  /* 0xfffffffc00c80947 */ /* 0x002fea000383ffff */
.L_x_985:
[----:B------:R-:W-:Y:S05]  /*e9c0*/  @!P2 BRA `(.L_x_987) ;  /* 0x000000000084a947 */ /* 0x000fea0003800000 */
[----:B------:R-:W-:Y:S01]  /*e9d0*/  ISETP.GT.AND P0, PT, R11, 0x20, PT ;  /* 0x000000200b00780c */ /* 0x000fe20003f04270 */
[----:B------:R-:W-:-:S12]  /*e9e0*/  IMAD.MOV.U32 R0, RZ, RZ, R11 ;  /* 0x000000ffff007224 */ /* 0x000fd800078e000b */
[----:B------:R-:W-:Y:S05]  /*e9f0*/  @!P0 BRA `(.L_x_988) ;  /* 0x0000000000508947 */ /* 0x000fea0003800000 */
[----:B------:R-:W-:Y:S01]  /*ea00*/  LEA.HI R0, R11, R11, RZ, 0x1 ;  /* 0x0000000b0b007211 */ /* 0x000fe200078f08ff */
[----:B------:R1:W-:Y:S03]  /*ea10*/  STS.64 [R9], R16 ;  /* 0x0000001009007388 */ /* 0x0003e60000000a00 */
[----:B------:R-:W-:Y:S02]  /*ea20*/  SHF.R.S32.HI R6, RZ, 0x1, R0 ;  /* 0x00000001ff067819 */ /* 0x000fe40000011400 */
[----:B------:R-:W-:Y:S02]  /*ea30*/  MOV R0, 0x20 ;  /* 0x0000002000007802 */ /* 0x000fe40000000f00 */
[----:B------:R-:W-:-:S13]  /*ea40*/  ISETP.GE.AND P0, PT, R6, 0x20, PT ;  /* 0x000000200600780c */ /* 0x000fda0003f06270 */
[----:B-1----:R-:W-:Y:S05]  /*ea50*/  @!P0 BRA `(.L_x_988) ;  /* 0x0000000000388947 */ /* 0x002fea0003800000 */
[----:B------:R-:W-:-:S07]  /*ea60*/  MOV R0, R6 ;  /* 0x0000000600007202 */ /* 0x000fce0000000f00 */
.L_x_989:
[----:B------:R-:W1:Y:S01]  /*ea70*/  S2R R7, SR_TID.X ;  /* 0x0000000000077919 */ /* 0x000e620000002100 */
[----:B------:R-:W-:Y:S01]  /*ea80*/  BAR.SYNC.DEFER_BLOCKING 0x0 ;  /* 0x0000000000007b1d */ /* 0x000fe20000010000 */
[----:B-1----:R-:W-:-:S05]  /*ea90*/  IMAD.IADD R6, R7, 0x1, R0 ;  /* 0x0000000107067824 */ /* 0x002fca00078e0200 */
[----:B------:R-:W-:-:S04]  /*eaa0*/  ISETP.GE.U32.AND P0, PT, R6, R11, PT ;  /* 0x0000000b0600720c */ /* 0x000fc80003f06070 */
[----:B------:R-:W-:-:S13]  /*eab0*/  ISETP.GE.U32.OR P0, PT, R7, R0, P0 ;  /* 0x000000000700720c */ /* 0x000fda0000706470 */
[----:B------:R-:W-:Y:S02]  /*eac0*/  @!P0 LEA R6, R0, R9, 0x3 ;  /* 0x0000000900068211 */ /* 0x000fe400078e18ff */
[----:B------:R-:W-:-:S04]  /*ead0*/  SHF.R.S32.HI R0, RZ, 0x1, R0 ;  /* 0x00000001ff007819 */ /* 0x000fc80000011400 */
[----:B------:R-:W0:Y:S02]  /*eae0*/  @!P0 LDS.64 R6, [R6] ;  /* 0x0000000006068984 */ /* 0x000e240000000a00 */
[----:B0-----:R-:W-:-:S07]  /*eaf0*/  @!P0 DADD R16, R16, R6 ;  /* 0x0000000010108229 */ /* 0x001fce0000000006 */
[----:B------:R1:W-:Y:S01]  /*eb00*/  @!P0 STS.64 [R9], R16 ;  /* 0x0000001009008388 */ /* 0x0003e20000000a00 */
[----:B------:R-:W-:-:S13]  /*eb10*/  ISETP.GE.AND P0, PT, R0, 0x20, PT ;  /* 0x000000200000780c */ /* 0x000fda0003f06270 */
[----:B-1----:R-:W-:Y:S05]  /*eb20*/  @P0 BRA `(.L_x_989) ;  /* 0xfffffffc00d00947 */ /* 0x002fea000383ffff */
[----:B------:R-:W-:-:S07]  /*eb30*/  MOV R0, 0x20 ;  /* 0x0000002000007802 */ /* 0x000fce0000000f00 */
.L_x_988:
[----:B------:R-:W-:Y:S01]  /*eb40*/  BAR.SYNC.DEFER_BLOCKING 0x0 ;  /* 0x0000000000007b1d */ /* 0x000fe20000010000 */
[----:B------:R-:W-:-:S13]  /*eb50*/  ISETP.GE.AND P0, PT, R0, 0x2, PT ;  /* 0x000000020000780c */ /* 0x000fda0003f06270 */
[----:B------:R-:W-:Y:S05]  /*eb60*/  @!P0 BRA `(.L_x_987) ;  /* 0x00000000001c8947 */ /* 0x000fea0003800000 */
[----:B0-----:R-:W-:-:S07]  /*eb70*/  IMAD.MOV.U32 R9, RZ, RZ, 0x1 ;  /* 0x00000001ff097424 */ /* 0x001fce00078e00ff */
.L_x_990:
[----:B------:R-:W-:Y:S04]  /*eb80*/  SHFL.DOWN PT, R7, R17, R9, 0x1f ;  /* 0x08001f0911077589 */ /* 0x000fe800000e0000 */
[----:B------:R0:W1:Y:S02]  /*eb90*/  SHFL.DOWN PT, R6, R16, R9, 0x1f ;  /* 0x08001f0910067589 */ /* 0x00006400000e0000 */
[----:B0-----:R-:W-:-:S04]  /*eba0*/  SHF.L.U32 R9, R9, 0x1, RZ ;  /* 0x0000000109097819 */ /* 0x001fc800000006ff */
[----:B------:R-:W-:Y:S01]  /*ebb0*/  ISETP.GE.AND P0, PT, R9, R0, PT ;  /* 0x000000000900720c */ /* 0x000fe20003f06270 */
[----:B-1----:R-:W-:-:S12]  /*ebc0*/  DADD R16, R6, R16 ;  /* 0x0000000006107229 */ /* 0x002fd80000000010 */
[----:B------:R-:W-:Y:S05]  /*ebd0*/  @!P0 BRA `(.L_x_990) ;  /* 0xfffffffc00e88947 */ /* 0x000fea000383ffff */
.L_x_987:
        /* <DEDUP_REMOVED lines=10> */
[----:B0-----:R-:W-:-:S11]  /*ec80*/  DADD R16, R16, R4 ;  /* 0x0000000010107229 */ /* 0x001fd60000000004 */
.L_x_992:
[----:B------:R-:W-:Y:S05]  /*ec90*/  @!P1 BRA `(.L_x_993) ;  /* 0x0000000000689947 */ /* 0x000fea0003800000 */
[----:B------:R-:W1:Y:S01]  /*eca0*/  LDC R0, c[0x0][0x62c] ;  /* 0x00018b00ff007b82 */ /* 0x000e620000000800 */
[----:B------:R-:W-:Y:S02]  /*ecb0*/  ULDC.64 UR4, c[0x0][0x210] ;  /* 0x0000840000047ab9 */ /* 0x000fe40000000a00 */
[----:B0-----:R-:W-:Y:S01]  /*ecc0*/  DMUL R16, R16, UR4 ;  /* 0x0000000410107c28 */ /* 0x001fe20008000000 */
        /* <DEDUP_REMOVED lines=9> */
[----:B------:R-:W-:Y:S01]  /*ed60*/  MOV R6, UR4 ;  /* 0x0000000400067c02 */ /* 0x000fe20008000f00 */
[----:B------:R-:W-:Y:S01]  /*ed70*/  IMAD.U32 R10, RZ, RZ, UR6 ;  /* 0x00000006ff0a7e24 */ /* 0x000fe2000f8e00ff */
[----:B------:R-:W-:Y:S01]  /*ed80*/  MOV R7, UR5 ;  /* 0x0000000500077c02 */ /* 0x000fe20008000f00 */
[----:B------:R-:W-:Y:S01]  /*ed90*/  IMAD.MOV.U32 R12, RZ, RZ, 0x1 ;  /* 0x00000001ff0c7424 */ /* 0x000fe200078e00ff */
[----:B------:R-:W-:-:S02]  /*eda0*/  MOV R11, UR7 ;  /* 0x00000007000b7c02 */ /* 0x000fc40008000f00 */
[----:B------:R-:W-:Y:S02]  /*edb0*/  MOV R8, 0x2ef ;  /* 0x000002ef00087802 */ /* 0x000fe40000000f00 */
[----:B------:R-:W-:-:S07]  /*edc0*/  MOV R13, RZ ;  /* 0x000000ff000d7202 */ /* 0x000fce0000000f00 */
[----:B------:R-:W-:-:S07]  /*edd0*/  LEPC R20, `(.L_x_994) ;  /* 0x000000001014794e */ /* 0x000fce0000000000 */
[----:B0-----:R-:W-:Y:S05]  /*ede0*/  CALL.ABS.NOINC R2 ;  /* 0x0000000002007343 */ /* 0x001fea0003c00000 */
.L_x_994:
[----:B------:R-:W-:Y:S02]  /*edf0*/  ULDC.64 UR4, c[0x0][0x5f8] ;  /* 0x00017e0000047ab9 */ /* 0x000fe40000000a00 */
[----:B------:R-:W-:-:S04]  /*ee00*/  IADD3 R18, P0, R18, UR4, RZ ;  /* 0x0000000412127c10 */ /* 0x000fc8000ff1e0ff */
[----:B------:R-:W-:-:S05]  /*ee10*/  IADD3.X R19, RZ, UR5, RZ, P0, !PT ;  /* 0x00000005ff137c10 */ /* 0x000fca00087fe4ff */
[----:B------:R-:W-:Y:S01]  /*ee20*/  STG.E.64 desc[UR36][R18.64], R16 ;  /* 0x0000001012007986 */ /* 0x000fe2000c101b24 */
[----:B------:R-:W-:Y:S05]  /*ee30*/  EXIT ;  /* 0x000000000000794d */ /* 0x000fea0003800000 */
.L_x_993:
[----:B------:R-:W-:Y:S01]  /*ee40*/  STG.E.64 desc[UR36][R2.64], R16 ;  /* 0x0000001002007986 */ /* 0x000fe2000c101b24 */
[----:B------:R-:W-:Y:S05]  /*ee50*/  EXIT ;  /* 0x000000000000794d */ /* 0x000fea0003800000 */
.L_x_991:
[----:B------:R-:W-:Y:S01]  /*ee60*/  ISETP.NE.AND P0, PT, RZ, UR38, PT ;  /* 0x00000026ff007c0c */ /* 0x000fe2000bf05270 */
[----:B------:R-:W-:Y:S02]  /*ee70*/  ULDC.U8 UR4, c[0x0][0x629] ;  /* 0x00018a4000047ab9 */ /* 0x000fe40000000000 */
[----:B------:R-:W-:-:S10]  /*ee80*/  ISETP.NE.AND P1, PT, RZ, UR4, PT ;  /* 0x00000004ff007c0c */ /* 0x000fd4000bf25270 */
[----:B------:R-:W-:Y:S05]  /*ee90*/  @!P0 BRA `(.L_x_995) ;  /* 0x0000000000088947 */ /* 0x000fea0003800000 */
[----:B------:R-:W0:Y:S02]  /*eea0*/  LDG.E.64 R2, desc[UR36][R4.64] ;  /* 0x0000002404027981 */ /* 0x000e24000c1e1b00 */
[----:B0-----:R-:W-:-:S11]  /*eeb0*/  DADD R16, R16, R2 ;  /* 0x0000000010107229 */ /* 0x001fd60000000002 */
.L_x_995:
        /* <DEDUP_REMOVED lines=22> */
.L_x_997:
[----:B------:R-:W-:Y:S02]  /*f020*/  ULDC.64 UR4, c[0x0][0x5f8] ;  /* 0x00017e0000047ab9 */ /* 0x000fe40000000a00 */
[----:B------:R-:W-:-:S05]  /*f030*/  IADD3 R18, P0, R18, UR4, RZ ;  /* 0x0000000412127c10 */ /* 0x000fca000ff1e0ff */
[----:B------:R-:W-:-:S05]  /*f040*/  IMAD.X R19, RZ, RZ, UR5, P0 ;  /* 0x00000005ff137e24 */ /* 0x000fca00080e06ff */
[----:B------:R-:W-:Y:S01]  /*f050*/  STG.E.64 desc[UR36][R18.64], R16 ;  /* 0x0000001012007986 */ /* 0x000fe2000c101b24 */
[----:B------:R-:W-:Y:S05]  /*f060*/  EXIT ;  /* 0x000000000000794d */ /* 0x000fea0003800000 */
.L_x_996:
[----:B------:R-:W-:Y:S01]  /*f070*/  STG.E.64 desc[UR36][R4.64], R16 ;  /* 0x0000001004007986 */ /* 0x000fe2000c101b24 */
[----:B------:R-:W-:Y:S05]  /*f080*/  EXIT ;  /* 0x000000000000794d */ /* 0x000fea0003800000 */
.L_x_971:
[----:B------:R-:W-:Y:S02]  /*f090*/  ULDC UR4, c[0x0][0x228] ;  /* 0x00008a0000047ab9 */ /* 0x000fe40000000800 */
[----:B------:R-:W-:-:S13]  /*f0a0*/  ISETP.GE.AND P0, PT, R29, UR4, PT ;  /* 0x000000041d007c0c */ /* 0x000fda000bf06270 */
[----:B------:R-:W-:Y:S05]  /*f0b0*/  @P0 EXIT ;  /* 0x000000000000094d */ /* 0x000fea0003800000 */
[----:B------:R-:W0:Y:S01]  /*f0c0*/  S2R R0, SR_TID.X ;  /* 0x0000000000007919 */ /* 0x000e220000002100 */
[----:B------:R-:W-:Y:S02]  /*f0d0*/  ULDC UR4, c[0x0][0x238] ;  /* 0x00008e0000047ab9 */ /* 0x000fe40000000800 */
[----:B------:R-:W-:Y:S02]  /*f0e0*/  ISETP.NE.AND P0, PT, RZ, UR4, PT ;  /* 0x00000004ff007c0c */ /* 0x000fe4000bf05270 */
[----:B0-----:R-:W-:-:S13]  /*f0f0*/  ISETP.NE.AND P1, PT, R0, RZ, PT ;  /* 0x000000ff0000720c */ /* 0x001fda0003f25270 */
[----:B------:R-:W-:Y:S05]  /*f100*/  @P0 EXIT P1 ;  /* 0x000000000000094d */ /* 0x000fea0000800000 */
[----:B------:R-:W0:Y:S01]  /*f110*/  S2R R0, SR_TID.Y ;  /* 0x0000000000007919 */ /* 0x000e220000002200 */
[----:B------:R-:W-:Y:S02]  /*f120*/  ULDC UR4, c[0x0][0x23c] ;  /* 0x00008f0000047ab9 */ /* 0x000fe40000000800 */
[----:B------:R-:W-:Y:S02]  /*f130*/  ISETP.NE.AND P0, PT, RZ, UR4, PT ;  /* 0x00000004ff007c0c */ /* 0x000fe4000bf05270 */
[----:B0-----:R-:W-:-:S13]  /*f140*/  ISETP.NE.AND P1, PT, R0, RZ, PT ;  /* 0x000000ff0000720c */ /* 0x001fda0003f25270 */
        /* <DEDUP_REMOVED lines=10> */
[----:B--2---:R-:W-:-:S11]  /*f1f0*/  DADD R16, R16, R4 ;  /* 0x0000000010107229 */ /* 0x004fd60000000004 */
.L_x_999:
[----:B------:R-:W-:Y:S05]  /*f200*/  @!P1 BRA `(.L_x_1000) ;  /* 0x0000000000689947 */ /* 0x000fea0003800000 */
[----:B------:R-:W0:Y:S01]  /*f210*/  LDC R0, c[0x0][0x62c] ;  /* 0x00018b00ff007b82 */ /* 0x000e220000000800 */
[----:B------:R-:W-:Y:S02]  /*f220*/  ULDC.64 UR4, c[0x0][0x210] ;  /* 0x0000840000047ab9 */ /* 0x000fe40000000a00 */
[----:B------:R-:W-:Y:S01]  /*f230*/  DMUL R16, R16, UR4 ;  /* 0x0000000410107c28 */ /* 0x000fe20008000000 */
[----:B0-----:R-:W-:-:S13]  /*f240*/  ISETP.NE.AND P0, PT, R0, 0x1, PT ;  /* 0x000000010000780c */ /* 0x001fda0003f05270 */
[----:B------:R-:W-:Y:S05]  /*f250*/  @!P0 BRA `(.L_x_1001) ;  /* 0x0000000000408947 */ /* 0x000fea0003800000 */
[----:B------:R-:W-:Y:S01]  /*f260*/  MOV R2, 0x0 ;  /* 0x0000000000027802 */ /* 0x000fe20000000f00 */
[----:B------:R-:W-:Y:S01]  /*f270*/  ULDC.64 UR4, c[0x4][0x590] ;  /* 0x0101640000047ab9 */ /* 0x000fe20000000a00 */
[----:B------:R-:W-:Y:S01]  /*f280*/  ULDC.64 UR6, c[0x4][0x3c0] ;  /* 0x0100f00000067ab9 */ /* 0x000fe20000000a00 */
[----:B------:R-:W-:Y:S01]  /*f290*/  MOV R4, UR4 ;  /* 0x0000000400047c02 */ /* 0x000fe20008000f00 */
[----:B------:R-:W-:Y:S01]  /*f2a0*/  IMAD.U32 R11, RZ, RZ, UR7 ;  /* 0x00000007ff0b7e24 */ /* 0x000fe2000f8e00ff */
[----:B------:R-:W-:Y:S01]  /*f2b0*/  MOV R5, UR5 ;  /* 0x0000000500057c02 */ /* 0x000fe20008000f00 */
[----:B------:R-:W0:Y:S01]  /*f2c0*/  LDC.64 R2, c[0x4][R2] ;  /* 0x0100000002027b82 */ /* 0x000e220000000a00 */
[----:B------:R-:W-:Y:S01]  /*f2d0*/  ULDC.64 UR4, c[0x4][0x578] ;  /* 0x01015e0000047ab9 */ /* 0x000fe20000000a00 */
[----:B------:R-:W-:Y:S01]  /*f2e0*/  MOV R10, UR6 ;  /* 0x00000006000a7c02 */ /* 0x000fe20008000f00 */
[----:B------:R-:W-:Y:S01]  /*f2f0*/  IMAD.U32 R6, RZ, RZ, UR4 ;  /* 0x00000004ff067e24 */ /* 0x000fe2000f8e00ff */
[----:B------:R-:W-:Y:S01]  /*f300*/  MOV R7, UR5 ;  /* 0x0000000500077c02 */ /* 0x000fe20008000f00 */
[----:B------:R-:W-:Y:S01]  /*f310*/  IMAD.MOV.U32 R13, RZ, RZ, RZ ;  /* 0x000000ffff0d7224 */ /* 0x000fe200078e00ff */
[----:B------:R-:W-:-:S02]  /*f320*/  MOV R8, 0x2ef ;  /* 0x000002ef00087802 */ /* 0x000fc40000000f00 */
[----:B------:R-:W-:-:S07]  /*f330*/  MOV R12, 0x1 ;  /* 0x00000001000c7802 */ /* 0x000fce0000000f00 */
[----:B------:R-:W-:-:S07]  /*f340*/  LEPC R20, `(.L_x_1001) ;  /* 0x000000001014794e */ /* 0x000fce0000000000 */
[----:B0-----:R-:W-:Y:S05]  /*f350*/  CALL.ABS.NOINC R2 ;  /* 0x0000000002007343 */ /* 0x001fea0003c00000 */
.L_x_1001:
[----:B------:R-:W-:Y:S02]  /*f360*/  ULDC.64 UR4, c[0x0][0x5f8] ;  /* 0x00017e0000047ab9 */ /* 0x000fe40000000a00 */
[----:B------:R-:W-:-:S04]  /*f370*/  IADD3 R18, P0, R18, UR4, RZ ;  /* 0x0000000412127c10 */ /* 0x000fc8000ff1e0ff */
[----:B------:R-:W-:-:S05]  /*f380*/  IADD3.X R19, RZ, UR5, RZ, P0, !PT ;  /* 0x00000005ff137c10 */ /* 0x000fca00087fe4ff */
[----:B------:R-:W-:Y:S01]  /*f390*/  STG.E.64 desc[UR36][R18.64], R16 ;  /* 0x0000001012007986 */ /* 0x000fe2000c101b24 */
[----:B------:R-:W-:Y:S05]  /*f3a0*/  EXIT ;  /* 0x000000000000794d */ /* 0x000fea0003800000 */
.L_x_1000:
[----:B------:R-:W-:Y:S01]  /*f3b0*/  STG.E.64 desc[UR36][R2.64], R16 ;  /* 0x0000001002007986 */ /* 0x000fe2000c101b24 */
[----:B------:R-:W-:Y:S05]  /*f3c0*/  EXIT ;  /* 0x000000000000794d */ /* 0x000fea0003800000 */
.L_x_998:
[----:B------:R-:W-:Y:S01]  /*f3d0*/  ISETP.NE.AND P0, PT, RZ, UR38, PT ;  /* 0x00000026ff007c0c */ /* 0x000fe2000bf05270 */
[----:B------:R-:W-:Y:S02]  /*f3e0*/  ULDC.U8 UR4, c[0x0][0x629] ;  /* 0x00018a4000047ab9 */ /* 0x000fe40000000000 */
[----:B------:R-:W-:-:S10]  /*f3f0*/  ISETP.NE.AND P1, PT, RZ, UR4, PT ;  /* 0x00000004ff007c0c */ /* 0x000fd4000bf25270 */
[----:B------:R-:W-:Y:S05]  /*f400*/  @!P0 BRA `(.L_x_1002) ;  /* 0x0000000000088947 */ /* 0x000fea0003800000 */
[----:B------:R-:W2:Y:S02]  /*f410*/  LDG.E.64 R2, desc[UR36][R4.64] ;  /* 0x0000002404027981 */ /* 0x000ea4000c1e1b00 */
[----:B--2---:R-:W-:-:S11]  /*f420*/  DADD R16, R16, R2 ;  /* 0x0000000010107229 */ /* 0x004fd60000000002 */
.L_x_1002:
        /* <DEDUP_REMOVED lines=22> */
.L_x_1004:
[----:B------:R-:W-:Y:S02]  /*f590*/  ULDC.64 UR4, c[0x0][0x5f8] ;  /* 0x00017e0000047ab9 */ /* 0x000fe40000000a00 */
[----:B------:R-:W-:-:S04]  /*f5a0*/  IADD3 R18, P0, R18, UR4, RZ ;  /* 0x0000000412127c10 */ /* 0x000fc8000ff1e0ff */
[----:B------:R-:W-:-:S05]  /*f5b0*/  IADD3.X R19, RZ, UR5, RZ, P0, !PT ;  /* 0x00000005ff137c10 */ /* 0x000fca00087fe4ff */
[----:B------:R-:W-:Y:S01]  /*f5c0*/  STG.E.64 desc[UR36][R18.64], R16 ;  /* 0x0000001012007986 */ /* 0x000fe2000c101b24 */
[----:B------:R-:W-:Y:S05]  /*f5d0*/  EXIT ;  /* 0x000000000000794d */ /* 0x000fea0003800000 */
.L_x_1003:
[----:B------:R-:W-:Y:S01]  /*f5e0*/  STG.E.64 desc[UR36][R4.64], R16 ;  /* 0x0000001004007986 */ /* 0x000fe2000c101b24 */
[----:B------:R-:W-:Y:S05]  /*f5f0*/  EXIT ;  /* 0x000000000000794d */ /* 0x000fea0003800000 */
.L_x_1005:
        /* <DEDUP_REMOVED lines=16> */
.L_x_8246:


//--------------------- .text._ZN2at6native13reduce_kernelILi256ELi2ENS0_8ReduceOpIdNS0_7MeanOpsIddddEEjdLi4ELi4EEEEEvT1_ --------------------------
	.section	.text._ZN2at6native13reduce_kernelILi256ELi2ENS0_8ReduceOpIdNS0_7MeanOpsIddddEEjdLi4ELi4EEEEEvT1_,"ax",@progbits
	.align	128
        .global         _ZN2at6native13reduce_kernelILi256ELi2ENS0_8ReduceOpIdNS0_7MeanOpsIddddEEjdLi4ELi4EEEEEvT1_
        .type           _ZN2at6native13reduce_kernelILi256ELi2ENS0_8ReduceOpIdNS0_7MeanOpsIddddEEjdLi4ELi4EEEEEvT1_,@function
        .size           _ZN2at6native13reduce_kernelILi256ELi2ENS0_8ReduceOpIdNS0_7MeanOpsIddddEEjdLi4ELi4EEEEEvT1_,(.L_x_8247 - _ZN2at6native13reduce_kernelILi256ELi2ENS0_8ReduceOpIdNS0_7MeanOpsIddddEEjdLi4ELi4EEEEEvT1_)
        .other          _ZN2at6native13reduce_kernelILi256ELi2ENS0_8ReduceOpIdNS0_7MeanOpsIddddEEjdLi4ELi4EEEEEvT1_,@"STO_CUDA_ENTRY STV_DEFAULT"
_ZN2at6native13reduce_kernelILi256ELi2ENS0_8ReduceOpIdNS0_7MeanOpsIddddEEjdLi4ELi4EEEEEvT1_:
.text._ZN2at6native13reduce_kernelILi256ELi2ENS0_8ReduceOpIdNS0_7MeanOpsIddddEEjdLi4ELi4EEEEEvT1_:
        /* <DEDUP_REMOVED lines=288> */
.L_x_1006:
        /* <DEDUP_REMOVED lines=44> */
.L_x_1010:
[----:B------:R-:W0:Y:S01]  /*14c0*/  LDC.64 R4, c[0x0][0x218] ;  /* 0x00008600ff047b82 */ /* 0x000e220000000a00 */
[----:B------:R-:W-:Y:S01]  /*14d0*/  SHF.R.U64 R0, R22, 0x3, R23 ;  /* 0x0000000316007819 */ /* 0x000fe20000001217 */
[----:B------:R-:W-:Y:S01]  /*14e0*/  ULDC UR4, c[0x0][0x224] ;  /* 0x0000890000047ab9 */ /* 0x000fe20000000800 */
[----:B------:R-:W-:Y:S02]  /*14f0*/  BSSY B0, `(.L_x_1011) ;  /* 0x0000029000007945 */ /* 0x000fe40003800000 */
[----:B------:R-:W-:Y:S02]  /*1500*/  LOP3.LUT R8, R0, 0x3, RZ, 0xc0, !PT ;  /* 0x0000000300087812 */ /* 0x000fe400078ec0ff */
[----:B------:R-:W-:Y:S02]  /*1510*/  MOV R0, UR4 ;  /* 0x0000000400007c02 */ /* 0x000fe40008000f00 */
        /* <DEDUP_REMOVED lines=20> */
.L_x_1016:
[----:B------:R-:W-:Y:S05]  /*1660*/  BSYNC B2 ;  /* 0x0000000000027941 */ /* 0x000fea0003800000 */
.L_x_1015:
        /* <DEDUP_REMOVED lines=10> */
.L_x_1014:
[----:B------:R-:W-:Y:S05]  /*1710*/  BSYNC B1 ;  /* 0x0000000000017941 */ /* 0x000fea0003800000 */
.L_x_1013:
[----:B------:R-:W0:Y:S01]  /*1720*/  LDC R7, c[0x0][0x224] ;  /* 0x00008900ff077b82 */ /* 0x000e220000000800 */
[----:B------:R-:W-:-:S04]  /*1730*/  IADD3 R3, P0, -R8, 0x4, RZ ;  /* 0x0000000408037810 */ /* 0x000fc80007f1e1ff */
[----:B------:R-:W-:Y:S01]  /*1740*/  LEA R22, P1, R3, R22, 0x3 ;  /* 0x0000001603167211 */ /* 0x000fe200078218ff */
[----:B------:R-:W-:-:S05]  /*1750*/  IMAD.X R6, RZ, RZ, -0x1, P0 ;  /* 0xffffffffff067424 */ /* 0x000fca00000e06ff */
[----:B------:R-:W-:Y:S02]  /*1760*/  LEA.HI.X R23, R3, R23, R6, 0x3, P1 ;  /* 0x0000001703177211 */ /* 0x000fe400008f1c06 */
[----:B0-----:R-:W-:-:S07]  /*1770*/  IADD3 R0, R8, -0x4, R7 ;  /* 0xfffffffc08007810 */ /* 0x001fce0007ffe007 */
.L_x_1012:
[----:B------:R-:W-:Y:S05]  /*1780*/  BSYNC B0 ;  /* 0x0000000000007941 */ /* 0x000fea0003800000 */
.L_x_1011:
        /* <DEDUP_REMOVED lines=17> */
[----:B------:R-:W-:Y:S01]  /*18a0*/  MOV R3, R6 ;  /* 0x0000000600037202 */ /* 0x000fe20000000f00 */
[--C-:B------:R-:W-:Y:S01]  /*18b0*/  IMAD.MOV.U32 R14, RZ, RZ, R4.reuse ;  /* 0x000000ffff0e7224 */ /* 0x100fe200078e0004 */
[-C--:B------:R-:W-:Y:S01]  /*18c0*/  MOV R15, R5.reuse ;  /* 0x00000005000f7202 */ /* 0x080fe20000000f00 */
[----:B------:R-:W-:Y:S01]  /*18d0*/  IMAD.MOV.U32 R24, RZ, RZ, R4 ;  /* 0x000000ffff187224 */ /* 0x000fe200078e0004 */
[----:B------:R-:W-:-:S07]  /*18e0*/  MOV R25, R5 ;  /* 0x0000000500197202 */ /* 0x000fce0000000f00 */
.L_x_1019:
        /* <DEDUP_REMOVED lines=12> */
.L_x_1018:
[----:B------:R-:W-:Y:S05]  /*19b0*/  BSYNC B0 ;  /* 0x0000000000007941 */ /* 0x000fea0003800000 */
.L_x_1017:
        /* <DEDUP_REMOVED lines=8> */
.L_x_1021:
[----:B------:R-:W-:Y:S05]  /*1a40*/  BSYNC B0 ;  /* 0x0000000000007941 */ /* 0x000fea0003800000 */
.L_x_1020:
        /* <DEDUP_REMOVED lines=8> */
[----:B------:R-:W-:-:S06]  /*1ad0*/  IMAD.WIDE R22, R3, 0x8, R22 ;  /* 0x0000000803167825 */ /* 0x000fcc00078e0216 */
[----:B------:R-:W2:Y:S02]  /*1ae0*/  LDG.E.64 R22, desc[UR60][R22.64] ;  /* 0x0000003c16167981 */ /* 0x000ea4000c1e1b00 */
[----:B--2---:R-:W-:-:S11]  /*1af0*/  DADD R12, R12, R22 ;  /* 0x000000000c0c7229 */ /* 0x004fd60000000016 */
.L_x_1023:
[----:B------:R-:W-:Y:S05]  /*1b00*/  BSYNC B0 ;  /* 0x0000000000007941 */ /* 0x000fea0003800000 */
.L_x_1022:
[----:B------:R-:W-:Y:S01]  /*1b10*/  DADD R12, R24, R12 ;  /* 0x00000000180c7229 */ /* 0x000fe2000000000c */
[----:B------:R-:W-:-:S07]  /*1b20*/  CS2R R22, SRZ ;  /* 0x0000000000167805 */ /* 0x000fce000001ff00 */
[----:B------:R-:W-:-:S08]  /*1b30*/  DADD R12, R12, R14 ;  /* 0x000000000c0c7229 */ /* 0x000fd0000000000e */
[----:B------:R-:W-:Y:S01]  /*1b40*/  DADD R20, R12, R20 ;  /* 0x000000000c147229 */ /* 0x000fe20000000014 */
[----:B------:R-:W-:Y:S10]  /*1b50*/  BRA `(.L_x_1008) ;  /* 0x0000009800507947 */ /* 0x000ff40003800000 */
.L_x_1009:
        /* <DEDUP_REMOVED lines=10> */
[----:B------:R-:W-:Y:S02]  /*1c00*/  IMAD R5, R0, 0x3, R3 ;  /* 0x0000000300057824 */ /* 0x000fe400078e0203 */
[----:B0-----:R-:W-:Y:S01]  /*1c10*/  IMAD.MOV.U32 R42, RZ, RZ, R20 ;  /* 0x000000ffff2a7224 */ /* 0x001fe200078e0014 */
[----:B------:R-:W-:Y:S01]  /*1c20*/  MOV R43, R21 ;  /* 0x00000015002b7202 */ /* 0x000fe20000000f00 */
[----:B------:R-:W-:Y:S06]  /*1c30*/  @!P1 BRA `(.L_x_1025) ;  /* 0x0000008800909947 */ /* 0x000fec0003800000 */
        /* <DEDUP_REMOVED lines=30> */
.L_x_1032:
        /* <DEDUP_REMOVED lines=287> */
.L_x_1028:
        /* <DEDUP_REMOVED lines=242> */
.L_x_1029:
        /* <DEDUP_REMOVED lines=241> */
.L_x_1030:
[----:B------:R-:W-:-:S04]  /*4e40*/  LOP3.LUT R5, R4, 0xfffffff0, RZ, 0xc0, !PT ;  /* 0xfffffff004057812 */ /* 0x000fc800078ec0ff */
[----:B------:R-:W-:-:S04]  /*4e50*/  IADD3 R4, P1, R22, R5, RZ ;  /* 0x0000000516047210 */ /* 0x000fc80007f3e0ff */
[----:B------:R-:W-:-:S06]  /*4e60*/  IADD3.X R5, RZ, R23, RZ, P1, !PT ;  /* 0x00000017ff057210 */ /* 0x000fcc0000ffe4ff */
[----:B------:R-:W5:Y:S01]  /*4e70*/  LDG.E.128 R4, desc[UR60][R4.64] ;  /* 0x0000003c04047981 */ /* 0x000f62000c1e1d00 */
[----:B------:R-:W-:Y:S01]  /*4e80*/  IMAD.IADD R37, R25, 0x1, R0 ;  /* 0x0000000119257824 */ /* 0x000fe200078e0200 */
        /* <DEDUP_REMOVED lines=233> */
.L_x_1031:
        /* <DEDUP_REMOVED lines=19> */
.L_x_1027:
[----:B------:R-:W-:Y:S05]  /*5e50*/  BSYNC B0 ;  /* 0x0000000000007941 */ /* 0x000fea0003800000 */
.L_x_1026:
        /* <DEDUP_REMOVED lines=280> */
.L_x_1035:
        /* <DEDUP_REMOVED lines=281> */
.L_x_1036:
[----:B------:R-:W-:-:S04]  /*8170*/  LOP3.LUT R9, R37, 0xfffffff0, RZ, 0xc0, !PT ;  /* 0xfffffff025097812 */ /* 0x000fc800078ec0ff */
[----:B------:R-:W-:-:S05]  /*8180*/  IADD3 R8, P2, R22, R9, RZ ;  /* 0x0000000916087210 */ /* 0x000fca0007f5e0ff */
[----:B------:R-:W-:-:S06]  /*8190*/  IMAD.X R9, RZ, RZ, R23, P2 ;  /* 0x000000ffff097224 */ /* 0x000fcc00010e0617 */
[----:B------:R-:W5:Y:S01]  /*81a0*/  LDG.E.128 R8, desc[UR60][R8.64] ;  /* 0x0000003c08087981 */ /* 0x000f62000c1e1d00 */
[----:B------:R-:W-:-:S04]  /*81b0*/  IADD3 R45, R45, R0, RZ ;  /* 0x000000002d2d7210 */ /* 0x000fc80007ffe0ff */
[----:B------:R-:W-:-:S13]  /*81c0*/  ISETP.GE.U32.AND P2, PT, R45, R36, PT ;  /* 0x000000242d00720c */ /* 0x000fda0003f46070 */
[----:B------:R-:W-:Y:S05]  /*81d0*/  @P2 BRA `(.L_x_1034) ;  /* 0x0000002000bc2947 */ /* 0x000fea0003800000 */
        /* <DEDUP_REMOVED lines=274> */
.L_x_1037:
        /* <DEDUP_REMOVED lines=281> */
.L_x_1038:
[----:B------:R-:W-:-:S04]  /*a490*/  LOP3.LUT R25, R24, 0xfffffff0, RZ, 0xc0, !PT ;  /* 0xfffffff018197812 */ /* 0x000fc800078ec0ff */
[----:B------:R-:W-:-:S04]  /*a4a0*/  IADD3 R24, P1, R22, R25, RZ ;  /* 0x0000001916187210 */ /* 0x000fc80007f3e0ff */
[----:B------:R-:W-:-:S06]  /*a4b0*/  IADD3.X R25, RZ, R23, RZ, P1, !PT ;  /* 0x00000017ff197210 */ /* 0x000fcc0000ffe4ff */
[----:B------:R-:W5:Y:S03]  /*a4c0*/  LDG.E.128 R24, desc[UR60][R24.64] ;  /* 0x0000003c18187981 */ /* 0x000f66000c1e1d00 */
.L_x_1034:
[----:B------:R-:W-:Y:S05]  /*a4d0*/  BSYNC B0 ;  /* 0x0000000000007941 */ /* 0x000fea0003800000 */
.L_x_1033:
        /* <DEDUP_REMOVED lines=18> */
.L_x_1040:
[----:B------:R-:W-:Y:S05]  /*a600*/  BSYNC B0 ;  /* 0x0000000000007941 */ /* 0x000fea0003800000 */
.L_x_1039:
[----:B------:R-:W-:Y:S02]  /*a610*/  DADD R30, R34, R30 ;  /* 0x00000000221e7229 */ /* 0x000fe4000000001e */
[----:B------:R-:W-:-:S06]  /*a620*/  DADD R28, R32, R28 ;  /* 0x00000000201c7229 */ /* 0x000fcc000000001c */
[----:B------:R-:W-:Y:S02]  /*a630*/  DADD R30, R30, R40 ;  /* 0x000000001e1e7229 */ /* 0x000fe40000000028 */
[----:B------:R-:W-:-:S06]  /*a640*/  DADD R28, R28, R38 ;  /* 0x000000001c1c7229 */ /* 0x000fcc0000000026 */
[----:B------:R-:W-:Y:S02]  /*a650*/  DADD R22, R30, R42 ;  /* 0x000000001e167229 */ /* 0x000fe4000000002a */
[----:B------:R-:W-:Y:S01]  /*a660*/  DADD R20, R28, R20 ;  /* 0x000000001c147229 */ /* 0x000fe20000000014 */
[----:B------:R-:W-:Y:S10]  /*a670*/  BRA `(.L_x_1008) ;  /* 0x0000000c00887947 */ /* 0x000ff40003800000 */
.L_x_1025:
        /* <DEDUP_REMOVED lines=11> */
[----:B------:R-:W-:Y:S02]  /*a730*/  MOV R32, R20 ;  /* 0x0000001400207202 */ /* 0x000fe40000000f00 */
        /* <DEDUP_REMOVED lines=12> */
[-C--:B------:R-:W-:Y:S02]  /*a800*/  MOV R6, R20.reuse ;  /* 0x0000001400067202 */ /* 0x080fe40000000f00 */
[----:B------:R-:W-:-:S02]  /*a810*/  MOV R32, R20 ;  /* 0x0000001400207202 */ /* 0x000fc40000000f00 */
[-C--:B------:R-:W-:Y:S02]  /*a820*/  MOV R33, R21.reuse ;  /* 0x0000001500217202 */ /* 0x080fe40000000f00 */
[----:B------:R-:W-:-:S07]  /*a830*/  MOV R35, R21 ;  /* 0x0000001500237202 */ /* 0x000fce0000000f00 */
.L_x_1043:
        /* <DEDUP_REMOVED lines=32> */
.L_x_1042:
[----:B------:R-:W-:Y:S05]  /*aa40*/  BSYNC B0 ;  /* 0x0000000000007941 */ /* 0x000fea0003800000 */
.L_x_1041:
        /* <DEDUP_REMOVED lines=27> */
.L_x_1045:
[----:B------:R-:W-:Y:S05]  /*ac00*/  BSYNC B0 ;  /* 0x0000000000007941 */ /* 0x000fea0003800000 */
.L_x_1044:
        /* <DEDUP_REMOVED lines=18> */
.L_x_1047:
[----:B------:R-:W-:Y:S05]  /*ad30*/  BSYNC B0 ;  /* 0x0000000000007941 */ /* 0x000fea0003800000 */
.L_x_1046:
[----:B------:R-:W-:Y:S02]  /*ad40*/  DADD R4, R32, R4 ;  /* 0x0000000020047229 */ /* 0x000fe40000000004 */
[----:B------:R-:W-:-:S06]  /*ad50*/  DADD R6, R34, R6 ;  /* 0x0000000022067229 */ /* 0x000fcc0000000006 */
[----:B------:R-:W-:Y:S02]  /*ad60*/  DADD R4, R4, R40 ;  /* 0x0000000004047229 */ /* 0x000fe40000000028 */
[----:B------:R-:W-:-:S06]  /*ad70*/  DADD R6, R6, R38 ;  /* 0x0000000006067229 */ /* 0x000fcc0000000026 */
[----:B0-----:R-:W-:Y:S02]  /*ad80*/  DADD R22, R4, R42 ;  /* 0x0000000004167229 */ /* 0x001fe4000000002a */
[----:B------:R-:W-:Y:S01]  /*ad90*/  DADD R20, R6, R20 ;  /* 0x0000000006147229 */ /* 0x000fe20000000014 */
[----:B------:R-:W-:Y:S10]  /*ada0*/  BRA `(.L_x_1008) ;  /* 0x0000000400bc7947 */ /* 0x000ff40003800000 */
.L_x_1024:
[----:B------:R-:W0:Y:S01]  /*adb0*/  LDC R0, c[0x0][0x22c] ;  /* 0x00008b00ff007b82 */ /* 0x000e220000000800 */
[----:B------:R-:W-:Y:S07]  /*adc0*/  BSSY B0, `(.L_x_1048) ;  /* 0x000003c000007945 */ /* 0x000fee0003800000 */
[----:B------:R-:W1:Y:S01]  /*add0*/  LDC.64 R4, c[0x0][0x218] ;  /* 0x00008600ff047b82 */ /* 0x000e620000000a00 */
[----:B0-----:R-:W-:-:S05]  /*ade0*/  IMAD R7, R0, 0x3, R3 ;  /* 0x0000000300077824 */ /* 0x001fca00078e0203 */
[----:B------:R-:W-:Y:S01]  /*adf0*/  ISETP.GE.U32.AND P0, PT, R7, R36, PT ;  /* 0x000000240700720c */ /* 0x000fe20003f06070 */
[--C-:B-1----:R-:W-:Y:S01]  /*ae00*/  IMAD.MOV.U32 R42, RZ, RZ, R4.reuse ;  /* 0x000000ffff2a7224 */ /* 0x102fe200078e0004 */
        /* <DEDUP_REMOVED lines=9> */
[-C--:B------:R-:W-:Y:S02]  /*aea0*/  MOV R6, R4.reuse ;  /* 0x0000000400067202 */ /* 0x080fe40000000f00 */
        /* <DEDUP_REMOVED lines=17> */
.L_x_1050:
[----:B------:R-:W-:Y:S02]  /*afc0*/  IADD3 R9, R3, R0, RZ ;  /* 0x0000000003097210 */ /* 0x000fe40007ffe0ff */
[----:B------:R-:W-:Y:S02]  /*afd0*/  SHF.R.U32.HI R25, RZ, 0x1, R3 ;  /* 0x00000001ff197819 */ /* 0x000fe40000011603 */
[----:B------:R-:W-:Y:S01]  /*afe0*/  SHF.R.U32.HI R29, RZ, 0x1, R9 ;  /* 0x00000001ff1d7819 */ /* 0x000fe20000011609 */
[----:B------:R-:W-:Y:S02]  /*aff0*/  IMAD.IADD R3, R9, 0x1, R0 ;  /* 0x0000000109037824 */ /* 0x000fe400078e0200 */
        /* <DEDUP_REMOVED lines=24> */
.L_x_1049:
[----:B------:R-:W-:Y:S05]  /*b180*/  BSYNC B0 ;  /* 0x0000000000007941 */ /* 0x000fea0003800000 */
.L_x_1048:
        /* <DEDUP_REMOVED lines=23> */
.L_x_1052:
[----:B------:R-:W-:Y:S05]  /*b300*/  BSYNC B0 ;  /* 0x0000000000007941 */ /* 0x000fea0003800000 */
.L_x_1051:
        /* <DEDUP_REMOVED lines=18> */
.L_x_1054:
[----:B------:R-:W-:Y:S05]  /*b430*/  BSYNC B0 ;  /* 0x0000000000007941 */ /* 0x000fea0003800000 */
.L_x_1053:
[----:B------:R-:W-:Y:S02]  /*b440*/  DADD R4, R32, R4 ;  /* 0x0000000020047229 */ /* 0x000fe40000000004 */
[----:B------:R-:W-:-:S06]  /*b450*/  DADD R6, R34, R6 ;  /* 0x0000000022067229 */ /* 0x000fcc0000000006 */
[----:B------:R-:W-:Y:S02]  /*b460*/  DADD R4, R4, R40 ;  /* 0x0000000004047229 */ /* 0x000fe40000000028 */
[----:B------:R-:W-:-:S06]  /*b470*/  DADD R6, R6, R38 ;  /* 0x0000000006067229 */ /* 0x000fcc0000000026 */
[----:B0-----:R-:W-:Y:S02]  /*b480*/  DADD R22, R4, R42 ;  /* 0x0000000004167229 */ /* 0x001fe4000000002a */
[----:B------:R-:W-:-:S11]  /*b490*/  DADD R20, R6, R20 ;  /* 0x0000000006147229 */ /* 0x000fd60000000014 */
.L_x_1008:
[----:B------:R-:W-:Y:S05]  /*b4a0*/  BSYNC B6 ;  /* 0x0000000000067941 */ /* 0x000fea0003800000 */
.L_x_1007:
[----:B------:R-:W-:Y:S02]  /*b4b0*/  ULDC UR4, c[0x0][0x23c] ;  /* 0x00008f0000047ab9 */ /* 0x000fe40000000800 */
[----:B------:R-:W-:-:S13]  /*b4c0*/  ISETP.NE.AND P0, PT, RZ, UR4, PT ;  /* 0x00000004ff007c0c */ /* 0x000fda000bf05270 */
[----:B------:R-:W-:Y:S05]  /*b4d0*/  @!P0 BRA `(.L_x_1055) ;  /* 0x0000000000688947 */ /* 0x000fea0003800000 */
[----:B-----5:R-:W1:Y:S01]  /*b4e0*/  S2R R4, SR_CgaCtaId ;  /* 0x0000000000047919 */ /* 0x020e620000008800 */
[----:B------:R-:W2:Y:S01]  /*b4f0*/  LDC R8, c[0x0][RZ] ;  /* 0x00000000ff087b82 */ /* 0x000ea20000000800 */
[----:B------:R-:W-:-:S05]  /*b500*/  MOV R0, 0x400 ;  /* 0x0000040000007802 */ /* 0x000fca0000000f00 */
[----:B------:R-:W-:Y:S02]  /*b510*/  VIADD R3, R0, 0x10 ;  /* 0x0000001000037836 */ /* 0x000fe40000000000 */
[----:B------:R-:W3:Y:S01]  /*b520*/  LDC R10, c[0x0][0x4] ;  /* 0x00000100ff0a7b82 */ /* 0x000ee20000000800 */
[----:B--2---:R-:W-:Y:S02]  /*b530*/  IMAD R0, R2, R8, R17 ;  /* 0x0000000802007224 */ /* 0x004fe400078e0211 */
[----:B-1----:R-:W-:-:S04]  /*b540*/  LEA R3, R4, R3, 0x18 ;  /* 0x0000000304037211 */ /* 0x002fc800078ec0ff */
[----:B------:R-:W-:Y:S02]  /*b550*/  LEA R9, R0, R3, 0x4 ;  /* 0x0000000300097211 */ /* 0x000fe400078e20ff */
[----:B---3--:R-:W-:-:S03]  /*b560*/  SHF.R.U32.HI R0, RZ, 0x1, R10 ;  /* 0x00000001ff007819 */ /* 0x008fc6000001160a */
[----:B------:R1:W-:Y:S01]  /*b570*/  STS.128 [R9], R20 ;  /* 0x0000001409007388 */ /* 0x0003e20000000c00 */
[----:B------:R-:W-:-:S13]  /*b580*/  ISETP.NE.AND P0, PT, R0, RZ, PT ;  /* 0x000000ff0000720c */ /* 0x000fda0003f05270 */
[----:B------:R-:W-:Y:S05]  /*b590*/  @!P0 BRA `(.L_x_1055) ;  /* 0x0000000000388947 */ /* 0x000fea0003800000 */
.L_x_1056:
[----:B------:R-:W-:Y:S01]  /*b5a0*/  IADD3 R5, R2, R0, RZ ;  /* 0x0000000002057210 */ /* 0x000fe20007ffe0ff */
[----:B------:R-:W-:Y:S05]  /*b5b0*/  WARPSYNC.ALL ;  /* 0x0000000000007948 */ /* 0x000fea0003800000 */
[----:B------:R-:W-:Y:S01]  /*b5c0*/  BAR.SYNC.DEFER_BLOCKING 0x0 ;  /* 0x0000000000007b1d */ /* 0x000fe20000010000 */
[----:B------:R-:W-:-:S04]  /*b5d0*/  ISETP.GE.U32.AND P0, PT, R5, R10, PT ;  /* 0x0000000a0500720c */ /* 0x000fc80003f06070 */
[----:B------:R-:W-:-:S13]  /*b5e0*/  ISETP.GE.U32.OR P0, PT, R2, R0, P0 ;  /* 0x000000000200720c */ /* 0x000fda0000706470 */
[----:B------:R-:W-:-:S04]  /*b5f0*/  @!P0 IMAD R4, R5, R8, R17 ;  /* 0x0000000805048224 */ /* 0x000fc800078e0211 */
[----:B------:R-:W-:-:S06]  /*b600*/  @!P0 IMAD R4, R4, 0x10, R3 ;  /* 0x0000001004048824 */ /* 0x000fcc00078e0203 */
[----:B------:R-:W1:Y:S02]  /*b610*/  @!P0 LDS.128 R4, [R4] ;  /* 0x0000000004048984 */ /* 0x000e640000000c00 */
[----:B-12---:R-:W-:Y:S02]  /*b620*/  @!P0 DADD R20, R20, R4 ;  /* 0x0000000014148229 */ /* 0x006fe40000000004 */
[----:B------:R-:W-:-:S07]  /*b630*/  @!P0 DADD R22, R22, R6 ;  /* 0x0000000016168229 */ /* 0x000fce0000000006 */
[----:B------:R2:W-:Y:S01]  /*b640*/  @!P0 STS.128 [R9], R20 ;  /* 0x0000001409008388 */ /* 0x0005e20000000c00 */
[----:B------:R-:W-:Y:S02]  /*b650*/  ISETP.GT.AND P0, PT, R0, 0x1, PT ;  /* 0x000000010000780c */ /* 0x000fe40003f04270 */
[----:B------:R-:W-:-:S11]  /*b660*/  SHF.R.S32.HI R0, RZ, 0x1, R0 ;  /* 0x00000001ff007819 */ /* 0x000fd60000011400 */
[----:B------:R-:W-:Y:S05]  /*b670*/  @P0 BRA `(.L_x_1056) ;  /* 0xfffffffc00c80947 */ /* 0x000fea000383ffff */
.L_x_1055:
[----:B------:R-:W-:Y:S02]  /*b680*/  ULDC UR4, c[0x0][0x238] ;  /* 0x00008e0000047ab9 */ /* 0x000fe40000000800 */
[----:B------:R-:W-:-:S13]  /*b690*/  ISETP.NE.AND P0, PT, RZ, UR4, PT ;  /* 0x00000004ff007c0c */ /* 0x000fda000bf05270 */
[----:B------:R-:W-:Y:S05]  /*b6a0*/  @!P0 BRA `(.L_x_1057) ;  /* 0x0000000000b48947 */ /* 0x000fea0003800000 */
[----:B-12--5:R-:W1:Y:S02]  /*b6b0*/  LDC R9, c[0x0][RZ] ;  /* 0x00000000ff097b82 */ /* 0x026e640000000800 */
[----:B-1----:R-:W-:Y:S02]  /*b6c0*/  ISETP.GT.AND P0, PT, R9, 0x20, PT ;  /* 0x000000200900780c */ /* 0x002fe40003f04270 */
[----:B------:R-:W-:-:S11]  /*b6d0*/  MOV R0, R9 ;  /* 0x0000000900007202 */ /* 0x000fd60000000f00 */
        /* <DEDUP_REMOVED lines=13> */
[----:B------:R-:W-:-:S07]  /*b7b0*/  IMAD.MOV.U32 R0, RZ, RZ, R4 ;  /* 0x000000ffff007224 */ /* 0x000fce00078e0004 */
.L_x_1059:
[----:B------:R-:W-:Y:S01]  /*b7c0*/  IADD3 R4, R17, R0, RZ ;  /* 0x0000000011047210 */ /* 0x000fe20007ffe0ff */
[----:B------:R-:W-:Y:S05]  /*b7d0*/  WARPSYNC.ALL ;  /* 0x0000000000007948 */ /* 0x000fea0003800000 */
[----:B------:R-:W-:Y:S01]  /*b7e0*/  BAR.SYNC.DEFER_BLOCKING 0x0 ;  /* 0x0000000000007b1d */ /* 0x000fe20000010000 */
[----:B------:R-:W-:-:S04]  /*b7f0*/  ISETP.GE.U32.AND P0, PT, R4, R9, PT ;  /* 0x000000090400720c */ /* 0x000fc80003f06070 */
[----:B------:R-:W-:-:S13]  /*b800*/  ISETP.GE.U32.OR P0, PT, R17, R0, P0 ;  /* 0x000000001100720c */ /* 0x000fda0000706470 */
[----:B------:R-:W-:Y:S02]  /*b810*/  @!P0 LEA R4, R0, R3, 0x4 ;  /* 0x0000000300048211 */ /* 0x000fe400078e20ff */
        /* <DEDUP_REMOVED lines=8> */
.L_x_1058:
[----:B------:R-:W-:Y:S01]  /*b8a0*/  ISETP.GE.AND P0, PT, R0, 0x2, PT ;  /* 0x000000020000780c */ /* 0x000fe20003f06270 */
[----:B------:R-:W-:Y:S05]  /*b8b0*/  WARPSYNC.ALL ;  /* 0x0000000000007948 */ /* 0x000fea0003800000 */
[----:B------:R-:W-:Y:S07]  /*b8c0*/  BAR.SYNC.DEFER_BLOCKING 0x0 ;  /* 0x0000000000007b1d */ /* 0x000fee0000010000 */
[----:B------:R-:W-:Y:S05]  /*b8d0*/  @!P0 BRA `(.L_x_1057) ;  /* 0x0000000000288947 */ /* 0x000fea0003800000 */
[----:B-1----:R-:W-:-:S07]  /*b8e0*/  MOV R3, 0x1 ;  /* 0x0000000100037802 */ /* 0x002fce0000000f00 */
.L_x_1060:
[----:B------:R-:W-:Y:S04]  /*b8f0*/  SHFL.DOWN PT, R5, R21, R3, 0x1f ;  /* 0x08001f0315057589 */ /* 0x000fe800000e0000 */
        /* <DEDUP_REMOVED lines=8> */
.L_x_1057:
[----:B-----5:R-:W3:Y:S01]  /*b980*/  LDC R10, c[0x0][0x3f4] ;  /* 0x0000fd00ff0a7b82 */ /* 0x020ee20000000800 */
[----:B------:R-:W-:Y:S01]  /*b990*/  IMAD.MOV.U32 R16, RZ, RZ, RZ ;  /* 0x000000ffff107224 */ /* 0x000fe200078e00ff */
[----:B------:R-:W-:Y:S02]  /*b9a0*/  MOV R24, RZ ;  /* 0x000000ff00187202 */ /* 0x000fe40000000f00 */
        /* <DEDUP_REMOVED lines=275> */
.L_x_1061:
        /* <DEDUP_REMOVED lines=10> */
[----:B-12---:R-:W-:Y:S01]  /*cb80*/  SHF.R.U32.HI R9, RZ, UR6, R8 ;  /* 0x00000006ff097c19 */ /* 0x006fe20008011608 */
        /* <DEDUP_REMOVED lines=267> */
.L_x_1062:
[----:B------:R-:W-:Y:S01]  /*dc40*/  ULDC.64 UR6, c[0x0][0x608] ;  /* 0x0001820000067ab9 */ /* 0x000fe20000000a00 */
[----:B------:R-:W-:Y:S02]  /*dc50*/  CS2R R4, SRZ ;  /* 0x0000000000047805 */ /* 0x000fe4000001ff00 */
[----:B------:R-:W-:Y:S01]  /*dc60*/  ISETP.NE.U32.AND P0, PT, RZ, UR6, PT ;  /* 0x00000006ff007c0c */ /* 0x000fe2000bf05070 */
[----:B-1----:R-:W-:Y:S01]  /*dc70*/  IMAD.MOV.U32 R3, RZ, RZ, RZ ;  /* 0x000000ffff037224 */ /* 0x002fe200078e00ff */
[----:B------:R-:W-:Y:S02]  /*dc80*/  IADD3 R8, P2, R16, UR4, RZ ;  /* 0x0000000410087c10 */ /* 0x000fe4000ff5e0ff */
[----:B------:R-:W-:Y:S02]  /*dc90*/  ISETP.NE.AND.EX P0, PT, RZ, UR7, PT, P0 ;  /* 0x00000007ff007c0c */ /* 0x000fe4000bf05300 */
[----:B--2---:R-:W-:-:S11]  /*dca0*/  IADD3.X R9, RZ, UR5, RZ, P2, !PT ;  /* 0x00000005ff097c10 */ /* 0x004fd600097fe4ff */
[----:B------:R-:W-:Y:S01]  /*dcb0*/  @P0 IADD3 R4, P3, R24, UR6, RZ ;  /* 0x0000000618040c10 */ /* 0x000fe2000ff7e0ff */
[----:B------:R-:W-:Y:S02]  /*dcc0*/  ULDC UR6, c[0x0][0x240] ;  /* 0x0000900000067ab9 */ /* 0x000fe40000000800 */
[----:B------:R-:W-:Y:S02]  /*dcd0*/  ISETP.NE.AND P4, PT, RZ, UR6, PT ;  /* 0x00000006ff007c0c */ /* 0x000fe4000bf85270 */
[----:B------:R-:W-:-:S04]  /*dce0*/  @P0 IADD3.X R5, RZ, UR7, RZ, P3, !PT ;  /* 0x00000007ff050c10 */ /* 0x000fc80009ffe4ff */
[----:B------:R-:W-:-:S07]  /*dcf0*/  @P0 MOV R3, R5 ;  /* 0x0000000500030202 */ /* 0x000fce0000000f00 */
[----:B------:R-:W-:Y:S05]  /*dd00*/  @!P4 BRA `(.L_x_1063) ;  /* 0x000000380000c947 */ /* 0x000fea0003800000 */
[----:B------:R-:W1:Y:S01]  /*dd10*/  S2R R0, SR_CTAID.X ;  /* 0x0000000000007919 */ /* 0x000e620000002500 */
[----:B------:R-:W-:Y:S01]  /*dd20*/  ULDC UR6, c[0x0][0x244] ;  /* 0x0000910000067ab9 */ /* 0x000fe20000000800 */
[----:B------:R-:W-:Y:S01]  /*dd30*/  IMAD.MOV.U32 R16, RZ, RZ, RZ ;  /* 0x000000ffff107224 */ /* 0x000fe200078e00ff */
[----:B------:R-:W-:Y:S01]  /*dd40*/  MOV R18, RZ ;  /* 0x000000ff00127202 */ /* 0x000fe20000000f00 */
[----:B------:R-:W-:Y:S01]  /*dd50*/  IMAD R7, R17, UR6, RZ ;  /* 0x0000000611077c24 */ /* 0x000fe2000f8e02ff */
[----:B------:R-:W-:-:S03]  /*dd60*/  ULDC UR6, c[0x0][0x248] ;  /* 0x0000920000067ab9 */ /* 0x000fc60000000800 */
        /* <DEDUP_REMOVED lines=278> */
.L_x_1064:
        /* <DEDUP_REMOVED lines=277> */
.L_x_1065:
        /* <DEDUP_REMOVED lines=16> */
.L_x_1067:
[----:B------:R-:W-:Y:S05]  /*10120*/  BSYNC B0 ;  /* 0x0000000000007941 */ /* 0x000fea0003800000 */
.L_x_1066:
        /* <DEDUP_REMOVED lines=15> */
.L_x_1069:
[----:B------:R-:W-:Y:S05]  /*10220*/  BSYNC B0 ;  /* 0x0000000000007941 */ /* 0x000fea0003800000 */
.L_x_1068:
        /* <DEDUP_REMOVED lines=35> */
.L_x_1071:
[----:B------:R-:W-:Y:S05]  /*10460*/  BSYNC B0 ;  /* 0x0000000000007941 */ /* 0x000fea0003800000 */
.L_x_1070:
        /* <DEDUP_REMOVED lines=24> */
[----:B------:R-:W-:Y:S01]  /*105f0*/  IMAD R10, R2, UR6, R17 ;  /* 0x00000006020a7c24 */ /* 0x000fe2000f8e0211 */
[----:B------:R-:W-:Y:S01]  /*10600*/  MOV R22, UR10 ;  /* 0x0000000a00167c02 */ /* 0x000fe20008000f00 */
[----:B------:R-:W-:-:S03]  /*10610*/  IMAD.U32 R23, RZ, RZ, UR11 ;  /* 0x0000000bff177e24 */ /* 0x000fc6000f8e00ff */
        /* <DEDUP_REMOVED lines=8> */
[----:B------:R-:W-:-:S03]  /*106a0*/  IMAD R0, R0, UR7, RZ ;  /* 0x0000000700007c24 */ /* 0x000fc6000f8e02ff */
[----:B------:R-:W2:Y:S01]  /*106b0*/  LDC.64 R24, c[0x0][0x610] ;  /* 0x00018400ff187b82 */ /* 0x000ea20000000a00 */
[----:B-1----:R-:W-:-:S07]  /*106c0*/  IMAD R26, R26, UR6, RZ ;  /* 0x000000061a1a7c24 */ /* 0x002fce000f8e02ff */
.L_x_1076:
[----:B------:R-:W-:-:S05]  /*106d0*/  IADD3 R11, R0, R19, RZ ;  /* 0x00000013000b7210 */ /* 0x000fca0007ffe0ff */
[----:B--2---:R-:W-:-:S05]  /*106e0*/  IMAD.WIDE.U32 R10, R11, 0x10, R24 ;  /* 0x000000100b0a7825 */ /* 0x004fca00078e0018 */
[----:B------:R-:W2:Y:S04]  /*106f0*/  LDG.E.64 R12, desc[UR60][R10.64] ;  /* 0x0000003c0a0c7981 */ /* 0x000ea8000c1e1b00 */
[----:B------:R-:W3:Y:S01]  /*10700*/  LDG.E.64 R14, desc[UR60][R10.64+0x8] ;  /* 0x0000083c0a0e7981 */ /* 0x000ee2000c1e1b00 */
[----:B------:R-:W-:-:S04]  /*10710*/  IADD3 R19, R26, R19, RZ ;  /* 0x000000131a137210 */ /* 0x000fc80007ffe0ff */
[----:B------:R-:W-:Y:S01]  /*10720*/  ISETP.GE.U32.AND P0, PT, R19, UR8, PT ;  /* 0x0000000813007c0c */ /* 0x000fe2000bf06070 */
[----:B--2---:R-:W-:Y:S02]  /*10730*/  DADD R20, R12, R20 ;  /* 0x000000000c147229 */ /* 0x004fe40000000014 */
[----:B---3--:R-:W-:-:S10]  /*10740*/  DADD R22, R14, R22 ;  /* 0x000000000e167229 */ /* 0x008fd40000000016 */
[----:B------:R-:W-:Y:S05]  /*10750*/  @!P0 BRA `(.L_x_1076) ;  /* 0xfffffffc00dc8947 */ /* 0x000fea000383ffff */
[----:B------:R-:W-:Y:S05]  /*10760*/  BSYNC B1 ;  /* 0x0000000000017941 */ /* 0x000fea0003800000 */
.L_x_1075:
[----:B------:R-:W-:Y:S05]  /*10770*/  BRA `(.L_x_1074) ;  /* 0x00000000005c7947 */ /* 0x000fea0003800000 */
.L_x_1073:
[----:B------:R-:W-:Y:S01]  /*10780*/  ULDC UR7, c[0x0][0x234] ;  /* 0x00008d0000077ab9 */ /* 0x000fe20000000800 */
        /* <DEDUP_REMOVED lines=11> */
[----:B------:R-:W3:Y:S02]  /*10840*/  LDC R28, c[0x0][0x4] ;  /* 0x00000100ff1c7b82 */ /* 0x000ee40000000800 */
.L_x_1077:
[----:B------:R-:W-:-:S05]  /*10850*/  IADD3 R10, R0, R19, RZ ;  /* 0x00000013000a7210 */ /* 0x000fca0007ffe0ff */
[----:B-1----:R-:W-:-:S04]  /*10860*/  IMAD R11, R10, R26, R17 ;  /* 0x0000001a0a0b7224 */ /* 0x002fc800078e0211 */
[----:B--2---:R-:W-:-:S05]  /*10870*/  IMAD.WIDE.U32 R10, R11, 0x10, R24 ;  /* 0x000000100b0a7825 */ /* 0x004fca00078e0018 */
[----:B------:R-:W2:Y:S04]  /*10880*/  LDG.E.64 R12, desc[UR60][R10.64] ;  /* 0x0000003c0a0c7981 */ /* 0x000ea8000c1e1b00 */
[----:B------:R-:W4:Y:S01]  /*10890*/  LDG.E.64 R14, desc[UR60][R10.64+0x8] ;  /* 0x0000083c0a0e7981 */ /* 0x000f22000c1e1b00 */
[----:B---3--:R-:W-:-:S05]  /*108a0*/  IMAD.IADD R19, R28, 0x1, R19 ;  /* 0x000000011c137824 */ /* 0x008fca00078e0213 */
[----:B------:R-:W-:Y:S01]  /*108b0*/  ISETP.GE.U32.AND P0, PT, R19, UR7, PT ;  /* 0x0000000713007c0c */ /* 0x000fe2000bf06070 */
[----:B--2---:R-:W-:Y:S02]  /*108c0*/  DADD R20, R12, R20 ;  /* 0x000000000c147229 */ /* 0x004fe40000000014 */
[----:B----4-:R-:W-:-:S10]  /*108d0*/  DADD R22, R14, R22 ;  /* 0x000000000e167229 */ /* 0x010fd40000000016 */
[----:B------:R-:W-:Y:S05]  /*108e0*/  @!P0 BRA `(.L_x_1077) ;  /* 0xfffffffc00d88947 */ /* 0x000fea000383ffff */
.L_x_1074:
[----:B------:R-:W-:Y:S05]  /*108f0*/  BSYNC B0 ;  /* 0x0000000000007941 */ /* 0x000fea0003800000 */
.L_x_1072:
        /* <DEDUP_REMOVED lines=13> */
.L_x_1079:
[----:B------:R-:W-:Y:S01]  /*109d0*/  IADD3 R0, R2, R19, RZ ;  /* 0x0000001302007210 */ /* 0x000fe20007ffe0ff */
[----:B------:R-:W-:Y:S03]  /*109e0*/  BAR.SYNC.DEFER_BLOCKING 0x0 ;  /* 0x0000000000007b1d */ /* 0x000fe60000010000 */
        /* <DEDUP_REMOVED lines=11> */
.L_x_1078:
[----:B------:R-:W-:Y:S05]  /*10aa0*/  @!P2 BRA `(.L_x_1080) ;  /* 0x00000000008ca947 */ /* 0x000fea0003800000 */
[----:B------:R-:W-:Y:S01]  /*10ab0*/  ISETP.GT.AND P0, PT, R10, 0x20, PT ;  /* 0x000000200a00780c */ /* 0x000fe20003f04270 */
[----:B------:R-:W-:-:S12]  /*10ac0*/  IMAD.MOV.U32 R0, RZ, RZ, R10 ;  /* 0x000000ffff007224 */ /* 0x000fd800078e000a */
[----:B------:R-:W-:Y:S05]  /*10ad0*/  @!P0 BRA `(.L_x_1081) ;  /* 0x00000000004c8947 */ /* 0x000fea0003800000 */
[----:B------:R-:W-:Y:S01]  /*10ae0*/  LEA.HI R0, R10, R10, RZ, 0x1 ;  /* 0x0000000a0a007211 */ /* 0x000fe200078f08ff */
[----:B------:R3:W-:Y:S03]  /*10af0*/  STS.128 [R11], R20 ;  /* 0x000000140b007388 */ /* 0x0007e60000000c00 */
[----:B------:R-:W-:Y:S02]  /*10b00*/  SHF.R.S32.HI R2, RZ, 0x1, R0 ;  /* 0x00000001ff027819 */ /* 0x000fe40000011400 */
[----:B------:R-:W-:Y:S02]  /*10b10*/  MOV R0, 0x20 ;  /* 0x0000002000007802 */ /* 0x000fe40000000f00 */
[----:B------:R-:W-:-:S13]  /*10b20*/  ISETP.GE.AND P0, PT, R2, 0x20, PT ;  /* 0x000000200200780c */ /* 0x000fda0003f06270 */
[----:B---3--:R-:W-:Y:S05]  /*10b30*/  @!P0 BRA `(.L_x_1081) ;  /* 0x0000000000348947 */ /* 0x008fea0003800000 */
.L_x_1082:
[----:B------:R-:W-:Y:S01]  /*10b40*/  IADD3 R0, R17, R2, RZ ;  /* 0x0000000211007210 */ /* 0x000fe20007ffe0ff */
[----:B------:R-:W-:Y:S03]  /*10b50*/  BAR.SYNC.DEFER_BLOCKING 0x0 ;  /* 0x0000000000007b1d */ /* 0x000fe60000010000 */
[----:B------:R-:W-:-:S04]  /*10b60*/  ISETP.GE.U32.AND P0, PT, R0, R10, PT ;  /* 0x0000000a0000720c */ /* 0x000fc80003f06070 */
[----:B------:R-:W-:-:S13]  /*10b70*/  ISETP.GE.U32.OR P0, PT, R17, R2, P0 ;  /* 0x000000021100720c */ /* 0x000fda0000706470 */
[----:B------:R-:W-:Y:S01]  /*10b80*/  @!P0 IMAD R12, R2, 0x10, R11 ;  /* 0x00000010020c8824 */ /* 0x000fe200078e020b */
[----:B------:R-:W-:-:S05]  /*10b90*/  SHF.R.S32.HI R2, RZ, 0x1, R2 ;  /* 0x00000001ff027819 */ /* 0x000fca0000011402 */
[----:B------:R-:W1:Y:S02]  /*10ba0*/  @!P0 LDS.128 R12, [R12] ;  /* 0x000000000c0c8984 */ /* 0x000e640000000c00 */
[----:B-123--:R-:W-:Y:S02]  /*10bb0*/  @!P0 DADD R20, R20, R12 ;  /* 0x0000000014148229 */ /* 0x00efe4000000000c */
[----:B------:R-:W-:-:S07]  /*10bc0*/  @!P0 DADD R22, R22, R14 ;  /* 0x0000000016168229 */ /* 0x000fce000000000e */
[----:B------:R3:W-:Y:S01]  /*10bd0*/  @!P0 STS.128 [R11], R20 ;  /* 0x000000140b008388 */ /* 0x0007e20000000c00 */
[----:B------:R-:W-:-:S13]  /*10be0*/  ISETP.GE.AND P0, PT, R2, 0x20, PT ;  /* 0x000000200200780c */ /* 0x000fda0003f06270 */
[----:B------:R-:W-:Y:S05]  /*10bf0*/  @P0 BRA `(.L_x_1082) ;  /* 0xfffffffc00d00947 */ /* 0x000fea000383ffff */
[----:B------:R-:W-:-:S07]  /*10c00*/  MOV R0, 0x20 ;  /* 0x0000002000007802 */ /* 0x000fce0000000f00 */
.L_x_1081:
[----:B------:R-:W-:Y:S01]  /*10c10*/  BAR.SYNC.DEFER_BLOCKING 0x0 ;  /* 0x0000000000007b1d */ /* 0x000fe20000010000 */
[----:B------:R-:W-:-:S13]  /*10c20*/  ISETP.GE.AND P0, PT, R0, 0x2, PT ;  /* 0x000000020000780c */ /* 0x000fda0003f06270 */
[----:B------:R-:W-:Y:S05]  /*10c30*/  @!P0 BRA `(.L_x_1080) ;  /* 0x0000000000288947 */ /* 0x000fea0003800000 */
[----:B------:R-:W-:-:S07]  /*10c40*/  MOV R15, 0x1 ;  /* 0x00000001000f7802 */ /* 0x000fce0000000f00 */
.L_x_1083:
[----:B-123--:R-:W-:Y:S04]  /*10c50*/  SHFL.DOWN PT, R11, R21, R15, 0x1f ;  /* 0x08001f0f150b7589 */ /* 0x00efe800000e0000 */
[----:B------:R-:W1:Y:S04]  /*10c60*/  SHFL.DOWN PT, R10, R20, R15, 0x1f ;  /* 0x08001f0f140a7589 */ /* 0x000e6800000e0000 */
[----:B------:R-:W-:Y:S04]  /*10c70*/  SHFL.DOWN PT, R13, R23, R15, 0x1f ;  /* 0x08001f0f170d7589 */ /* 0x000fe800000e0000 */
[----:B------:R2:W3:Y:S02]  /*10c80*/  SHFL.DOWN PT, R12, R22, R15, 0x1f ;  /* 0x08001f0f160c7589 */ /* 0x0004e400000e0000 */
[----:B--2---:R-:W-:-:S05]  /*10c90*/  IMAD.SHL.U32 R15, R15, 0x2, RZ ;  /* 0x000000020f0f7824 */ /* 0x004fca00078e00ff */
[----:B------:R-:W-:Y:S01]  /*10ca0*/  ISETP.GE.AND P0, PT, R15, R0, PT ;  /* 0x000000000f00720c */ /* 0x000fe20003f06270 */
[----:B-1----:R-:W-:Y:S02]  /*10cb0*/  DADD R20, R10, R20 ;  /* 0x000000000a147229 */ /* 0x002fe40000000014 */
[----:B---3--:R-:W-:-:S10]  /*10cc0*/  DADD R22, R12, R22 ;  /* 0x000000000c167229 */ /* 0x008fd40000000016 */
[----:B------:R-:W-:Y:S05]  /*10cd0*/  @!P0 BRA `(.L_x_1083) ;  /* 0xfffffffc00dc8947 */ /* 0x000fea000383ffff */
.L_x_1080:
        /* <DEDUP_REMOVED lines=11> */
[----:B-123--:R-:W-:Y:S02]  /*10d90*/  DADD R20, R20, R2 ;  /* 0x0000000014147229 */ /* 0x00efe40000000002 */
[----:B----4-:R-:W-:-:S11]  /*10da0*/  DADD R22, R22, R6 ;  /* 0x0000000016167229 */ /* 0x010fd60000000006 */
.L_x_1085:
[----:B------:R-:W-:Y:S05]  /*10db0*/  @!P1 BRA `(.L_x_1086) ;  /* 0x0000000000cc9947 */ /* 0x000fea0003800000 */
[----:B------:R-:W4:Y:S01]  /*10dc0*/  LDC R17, c[0x0][0x62c] ;  /* 0x00018b00ff117b82 */ /* 0x000f220000000800 */
[----:B------:R-:W-:Y:S02]  /*10dd0*/  ULDC.64 UR4, c[0x0][0x210] ;  /* 0x0000840000047ab9 */ /* 0x000fe40000000a00 */
        /* <DEDUP_REMOVED lines=8> */
[----:B------:R4:W0:Y:S01]  /*10e60*/  LDC.64 R2, c[0x4][R0] ;  /* 0x0100000000027b82 */ /* 0x0008220000000a00 */
[----:B------:R-:W-:Y:S01]  /*10e70*/  MOV R5, UR5 ;  /* 0x0000000500057c02 */ /* 0x000fe20008000f00 */
[----:B------:R-:W-:Y:S01]  /*10e80*/  ULDC.64 UR4, c[0x4][0x3c0] ;  /* 0x0100f00000047ab9 */ /* 0x000fe20000000a00 */
[----:B------:R-:W-:Y:S01]  /*10e90*/  IMAD.U32 R6, RZ, RZ, UR6 ;  /* 0x00000006ff067e24 */ /* 0x000fe2000f8e00ff */
[----:B------:R-:W-:Y:S01]  /*10ea0*/  MOV R7, UR7 ;  /* 0x0000000700077c02 */ /* 0x000fe20008000f00 */
[----:B-123--:R-:W-:Y:S01]  /*10eb0*/  IMAD.U32 R11, RZ, RZ, UR5 ;  /* 0x00000005ff0b7e24 */ /* 0x00efe2000f8e00ff */
[----:B------:R-:W-:Y:S01]  /*10ec0*/  MOV R10, UR4 ;  /* 0x00000004000a7c02 */ /* 0x000fe20008000f00 */
[----:B------:R-:W-:Y:S01]  /*10ed0*/  IMAD.MOV.U32 R13, RZ, RZ, RZ ;  /* 0x000000ffff0d7224 */ /* 0x000fe200078e00ff */
[----:B------:R-:W-:-:S02]  /*10ee0*/  MOV R8, 0x2ef ;  /* 0x000002ef00087802 */ /* 0x000fc40000000f00 */
[----:B----4-:R-:W-:-:S07]  /*10ef0*/  MOV R12, 0x1 ;  /* 0x00000001000c7802 */ /* 0x010fce0000000f00 */
[----:B------:R-:W-:-:S07]  /*10f00*/  LEPC R20, `(.L_x_1087) ;  /* 0x000000001014794e */ /* 0x000fce0000000000 */
[----:B0-----:R-:W-:Y:S05]  /*10f10*/  CALL.ABS.NOINC R2 ;  /* 0x0000000002007343 */ /* 0x001fea0003c00000 */
.L_x_1087:
[----:B------:R-:W-:Y:S01]  /*10f20*/  ULDC.64 UR4, c[0x0][0x5f8] ;  /* 0x00017e0000047ab9 */ /* 0x000fe20000000a00 */
[----:B------:R-:W-:Y:S02]  /*10f30*/  ISETP.NE.AND P6, PT, R17, 0x1, PT ;  /* 0x000000011100780c */ /* 0x000fe40003fc5270 */
[----:B------:R-:W-:-:S04]  /*10f40*/  IADD3 R18, P0, R18, UR4, RZ ;  /* 0x0000000412127c10 */ /* 0x000fc8000ff1e0ff */
[----:B------:R-:W-:Y:S01]  /*10f50*/  IADD3.X R19, RZ, UR5, RZ, P0, !PT ;  /* 0x00000005ff137c10 */ /* 0x000fe200087fe4ff */
[----:B------:R-:W-:Y:S02]  /*10f60*/  ULDC.64 UR4, c[0x0][0x210] ;  /* 0x0000840000047ab9 */ /* 0x000fe40000000a00 */
[----:B-123--:R-:W-:Y:S02]  /*10f70*/  DMUL R22, R22, UR4 ;  /* 0x0000000416167c28 */ /* 0x00efe40008000000 */
[----:B------:R1:W-:Y:S02]  /*10f80*/  STG.E.64 desc[UR60][R18.64], R24 ;  /* 0x0000001812007986 */ /* 0x0003e4000c101b3c */
[----:B------:R-:W-:Y:S07]  /*10f90*/  @!P6 BRA `(.L_x_1088) ;  /* 0x000000000040e947 */ /* 0x000fee0003800000 */
[----:B------:R-:W-:Y:S01]  /*10fa0*/  MOV R0, 0x0 ;  /* 0x0000000000007802 */ /* 0x000fe20000000f00 */
[----:B------:R-:W-:Y:S01]  /*10fb0*/  ULDC.64 UR4, c[0x4][0x590] ;  /* 0x0101640000047ab9 */ /* 0x000fe20000000a00 */
[----:B------:R-:W-:Y:S01]  /*10fc0*/  ULDC.64 UR6, c[0x4][0x3c0] ;  /* 0x0100f00000067ab9 */ /* 0x000fe20000000a00 */
[----:B------:R-:W-:Y:S01]  /*10fd0*/  MOV R4, UR4 ;  /* 0x0000000400047c02 */ /* 0x000fe20008000f00 */
[----:B------:R2:W3:Y:S01]  /*10fe0*/  LDC.64 R2, c[0x4][R0] ;  /* 0x0100000000027b82 */ /* 0x0004e20000000a00 */
        /* <DEDUP_REMOVED lines=8> */
[----:B--2---:R-:W-:-:S07]  /*11070*/  MOV R13, RZ ;  /* 0x000000ff000d7202 */ /* 0x004fce0000000f00 */
[----:B------:R-:W-:-:S07]  /*11080*/  LEPC R20, `(.L_x_1088) ;  /* 0x000000001014794e */ /* 0x000fce0000000000 */
[----:B01-3--:R-:W-:Y:S05]  /*11090*/  CALL.ABS.NOINC R2 ;  /* 0x0000000002007343 */ /* 0x00bfea0003c00000 */
.L_x_1088:
[----:B------:R-:W-:Y:S02]  /*110a0*/  ULDC.64 UR4, c[0x0][0x5f8] ;  /* 0x00017e0000047ab9 */ /* 0x000fe40000000a00 */
[----:B------:R-:W-:-:S04]  /*110b0*/  IADD3 R16, P0, R16, UR4, RZ ;  /* 0x0000000410107c10 */ /* 0x000fc8000ff1e0ff */
[----:B------:R-:W-:-:S05]  /*110c0*/  IADD3.X R17, RZ, UR5, RZ, P0, !PT ;  /* 0x00000005ff117c10 */ /* 0x000fca00087fe4ff */
[----:B------:R-:W-:Y:S01]  /*110d0*/  STG.E.64 desc[UR60][R16.64], R22 ;  /* 0x0000001610007986 */ /* 0x000fe2000c101b3c */
[----:B------:R-:W-:Y:S05]  /*110e0*/  EXIT ;  /* 0x000000000000794d */ /* 0x000fea0003800000 */
.L_x_1086:
[----:B------:R-:W-:Y:S04]  /*110f0*/  STG.E.64 desc[UR60][R4.64], R20 ;  /* 0x0000001404007986 */ /* 0x000fe8000c101b3c */
[----:B------:R-:W-:Y:S01]  /*11100*/  STG.E.64 desc[UR60][R4.64+0x8], R22 ;  /* 0x0000081604007986 */ /* 0x000fe2000c101b3c */
[----:B------:R-:W-:Y:S05]  /*11110*/  EXIT ;  /* 0x000000000000794d */ /* 0x000fea0003800000 */
.L_x_1084:
        /* <DEDUP_REMOVED lines=8> */
.L_x_1089:
        /* <DEDUP_REMOVED lines=11> */
[----:B------:R4:W0:Y:S01]  /*11250*/  LDC.64 R2, c[0x4][R0] ;  /* 0x0100000000027b82 */ /* 0x0008220000000a00 */
[----:B------:R-:W-:Y:S01]  /*11260*/  MOV R5, UR5 ;  /* 0x0000000500057c02 */ /* 0x000fe20008000f00 */
[----:B------:R-:W-:Y:S01]  /*11270*/  ULDC.64 UR4, c[0x4][0x578] ;  /* 0x01015e0000047ab9 */ /* 0x000fe20000000a00 */
[----:B------:R-:W-:Y:S01]  /*11280*/  MOV R10, UR6 ;  /* 0x00000006000a7c02 */ /* 0x000fe20008000f00 */
[----:B------:R-:W-:Y:S01]  /*11290*/  IMAD.U32 R7, RZ, RZ, UR5 ;  /* 0x00000005ff077e24 */ /* 0x000fe2000f8e00ff */
[----:B------:R-:W-:Y:S01]  /*112a0*/  MOV R6, UR4 ;  /* 0x0000000400067c02 */ /* 0x000fe20008000f00 */
[----:B------:R-:W-:Y:S01]  /*112b0*/  IMAD.MOV.U32 R8, RZ, RZ, 0x2ef ;  /* 0x000002efff087424 */ /* 0x000fe200078e00ff */
[----:B-123--:R-:W-:-:S02]  /*112c0*/  MOV R11, UR7 ;  /* 0x00000007000b7c02 */ /* 0x00efc40008000f00 */
[----:B------:R-:W-:Y:S02]  /*112d0*/  MOV R12, 0x1 ;  /* 0x00000001000c7802 */ /* 0x000fe40000000f00 */
[----:B----4-:R-:W-:-:S07]  /*112e0*/  MOV R13, RZ ;  /* 0x000000ff000d7202 */ /* 0x010fce0000000f00 */
[----:B------:R-:W-:-:S07]  /*112f0*/  LEPC R20, `(.L_x_1091) ;  /* 0x000000001014794e */ /* 0x000fce0000000000 */
[----:B0-----:R-:W-:Y:S05]  /*11300*/  CALL.ABS.NOINC R2 ;  /* 0x0000000002007343 */ /* 0x001fea0003c00000 */
.L_x_1091:
[----:B------:R-:W-:Y:S01]  /*11310*/  ULDC.64 UR4, c[0x0][0x5f8] ;  /* 0x00017e0000047ab9 */ /* 0x000fe20000000a00 */
[----:B------:R-:W-:Y:S02]  /*11320*/  ISETP.NE.AND P6, PT, R17, 0x1, PT ;  /* 0x000000011100780c */ /* 0x000fe40003fc5270 */
[----:B------:R-:W-:-:S05]  /*11330*/  IADD3 R18, P0, R18, UR4, RZ ;  /* 0x0000000412127c10 */ /* 0x000fca000ff1e0ff */
[----:B------:R-:W-:Y:S01]  /*11340*/  IMAD.X R19, RZ, RZ, UR5, P0 ;  /* 0x00000005ff137e24 */ /* 0x000fe200080e06ff */
[----:B------:R-:W-:Y:S02]  /*11350*/  ULDC.64 UR4, c[0x0][0x210] ;  /* 0x0000840000047ab9 */ /* 0x000fe40000000a00 */
[----:B-123--:R-:W-:Y:S02]  /*11360*/  DMUL R22, R22, UR4 ;  /* 0x0000000416167c28 */ /* 0x00efe40008000000 */
[----:B------:R1:W-:Y:S01]  /*11370*/  STG.E.64 desc[UR60][R18.64], R24 ;  /* 0x0000001812007986 */ /* 0x0003e2000c101b3c */
[----:B------:R-:W-:Y:S08]  /*11380*/  @!P6 BRA `(.L_x_1092) ;  /* 0x000000000040e947 */ /* 0x000ff00003800000 */
[----:B------:R-:W-:Y:S01]  /*11390*/  MOV R0, 0x0 ;  /* 0x0000000000007802 */ /* 0x000fe20000000f00 */
[----:B------:R-:W-:Y:S01]  /*113a0*/  ULDC.64 UR4, c[0x4][0x590] ;  /* 0x0101640000047ab9 */ /* 0x000fe20000000a00 */
[----:B------:R-:W-:Y:S01]  /*113b0*/  ULDC.64 UR6, c[0x4][0x3c0] ;  /* 0x0100f00000067ab9 */ /* 0x000fe20000000a00 */
[----:B------:R-:W-:Y:S01]  /*113c0*/  MOV R4, UR4 ;  /* 0x0000000400047c02 */ /* 0x000fe20008000f00 */
[----:B------:R2:W3:Y:S01]  /*113d0*/  LDC.64 R2, c[0x4][R0] ;  /* 0x0100000000027b82 */ /* 0x0004e20000000a00 */
        /* <DEDUP_REMOVED lines=8> */
[----:B--2---:R-:W-:-:S07]  /*11460*/  MOV R12, 0x1 ;  /* 0x00000001000c7802 */ /* 0x004fce0000000f00 */
[----:B------:R-:W-:-:S07]  /*11470*/  LEPC R20, `(.L_x_1092) ;  /* 0x000000001014794e */ /* 0x000fce0000000000 */
[----:B01-3--:R-:W-:Y:S05]  /*11480*/  CALL.ABS.NOINC R2 ;  /* 0x0000000002007343 */ /* 0x00bfea0003c00000 */
.L_x_1092:
[----:B------:R-:W-:Y:S02]  /*11490*/  ULDC.64 UR4, c[0x0][0x5f8] ;  /* 0x00017e0000047ab9 */ /* 0x000fe40000000a00 */
[----:B------:R-:W-:-:S04]  /*114a0*/  IADD3 R16, P0, R16, UR4, RZ ;  /* 0x0000000410107c10 */ /* 0x000fc8000ff1e0ff */
[----:B------:R-:W-:-:S05]  /*114b0*/  IADD3.X R17, RZ, UR5, RZ, P0, !PT ;  /* 0x00000005ff117c10 */ /* 0x000fca00087fe4ff */
[----:B------:R-:W-:Y:S01]  /*114c0*/  STG.E.64 desc[UR60][R16.64], R22 ;  /* 0x0000001610007986 */ /* 0x000fe2000c101b3c */
[----:B------:R-:W-:Y:S05]  /*114d0*/  EXIT ;  /* 0x000000000000794d */ /* 0x000fea0003800000 */
.L_x_1090:
[----:B------:R-:W-:Y:S04]  /*114e0*/  STG.E.64 desc[UR60][R6.64], R20 ;  /* 0x0000001406007986 */ /* 0x000fe8000c101b3c */
[----:B------:R-:W-:Y:S01]  /*114f0*/  STG.E.64 desc[UR60][R8.64], R22 ;  /* 0x0000001608007986 */ /* 0x000fe2000c101b3c */
[----:B------:R-:W-:Y:S05]  /*11500*/  EXIT ;  /* 0x000000000000794d */ /* 0x000fea0003800000 */
.L_x_1063:
        /* <DEDUP_REMOVED lines=21> */
[----:B--2---:R-:W-:Y:S02]  /*11660*/  DADD R20, R20, R2 ;  /* 0x0000000014147229 */ /* 0x004fe40000000002 */
[----:B---3--:R-:W-:-:S11]  /*11670*/  DADD R22, R22, R6 ;  /* 0x0000000016167229 */ /* 0x008fd60000000006 */
.L_x_1094:
[----:B------:R-:W-:Y:S05]  /*11680*/  @!P1 BRA `(.L_x_1095) ;  /* 0x0000000000cc9947 */ /* 0x000fea0003800000 */
[----:B------:R-:W1:Y:S01]  /*11690*/  LDC R17, c[0x0][0x62c] ;  /* 0x00018b00ff117b82 */ /* 0x000e620000000800 */
[----:B------:R-:W-:Y:S02]  /*116a0*/  ULDC.64 UR4, c[0x0][0x210] ;  /* 0x0000840000047ab9 */ /* 0x000fe40000000a00 */
[----:B------:R-:W-:Y:S01]  /*116b0*/  DMUL R18, R20, UR4 ;  /* 0x0000000414127c28 */ /* 0x000fe20008000000 */
        /* <DEDUP_REMOVED lines=19> */
.L_x_1096:
[----:B------:R-:W-:Y:S01]  /*117f0*/  ULDC.64 UR4, c[0x0][0x5f8] ;  /* 0x00017e0000047ab9 */ /* 0x000fe20000000a00 */
[----:B------:R-:W-:Y:S02]  /*11800*/  ISETP.NE.AND P6, PT, R17, 0x1, PT ;  /* 0x000000011100780c */ /* 0x000fe40003fc5270 */
[----:B------:R-:W-:-:S04]  /*11810*/  IADD3 R24, P0, R24, UR4, RZ ;  /* 0x0000000418187c10 */ /* 0x000fc8000ff1e0ff */
[----:B------:R-:W-:Y:S01]  /*11820*/  IADD3.X R25, RZ, UR5, RZ, P0, !PT ;  /* 0x00000005ff197c10 */ /* 0x000fe200087fe4ff */
[----:B------:R-:W-:Y:S02]  /*11830*/  ULDC.64 UR4, c[0x0][0x210] ;  /* 0x0000840000047ab9 */ /* 0x000fe40000000a00 */
[----:B------:R-:W-:Y:S02]  /*11840*/  DMUL R22, R22, UR4 ;  /* 0x0000000416167c28 */ /* 0x000fe40008000000 */
[----:B------:R1:W-:Y:S02]  /*11850*/  STG.E.64 desc[UR60][R24.64], R18 ;  /* 0x0000001218007986 */ /* 0x0003e4000c101b3c */
[----:B------:R-:W-:Y:S07]  /*11860*/  @!P6 BRA `(.L_x_1097) ;  /* 0x000000000040e947 */ /* 0x000fee0003800000 */
[----:B------:R-:W-:Y:S01]  /*11870*/  MOV R0, 0x0 ;  /* 0x0000000000007802 */ /* 0x000fe20000000f00 */
[----:B------:R-:W-:Y:S01]  /*11880*/  ULDC.64 UR4, c[0x4][0x590] ;  /* 0x0101640000047ab9 */ /* 0x000fe20000000a00 */
[----:B------:R-:W-:Y:S01]  /*11890*/  ULDC.64 UR6, c[0x4][0x3c0] ;  /* 0x0100f00000067ab9 */ /* 0x000fe20000000a00 */
[----:B------:R-:W-:Y:S01]  /*118a0*/  IMAD.U32 R4, RZ, RZ, UR4 ;  /* 0x00000004ff047e24 */ /* 0x000fe2000f8e00ff */
[----:B------:R2:W3:Y:S01]  /*118b0*/  LDC.64 R2, c[0x4][R0] ;  /* 0x0100000000027b82 */ /* 0x0004e20000000a00 */
        /* <DEDUP_REMOVED lines=8> */
[----:B--2---:R-:W-:-:S07]  /*11940*/  MOV R13, RZ ;  /* 0x000000ff000d7202 */ /* 0x004fce0000000f00 */
[----:B------:R-:W-:-:S07]  /*11950*/  LEPC R20, `(.L_x_1097) ;  /* 0x000000001014794e */ /* 0x000fce0000000000 */
[----:B01-3--:R-:W-:Y:S05]  /*11960*/  CALL.ABS.NOINC R2 ;  /* 0x0000000002007343 */ /* 0x00bfea0003c00000 */
.L_x_1097:
[----:B------:R-:W-:Y:S02]  /*11970*/  ULDC.64 UR4, c[0x0][0x5f8] ;  /* 0x00017e0000047ab9 */ /* 0x000fe40000000a00 */
[----:B------:R-:W-:-:S05]  /*11980*/  IADD3 R16, P0, R16, UR4, RZ ;  /* 0x0000000410107c10 */ /* 0x000fca000ff1e0ff */
[----:B------:R-:W-:-:S05]  /*11990*/  IMAD.X R17, RZ, RZ, UR5, P0 ;  /* 0x00000005ff117e24 */ /* 0x000fca00080e06ff */
[----:B------:R-:W-:Y:S01]  /*119a0*/  STG.E.64 desc[UR60][R16.64], R22 ;  /* 0x0000001610007986 */ /* 0x000fe2000c101b3c */
[----:B------:R-:W-:Y:S05]  /*119b0*/  EXIT ;  /* 0x000000000000794d */ /* 0x000fea0003800000 */
.L_x_1095:
[----:B------:R-:W-:Y:S04]  /*119c0*/  STG.E.64 desc[UR60][R4.64], R20 ;  /* 0x0000001404007986 */ /* 0x000fe8000c101b3c */
[----:B------:R-:W-:Y:S01]  /*119d0*/  STG.E.64 desc[UR60][R4.64+0x8], R22 ;  /* 0x0000081604007986 */ /* 0x000fe2000c101b3c */
[----:B------:R-:W-:Y:S05]  /*119e0*/  EXIT ;  /* 0x000000000000794d */ /* 0x000fea0003800000 */
.L_x_1093:
        /* <DEDUP_REMOVED lines=8> */
.L_x_1098:
        /* <DEDUP_REMOVED lines=23> */
.L_x_1100:
        /* <DEDUP_REMOVED lines=24> */
.L_x_1101:
[----:B------:R-:W-:Y:S02]  /*11d60*/  ULDC.64 UR4, c[0x0][0x5f8] ;  /* 0x00017e0000047ab9 */ /* 0x000fe40000000a00 */
[----:B------:R-:W-:-:S04]  /*11d70*/  IADD3 R16, P0, R16, UR4, RZ ;  /* 0x0000000410107c10 */ /* 0x000fc8000ff1e0ff */
[----:B------:R-:W-:-:S05]  /*11d80*/  IADD3.X R17, RZ, UR5, RZ, P0, !PT ;  /* 0x00000005ff117c10 */ /* 0x000fca00087fe4ff */
[----:B------:R-:W-:Y:S01]  /*11d90*/  STG.E.64 desc[UR60][R16.64], R22 ;  /* 0x0000001610007986 */ /* 0x000fe2000c101b3c */
[----:B------:R-:W-:Y:S05]  /*11da0*/  EXIT ;  /* 0x000000000000794d */ /* 0x000fea0003800000 */
.L_x_1099:
[----:B------:R-:W-:Y:S04]  /*11db0*/  STG.E.64 desc[UR60][R6.64], R20 ;  /* 0x0000001406007986 */ /* 0x000fe8000c101b3c */
[----:B------:R-:W-:Y:S01]  /*11dc0*/  STG.E.64 desc[UR60][R8.64], R22 ;  /* 0x0000001608007986 */ /* 0x000fe2000c101b3c */
[----:B------:R-:W-:Y:S05]  /*11dd0*/  EXIT ;  /* 0x000000000000794d */ /* 0x000fea0003800000 */
.L_x_1102:
        /* <DEDUP_REMOVED lines=10> */
.L_x_8247:


//--------------------- .text._ZN2at6native13reduce_kernelILi128ELi4ENS0_8ReduceOpIdNS0_7MeanOpsIddddEEjdLi4ELi4EEEEEvT1_ --------------------------
	.section	.text._ZN2at6native13reduce_kernelILi128ELi4ENS0_8ReduceOpIdNS0_7MeanOpsIddddEEjdLi4ELi4EEEEEvT1_,"ax",@progbits
	.align	128
        .global         _ZN2at6native13reduce_kernelILi128ELi4ENS0_8ReduceOpIdNS0_7MeanOpsIddddEEjdLi4ELi4EEEEEvT1_
        .type           _ZN2at6native13reduce_kernelILi128ELi4ENS0_8ReduceOpIdNS0_7MeanOpsIddddEEjdLi4ELi4EEEEEvT1_,@function
        .size           _ZN2at6native13reduce_kernelILi128ELi4ENS0_8ReduceOpIdNS0_7MeanOpsIddddEEjdLi4ELi4EEEEEvT1_,(.L_x_8248 - _ZN2at6native13reduce_kernelILi128ELi4ENS0_8ReduceOpIdNS0_7MeanOpsIddddEEjdLi4ELi4EEEEEvT1_)
        .other          _ZN2at6native13reduce_kernelILi128ELi4ENS0_8ReduceOpIdNS0_7MeanOpsIddddEEjdLi4ELi4EEEEEvT1_,@"STO_CUDA_ENTRY STV_DEFAULT"
_ZN2at6native13reduce_kernelILi128ELi4ENS0_8ReduceOpIdNS0_7MeanOpsIddddEEjdLi4ELi4EEEEEvT1_:
.text._ZN2at6native13reduce_kernelILi128ELi4ENS0_8ReduceOpIdNS0_7MeanOpsIddddEEjdLi4ELi4EEEEEvT1_:
        /* <DEDUP_REMOVED lines=293> */
.L_x_1103:
        /* <DEDUP_REMOVED lines=30> */
.L_x_1107:
[----:B------:R-:W0:Y:S01]  /*1430*/  LDC.64 R8, c[0x0][0x218] ;  /* 0x00008600ff087b82 */ /* 0x000e220000000a00 */
[----:B------:R-:W-:Y:S01]  /*1440*/  SHF.R.U64 R0, R18, 0x3, R19 ;  /* 0x0000000312007819 */ /* 0x000fe20000001213 */
[----:B------:R-:W-:Y:S01]  /*1450*/  ULDC UR4, c[0x0][0x224] ;  /* 0x0000890000047ab9 */ /* 0x000fe20000000800 */
[----:B------:R-:W-:Y:S02]  /*1460*/  BSSY B0, `(.L_x_1108) ;  /* 0x0000029000007945 */ /* 0x000fe40003800000 */
[----:B------:R-:W-:Y:S01]  /*1470*/  LOP3.LUT R11, R0, 0x3, RZ, 0xc0, !PT ;  /* 0x00000003000b7812 */ /* 0x000fe200078ec0ff */
[----:B------:R-:W-:-:S03]  /*1480*/  IMAD.U32 R0, RZ, RZ, UR4 ;  /* 0x00000004ff007e24 */ /* 0x000fc6000f8e00ff */
[----:B------:R-:W-:Y:S02]  /*1490*/  ISETP.NE.AND P0, PT, R11, RZ, PT ;  /* 0x000000ff0b00720c */ /* 0x000fe40003f05270 */
[----:B0-----:R-:W-:Y:S01]  /*14a0*/  MOV R4, R8 ;  /* 0x0000000800047202 */ /* 0x001fe20000000f00 */
[----:B------:R-:W-:-:S10]  /*14b0*/  IMAD.MOV.U32 R5, RZ, RZ, R9 ;  /* 0x000000ffff057224 */ /* 0x000fd400078e0009 */
        /* <DEDUP_REMOVED lines=17> */
.L_x_1113:
[----:B------:R-:W-:Y:S05]  /*15d0*/  BSYNC B2 ;  /* 0x0000000000027941 */ /* 0x000fea0003800000 */
.L_x_1112:
[----:B------:R-:W-:-:S04]  /*15e0*/  PRMT R0, R0, 0x9910, RZ ;  /* 0x0000991000007816 */ /* 0x000fc800000000ff */
[----:B------:R-:W-:-:S13]  /*15f0*/  ISETP.NE.AND P0, PT, R0, RZ, PT ;  /* 0x000000ff0000720c */ /* 0x000fda0003f05270 */
[----:B------:R-:W-:Y:S05]  /*1600*/  @!P0 BRA `(.L_x_1111) ;  /* 0x00000000001c8947 */ /* 0x000fea0003800000 */
[----:B------:R-:W-:Y:S01]  /*1610*/  IADD3 R3, P0, R16, -R11, RZ ;  /* 0x8000000b10037210 */ /* 0x000fe20007f1e0ff */
[----:B------:R-:W-:-:S04]  /*1620*/  ULDC.64 UR4, c[0x0][0x218] ;  /* 0x0000860000047ab9 */ /* 0x000fc80000000a00 */
[----:B------:R-:W-:Y:S01]  /*1630*/  IMAD.X R0, RZ, RZ, -0x1, P0 ;  /* 0xffffffffff007424 */ /* 0x000fe200000e06ff */
[----:B------:R-:W-:-:S04]  /*1640*/  LEA R6, P0, R3, R18, 0x3 ;  /* 0x0000001203067211 */ /* 0x000fc800078018ff */
[----:B------:R-:W-:-:S05]  /*1650*/  LEA.HI.X R7, R3, R19, R0, 0x3, P0 ;  /* 0x0000001303077211 */ /* 0x000fca00000f1c00 */
[----:B------:R-:W2:Y:S02]  /*1660*/  LDG.E.64 R4, desc[UR60][R6.64] ;  /* 0x0000003c06047981 */ /* 0x000ea4000c1e1b00 */
[----:B--2---:R-:W-:-:S11]  /*1670*/  DADD R4, R4, UR4 ;  /* 0x0000000404047e29 */ /* 0x004fd60008000000 */
.L_x_1111:
[----:B------:R-:W-:Y:S05]  /*1680*/  BSYNC B1 ;  /* 0x0000000000017941 */ /* 0x000fea0003800000 */
.L_x_1110:
[----:B------:R-:W0:Y:S01]  /*1690*/  LDC R0, c[0x0][0x224] ;  /* 0x00008900ff007b82 */ /* 0x000e220000000800 */
[----:B------:R-:W-:-:S04]  /*16a0*/  IADD3 R3, P0, -R11, 0x4, RZ ;  /* 0x000000040b037810 */ /* 0x000fc80007f1e1ff */
[----:B------:R-:W-:Y:S02]  /*16b0*/  LEA R18, P1, R3, R18, 0x3 ;  /* 0x0000001203127211 */ /* 0x000fe400078218ff */
[----:B------:R-:W-:-:S04]  /*16c0*/  IADD3.X R6, RZ, -0x1, RZ, P0, !PT ;  /* 0xffffffffff067810 */ /* 0x000fc800007fe4ff */
[----:B------:R-:W-:Y:S02]  /*16d0*/  LEA.HI.X R19, R3, R19, R6, 0x3, P1 ;  /* 0x0000001303137211 */ /* 0x000fe400008f1c06 */
[----:B0-----:R-:W-:-:S07]  /*16e0*/  IADD3 R0, R11, -0x4, R0 ;  /* 0xfffffffc0b007810 */ /* 0x001fce0007ffe000 */
.L_x_1109:
[----:B------:R-:W-:Y:S05]  /*16f0*/  BSYNC B0 ;  /* 0x0000000000007941 */ /* 0x000fea0003800000 */
.L_x_1108:
        /* <DEDUP_REMOVED lines=8> */
[----:B------:R-:W-:Y:S01]  /*1780*/  IMAD R6, R2, R7, R6 ;  /* 0x0000000702067224 */ /* 0x000fe200078e0206 */
[----:B------:R-:W-:-:S03]  /*1790*/  MOV R7, R9 ;  /* 0x0000000900077202 */ /* 0x000fc60000000f00 */
[----:B-1----:R-:W-:Y:S02]  /*17a0*/  IMAD R10, R17, R20, R6 ;  /* 0x00000014110a7224 */ /* 0x002fe400078e0206 */
[----:B------:R-:W-:-:S03]  /*17b0*/  IMAD.MOV.U32 R6, RZ, RZ, R8 ;  /* 0x000000ffff067224 */ /* 0x000fc600078e0008 */
[----:B------:R-:W-:-:S04]  /*17c0*/  LEA R3, R10, 0x3, 0x2 ;  /* 0x000000030a037811 */ /* 0x000fc800078e10ff */
[----:B------:R-:W-:-:S13]  /*17d0*/  ISETP.GE.U32.AND P0, PT, R3, R0, PT ;  /* 0x000000000300720c */ /* 0x000fda0003f06070 */
[----:B------:R-:W-:Y:S05]  /*17e0*/  @P0 BRA `(.L_x_1115) ;  /* 0x00000000003c0947 */ /* 0x000fea0003800000 */
[----:B------:R-:W-:Y:S01]  /*17f0*/  IMAD.MOV.U32 R3, RZ, RZ, R10 ;  /* 0x000000ffff037224 */ /* 0x000fe200078e000a */
[----:B------:R-:W-:Y:S01]  /*1800*/  MOV R6, R8 ;  /* 0x0000000800067202 */ /* 0x000fe20000000f00 */
[----:B------:R-:W-:-:S07]  /*1810*/  IMAD.MOV.U32 R7, RZ, RZ, R9 ;  /* 0x000000ffff077224 */ /* 0x000fce00078e0009 */
.L_x_1116:
[----:B------:R-:W-:Y:S01]  /*1820*/  IMAD.WIDE.U32 R10, R3, 0x20, R18 ;  /* 0x00000020030a7825 */ /* 0x000fe200078e0012 */
[----:B------:R-:W-:-:S04]  /*1830*/  ULDC UR4, c[0x0][0x22c] ;  /* 0x00008b0000047ab9 */ /* 0x000fc80000000800 */
[----:B------:R-:W2:Y:S04]  /*1840*/  LDG.E.128 R12, desc[UR60][R10.64] ;  /* 0x0000003c0a0c7981 */ /* 0x000ea8000c1e1d00 */
[----:B------:R-:W3:Y:S01]  /*1850*/  LDG.E.128 R24, desc[UR60][R10.64+0x10] ;  /* 0x0000103c0a187981 */ /* 0x000ee2000c1e1d00 */
[----:B------:R-:W-:-:S04]  /*1860*/  IADD3 R3, R3, UR4, RZ ;  /* 0x0000000403037c10 */ /* 0x000fc8000fffe0ff */
[----:B------:R-:W-:-:S04]  /*1870*/  LEA R21, R3, 0x3, 0x2 ;  /* 0x0000000303157811 */ /* 0x000fc800078e10ff */
[----:B------:R-:W-:Y:S01]  /*1880*/  ISETP.GE.U32.AND P0, PT, R21, R0, PT ;  /* 0x000000001500720c */ /* 0x000fe20003f06070 */
[----:B--2---:R-:W-:Y:S02]  /*1890*/  DADD R4, R12, R4 ;  /* 0x000000000c047229 */ /* 0x004fe40000000004 */
[----:B------:R-:W-:Y:S02]  /*18a0*/  DADD R8, R14, R8 ;  /* 0x000000000e087229 */ /* 0x000fe40000000008 */
[----:B---3--:R-:W-:Y:S02]  /*18b0*/  DADD R6, R24, R6 ;  /* 0x0000000018067229 */ /* 0x008fe40000000006 */
[----:B------:R-:W-:-:S06]  /*18c0*/  DADD R68, R26, R68 ;  /* 0x000000001a447229 */ /* 0x000fcc0000000044 */
[----:B------:R-:W-:Y:S05]  /*18d0*/  @!P0 BRA `(.L_x_1116) ;  /* 0xfffffffc00d08947 */ /* 0x000fea000383ffff */
.L_x_1115:
[----:B------:R-:W-:Y:S05]  /*18e0*/  BSYNC B0 ;  /* 0x0000000000007941 */ /* 0x000fea0003800000 */
.L_x_1114:
        /* <DEDUP_REMOVED lines=8> */
.L_x_1118:
[----:B------:R-:W-:Y:S05]  /*1970*/  BSYNC B0 ;  /* 0x0000000000007941 */ /* 0x000fea0003800000 */
.L_x_1117:
        /* <DEDUP_REMOVED lines=10> */
[----:B--2---:R-:W-:-:S11]  /*1a20*/  DADD R4, R4, R18 ;  /* 0x0000000004047229 */ /* 0x004fd60000000012 */
.L_x_1120:
[----:B------:R-:W-:Y:S05]  /*1a30*/  BSYNC B0 ;  /* 0x0000000000007941 */ /* 0x000fea0003800000 */
.L_x_1119:
[----:B------:R-:W-:Y:S01]  /*1a40*/  DADD R4, R8, R4 ;  /* 0x0000000008047229 */ /* 0x000fe20000000004 */
[----:B------:R-:W-:Y:S02]  /*1a50*/  CS2R R70, SRZ ;  /* 0x0000000000467805 */ /* 0x000fe4000001ff00 */
[----:B------:R-:W-:Y:S02]  /*1a60*/  CS2R R72, SRZ ;  /* 0x0000000000487805 */ /* 0x000fe4000001ff00 */
[----:B------:R-:W-:-:S03]  /*1a70*/  CS2R R74, SRZ ;  /* 0x00000000004a7805 */ /* 0x000fc6000001ff00 */
[----:B------:R-:W-:-:S08]  /*1a80*/  DADD R4, R4, R6 ;  /* 0x0000000004047229 */ /* 0x000fd00000000006 */
[----:B------:R-:W-:Y:S01]  /*1a90*/  DADD R68, R4, R68 ;  /* 0x0000000004447229 */ /* 0x000fe20000000044 */
[----:B------:R-:W-:Y:S10]  /*1aa0*/  BRA `(.L_x_1105) ;  /* 0x000000a400447947 */ /* 0x000ff40003800000 */
.L_x_1106:
        /* <DEDUP_REMOVED lines=76> */
.L_x_1129:
        /* <DEDUP_REMOVED lines=287> */
.L_x_1125:
        /* <DEDUP_REMOVED lines=243> */
.L_x_1126:
        /* <DEDUP_REMOVED lines=243> */
.L_x_1127:
        /* <DEDUP_REMOVED lines=241> */
.L_x_1128:
[----:B--2---:R-:W-:Y:S01]  /*5ed0*/  LOP3.LUT R5, R17, 0xffffffe0, RZ, 0xc0, !PT ;  /* 0xffffffe011057812 */ /* 0x004fe200078ec0ff */
[----:B------:R-:W-:-:S03]  /*5ee0*/  ULDC UR4, c[0x0][0x224] ;  /* 0x0000890000047ab9 */ /* 0x000fc60000000800 */
[----:B------:R-:W-:-:S05]  /*5ef0*/  IADD3 R4, P1, R18, R5, RZ ;  /* 0x0000000512047210 */ /* 0x000fca0007f3e0ff */
[----:B------:R-:W-:-:S05]  /*5f00*/  IMAD.X R5, RZ, RZ, R19, P1 ;  /* 0x000000ffff057224 */ /* 0x000fca00008e0613 */
[----:B------:R-:W2:Y:S04]  /*5f10*/  LDG.E.128 R48, desc[UR60][R4.64] ;  /* 0x0000003c04307981 */ /* 0x000ea8000c1e1d00 */
[----:B------:R1:W3:Y:S01]  /*5f20*/  LDG.E.128 R44, desc[UR60][R4.64+0x10] ;  /* 0x0000103c042c7981 */ /* 0x0002e2000c1e1d00 */
[----:B------:R-:W-:Y:S01]  /*5f30*/  IADD3 R0, R0, R3, RZ ;  /* 0x0000000300007210 */ /* 0x000fe20007ffe0ff */
[----:B-----5:R-:W-:Y:S02]  /*5f40*/  DADD R60, R40, R60 ;  /* 0x00000000283c7229 */ /* 0x020fe4000000003c */
[----:B------:R-:W-:Y:S02]  /*5f50*/  DADD R58, R42, R58 ;  /* 0x000000002a3a7229 */ /* 0x000fe4000000003a */
[----:B------:R-:W-:-:S02]  /*5f60*/  DADD R56, R36, R56 ;  /* 0x0000000024387229 */ /* 0x000fc40000000038 */
[----:B------:R-:W-:Y:S01]  /*5f70*/  DADD R54, R38, R54 ;  /* 0x0000000026367229 */ /* 0x000fe20000000036 */
[----:B-1----:R-:W-:Y:S01]  /*5f80*/  IMAD R4, R3, 0x3, R0 ;  /* 0x0000000303047824 */ /* 0x002fe200078e0200 */
[----:B------:R-:W-:Y:S01]  /*5f90*/  DADD R52, R32, R52 ;  /* 0x0000000020347229 */ /* 0x000fe20000000034 */
[----:B------:R-:W-:Y:S01]  /*5fa0*/  IMAD.U32 R5, RZ, RZ, UR4 ;  /* 0x00000004ff057e24 */ /* 0x000fe2000f8e00ff */
[----:B------:R-:W-:Y:S02]  /*5fb0*/  DADD R20, R34, R20 ;  /* 0x0000000022147229 */ /* 0x000fe40000000014 */
[----:B------:R-:W-:Y:S02]  /*5fc0*/  DADD R10, R28, R10 ;  /* 0x000000001c0a7229 */ /* 0x000fe4000000000a */
[----:B------:R-:W-:Y:S01]  /*5fd0*/  ISETP.GE.U32.AND P1, PT, R4, R5, PT ;  /* 0x000000050400720c */ /* 0x000fe20003f26070 */
[----:B------:R-:W-:Y:S02]  /*5fe0*/  DADD R62, R30, R62 ;  /* 0x000000001e3e7229 */ /* 0x000fe4000000003e */
[----:B------:R-:W-:-:S02]  /*5ff0*/  DADD R64, R24, R64 ;  /* 0x0000000018407229 */ /* 0x000fc40000000040 */
[----:B------:R-:W-:Y:S02]  /*6000*/  DADD R66, R26, R66 ;  /* 0x000000001a427229 */ /* 0x000fe40000000042 */
[----:B------:R-:W-:Y:S02]  /*6010*/  DADD R70, R12, R70 ;  /* 0x000000000c467229 */ /* 0x000fe40000000046 */
[----:B------:R-:W-:Y:S02]  /*6020*/  DADD R76, R14, R76 ;  /* 0x000000000e4c7229 */ /* 0x000fe4000000004c */
[----:B--2---:R-:W-:Y:S02]  /*6030*/  DADD R6, R48, R6 ;  /* 0x0000000030067229 */ /* 0x004fe40000000006 */
[----:B------:R-:W-:Y:S02]  /*6040*/  DADD R8, R50, R8 ;  /* 0x0000000032087229 */ /* 0x000fe40000000008 */
[----:B---3--:R-:W-:-:S02]  /*6050*/  DADD R72, R44, R72 ;  /* 0x000000002c487229 */ /* 0x008fc40000000048 */
[----:B------:R-:W-:Y:S01]  /*6060*/  DADD R74, R46, R74 ;  /* 0x000000002e4a7229 */ /* 0x000fe2000000004a */
[----:B------:R-:W-:Y:S10]  /*6070*/  @!P1 BRA `(.L_x_1129) ;  /* 0xffffffbc00bc9947 */ /* 0x000ff4000383ffff */
[----:B------:R-:W-:Y:S05]  /*6080*/  BSYNC B1 ;  /* 0x0000000000017941 */ /* 0x000fea0003800000 */
.L_x_1124:
[----:B------:R-:W-:Y:S05]  /*6090*/  BSYNC B0 ;  /* 0x0000000000007941 */ /* 0x000fea0003800000 */
.L_x_1123:
        /* <DEDUP_REMOVED lines=267> */
[----:B------:R-:W1:Y:S01]  /*7150*/  @P2 LDC.64 R36, c[0x0][0x388] ;  /* 0x0000e200ff242b82 */ /* 0x000e620000000a00 */
[----:B------:R-:W-:Y:S01]  /*7160*/  @P2 IMAD.MOV.U32 R38, RZ, RZ, RZ ;  /* 0x000000ffff262224 */ /* 0x000fe200078e00ff */
[----:B------:R-:W-:Y:S01]  /*7170*/  ULDC UR4, c[0x0][0x3ec] ;  /* 0x0000fb0000047ab9 */ /* 0x000fe20000000800 */
[----:B0-----:R-:W-:-:S05]  /*7180*/  IADD3 R69, -R39, RZ, RZ ;  /* 0x000000ff27457210 */ /* 0x001fca0007ffe1ff */
[----:B------:R-:W0:Y:S08]  /*7190*/  @P2 LDC R43, c[0x0][0x384] ;  /* 0x0000e100ff2b2b82 */ /* 0x000e300000000800 */
[----:B------:R-:W2:Y:S01]  /*71a0*/  @P2 LDC R40, c[0x0][0x3f0] ;  /* 0x0000fc00ff282b82 */ /* 0x000ea20000000800 */
[----:B-1----:R-:W-:-:S05]  /*71b0*/  @P2 IMAD.HI.U32 R36, R39, R36, R38 ;  /* 0x0000002427242227 */ /* 0x002fca00078e0026 */
[----:B------:R-:W-:Y:S01]  /*71c0*/  @P2 SHF.R.U32.HI R37, RZ, R37, R36 ;  /* 0x00000025ff252219 */ /* 0x000fe20000011624 */
[----:B------:R-:W-:-:S04]  /*71d0*/  IMAD R36, R69, UR6, R41 ;  /* 0x0000000645247c24 */ /* 0x000fc8000f8e0229 */
[----:B------:R-:W-:Y:S02]  /*71e0*/  @P2 IMAD.MOV R38, RZ, RZ, -R37 ;  /* 0x000000ffff262224 */ /* 0x000fe400078e0a25 */
[----:B------:R-:W-:Y:S02]  /*71f0*/  IMAD R17, R36, UR4, R17 ;  /* 0x0000000424117c24 */ /* 0x000fe4000f8e0211 */
[----:B0-----:R-:W-:-:S04]  /*7200*/  @P2 IMAD R43, R43, R38, R39 ;  /* 0x000000262b2b2224 */ /* 0x001fc800078e0227 */
[----:B--2---:R-:W-:-:S07]  /*7210*/  @P2 IMAD R17, R43, R40, R17 ;  /* 0x000000282b112224 */ /* 0x004fce00078e0211 */
.L_x_1132:
[----:B------:R-:W-:-:S04]  /*7220*/  LOP3.LUT R17, R17, 0xffffffe0, RZ, 0xc0, !PT ;  /* 0xffffffe011117812 */ /* 0x000fc800078ec0ff */
[----:B------:R-:W-:-:S04]  /*7230*/  IADD3 R36, P2, R18, R17, RZ ;  /* 0x0000001112247210 */ /* 0x000fc80007f5e0ff */
[----:B------:R-:W-:-:S05]  /*7240*/  IADD3.X R37, RZ, R19, RZ, P2, !PT ;  /* 0x00000013ff257210 */ /* 0x000fca00017fe4ff */
[----:B------:R1:W5:Y:S04]  /*7250*/  LDG.E.128 R40, desc[UR60][R36.64] ;  /* 0x0000003c24287981 */ /* 0x000368000c1e1d00 */
[----:B------:R-:W5:Y:S01]  /*7260*/  LDG.E.128 R36, desc[UR60][R36.64+0x10] ;  /* 0x0000103c24247981 */ /* 0x000f62000c1e1d00 */
[----:B0-----:R-:W-:-:S05]  /*7270*/  IMAD.IADD R69, R0, 0x1, R3 ;  /* 0x0000000100457824 */ /* 0x001fca00078e0203 */
[----:B------:R-:W-:-:S13]  /*7280*/  ISETP.GE.U32.AND P2, PT, R69, R5, PT ;  /* 0x000000054500720c */ /* 0x000fda0003f46070 */
[----:B-1----:R-:W-:Y:S05]  /*7290*/  @P2 BRA `(.L_x_1131) ;  /* 0x00000034002c2947 */ /* 0x002fea0003800000 */
        /* <DEDUP_REMOVED lines=274> */
.L_x_1133:
        /* <DEDUP_REMOVED lines=282> */
.L_x_1134:
        /* <DEDUP_REMOVED lines=282> */
.L_x_1135:
[----:B------:R-:W-:-:S04]  /*a700*/  LOP3.LUT R17, R17, 0xffffffe0, RZ, 0xc0, !PT ;  /* 0xffffffe011117812 */ /* 0x000fc800078ec0ff */
[----:B------:R-:W-:-:S05]  /*a710*/  IADD3 R18, P1, R18, R17, RZ ;  /* 0x0000001112127210 */ /* 0x000fca0007f3e0ff */
[----:B------:R-:W-:-:S05]  /*a720*/  IMAD.X R19, RZ, RZ, R19, P1 ;  /* 0x000000ffff137224 */ /* 0x000fca00008e0613 */
[----:B------:R1:W5:Y:S04]  /*a730*/  LDG.E.128 R48, desc[UR60][R18.64] ;  /* 0x0000003c12307981 */ /* 0x000368000c1e1d00 */
[----:B------:R1:W5:Y:S02]  /*a740*/  LDG.E.128 R44, desc[UR60][R18.64+0x10] ;  /* 0x0000103c122c7981 */ /* 0x000364000c1e1d00 */
.L_x_1131:
[----:B------:R-:W-:Y:S05]  /*a750*/  BSYNC B0 ;  /* 0x0000000000007941 */ /* 0x000fea0003800000 */
.L_x_1130:
[----:B------:R-:W-:Y:S04]  /*a760*/  BSSY B0, `(.L_x_1136) ;  /* 0x000001a000007945 */ /* 0x000fe80003800000 */
[----:B------:R-:W-:Y:S05]  /*a770*/  @P0 BRA `(.L_x_1137) ;  /* 0x0000000000600947 */ /* 0x000fea0003800000 */
[----:B------:R-:W-:Y:S01]  /*a780*/  IADD3 R0, R0, R3, RZ ;  /* 0x0000000300007210 */ /* 0x000fe20007ffe0ff */
[----:B-----5:R-:W-:Y:S02]  /*a790*/  DADD R60, R60, R40 ;  /* 0x000000003c3c7229 */ /* 0x020fe40000000028 */
        /* <DEDUP_REMOVED lines=18> */
[----:B------:R-:W-:Y:S02]  /*a8c0*/  @!P0 DADD R6, R6, R48 ;  /* 0x0000000006068229 */ /* 0x000fe40000000030 */
[----:B------:R-:W-:Y:S02]  /*a8d0*/  @!P0 DADD R8, R8, R50 ;  /* 0x0000000008088229 */ /* 0x000fe40000000032 */
[----:B------:R-:W-:Y:S02]  /*a8e0*/  @!P0 DADD R72, R72, R44 ;  /* 0x0000000048488229 */ /* 0x000fe4000000002c */
[----:B------:R-:W-:-:S11]  /*a8f0*/  @!P0 DADD R74, R74, R46 ;  /* 0x000000004a4a8229 */ /* 0x000fd6000000002e */
.L_x_1137:
[----:B------:R-:W-:Y:S05]  /*a900*/  BSYNC B0 ;  /* 0x0000000000007941 */ /* 0x000fea0003800000 */
.L_x_1136:
        /* <DEDUP_REMOVED lines=13> */
.L_x_1122:
        /* <DEDUP_REMOVED lines=60> */
.L_x_1140:
[----:B------:R-:W-:Y:S02]  /*ada0*/  IMAD.IADD R12, R3, 0x1, R0 ;  /* 0x00000001030c7824 */ /* 0x000fe400078e0200 */
[----:B------:R-:W-:-:S03]  /*adb0*/  IMAD R0, R4, R0, RZ ;  /* 0x0000000004007224 */ /* 0x000fc600078e02ff */
[----:B------:R-:W-:Y:S01]  /*adc0*/  IADD3 R13, R12, R3, RZ ;  /* 0x000000030c0d7210 */ /* 0x000fe20007ffe0ff */
[----:B------:R-:W-:Y:S01]  /*add0*/  IMAD R12, R4, R12, RZ ;  /* 0x0000000c040c7224 */ /* 0x000fe200078e02ff */
[----:B------:R-:W-:-:S03]  /*ade0*/  SHF.R.U32.HI R41, RZ, 0x2, R0 ;  /* 0x00000002ff297819 */ /* 0x000fc60000011600 */
[----:B------:R-:W-:Y:S01]  /*adf0*/  IMAD.IADD R0, R13, 0x1, R3 ;  /* 0x000000010d007824 */ /* 0x000fe200078e0203 */
[----:B------:R-:W-:Y:S01]  /*ae00*/  SHF.R.U32.HI R49, RZ, 0x2, R12 ;  /* 0x00000002ff317819 */ /* 0x000fe2000001160c */
[C---:B------:R-:W-:Y:S02]  /*ae10*/  IMAD R13, R4.reuse, R13, RZ ;  /* 0x0000000d040d7224 */ /* 0x040fe400078e02ff */
[----:B------:R-:W-:Y:S02]  /*ae20*/  IMAD R12, R4, R0, RZ ;  /* 0x00000000040c7224 */ /* 0x000fe400078e02ff */
[----:B------:R-:W-:Y:S01]  /*ae30*/  IMAD.WIDE.U32 R40, R41, 0x20, R18 ;  /* 0x0000002029287825 */ /* 0x000fe200078e0012 */
[----:B------:R-:W-:Y:S02]  /*ae40*/  SHF.R.U32.HI R13, RZ, 0x2, R13 ;  /* 0x00000002ff0d7819 */ /* 0x000fe4000001160d */
[----:B------:R-:W-:Y:S01]  /*ae50*/  SHF.R.U32.HI R77, RZ, 0x2, R12 ;  /* 0x00000002ff4d7819 */ /* 0x000fe2000001160c */
[--C-:B------:R-:W-:Y:S01]  /*ae60*/  IMAD.WIDE.U32 R48, R49, 0x20, R18.reuse ;  /* 0x0000002031307825 */ /* 0x100fe200078e0012 */
[----:B------:R-:W2:Y:S03]  /*ae70*/  LDG.E.128 R36, desc[UR60][R40.64] ;  /* 0x0000003c28247981 */ /* 0x000ea6000c1e1d00 */
        /* <DEDUP_REMOVED lines=8> */
[----:B------:R0:W5:Y:S01]  /*af00*/  LDG.E.128 R32, desc[UR60][R76.64+0x10] ;  /* 0x0000103c4c207981 */ /* 0x000162000c1e1d00 */
[----:B------:R-:W-:-:S05]  /*af10*/  IADD3 R0, R0, R3, RZ ;  /* 0x0000000300007210 */ /* 0x000fca0007ffe0ff */
[----:B0-----:R-:W-:-:S05]  /*af20*/  IMAD R76, R3, 0x3, R0 ;  /* 0x00000003034c7824 */ /* 0x001fca00078e0200 */
        /* <DEDUP_REMOVED lines=19> */
.L_x_1139:
[----:B------:R-:W-:Y:S05]  /*b060*/  BSYNC B0 ;  /* 0x0000000000007941 */ /* 0x000fea0003800000 */
.L_x_1138:
        /* <DEDUP_REMOVED lines=19> */
[----:B------:R-:W-:Y:S02]  /*b1a0*/  IMAD.IADD R13, R76, 0x1, R3 ;  /* 0x000000014c0d7824 */ /* 0x000fe400078e0203 */
        /* <DEDUP_REMOVED lines=11> */
.L_x_1142:
[----:B------:R-:W-:Y:S05]  /*b260*/  BSYNC B0 ;  /* 0x0000000000007941 */ /* 0x000fea0003800000 */
.L_x_1141:
        /* <DEDUP_REMOVED lines=26> */
.L_x_1144:
[----:B------:R-:W-:Y:S05]  /*b410*/  BSYNC B0 ;  /* 0x0000000000007941 */ /* 0x000fea0003800000 */
.L_x_1143:
        /* <DEDUP_REMOVED lines=13> */
.L_x_1121:
        /* <DEDUP_REMOVED lines=57> */
[-C--:B------:R-:W-:Y:S02]  /*b880*/  MOV R58, R6.reuse ;  /* 0x00000006003a7202 */ /* 0x080fe40000000f00 */
[-C--:B------:R-:W-:Y:S02]  /*b890*/  MOV R59, R7.reuse ;  /* 0x00000007003b7202 */ /* 0x080fe40000000f00 */
[-C--:B------:R-:W-:Y:S02]  /*b8a0*/  MOV R57, R7.reuse ;  /* 0x0000000700397202 */ /* 0x080fe40000000f00 */
[-C--:B------:R-:W-:Y:S02]  /*b8b0*/  MOV R54, R6.reuse ;  /* 0x0000000600367202 */ /* 0x080fe40000000f00 */
[----:B------:R-:W-:Y:S02]  /*b8c0*/  MOV R52, R6 ;  /* 0x0000000600347202 */ /* 0x000fe40000000f00 */
[----:B------:R-:W-:-:S02]  /*b8d0*/  MOV R53, R7 ;  /* 0x0000000700357202 */ /* 0x000fc40000000f00 */
[----:B------:R-:W-:Y:S02]  /*b8e0*/  MOV R21, R7 ;  /* 0x0000000700157202 */ /* 0x000fe40000000f00 */
[----:B------:R-:W-:-:S07]  /*b8f0*/  MOV R10, R6 ;  /* 0x00000006000a7202 */ /* 0x000fce0000000f00 */
.L_x_1147:
[-C--:B------:R-:W-:Y:S02]  /*b900*/  IADD3 R4, R0, R3.reuse, RZ ;  /* 0x0000000300047210 */ /* 0x080fe40007ffe0ff */
[----:B------:R-:W-:Y:S02]  /*b910*/  SHF.R.U32.HI R41, RZ, 0x2, R0 ;  /* 0x00000002ff297819 */ /* 0x000fe40000011600 */
[----:B------:R-:W-:Y:S02]  /*b920*/  IADD3 R0, R4, R3, RZ ;  /* 0x0000000304007210 */ /* 0x000fe40007ffe0ff */
[----:B------:R-:W-:Y:S01]  /*b930*/  SHF.R.U32.HI R49, RZ, 0x2, R4 ;  /* 0x00000002ff317819 */ /* 0x000fe20000011604 */
[----:B------:R-:W-:Y:S01]  /*b940*/  IMAD.WIDE.U32 R40, R41, 0x20, R18 ;  /* 0x0000002029287825 */ /* 0x000fe200078e0012 */
[----:B------:R-:W-:-:S03]  /*b950*/  SHF.R.U32.HI R25, RZ, 0x2, R0 ;  /* 0x00000002ff197819 */ /* 0x000fc60000011600 */
[----:B------:R-:W-:Y:S01]  /*b960*/  IMAD.IADD R0, R0, 0x1, R3 ;  /* 0x0000000100007824 */ /* 0x000fe200078e0203 */
[----:B------:R-:W2:Y:S01]  /*b970*/  LDG.E.128 R36, desc[UR60][R40.64] ;  /* 0x0000003c28247981 */ /* 0x000ea2000c1e1d00 */
[----:B------:R-:W-:-:S03]  /*b980*/  IMAD.WIDE.U32 R48, R49, 0x20, R18 ;  /* 0x0000002031307825 */ /* 0x000fc600078e0012 */
        /* <DEDUP_REMOVED lines=31> */
.L_x_1146:
[----:B------:R-:W-:Y:S05]  /*bb80*/  BSYNC B0 ;  /* 0x0000000000007941 */ /* 0x000fea0003800000 */
.L_x_1145:
        /* <DEDUP_REMOVED lines=27> */
.L_x_1149:
[----:B------:R-:W-:Y:S05]  /*bd40*/  BSYNC B0 ;  /* 0x0000000000007941 */ /* 0x000fea0003800000 */
.L_x_1148:
        /* <DEDUP_REMOVED lines=26> */
.L_x_1151:
[----:B------:R-:W-:Y:S05]  /*bef0*/  BSYNC B0 ;  /* 0x0000000000007941 */ /* 0x000fea0003800000 */
.L_x_1150:
        /* <DEDUP_REMOVED lines=12> */
.L_x_1105:
[----:B------:R-:W-:Y:S05]  /*bfc0*/  BSYNC B6 ;  /* 0x0000000000067941 */ /* 0x000fea0003800000 */
.L_x_1104:
[----:B------:R-:W-:Y:S02]  /*bfd0*/  ULDC UR4, c[0x0][0x23c] ;  /* 0x00008f0000047ab9 */ /* 0x000fe40000000800 */
[----:B------:R-:W-:-:S13]  /*bfe0*/  ISETP.NE.AND P0, PT, RZ, UR4, PT ;  /* 0x00000004ff007c0c */ /* 0x000fda000bf05270 */
[----:B------:R-:W-:Y:S05]  /*bff0*/  @!P0 BRA `(.L_x_1152) ;  /* 0x00000000008c8947 */ /* 0x000fea0003800000 */
[----:B------:R-:W2:Y:S01]  /*c000*/  S2R R4, SR_CgaCtaId ;  /* 0x0000000000047919 */ /* 0x000ea20000008800 */
[----:B-----5:R-:W3:Y:S01]  /*c010*/  LDC R15, c[0x0][RZ] ;  /* 0x00000000ff0f7b82 */ /* 0x020ee20000000800 */
        /* <DEDUP_REMOVED lines=11> */
.L_x_1155:
        /* <DEDUP_REMOVED lines=9> */
[----:B------:R-:W-:-:S05]  /*c160*/  IMAD R0, R5, R15, R16 ;  /* 0x0000000f05007224 */ /* 0x000fca00078e0210 */
[----:B------:R-:W-:-:S05]  /*c170*/  LEA R0, R0, R3, 0x5 ;  /* 0x0000000300007211 */ /* 0x000fca00078e28ff */
        /* <DEDUP_REMOVED lines=8> */
.L_x_1154:
[----:B------:R-:W-:Y:S05]  /*c200*/  BSYNC B0 ;  /* 0x0000000000007941 */ /* 0x000fea0003800000 */
.L_x_1153:
[----:B------:R-:W-:Y:S01]  /*c210*/  IMAD.MOV.U32 R0, RZ, RZ, R12 ;  /* 0x000000ffff007224 */ /* 0x000fe200078e000c */
[----:B------:R-:W-:Y:S06]  /*c220*/  @P1 BRA `(.L_x_1155) ;  /* 0xfffffffc00a81947 */ /* 0x000fec000383ffff */
.L_x_1152:
[----:B------:R-:W-:Y:S02]  /*c230*/  ULDC UR4, c[0x0][0x238] ;  /* 0x00008e0000047ab9 */ /* 0x000fe40000000800 */
[----:B------:R-:W-:-:S13]  /*c240*/  ISETP.NE.AND P0, PT, RZ, UR4, PT ;  /* 0x00000004ff007c0c */ /* 0x000fda000bf05270 */
[----:B------:R-:W-:Y:S05]  /*c250*/  @!P0 BRA `(.L_x_1156) ;  /* 0x0000000000ec8947 */ /* 0x000fea0003800000 */
[----:B-----5:R-:W4:Y:S02]  /*c260*/  LDC R15, c[0x0][RZ] ;  /* 0x00000000ff0f7b82 */ /* 0x020f240000000800 */
[----:B----4-:R-:W-:Y:S02]  /*c270*/  ISETP.GT.AND P0, PT, R15, 0x20, PT ;  /* 0x000000200f00780c */ /* 0x010fe40003f04270 */
[----:B------:R-:W-:-:S11]  /*c280*/  MOV R0, R15 ;  /* 0x0000000f00007202 */ /* 0x000fd60000000f00 */
[----:B------:R-:W-:Y:S05]  /*c290*/  @!P0 BRA `(.L_x_1157) ;  /* 0x00000000008c8947 */ /* 0x000fea0003800000 */
[----:B------:R-:W4:Y:S01]  /*c2a0*/  S2UR UR5, SR_CgaCtaId ;  /* 0x00000000000579c3 */ /* 0x000f220000008800 */
[----:B------:R-:W-:Y:S01]  /*c2b0*/  UMOV UR4, 0x400 ;  /* 0x0000040000047882 */ /* 0x000fe20000000000 */
[----:B------:R-:W-:Y:S01]  /*c2c0*/  IMAD R0, R2, R15, R16 ;  /* 0x0000000f02007224 */ /* 0x000fe200078e0210 */
[----:B------:R-:W-:-:S04]  /*c2d0*/  UIADD3 UR4, UR4, 0x10, URZ ;  /* 0x0000001004047890 */ /* 0x000fc8000fffe03f */
[----:B----4-:R-:W-:-:S06]  /*c2e0*/  ULEA UR4, UR5, UR4, 0x18 ;  /* 0x0000000405047291 */ /* 0x010fcc000f8ec03f */
        /* <DEDUP_REMOVED lines=8> */
[----:B--23--:R-:W-:-:S07]  /*c370*/  IMAD.MOV.U32 R13, RZ, RZ, R4 ;  /* 0x000000ffff0d7224 */ /* 0x00cfce00078e0004 */
.L_x_1160:
[----:B------:R-:W-:Y:S01]  /*c380*/  IADD3 R0, R16, R13, RZ ;  /* 0x0000000d10007210 */ /* 0x000fe20007ffe0ff */
[----:B------:R-:W-:Y:S05]  /*c390*/  WARPSYNC.ALL ;  /* 0x0000000000007948 */ /* 0x000fea0003800000 */
[----:B------:R-:W-:Y:S01]  /*c3a0*/  BAR.SYNC.DEFER_BLOCKING 0x0 ;  /* 0x0000000000007b1d */ /* 0x000fe20000010000 */
[----:B------:R-:W-:-:S04]  /*c3b0*/  ISETP.GE.U32.AND P0, PT, R0, R15, PT ;  /* 0x0000000f0000720c */ /* 0x000fc80003f06070 */
[----:B------:R-:W-:Y:S01]  /*c3c0*/  ISETP.GE.U32.OR P0, PT, R16, R13, P0 ;  /* 0x0000000d1000720c */ /* 0x000fe20000706470 */
[----:B------:R-:W-:-:S12]  /*c3d0*/  BSSY B0, `(.L_x_1158) ;  /* 0x000000b000007945 */ /* 0x000fd80003800000 */
[----:B--2---:R-:W-:Y:S05]  /*c3e0*/  @P0 BRA `(.L_x_1159) ;  /* 0x0000000000240947 */ /* 0x004fea0003800000 */
[----:B------:R-:W-:-:S05]  /*c3f0*/  LEA R0, R13, R3, 0x5 ;  /* 0x000000030d007211 */ /* 0x000fca00078e28ff */
[----:B------:R-:W4:Y:S04]  /*c400*/  LDS.128 R4, [R0] ;  /* 0x0000000000047984 */ /* 0x000f280000000c00 */
[----:B------:R-:W2:Y:S01]  /*c410*/  LDS.128 R8, [R0+0x10] ;  /* 0x0000100000087984 */ /* 0x000ea20000000c00 */
[----:B----4-:R-:W-:Y:S02]  /*c420*/  DADD R68, R68, R4 ;  /* 0x0000000044447229 */ /* 0x010fe40000000004 */
[----:B------:R-:W-:Y:S02]  /*c430*/  DADD R70, R70, R6 ;  /* 0x0000000046467229 */ /* 0x000fe40000000006 */
[----:B--2---:R-:W-:Y:S02]  /*c440*/  DADD R72, R72, R8 ;  /* 0x0000000048487229 */ /* 0x004fe40000000008 */
[----:B------:R-:W-:-:S03]  /*c450*/  DADD R74, R74, R10 ;  /* 0x000000004a4a7229 */ /* 0x000fc6000000000a */
[----:B------:R2:W-:Y:S04]  /*c460*/  STS.128 [R3], R68 ;  /* 0x0000004403007388 */ /* 0x0005e80000000c00 */
[----:B------:R2:W-:Y:S04]  /*c470*/  STS.128 [R3+0x10], R72 ;  /* 0x0000104803007388 */ /* 0x0005e80000000c00 */
.L_x_1159:
[----:B------:R-:W-:Y:S05]  /*c480*/  BSYNC B0 ;  /* 0x0000000000007941 */ /* 0x000fea0003800000 */
.L_x_1158:
[----:B------:R-:W-:-:S04]  /*c490*/  SHF.R.S32.HI R13, RZ, 0x1, R13 ;  /* 0x00000001ff0d7819 */ /* 0x000fc8000001140d */
[----:B------:R-:W-:-:S13]  /*c4a0*/  ISETP.GE.AND P0, PT, R13, 0x20, PT ;  /* 0x000000200d00780c */ /* 0x000fda0003f06270 */
[----:B------:R-:W-:Y:S05]  /*c4b0*/  @P0 BRA `(.L_x_1160) ;  /* 0xfffffffc00b00947 */ /* 0x000fea000383ffff */
[----:B------:R-:W-:-:S07]  /*c4c0*/  IMAD.MOV.U32 R0, RZ, RZ, 0x20 ;  /* 0x00000020ff007424 */ /* 0x000fce00078e00ff */
.L_x_1157:
[----:B------:R-:W-:Y:S01]  /*c4d0*/  ISETP.GE.AND P0, PT, R0, 0x2, PT ;  /* 0x000000020000780c */ /* 0x000fe20003f06270 */
[----:B------:R-:W-:Y:S05]  /*c4e0*/  WARPSYNC.ALL ;  /* 0x0000000000007948 */ /* 0x000fea0003800000 */
[----:B------:R-:W-:Y:S07]  /*c4f0*/  BAR.SYNC.DEFER_BLOCKING 0x0 ;  /* 0x0000000000007b1d */ /* 0x000fee0000010000 */
[----:B------:R-:W-:Y:S05]  /*c500*/  @!P0 BRA `(.L_x_1156) ;  /* 0x0000000000408947 */ /* 0x000fea0003800000 */
[----:B--2-4-:R-:W-:-:S07]  /*c510*/  MOV R3, 0x1 ;  /* 0x0000000100037802 */ /* 0x014fce0000000f00 */
.L_x_1161:
[----:B------:R-:W-:Y:S04]  /*c520*/  SHFL.DOWN PT, R5, R69, R3, 0x1f ;  /* 0x08001f0345057589 */ /* 0x000fe800000e0000 */
[----:B------:R-:W3:Y:S04]  /*c530*/  SHFL.DOWN PT, R4, R68, R3, 0x1f ;  /* 0x08001f0344047589 */ /* 0x000ee800000e0000 */
[----:B------:R-:W-:Y:S04]  /*c540*/  SHFL.DOWN PT, R7, R71, R3, 0x1f ;  /* 0x08001f0347077589 */ /* 0x000fe800000e0000 */
[----:B------:R-:W2:Y:S04]  /*c550*/  SHFL.DOWN PT, R6, R70, R3, 0x1f ;  /* 0x08001f0346067589 */ /* 0x000ea800000e0000 */
[----:B------:R-:W-:Y:S04]  /*c560*/  SHFL.DOWN PT, R9, R73, R3, 0x1f ;  /* 0x08001f0349097589 */ /* 0x000fe800000e0000 */
[----:B------:R-:W4:Y:S04]  /*c570*/  SHFL.DOWN PT, R8, R72, R3, 0x1f ;  /* 0x08001f0348087589 */ /* 0x000f2800000e0000 */
[----:B------:R-:W-:Y:S04]  /*c580*/  SHFL.DOWN PT, R11, R75, R3, 0x1f ;  /* 0x08001f034b0b7589 */ /* 0x000fe800000e0000 */
[----:B------:R5:W0:Y:S01]  /*c590*/  SHFL.DOWN PT, R10, R74, R3, 0x1f ;  /* 0x08001f034a0a7589 */ /* 0x000a2200000e0000 */
[----:B---3--:R-:W-:-:S02]  /*c5a0*/  DADD R68, R4, R68 ;  /* 0x0000000004447229 */ /* 0x008fc40000000044 */
[----:B--2---:R-:W-:Y:S01]  /*c5b0*/  DADD R70, R6, R70 ;  /* 0x0000000006467229 */ /* 0x004fe20000000046 */
[----:B-----5:R-:W-:-:S04]  /*c5c0*/  SHF.L.U32 R3, R3, 0x1, RZ ;  /* 0x0000000103037819 */ /* 0x020fc800000006ff */
[----:B------:R-:W-:Y:S01]  /*c5d0*/  ISETP.GE.AND P0, PT, R3, R0, PT ;  /* 0x000000000300720c */ /* 0x000fe20003f06270 */
[----:B----4-:R-:W-:Y:S02]  /*c5e0*/  DADD R72, R8, R72 ;  /* 0x0000000008487229 */ /* 0x010fe40000000048 */
[----:B0-----:R-:W-:-:S10]  /*c5f0*/  DADD R74, R10, R74 ;  /* 0x000000000a4a7229 */ /* 0x001fd4000000004a */
[----:B------:R-:W-:Y:S05]  /*c600*/  @!P0 BRA `(.L_x_1161) ;  /* 0xfffffffc00c48947 */ /* 0x000fea000383ffff */
.L_x_1156:
[----:B-----5:R-:W2:Y:S01]  /*c610*/  LDC R14, c[0x0][0x3f4] ;  /* 0x0000fd00ff0e7b82 */ /* 0x020ea20000000800 */
[----:B01----:R-:W-:Y:S01]  /*c620*/  IMAD.MOV.U32 R19, RZ, RZ, RZ ;  /* 0x000000ffff137224 */ /* 0x003fe200078e00ff */
[----:B------:R-:W-:Y:S02]  /*c630*/  MOV R24, RZ ;  /* 0x000000ff00187202 */ /* 0x000fe40000000f00 */
[----:B--2---:R-:W-:-:S13]  /*c640*/  ISETP.NE.AND P1, PT, R14, RZ, PT ;  /* 0x000000ff0e00720c */ /* 0x004fda0003f25270 */
[----:B------:R-:W-:Y:S05]  /*c650*/  @!P1 BRA `(.L_x_1162) ;  /* 0x0000001000489947 */ /* 0x000fea0003800000 */
[----:B------:R-:W-:Y:S01]  /*c660*/  MOV R4, RZ ;  /* 0x000000ff00047202 */ /* 0x000fe20000000f00 */
[----:B------:R-:W-:Y:S01]  /*c670*/  IMAD.MOV.U32 R5, RZ, RZ, R23 ;  /* 0x000000ffff057224 */ /* 0x000fe200078e0017 */
[----:B------:R-:W-:Y:S01]  /*c680*/  ULDC.64 UR6, c[0x0][0x3f8] ;  /* 0x0000fe0000067ab9 */ /* 0x000fe20000000a00 */
[----:B------:R-:W-:Y:S01]  /*c690*/  ULDC UR4, c[0x0][0x400] ;  /* 0x0001000000047ab9 */ /* 0x000fe20000000800 */
[----:B------:R-:W-:Y:S01]  /*c6a0*/  ISETP.NE.AND P0, PT, R14, 0x1, PT ;  /* 0x000000010e00780c */ /* 0x000fe20003f05270 */
[----:B------:R-:W-:-:S05]  /*c6b0*/  IMAD.HI.U32 R4, R23, UR7, R4 ;  /* 0x0000000717047c27 */ /* 0x000fca000f8e0004 */
[----:B------:R-:W-:Y:S01]  /*c6c0*/  SHF.R.U32.HI R5, RZ, UR4, R4 ;  /* 0x00000004ff057c19 */ /* 0x000fe20008011604 */
[----:B------:R-:W-:-:S03]  /*c6d0*/  ULDC UR4, c[0x0][0x524] ;  /* 0x0001490000047ab9 */ /* 0x000fc60000000800 */
[----:B----4-:R-:W-:-:S05]  /*c6e0*/  IADD3 R3, -R5, RZ, RZ ;  /* 0x000000ff05037210 */ /* 0x010fca0007ffe1ff */
        /* <DEDUP_REMOVED lines=265> */
.L_x_1162:
        /* <DEDUP_REMOVED lines=278> */
.L_x_1163:
        /* <DEDUP_REMOVED lines=23> */
[----:B----4-:R-:W-:-:S05]  /*ea50*/  IADD3 R3, -R5, RZ, RZ ;  /* 0x000000ff05037210 */ /* 0x010fca0007ffe1ff */
        /* <DEDUP_REMOVED lines=255> */
.L_x_1164:
        /* <DEDUP_REMOVED lines=9> */
[----:B---3--:R-:W-:Y:S01]  /*fae0*/  SHF.R.U32.HI R13, RZ, UR6, R12 ;  /* 0x00000006ff0d7c19 */ /* 0x008fe2000801160c */
        /* <DEDUP_REMOVED lines=267> */
.L_x_1165:
[----:B------:R-:W-:Y:S01]  /*10ba0*/  ULDC.64 UR6, c[0x0][0x608] ;  /* 0x0001820000067ab9 */ /* 0x000fe20000000a00 */
[----:B------:R-:W-:Y:S02]  /*10bb0*/  CS2R R4, SRZ ;  /* 0x0000000000047805 */ /* 0x000fe4000001ff00 */
[----:B------:R-:W-:Y:S02]  /*10bc0*/  ISETP.NE.U32.AND P0, PT, RZ, UR6, PT ;  /* 0x00000006ff007c0c */ /* 0x000fe4000bf05070 */
[----:B------:R-:W-:Y:S02]  /*10bd0*/  IADD3 R20, P2, R17, UR4, RZ ;  /* 0x0000000411147c10 */ /* 0x000fe4000ff5e0ff */
[----:B------:R-:W-:Y:S02]  /*10be0*/  ISETP.NE.AND.EX P0, PT, RZ, UR7, PT, P0 ;  /* 0x00000007ff007c0c */ /* 0x000fe4000bf05300 */
[----:B----4-:R-:W-:Y:S01]  /*10bf0*/  MOV R3, RZ ;  /* 0x000000ff00037202 */ /* 0x010fe20000000f00 */
[----:B------:R-:W-:-:S10]  /*10c00*/  IMAD.X R21, RZ, RZ, UR5, P2 ;  /* 0x00000005ff157e24 */ /* 0x000fd400090e06ff */
        /* <DEDUP_REMOVED lines=10> */
[----:B------:R-:W-:Y:S01]  /*10cb0*/  ULDC UR6, c[0x0][0x248] ;  /* 0x0000920000067ab9 */ /* 0x000fe20000000800 */
[----:B------:R-:W-:Y:S02]  /*10cc0*/  IMAD.MOV.U32 R28, RZ, RZ, RZ ;  /* 0x000000ffff1c7224 */ /* 0x000fe400078e00ff */
[----:B------:R-:W-:Y:S01]  /*10cd0*/  IMAD R7, R2, UR6, R7 ;  /* 0x0000000602077c24 */ /* 0x000fe2000f8e0207 */
[----:B------:R-:W-:-:S03]  /*10ce0*/  ULDC UR6, c[0x0][0x230] ;  /* 0x00008c0000067ab9 */ /* 0x000fc60000000800 */
[----:B0-----:R-:W-:-:S05]  /*10cf0*/  IMAD R7, R0, UR6, R7 ;  /* 0x0000000600077c24 */ /* 0x001fca000f8e0207 */
[----:B---3--:R-:W-:Y:S01]  /*10d00*/  SHF.L.U32 R13, R7, 0x2, RZ ;  /* 0x00000002070d7819 */ /* 0x008fe200000006ff */
        /* <DEDUP_REMOVED lines=274> */
.L_x_1167:
        /* <DEDUP_REMOVED lines=277> */
.L_x_1168:
        /* <DEDUP_REMOVED lines=279> */
.L_x_1169:
        /* <DEDUP_REMOVED lines=277> */
.L_x_1170:
[----:B------:R-:W0:Y:S01]  /*15240*/  LDC R24, c[0x0][0x238] ;  /* 0x00008e00ff187b82 */ /* 0x000e220000000800 */
[----:B------:R-:W-:Y:S01]  /*15250*/  ULDC UR6, c[0x0][0x228] ;  /* 0x00008a0000067ab9 */ /* 0x000fe20000000800 */
[----:B------:R-:W-:Y:S01]  /*15260*/  IADD3 R12, P1, R17, UR4, RZ ;  /* 0x00000004110c7c10 */ /* 0x000fe2000ff3e0ff */
[----:B------:R-:W-:Y:S01]  /*15270*/  BSSY B0, `(.L_x_1171) ;  /* 0x000000d000007945 */ /* 0x000fe20003800000 */
[----:B------:R-:W-:Y:S02]  /*15280*/  PRMT R14, RZ, 0x7610, R14 ;  /* 0x00007610ff0e7816 */ /* 0x000fe4000000000e */
[----:B0-----:R-:W-:-:S04]  /*15290*/  ISETP.NE.AND P0, PT, R24, RZ, PT ;  /* 0x000000ff1800720c */ /* 0x001fc80003f05270 */
        /* <DEDUP_REMOVED lines=10> */
.L_x_1172:
[----:B------:R-:W-:Y:S05]  /*15340*/  BSYNC B0 ;  /* 0x0000000000007941 */ /* 0x000fea0003800000 */
.L_x_1171:
        /* <DEDUP_REMOVED lines=13> */
[----:B------:R0:W-:Y:S04]  /*15420*/  STG.E.64 desc[UR60][R14.64], R68 ;  /* 0x000000440e007986 */ /* 0x0001e8000c101b3c */
[----:B------:R0:W-:Y:S04]  /*15430*/  STG.E.64 desc[UR60][R14.64+0x8], R70 ;  /* 0x000008460e007986 */ /* 0x0001e8000c101b3c */
[----:B------:R0:W-:Y:S04]  /*15440*/  STG.E.64 desc[UR60][R14.64+0x10], R72 ;  /* 0x000010480e007986 */ /* 0x0001e8000c101b3c */
[----:B------:R0:W-:Y:S02]  /*15450*/  STG.E.64 desc[UR60][R14.64+0x18], R74 ;  /* 0x0000184a0e007986 */ /* 0x0001e4000c101b3c */
.L_x_1174:
[----:B------:R-:W-:Y:S05]  /*15460*/  BSYNC B0 ;  /* 0x0000000000007941 */ /* 0x000fea0003800000 */
.L_x_1173:
        /* <DEDUP_REMOVED lines=35> */
.L_x_1176:
[----:B------:R-:W-:Y:S05]  /*156a0*/  BSYNC B0 ;  /* 0x0000000000007941 */ /* 0x000fea0003800000 */
.L_x_1175:
[----:B------:R-:W2:Y:S08]  /*156b0*/  S2UR UR5, SR_CgaCtaId ;  /* 0x00000000000579c3 */ /* 0x000eb00000008800 */
[----:B------:R-:W-:Y:S06]  /*156c0*/  BAR.SYNC.DEFER_BLOCKING 0x0 ;  /* 0x0000000000007b1d */ /* 0x000fec0000010000 */
[----:B------:R-:W-:-:S02]  /*156d0*/  UMOV UR4, 0x400 ;  /* 0x0000040000047882 */ /* 0x000fc40000000000 */
[----:B--2---:R-:W-:-:S09]  /*156e0*/  ULEA UR6, UR5, UR4, 0x18 ;  /* 0x0000000405067291 */ /* 0x004fd2000f8ec03f */
[----:B01----:R-:W0:Y:S02]  /*156f0*/  LDS.U8 R14, [UR6] ;  /* 0x00000006ff0e7984 */ /* 0x003e240008000000 */
[----:B0-----:R-:W-:-:S13]  /*15700*/  ISETP.NE.AND P0, PT, R14, RZ, PT ;  /* 0x000000ff0e00720c */ /* 0x001fda0003f05270 */
[----:B------:R-:W-:Y:S05]  /*15710*/  @!P0 EXIT ;  /* 0x000000000000894d */ /* 0x000fea0003800000 */
[----:B------:R-:W-:Y:S01]  /*15720*/  ISETP.NE.AND P0, PT, R24, RZ, PT ;  /* 0x000000ff1800720c */ /* 0x000fe20003f05270 */
        /* <DEDUP_REMOVED lines=21> */
[----:B------:R-:W-:Y:S02]  /*15880*/  ISETP.GE.U32.AND P0, PT, R14, UR8, PT ;  /* 0x000000080e007c0c */ /* 0x000fe4000bf06070 */
[----:B------:R-:W-:Y:S02]  /*15890*/  MOV R25, UR11 ;  /* 0x0000000b00197c02 */ /* 0x000fe40008000f00 */
[----:B------:R-:W-:-:S09]  /*158a0*/  MOV R27, UR11 ;  /* 0x0000000b001b7c02 */ /* 0x000fd20008000f00 */
[----:B------:R-:W-:Y:S05]  /*158b0*/  @P0 BRA `(.L_x_1179) ;  /* 0x0000000000fc0947 */ /* 0x000fea0003800000 */
[----:B------:R-:W-:Y:S01]  /*158c0*/  ULDC UR7, c[0x0][0x10] ;  /* 0x0000040000077ab9 */ /* 0x000fe20000000800 */
[----:B------:R-:W0:Y:S01]  /*158d0*/  LDC R38, c[0x0][0x4] ;  /* 0x00000100ff267b82 */ /* 0x000e220000000800 */
[----:B------:R-:W-:Y:S01]  /*158e0*/  BSSY B1, `(.L_x_1180) ;  /* 0x0000018000017945 */ /* 0x000fe20003800000 */
[----:B------:R-:W-:Y:S01]  /*158f0*/  MOV R29, R14 ;  /* 0x0000000e001d7202 */ /* 0x000fe20000000f00 */
[----:B------:R-:W-:Y:S01]  /*15900*/  IMAD.U32 R22, RZ, RZ, UR10 ;  /* 0x0000000aff167e24 */ /* 0x000fe2000f8e00ff */
[----:B------:R-:W-:Y:S01]  /*15910*/  MOV R23, UR11 ;  /* 0x0000000b00177c02 */ /* 0x000fe20008000f00 */
[----:B------:R-:W-:Y:S01]  /*15920*/  IMAD.U32 R25, RZ, RZ, UR11 ;  /* 0x0000000bff197e24 */ /* 0x000fe2000f8e00ff */
[----:B------:R-:W-:Y:S01]  /*15930*/  MOV R24, UR10 ;  /* 0x0000000a00187c02 */ /* 0x000fe20008000f00 */
[----:B------:R-:W-:Y:S01]  /*15940*/  IMAD R0, R0, UR7, RZ ;  /* 0x0000000700007c24 */ /* 0x000fe2000f8e02ff */
[----:B------:R-:W-:Y:S02]  /*15950*/  MOV R26, UR10 ;  /* 0x0000000a001a7c02 */ /* 0x000fe40008000f00 */
[----:B------:R-:W-:Y:S01]  /*15960*/  MOV R27, UR11 ;  /* 0x0000000b001b7c02 */ /* 0x000fe20008000f00 */
[----:B0-----:R-:W-:-:S07]  /*15970*/  IMAD R38, R38, UR6, RZ ;  /* 0x0000000626267c24 */ /* 0x001fce000f8e02ff */
.L_x_1181:
[----:B------:R-:W0:Y:S01]  /*15980*/  LDC.64 R14, c[0x0][0x610] ;  /* 0x00018400ff0e7b82 */ /* 0x000e220000000a00 */
[----:B------:R-:W-:-:S04]  /*15990*/  IMAD.IADD R31, R0, 0x1, R29 ;  /* 0x00000001001f7824 */ /* 0x000fc800078e021d */
[----:B0-----:R-:W-:-:S05]  /*159a0*/  IMAD.WIDE.U32 R14, R31, 0x20, R14 ;  /* 0x000000201f0e7825 */ /* 0x001fca00078e000e */
[----:B------:R-:W2:Y:S04]  /*159b0*/  LDG.E.64 R30, desc[UR60][R14.64] ;  /* 0x0000003c0e1e7981 */ /* 0x000ea8000c1e1b00 */
[----:B------:R-:W3:Y:S04]  /*159c0*/  LDG.E.64 R32, desc[UR60][R14.64+0x8] ;  /* 0x0000083c0e207981 */ /* 0x000ee8000c1e1b00 */
[----:B------:R-:W4:Y:S04]  /*159d0*/  LDG.E.64 R34, desc[UR60][R14.64+0x10] ;  /* 0x0000103c0e227981 */ /* 0x000f28000c1e1b00 */
[----:B------:R-:W5:Y:S01]  /*159e0*/  LDG.E.64 R36, desc[UR60][R14.64+0x18] ;  /* 0x0000183c0e247981 */ /* 0x000f62000c1e1b00 */
[----:B------:R-:W-:-:S04]  /*159f0*/  IADD3 R29, R38, R29, RZ ;  /* 0x0000001d261d7210 */ /* 0x000fc80007ffe0ff */
[----:B------:R-:W-:Y:S01]  /*15a00*/  ISETP.GE.U32.AND P0, PT, R29, UR8, PT ;  /* 0x000000081d007c0c */ /* 0x000fe2000bf06070 */
[----:B--2---:R-:W-:Y:S02]  /*15a10*/  DADD R20, R30, R20 ;  /* 0x000000001e147229 */ /* 0x004fe40000000014 */
[----:B---3--:R-:W-:Y:S02]  /*15a20*/  DADD R22, R32, R22 ;  /* 0x0000000020167229 */ /* 0x008fe40000000016 */
[----:B----4-:R-:W-:Y:S02]  /*15a30*/  DADD R24, R34, R24 ;  /* 0x0000000022187229 */ /* 0x010fe40000000018 */
[----:B-----5:R-:W-:-:S06]  /*15a40*/  DADD R26, R36, R26 ;  /* 0x00000000241a7229 */ /* 0x020fcc000000001a */
[----:B------:R-:W-:Y:S05]  /*15a50*/  @!P0 BRA `(.L_x_1181) ;  /* 0xfffffffc00c88947 */ /* 0x000fea000383ffff */
[----:B------:R-:W-:Y:S05]  /*15a60*/  BSYNC B1 ;  /* 0x0000000000017941 */ /* 0x000fea0003800000 */
.L_x_1180:
[----:B------:R-:W-:Y:S05]  /*15a70*/  BRA `(.L_x_1179) ;  /* 0x00000000008c7947 */ /* 0x000fea0003800000 */
.L_x_1178:
[----:B------:R-:W-:Y:S01]  /*15a80*/  ULDC UR7, c[0x0][0x234] ;  /* 0x00008d0000077ab9 */ /* 0x000fe20000000800 */
[----:B------:R-:W-:Y:S01]  /*15a90*/  MOV R22, UR10 ;  /* 0x0000000a00167c02 */ /* 0x000fe20008000f00 */
[----:B------:R-:W-:Y:S01]  /*15aa0*/  IMAD.U32 R23, RZ, RZ, UR11 ;  /* 0x0000000bff177e24 */ /* 0x000fe2000f8e00ff */
[----:B------:R-:W-:Y:S01]  /*15ab0*/  ISETP.GE.U32.AND P0, PT, R2, UR7, PT ;  /* 0x0000000702007c0c */ /* 0x000fe2000bf06070 */
[----:B------:R-:W-:Y:S01]  /*15ac0*/  IMAD.U32 R26, RZ, RZ, UR10 ;  /* 0x0000000aff1a7e24 */ /* 0x000fe2000f8e00ff */
[----:B------:R-:W-:Y:S02]  /*15ad0*/  MOV R24, UR10 ;  /* 0x0000000a00187c02 */ /* 0x000fe40008000f00 */
[----:B------:R-:W-:Y:S02]  /*15ae0*/  MOV R25, UR11 ;  /* 0x0000000b00197c02 */ /* 0x000fe40008000f00 */
[----:B------:R-:W-:-:S07]  /*15af0*/  MOV R27, UR11 ;  /* 0x0000000b001b7c02 */ /* 0x000fce0008000f00 */
[----:B------:R-:W-:Y:S05]  /*15b00*/  @P0 BRA `(.L_x_1179) ;  /* 0x0000000000680947 */ /* 0x000fea0003800000 */
[----:B------:R-:W-:Y:S01]  /*15b10*/  ULDC UR6, c[0x0][0x10] ;  /* 0x0000040000067ab9 */ /* 0x000fe20000000800 */
[----:B------:R-:W0:Y:S01]  /*15b20*/  LDC R40, c[0x0][RZ] ;  /* 0x00000000ff287b82 */ /* 0x000e220000000800 */
[----:B------:R-:W-:Y:S01]  /*15b30*/  MOV R29, R2 ;  /* 0x00000002001d7202 */ /* 0x000fe20000000f00 */
[----:B------:R-:W-:Y:S01]  /*15b40*/  IMAD.U32 R22, RZ, RZ, UR10 ;  /* 0x0000000aff167e24 */ /* 0x000fe2000f8e00ff */
[----:B------:R-:W-:Y:S01]  /*15b50*/  MOV R23, UR11 ;  /* 0x0000000b00177c02 */ /* 0x000fe20008000f00 */
[----:B------:R-:W-:Y:S01]  /*15b60*/  IMAD.U32 R25, RZ, RZ, UR11 ;  /* 0x0000000bff197e24 */ /* 0x000fe2000f8e00ff */
[----:B------:R-:W-:Y:S01]  /*15b70*/  MOV R24, UR10 ;  /* 0x0000000a00187c02 */ /* 0x000fe20008000f00 */
[----:B------:R-:W-:Y:S01]  /*15b80*/  IMAD R0, R0, UR6, RZ ;  /* 0x0000000600007c24 */ /* 0x000fe2000f8e02ff */
[----:B------:R-:W-:Y:S01]  /*15b90*/  MOV R26, UR10 ;  /* 0x0000000a001a7c02 */ /* 0x000fe20008000f00 */
[----:B------:R-:W1:Y:S01]  /*15ba0*/  LDC.64 R38, c[0x0][0x610] ;  /* 0x00018400ff267b82 */ /* 0x000e620000000a00 */
[----:B------:R-:W-:-:S07]  /*15bb0*/  MOV R27, UR11 ;  /* 0x0000000b001b7c02 */ /* 0x000fce0008000f00 */
[----:B------:R-:W2:Y:S02]  /*15bc0*/  LDC R42, c[0x0][0x4] ;  /* 0x00000100ff2a7b82 */ /* 0x000ea40000000800 */
.L_x_1182:
[----:B------:R-:W-:-:S04]  /*15bd0*/  IMAD.IADD R15, R0, 0x1, R29 ;  /* 0x00000001000f7824 */ /* 0x000fc800078e021d */
[----:B0-----:R-:W-:-:S04]  /*15be0*/  IMAD R15, R15, R40, R16 ;  /* 0x000000280f0f7224 */ /* 0x001fc800078e0210 */
[----:B-1----:R-:W-:-:S05]  /*15bf0*/  IMAD.WIDE.U32 R14, R15, 0x20, R38 ;  /* 0x000000200f0e7825 */ /* 0x002fca00078e0026 */
[----:B------:R-:W3:Y:S04]  /*15c00*/  LDG.E.64 R30, desc[UR60][R14.64] ;  /* 0x0000003c0e1e7981 */ /* 0x000ee8000c1e1b00 */
[----:B------:R-:W4:Y:S04]  /*15c10*/  LDG.E.64 R32, desc[UR60][R14.64+0x8] ;  /* 0x0000083c0e207981 */ /* 0x000f28000c1e1b00 */
[----:B------:R-:W5:Y:S04]  /*15c20*/  LDG.E.64 R34, desc[UR60][R14.64+0x10] ;  /* 0x0000103c0e227981 */ /* 0x000f68000c1e1b00 */
[----:B------:R-:W5:Y:S01]  /*15c30*/  LDG.E.64 R36, desc[UR60][R14.64+0x18] ;  /* 0x0000183c0e247981 */ /* 0x000f62000c1e1b00 */
[----:B--2---:R-:W-:-:S04]  /*15c40*/  IADD3 R29, R42, R29, RZ ;  /* 0x0000001d2a1d7210 */ /* 0x004fc80007ffe0ff */
[----:B------:R-:W-:Y:S01]  /*15c50*/  ISETP.GE.U32.AND P0, PT, R29, UR7, PT ;  /* 0x000000071d007c0c */ /* 0x000fe2000bf06070 */
[----:B---3--:R-:W-:Y:S02]  /*15c60*/  DADD R20, R30, R20 ;  /* 0x000000001e147229 */ /* 0x008fe40000000014 */
[----:B----4-:R-:W-:Y:S02]  /*15c70*/  DADD R22, R32, R22 ;  /* 0x0000000020167229 */ /* 0x010fe40000000016 */
[----:B-----5:R-:W-:Y:S02]  /*15c80*/  DADD R24, R34, R24 ;  /* 0x0000000022187229 */ /* 0x020fe40000000018 */
[----:B------:R-:W-:-:S06]  /*15c90*/  DADD R26, R36, R26 ;  /* 0x00000000241a7229 */ /* 0x000fcc000000001a */
[----:B------:R-:W-:Y:S05]  /*15ca0*/  @!P0 BRA `(.L_x_1182) ;  /* 0xfffffffc00c88947 */ /* 0x000fea000383ffff */
.L_x_1179:
[----:B------:R-:W-:Y:S05]  /*15cb0*/  BSYNC B0 ;  /* 0x0000000000007941 */ /* 0x000fea0003800000 */
.L_x_1177:
        /* <DEDUP_REMOVED lines=12> */
.L_x_1186:
        /* <DEDUP_REMOVED lines=11> */
[----:B------:R-:W1:Y:S01]  /*15e30*/  LDS.128 R36, [R0+0x10] ;  /* 0x0000100000247984 */ /* 0x000e620000000c00 */
[----:B0-----:R-:W-:Y:S02]  /*15e40*/  DADD R20, R20, R32 ;  /* 0x0000000014147229 */ /* 0x001fe40000000020 */
[----:B------:R-:W-:Y:S02]  /*15e50*/  DADD R22, R22, R34 ;  /* 0x0000000016167229 */ /* 0x000fe40000000022 */
[----:B-1----:R-:W-:Y:S02]  /*15e60*/  DADD R24, R24, R36 ;  /* 0x0000000018187229 */ /* 0x002fe40000000024 */
[----:B------:R-:W-:-:S03]  /*15e70*/  DADD R26, R26, R38 ;  /* 0x000000001a1a7229 */ /* 0x000fc60000000026 */
[----:B------:R1:W-:Y:S04]  /*15e80*/  STS.128 [R15], R20 ;  /* 0x000000140f007388 */ /* 0x0003e80000000c00 */
[----:B------:R1:W-:Y:S04]  /*15e90*/  STS.128 [R15+0x10], R24 ;  /* 0x000010180f007388 */ /* 0x0003e80000000c00 */
.L_x_1185:
[----:B------:R-:W-:Y:S05]  /*15ea0*/  BSYNC B0 ;  /* 0x0000000000007941 */ /* 0x000fea0003800000 */
.L_x_1184:
[----:B------:R-:W-:Y:S05]  /*15eb0*/  @P2 BRA `(.L_x_1186) ;  /* 0xfffffffc00b02947 */ /* 0x000fea000383ffff */
.L_x_1183:
        /* <DEDUP_REMOVED lines=12> */
[----:B--2---:R-:W-:Y:S05]  /*15f80*/  @!P0 BRA `(.L_x_1188) ;  /* 0x0000000000508947 */ /* 0x004fea0003800000 */
.L_x_1191:
[----:B------:R-:W-:Y:S01]  /*15f90*/  IMAD.IADD R0, R16, 0x1, R2 ;  /* 0x0000000110007824 */ /* 0x000fe200078e0202 */
[----:B------:R-:W-:Y:S04]  /*15fa0*/  BAR.SYNC.DEFER_BLOCKING 0x0 ;  /* 0x0000000000007b1d */ /* 0x000fe80000010000 */
[----:B------:R-:W-:Y:S02]  /*15fb0*/  ISETP.GE.U32.AND P0, PT, R0, R31, PT ;  /* 0x0000001f0000720c */ /* 0x000fe40003f06070 */
[----:B------:R-:W-:Y:S02]  /*15fc0*/  BSSY B0, `(.L_x_1189) ;  /* 0x000000c000007945 */ /* 0x000fe40003800000 */
[----:B------:R-:W-:-:S13]  /*15fd0*/  ISETP.GE.U32.OR P0, PT, R16, R2, P0 ;  /* 0x000000021000720c */ /* 0x000fda0000706470 */
[----:B--2---:R-:W-:Y:S05]  /*15fe0*/  @P0 BRA `(.L_x_1190) ;  /* 0x0000000000240947 */ /* 0x004fea0003800000 */
[----:B------:R-:W-:-:S05]  /*15ff0*/  LEA R0, R2, R15, 0x5 ;  /* 0x0000000f02007211 */ /* 0x000fca00078e28ff */
[----:B------:R-:W0:Y:S04]  /*16000*/  LDS.128 R32, [R0] ;  /* 0x0000000000207984 */ /* 0x000e280000000c00 */
[----:B------:R-:W2:Y:S01]  /*16010*/  LDS.128 R36, [R0+0x10] ;  /* 0x0000100000247984 */ /* 0x000ea20000000c00 */
[----:B01----:R-:W-:Y:S02]  /*16020*/  DADD R20, R20, R32 ;  /* 0x0000000014147229 */ /* 0x003fe40000000020 */
[----:B------:R-:W-:Y:S02]  /*16030*/  DADD R22, R22, R34 ;  /* 0x0000000016167229 */ /* 0x000fe40000000022 */
[----:B--2---:R-:W-:Y:S02]  /*16040*/  DADD R24, R24, R36 ;  /* 0x0000000018187229 */ /* 0x004fe40000000024 */
[----:B------:R-:W-:-:S03]  /*16050*/  DADD R26, R26, R38 ;  /* 0x000000001a1a7229 */ /* 0x000fc60000000026 */
[----:B------:R2:W-:Y:S04]  /*16060*/  STS.128 [R15], R20 ;  /* 0x000000140f007388 */ /* 0x0005e80000000c00 */
[----:B------:R2:W-:Y:S04]  /*16070*/  STS.128 [R15+0x10], R24 ;  /* 0x000010180f007388 */ /* 0x0005e80000000c00 */
.L_x_1190:
[----:B------:R-:W-:Y:S05]  /*16080*/  BSYNC B0 ;  /* 0x0000000000007941 */ /* 0x000fea0003800000 */
.L_x_1189:
[----:B------:R-:W-:-:S04]  /*16090*/  SHF.R.S32.HI R2, RZ, 0x1, R2 ;  /* 0x00000001ff027819 */ /* 0x000fc80000011402 */
[----:B------:R-:W-:-:S13]  /*160a0*/  ISETP.GE.AND P0, PT, R2, 0x20, PT ;  /* 0x000000200200780c */ /* 0x000fda0003f06270 */
[----:B------:R-:W-:Y:S05]  /*160b0*/  @P0 BRA `(.L_x_1191) ;  /* 0xfffffffc00b40947 */ /* 0x000fea000383ffff */
[----:B------:R-:W-:-:S07]  /*160c0*/  MOV R0, 0x20 ;  /* 0x0000002000007802 */ /* 0x000fce0000000f00 */
.L_x_1188:
[----:B------:R-:W-:Y:S01]  /*160d0*/  BAR.SYNC.DEFER_BLOCKING 0x0 ;  /* 0x0000000000007b1d */ /* 0x000fe20000010000 */
[----:B------:R-:W-:-:S13]  /*160e0*/  ISETP.GE.AND P0, PT, R0, 0x2, PT ;  /* 0x000000020000780c */ /* 0x000fda0003f06270 */
[----:B------:R-:W-:Y:S05]  /*160f0*/  @!P0 BRA `(.L_x_1187) ;  /* 0x0000000000408947 */ /* 0x000fea0003800000 */
[----:B------:R-:W-:-:S07]  /*16100*/  IMAD.MOV.U32 R29, RZ, RZ, 0x1 ;  /* 0x00000001ff1d7424 */ /* 0x000fce00078e00ff */
.L_x_1192:
        /* <DEDUP_REMOVED lines=10> */
[----:B---3--:R-:W-:-:S04]  /*161b0*/  SHF.L.U32 R29, R29, 0x1, RZ ;  /* 0x000000011d1d7819 */ /* 0x008fc800000006ff */
[----:B------:R-:W-:Y:S01]  /*161c0*/  ISETP.GE.AND P0, PT, R29, R0, PT ;  /* 0x000000001d00720c */ /* 0x000fe20003f06270 */
[----:B--2---:R-:W-:Y:S02]  /*161d0*/  DADD R24, R32, R24 ;  /* 0x0000000020187229 */ /* 0x004fe40000000018 */
[----:B----4-:R-:W-:-:S10]  /*161e0*/  DADD R26, R34, R26 ;  /* 0x00000000221a7229 */ /* 0x010fd4000000001a */
[----:B------:R-:W-:Y:S05]  /*161f0*/  @!P0 BRA `(.L_x_1192) ;  /* 0xfffffffc00c48947 */ /* 0x000fea000383ffff */
.L_x_1187:
        /* <DEDUP_REMOVED lines=9> */
[----:B------:R-:W0:Y:S04]  /*16290*/  LDG.E.64 R2, desc[UR60][R4.64] ;  /* 0x0000003c04027981 */ /* 0x000e28000c1e1b00 */
[----:B------:R-:W3:Y:S04]  /*162a0*/  LDG.E.64 R6, desc[UR60][R4.64+0x8] ;  /* 0x0000083c04067981 */ /* 0x000ee8000c1e1b00 */
[----:B------:R-:W4:Y:S04]  /*162b0*/  LDG.E.64 R8, desc[UR60][R4.64+0x10] ;  /* 0x0000103c04087981 */ /* 0x000f28000c1e1b00 */
[----:B------:R-:W5:Y:S01]  /*162c0*/  LDG.E.64 R10, desc[UR60][R4.64+0x18] ;  /* 0x0000183c040a7981 */ /* 0x000f62000c1e1b00 */
[----:B012---:R-:W-:-:S02]  /*162d0*/  DADD R20, R20, R2 ;  /* 0x0000000014147229 */ /* 0x007fc40000000002 */
[----:B---3--:R-:W-:Y:S02]  /*162e0*/  DADD R22, R22, R6 ;  /* 0x0000000016167229 */ /* 0x008fe40000000006 */
[----:B----4-:R-:W-:Y:S02]  /*162f0*/  DADD R24, R24, R8 ;  /* 0x0000000018187229 */ /* 0x010fe40000000008 */
[----:B-----5:R-:W-:-:S11]  /*16300*/  DADD R26, R26, R10 ;  /* 0x000000001a1a7229 */ /* 0x020fd6000000000a */
.L_x_1194:
[----:B------:R-:W-:Y:S05]  /*16310*/  @!P1 BRA `(.L_x_1195) ;  /* 0x00000004008c9947 */ /* 0x000fea0003800000 */
[----:B------:R-:W3:Y:S01]  /*16320*/  LDC R16, c[0x0][0x62c] ;  /* 0x00018b00ff107b82 */ /* 0x000ee20000000800 */
[----:B------:R-:W-:Y:S02]  /*16330*/  ULDC.64 UR4, c[0x0][0x210] ;  /* 0x0000840000047ab9 */ /* 0x000fe40000000a00 */
        /* <DEDUP_REMOVED lines=8> */
[----:B------:R3:W4:Y:S01]  /*163c0*/  LDC.64 R2, c[0x4][R0] ;  /* 0x0100000000027b82 */ /* 0x0007220000000a00 */
        /* <DEDUP_REMOVED lines=8> */
[----:B---3--:R-:W-:-:S07]  /*16450*/  MOV R13, RZ ;  /* 0x000000ff000d7202 */ /* 0x008fce0000000f00 */
[----:B012---:R-:W-:-:S07]  /*16460*/  LEPC R20, `(.L_x_1196) ;  /* 0x000000001014794e */ /* 0x007fce0000000000 */
[----:B----4-:R-:W-:Y:S05]  /*16470*/  CALL.ABS.NOINC R2 ;  /* 0x0000000002007343 */ /* 0x010fea0003c00000 */
.L_x_1196:
[----:B------:R-:W-:Y:S01]  /*16480*/  ULDC.64 UR4, c[0x0][0x5f8] ;  /* 0x00017e0000047ab9 */ /* 0x000fe20000000a00 */
[----:B------:R-:W-:Y:S02]  /*16490*/  ISETP.NE.AND P6, PT, R16, 0x1, PT ;  /* 0x000000011000780c */ /* 0x000fe40003fc5270 */
[----:B------:R-:W-:-:S04]  /*164a0*/  IADD3 R28, P0, R28, UR4, RZ ;  /* 0x000000041c1c7c10 */ /* 0x000fc8000ff1e0ff */
[----:B------:R-:W-:Y:S01]  /*164b0*/  IADD3.X R29, RZ, UR5, RZ, P0, !PT ;  /* 0x00000005ff1d7c10 */ /* 0x000fe200087fe4ff */
[----:B------:R-:W-:Y:S02]  /*164c0*/  ULDC.64 UR4, c[0x0][0x210] ;  /* 0x0000840000047ab9 */ /* 0x000fe40000000a00 */
[----:B012---:R-:W-:Y:S02]  /*164d0*/  DMUL R22, R22, UR4 ;  /* 0x0000000416167c28 */ /* 0x007fe40008000000 */
[----:B------:R0:W-:Y:S02]  /*164e0*/  STG.E.64 desc[UR60][R28.64], R30 ;  /* 0x0000001e1c007986 */ /* 0x0001e4000c101b3c */
[----:B------:R-:W-:Y:S07]  /*164f0*/  @!P6 BRA `(.L_x_1197) ;  /* 0x000000000040e947 */ /* 0x000fee0003800000 */
        /* <DEDUP_REMOVED lines=16> */
.L_x_1197:
[----:B------:R-:W-:Y:S01]  /*16600*/  ULDC.64 UR4, c[0x0][0x5f8] ;  /* 0x00017e0000047ab9 */ /* 0x000fe20000000a00 */
[----:B------:R-:W-:Y:S02]  /*16610*/  ISETP.NE.AND P6, PT, R16, 0x1, PT ;  /* 0x000000011000780c */ /* 0x000fe40003fc5270 */
[----:B------:R-:W-:-:S05]  /*16620*/  IADD3 R2, P0, R19, UR4, RZ ;  /* 0x0000000413027c10 */ /* 0x000fca000ff1e0ff */
[----:B------:R-:W-:Y:S01]  /*16630*/  IMAD.X R3, RZ, RZ, UR5, P0 ;  /* 0x00000005ff037e24 */ /* 0x000fe200080e06ff */
[----:B------:R-:W-:Y:S02]  /*16640*/  ULDC.64 UR4, c[0x0][0x210] ;  /* 0x0000840000047ab9 */ /* 0x000fe40000000a00 */
[----:B------:R-:W-:Y:S02]  /*16650*/  DMUL R24, R24, UR4 ;  /* 0x0000000418187c28 */ /* 0x000fe40008000000 */
[----:B------:R1:W-:Y:S01]  /*16660*/  STG.E.64 desc[UR60][R2.64], R22 ;  /* 0x0000001602007986 */ /* 0x0003e2000c101b3c */
[----:B------:R-:W-:Y:S08]  /*16670*/  @!P6 BRA `(.L_x_1198) ;  /* 0x000000000040e947 */ /* 0x000ff00003800000 */
        /* <DEDUP_REMOVED lines=16> */
.L_x_1198:
        /* <DEDUP_REMOVED lines=24> */
.L_x_1199:
[----:B------:R-:W-:Y:S02]  /*16900*/  ULDC.64 UR4, c[0x0][0x5f8] ;  /* 0x00017e0000047ab9 */ /* 0x000fe40000000a00 */
[----:B-1----:R-:W-:-:S04]  /*16910*/  IADD3 R2, P0, R17, UR4, RZ ;  /* 0x0000000411027c10 */ /* 0x002fc8000ff1e0ff */
[----:B------:R-:W-:-:S05]  /*16920*/  IADD3.X R3, RZ, UR5, RZ, P0, !PT ;  /* 0x00000005ff037c10 */ /* 0x000fca00087fe4ff */
[----:B------:R-:W-:Y:S01]  /*16930*/  STG.E.64 desc[UR60][R2.64], R26 ;  /* 0x0000001a02007986 */ /* 0x000fe2000c101b3c */
[----:B------:R-:W-:Y:S05]  /*16940*/  EXIT ;  /* 0x000000000000794d */ /* 0x000fea0003800000 */
.L_x_1195:
[----:B------:R-:W-:Y:S04]  /*16950*/  STG.E.64 desc[UR60][R4.64], R20 ;  /* 0x0000001404007986 */ /* 0x000fe8000c101b3c */
[----:B------:R-:W-:Y:S04]  /*16960*/  STG.E.64 desc[UR60][R4.64+0x8], R22 ;  /* 0x0000081604007986 */ /* 0x000fe8000c101b3c */
[----:B------:R-:W-:Y:S04]  /*16970*/  STG.E.64 desc[UR60][R4.64+0x10], R24 ;  /* 0x0000101804007986 */ /* 0x000fe8000c101b3c */
[----:B------:R-:W-:Y:S01]  /*16980*/  STG.E.64 desc[UR60][R4.64+0x18], R26 ;  /* 0x0000181a04007986 */ /* 0x000fe2000c101b3c */
[----:B------:R-:W-:Y:S05]  /*16990*/  EXIT ;  /* 0x000000000000794d */ /* 0x000fea0003800000 */
.L_x_1193:
[----:B------:R-:W-:Y:S01]  /*169a0*/  ISETP.NE.AND P0, PT, RZ, UR36, PT ;  /* 0x00000024ff007c0c */ /* 0x000fe2000bf05270 */
[----:B------:R-:W-:Y:S02]  /*169b0*/  ULDC.U8 UR4, c[0x0][0x629] ;  /* 0x00018a4000047ab9 */ /* 0x000fe40000000000 */
[----:B------:R-:W-:-:S10]  /*169c0*/  ISETP.NE.AND P1, PT, RZ, UR4, PT ;  /* 0x00000004ff007c0c */ /* 0x000fd4000bf25270 */
[----:B------:R-:W-:Y:S05]  /*169d0*/  @!P0 BRA `(.L_x_1200) ;  /* 0x0000000000208947 */ /* 0x000fea0003800000 */
[----:B------:R-:W3:Y:S04]  /*169e0*/  LDG.E.64 R2, desc[UR60][R6.64] ;  /* 0x0000003c06027981 */ /* 0x000ee8000c1e1b00 */
[----:B------:R-:W4:Y:S04]  /*169f0*/  LDG.E.64 R4, desc[UR60][R8.64] ;  /* 0x0000003c08047981 */ /* 0x000f28000c1e1b00 */
[----:B012---:R-:W2:Y:S04]  /*16a00*/  LDG.E.64 R14, desc[UR60][R10.64] ;  /* 0x0000003c0a0e7981 */ /* 0x007ea8000c1e1b00 */
[----:B------:R-:W5:Y:S01]  /*16a10*/  LDG.E.64 R30, desc[UR60][R12.64] ;  /* 0x0000003c0c1e7981 */ /* 0x000f62000c1e1b00 */
[----:B---3--:R-:W-:-:S02]  /*16a20*/  DADD R20, R20, R2 ;  /* 0x0000000014147229 */ /* 0x008fc40000000002 */
[----:B----4-:R-:W-:Y:S02]  /*16a30*/  DADD R22, R22, R4 ;  /* 0x0000000016167229 */ /* 0x010fe40000000004 */
[----:B--2---:R-:W-:Y:S02]  /*16a40*/  DADD R24, R24, R14 ;  /* 0x0000000018187229 */ /* 0x004fe4000000000e */
[----:B-----5:R-:W-:-:S11]  /*16a50*/  DADD R26, R26, R30 ;  /* 0x000000001a1a7229 */ /* 0x020fd6000000001e */
.L_x_1200:
        /* <DEDUP_REMOVED lines=11> */
[----:B------:R3:W4:Y:S01]  /*16b10*/  LDC.64 R2, c[0x4][R0] ;  /* 0x0100000000027b82 */ /* 0x0007220000000a00 */
        /* <DEDUP_REMOVED lines=11> */
.L_x_1202:
[----:B------:R-:W-:Y:S01]  /*16bd0*/  ULDC.64 UR4, c[0x0][0x5f8] ;  /* 0x00017e0000047ab9 */ /* 0x000fe20000000a00 */
[----:B------:R-:W-:Y:S02]  /*16be0*/  ISETP.NE.AND P6, PT, R16, 0x1, PT ;  /* 0x000000011000780c */ /* 0x000fe40003fc5270 */
[----:B------:R-:W-:-:S05]  /*16bf0*/  IADD3 R28, P0, R28, UR4, RZ ;  /* 0x000000041c1c7c10 */ /* 0x000fca000ff1e0ff */
[----:B------:R-:W-:Y:S01]  /*16c00*/  IMAD.X R29, RZ, RZ, UR5, P0 ;  /* 0x00000005ff1d7e24 */ /* 0x000fe200080e06ff */
[----:B------:R-:W-:Y:S02]  /*16c10*/  ULDC.64 UR4, c[0x0][0x210] ;  /* 0x0000840000047ab9 */ /* 0x000fe40000000a00 */
[----:B012---:R-:W-:Y:S02]  /*16c20*/  DMUL R22, R22, UR4 ;  /* 0x0000000416167c28 */ /* 0x007fe40008000000 */
[----:B------:R0:W-:Y:S01]  /*16c30*/  STG.E.64 desc[UR60][R28.64], R30 ;  /* 0x0000001e1c007986 */ /* 0x0001e2000c101b3c */
[----:B------:R-:W-:Y:S08]  /*16c40*/  @!P6 BRA `(.L_x_1203) ;  /* 0x000000000040e947 */ /* 0x000ff00003800000 */
        /* <DEDUP_REMOVED lines=16> */
.L_x_1203:
        /* <DEDUP_REMOVED lines=24> */
.L_x_1204:
        /* <DEDUP_REMOVED lines=24> */
.L_x_1205:
[----:B------:R-:W-:Y:S02]  /*17050*/  ULDC.64 UR4, c[0x0][0x5f8] ;  /* 0x00017e0000047ab9 */ /* 0x000fe40000000a00 */
[----:B-1----:R-:W-:-:S05]  /*17060*/  IADD3 R2, P0, R17, UR4, RZ ;  /* 0x0000000411027c10 */ /* 0x002fca000ff1e0ff */
[----:B------:R-:W-:-:S05]  /*17070*/  IMAD.X R3, RZ, RZ, UR5, P0 ;  /* 0x00000005ff037e24 */ /* 0x000fca00080e06ff */
[----:B------:R-:W-:Y:S01]  /*17080*/  STG.E.64 desc[UR60][R2.64], R26 ;  /* 0x0000001a02007986 */ /* 0x000fe2000c101b3c */
[----:B------:R-:W-:Y:S05]  /*17090*/  EXIT ;  /* 0x000000000000794d */ /* 0x000fea0003800000 */
.L_x_1201:
[----:B------:R-:W-:Y:S04]  /*170a0*/  STG.E.64 desc[UR60][R6.64], R20 ;  /* 0x0000001406007986 */ /* 0x000fe8000c101b3c */
[----:B------:R-:W-:Y:S04]  /*170b0*/  STG.E.64 desc[UR60][R8.64], R22 ;  /* 0x0000001608007986 */ /* 0x000fe8000c101b3c */
[----:B------:R-:W-:Y:S04]  /*170c0*/  STG.E.64 desc[UR60][R10.64], R24 ;  /* 0x000000180a007986 */ /* 0x000fe8000c101b3c */
[----:B------:R-:W-:Y:S01]  /*170d0*/  STG.E.64 desc[UR60][R12.64], R26 ;  /* 0x0000001a0c007986 */ /* 0x000fe2000c101b3c */
[----:B------:R-:W-:Y:S05]  /*170e0*/  EXIT ;  /* 0x000000000000794d */ /* 0x000fea0003800000 */
.L_x_1166:
        /* <DEDUP_REMOVED lines=19> */
[----:B------:R-:W3:Y:S04]  /*17220*/  LDG.E.64 R2, desc[UR60][R4.64] ;  /* 0x0000003c04027981 */ /* 0x000ee8000c1e1b00 */
[----:B------:R-:W2:Y:S04]  /*17230*/  LDG.E.64 R6, desc[UR60][R4.64+0x8] ;  /* 0x0000083c04067981 */ /* 0x000ea8000c1e1b00 */
[----:B------:R-:W4:Y:S04]  /*17240*/  LDG.E.64 R8, desc[UR60][R4.64+0x10] ;  /* 0x0000103c04087981 */ /* 0x000f28000c1e1b00 */
[----:B------:R-:W5:Y:S01]  /*17250*/  LDG.E.64 R10, desc[UR60][R4.64+0x18] ;  /* 0x0000183c040a7981 */ /* 0x000f62000c1e1b00 */
[----:B---3--:R-:W-:-:S02]  /*17260*/  DADD R68, R68, R2 ;  /* 0x0000000044447229 */ /* 0x008fc40000000002 */
[----:B--2---:R-:W-:Y:S02]  /*17270*/  DADD R70, R70, R6 ;  /* 0x0000000046467229 */ /* 0x004fe40000000006 */
[----:B----4-:R-:W-:Y:S02]  /*17280*/  DADD R72, R72, R8 ;  /* 0x0000000048487229 */ /* 0x010fe40000000008 */
[----:B-----5:R-:W-:-:S11]  /*17290*/  DADD R74, R74, R10 ;  /* 0x000000004a4a7229 */ /* 0x020fd6000000000a */
.L_x_1207:
[----:B------:R-:W-:Y:S05]  /*172a0*/  @!P1 BRA `(.L_x_1208) ;  /* 0x00000004008c9947 */ /* 0x000fea0003800000 */
[----:B------:R-:W0:Y:S01]  /*172b0*/  LDC R16, c[0x0][0x62c] ;  /* 0x00018b00ff107b82 */ /* 0x000e220000000800 */
[----:B------:R-:W-:Y:S02]  /*172c0*/  ULDC.64 UR4, c[0x0][0x210] ;  /* 0x0000840000047ab9 */ /* 0x000fe40000000a00 */
[----:B---3--:R-:W-:Y:S01]  /*172d0*/  DMUL R68, R68, UR4 ;  /* 0x0000000444447c28 */ /* 0x008fe20008000000 */
        /* <DEDUP_REMOVED lines=19> */
.L_x_1209:
        /* <DEDUP_REMOVED lines=24> */
.L_x_1210:
        /* <DEDUP_REMOVED lines=12> */
[----:B-1----:R1:W2:Y:S01]  /*17650*/  LDC.64 R2, c[0x4][R0] ;  /* 0x0100000000027b82 */ /* 0x0022a20000000a00 */
        /* <DEDUP_REMOVED lines=11> */
.L_x_1211:
        /* <DEDUP_REMOVED lines=12> */
[----:B-1----:R1:W3:Y:S01]  /*177d0*/  LDC.64 R2, c[0x4][R0] ;  /* 0x0100000000027b82 */ /* 0x0022e20000000a00 */
        /* <DEDUP_REMOVED lines=10> */
[----:B0-23--:R-:W-:Y:S05]  /*17880*/  CALL.ABS.NOINC R2 ;  /* 0x0000000002007343 */ /* 0x00dfea0003c00000 */
.L_x_1212:
[----:B------:R-:W-:Y:S02]  /*17890*/  ULDC.64 UR4, c[0x0][0x5f8] ;  /* 0x00017e0000047ab9 */ /* 0x000fe40000000a00 */
[----:B-1----:R-:W-:-:S04]  /*178a0*/  IADD3 R2, P0, R17, UR4, RZ ;  /* 0x0000000411027c10 */ /* 0x002fc8000ff1e0ff */
[----:B------:R-:W-:-:S05]  /*178b0*/  IADD3.X R3, RZ, UR5, RZ, P0, !PT ;  /* 0x00000005ff037c10 */ /* 0x000fca00087fe4ff */
[----:B------:R-:W-:Y:S01]  /*178c0*/  STG.E.64 desc[UR60][R2.64], R74 ;  /* 0x0000004a02007986 */ /* 0x000fe2000c101b3c */
[----:B------:R-:W-:Y:S05]  /*178d0*/  EXIT ;  /* 0x000000000000794d */ /* 0x000fea0003800000 */
.L_x_1208:
[----:B------:R-:W-:Y:S04]  /*178e0*/  STG.E.64 desc[UR60][R4.64], R68 ;  /* 0x0000004404007986 */ /* 0x000fe8000c101b3c */
[----:B------:R-:W-:Y:S04]  /*178f0*/  STG.E.64 desc[UR60][R4.64+0x8], R70 ;  /* 0x0000084604007986 */ /* 0x000fe8000c101b3c */
[----:B------:R-:W-:Y:S04]  /*17900*/  STG.E.64 desc[UR60][R4.64+0x10], R72 ;  /* 0x0000104804007986 */ /* 0x000fe8000c101b3c */
[----:B------:R-:W-:Y:S01]  /*17910*/  STG.E.64 desc[UR60][R4.64+0x18], R74 ;  /* 0x0000184a04007986 */ /* 0x000fe2000c101b3c */
[----:B------:R-:W-:Y:S05]  /*17920*/  EXIT ;  /* 0x000000000000794d */ /* 0x000fea0003800000 */
.L_x_1206:
[----:B0-----:R-:W-:Y:S01]  /*17930*/  ISETP.NE.AND P0, PT, R0, RZ, PT ;  /* 0x000000ff0000720c */ /* 0x001fe20003f05270 */
[----:B------:R-:W-:Y:S02]  /*17940*/  ULDC.U8 UR4, c[0x0][0x629] ;  /* 0x00018a4000047ab9 */ /* 0x000fe40000000000 */
[----:B------:R-:W-:-:S10]  /*17950*/  ISETP.NE.AND P1, PT, RZ, UR4, PT ;  /* 0x00000004ff007c0c */ /* 0x000fd4000bf25270 */
[----:B------:R-:W-:Y:S05]  /*17960*/  @!P0 BRA `(.L_x_1213) ;  /* 0x0000000000208947 */ /* 0x000fea0003800000 */
[----:B------:R-:W2:Y:S04]  /*17970*/  LDG.E.64 R2, desc[UR60][R6.64] ;  /* 0x0000003c06027981 */ /* 0x000ea8000c1e1b00 */
[----:B------:R-:W4:Y:S04]  /*17980*/  LDG.E.64 R4, desc[UR60][R8.64] ;  /* 0x0000003c08047981 */ /* 0x000f28000c1e1b00 */
[----:B---3--:R-:W3:Y:S04]  /*17990*/  LDG.E.64 R12, desc[UR60][R10.64] ;  /* 0x0000003c0a0c7981 */ /* 0x008ee8000c1e1b00 */
[----:B------:R-:W5:Y:S01]  /*179a0*/  LDG.E.64 R14, desc[UR60][R20.64] ;  /* 0x0000003c140e7981 */ /* 0x000f62000c1e1b00 */
[----:B--2---:R-:W-:-:S02]  /*179b0*/  DADD R68, R68, R2 ;  /* 0x0000000044447229 */ /* 0x004fc40000000002 */
[----:B----4-:R-:W-:Y:S02]  /*179c0*/  DADD R70, R70, R4 ;  /* 0x0000000046467229 */ /* 0x010fe40000000004 */
[----:B---3--:R-:W-:Y:S02]  /*179d0*/  DADD R72, R72, R12 ;  /* 0x0000000048487229 */ /* 0x008fe4000000000c */
[----:B-----5:R-:W-:-:S11]  /*179e0*/  DADD R74, R74, R14 ;  /* 0x000000004a4a7229 */ /* 0x020fd6000000000e */
.L_x_1213:
        /* <DEDUP_REMOVED lines=23> */
.L_x_1215:
        /* <DEDUP_REMOVED lines=24> */
.L_x_1216:
        /* <DEDUP_REMOVED lines=24> */
.L_x_1217:
        /* <DEDUP_REMOVED lines=24> */
.L_x_1218:
[----:B------:R-:W-:Y:S02]  /*17fe0*/  ULDC.64 UR4, c[0x0][0x5f8] ;  /* 0x00017e0000047ab9 */ /* 0x000fe40000000a00 */
[----:B-1----:R-:W-:-:S04]  /*17ff0*/  IADD3 R2, P0, R17, UR4, RZ ;  /* 0x0000000411027c10 */ /* 0x002fc8000ff1e0ff */
[----:B------:R-:W-:-:S05]  /*18000*/  IADD3.X R3, RZ, UR5, RZ, P0, !PT ;  /* 0x00000005ff037c10 */ /* 0x000fca00087fe4ff */
[----:B------:R-:W-:Y:S01]  /*18010*/  STG.E.64 desc[UR60][R2.64], R74 ;  /* 0x0000004a02007986 */ /* 0x000fe2000c101b3c */
[----:B------:R-:W-:Y:S05]  /*18020*/  EXIT ;  /* 0x000000000000794d */ /* 0x000fea0003800000 */
.L_x_1214:
[----:B------:R-:W-:Y:S04]  /*18030*/  STG.E.64 desc[UR60][R6.64], R68 ;  /* 0x0000004406007986 */ /* 0x000fe8000c101b3c */
[----:B------:R-:W-:Y:S04]  /*18040*/  STG.E.64 desc[UR60][R8.64], R70 ;  /* 0x0000004608007986 */ /* 0x000fe8000c101b3c */
[----:B------:R-:W-:Y:S04]  /*18050*/  STG.E.64 desc[UR60][R10.64], R72 ;  /* 0x000000480a007986 */ /* 0x000fe8000c101b3c */
[----:B------:R-:W-:Y:S01]  /*18060*/  STG.E.64 desc[UR60][R20.64], R74 ;  /* 0x0000004a14007986 */ /* 0x000fe2000c101b3c */
[----:B------:R-:W-:Y:S05]  /*18070*/  EXIT ;  /* 0x000000000000794d */ /* 0x000fea0003800000 */
.L_x_1219:
        /* <DEDUP_REMOVED lines=16> */
.L_x_8248:


//--------------------- .text._ZN2at6native13reduce_kernelILi512ELi1ENS0_8ReduceOpIsNS0_7MeanOpsIssssEEjsLi4ELi8EEEEEvT1_ --------------------------
	.section	.text._ZN2at6native13reduce_kernelILi512ELi1ENS0_8ReduceOpIsNS0_7MeanOpsIssssEEjsLi4ELi8EEEEEvT1_,"ax",@progbits
	.align	128
        .global         _ZN2at6native13reduce_kernelILi512ELi1ENS0_8ReduceOpIsNS0_7MeanOpsIssssEEjsLi4ELi8EEEEEvT1_
        .type           _ZN2at6native13reduce_kernelILi512ELi1ENS0_8ReduceOpIsNS0_7MeanOpsIssssEEjsLi4ELi8EEEEEvT1_,@function
        .size           _ZN2at6native13reduce_kernelILi512ELi1ENS0_8ReduceOpIsNS0_7MeanOpsIssssEEjsLi4ELi8EEEEEvT1_,(.L_x_8249 - _ZN2at6native13reduce_kernelILi512ELi1ENS0_8ReduceOpIsNS0_7MeanOpsIssssEEjsLi4ELi8EEEEEvT1_)
        .other          _ZN2at6native13reduce_kernelILi512ELi1ENS0_8ReduceOpIsNS0_7MeanOpsIssssEEjsLi4ELi8EEEEEvT1_,@"STO_CUDA_ENTRY STV_DEFAULT"
_ZN2at6native13reduce_kernelILi512ELi1ENS0_8ReduceOpIsNS0_7MeanOpsIssssEEjsLi4ELi8EEEEEvT1_:
.text._ZN2at6native13reduce_kernelILi512ELi1ENS0_8ReduceOpIsNS0_7MeanOpsIssssEEjsLi4ELi8EEEEEvT1_:
        /* <DEDUP_REMOVED lines=8> */
[----:B------:R-:W-:Y:S01]  /*0080*/  ULDC.64 UR6, c[0x0][0x238] ;  /* 0x00008e0000067ab9 */ /* 0x000fe20000000a00 */
[----:B------:R-:W-:Y:S01]  /*0090*/  ISETP.NE.AND P0, PT, R5, 0x1, PT ;  /* 0x000000010500780c */ /* 0x000fe20003f05270 */
[----:B------:R-:W-:-:S05]  /*00a0*/  IMAD R2, R0, UR6, RZ ;  /* 0x0000000600027c24 */ /* 0x000fca000f8e02ff */
[----:B------:R-:W1:Y:S01]  /*00b0*/  LDC R7, c[0x0][0x224] ;  /* 0x00008900ff077b82 */ /* 0x000e620000000800 */
[----:B0-----:R-:W-:-:S04]  /*00c0*/  IMAD R2, R3, UR7, R2 ;  /* 0x0000000703027c24 */ /* 0x001fc8000f8e0202 */
[----:B-1----:R-:W-:Y:S01]  /*00d0*/  IMAD R3, R7, UR4, R2 ;  /* 0x0000000407037c24 */ /* 0x002fe2000f8e0202 */
[----:B------:R-:W-:Y:S01]  /*00e0*/  ULDC.64 UR4, c[0x0][0x3f0] ;  /* 0x0000fc0000047ab9 */ /* 0x000fe20000000a00 */
[----:B------:R-:W-:-:S04]  /*00f0*/  IMAD.MOV.U32 R2, RZ, RZ, RZ ;  /* 0x000000ffff027224 */ /* 0x000fc800078e00ff */
        /* <DEDUP_REMOVED lines=269> */
[----:B------:R-:W-:-:S07]  /*11d0*/  IMAD R4, R3, UR4, R4 ;  /* 0x0000000403047c24 */ /* 0x000fce000f8e0204 */
.L_x_1220:
[----:B------:R-:W0:Y:S01]  /*11e0*/  S2R R3, SR_TID.Y ;  /* 0x0000000000037919 */ /* 0x000e220000002200 */
[----:B------:R-:W1:Y:S01]  /*11f0*/  S2UR UR5, SR_CTAID.X ;  /* 0x00000000000579c3 */ /* 0x000e620000002500 */
[----:B------:R-:W-:Y:S01]  /*1200*/  ULDC UR4, c[0x0][0x22c] ;  /* 0x00008b0000047ab9 */ /* 0x000fe20000000800 */
[----:B------:R-:W-:Y:S01]  /*1210*/  ULDC.64 UR6, c[0x0][0x238] ;  /* 0x00008e0000067ab9 */ /* 0x000fe20000000a00 */
[----:B------:R-:W2:Y:S01]  /*1220*/  S2R R8, SR_CTAID.Y ;  /* 0x0000000000087919 */ /* 0x000ea20000002600 */
[C---:B------:R-:W-:Y:S01]  /*1230*/  IMAD R2, R0.reuse, UR4, RZ ;  /* 0x0000000400027c24 */ /* 0x040fe2000f8e02ff */
[----:B------:R-:W-:Y:S01]  /*1240*/  ULDC.64 UR28, c[0x0][0x230] ;  /* 0x00008c00001c7ab9 */ /* 0x000fe20000000a00 */
[----:B------:R-:W-:Y:S01]  /*1250*/  IMAD R6, R0, UR6, RZ ;  /* 0x0000000600067c24 */ /* 0x000fe2000f8e02ff */
[----:B------:R-:W-:Y:S01]  /*1260*/  ULDC.64 UR36, c[0x0][0x208] ;  /* 0x0000820000247ab9 */ /* 0x000fe20000000a00 */
[----:B------:R-:W1:Y:S01]  /*1270*/  LDC R15, c[0x0][0x224] ;  /* 0x00008900ff0f7b82 */ /* 0x000e620000000800 */
[----:B------:R-:W-:Y:S01]  /*1280*/  BSSY B0, `(.L_x_1221) ;  /* 0x00009c9000007945 */ /* 0x000fe20003800000 */
[----:B0-----:R-:W-:-:S02]  /*1290*/  IMAD R5, R3, UR28, R2 ;  /* 0x0000001c03057c24 */ /* 0x001fc4000f8e0202 */
[----:B------:R-:W-:Y:S01]  /*12a0*/  IMAD R6, R3, UR7, R6 ;  /* 0x0000000703067c24 */ /* 0x000fe2000f8e0206 */
[----:B------:R-:W-:Y:S01]  /*12b0*/  ULDC.64 UR6, c[0x0][0x218] ;  /* 0x0000860000067ab9 */ /* 0x000fe20000000a00 */
        /* <DEDUP_REMOVED lines=12> */
[----:B------:R-:W0:Y:S01]  /*1380*/  LDC.U16 R16, c[0x0][0x212] ;  /* 0x00008480ff107b82 */ /* 0x000e220000000400 */
        /* <DEDUP_REMOVED lines=22> */
.L_x_1229:
[----:B------:R-:W-:Y:S05]  /*14f0*/  BSYNC B3 ;  /* 0x0000000000037941 */ /* 0x000fea0003800000 */
.L_x_1228:
[----:B------:R-:W-:-:S04]  /*1500*/  PRMT R4, R4, 0x9910, RZ ;  /* 0x0000991004047816 */ /* 0x000fc800000000ff */
[----:B------:R-:W-:-:S13]  /*1510*/  ISETP.NE.AND P0, PT, R4, RZ, PT ;  /* 0x000000ff0400720c */ /* 0x000fda0003f05270 */
[----:B------:R-:W-:Y:S05]  /*1520*/  @!P0 BRA `(.L_x_1227) ;  /* 0x0000000000188947 */ /* 0x000fea0003800000 */
[----:B------:R-:W-:-:S04]  /*1530*/  IADD3 R7, P0, R0, -R11, RZ ;  /* 0x8000000b00077210 */ /* 0x000fc80007f1e0ff */
[----:B------:R-:W-:Y:S02]  /*1540*/  IADD3.X R4, RZ, -0x1, RZ, P0, !PT ;  /* 0xffffffffff047810 */ /* 0x000fe400007fe4ff */
[----:B------:R-:W-:-:S04]  /*1550*/  LEA R6, P0, R7, R12, 0x1 ;  /* 0x0000000c07067211 */ /* 0x000fc800078008ff */
[----:B------:R-:W-:-:S05]  /*1560*/  LEA.HI.X R7, R7, R13, R4, 0x1, P0 ;  /* 0x0000000d07077211 */ /* 0x000fca00000f0c04 */
[----:B------:R-:W2:Y:S02]  /*1570*/  LDG.E.U16 R6, desc[UR36][R6.64] ;  /* 0x0000002406067981 */ /* 0x000ea4000c1e1500 */
[----:B--2---:R-:W-:-:S07]  /*1580*/  IMAD.IADD R9, R9, 0x1, R6 ;  /* 0x0000000109097824 */ /* 0x004fce00078e0206 */
.L_x_1227:
[----:B------:R-:W-:Y:S05]  /*1590*/  BSYNC B2 ;  /* 0x0000000000027941 */ /* 0x000fea0003800000 */
.L_x_1226:
[C---:B------:R-:W-:Y:S02]  /*15a0*/  IADD3 R7, P0, -R11.reuse, 0x8, RZ ;  /* 0x000000080b077810 */ /* 0x040fe40007f1e1ff */
[----:B------:R-:W-:Y:S02]  /*15b0*/  IADD3 R10, R11, -0x8, R2 ;  /* 0xfffffff80b0a7810 */ /* 0x000fe40007ffe002 */
[----:B------:R-:W-:Y:S02]  /*15c0*/  LEA R12, P1, R7, R12, 0x1 ;  /* 0x0000000c070c7211 */ /* 0x000fe400078208ff */
[----:B------:R-:W-:-:S04]  /*15d0*/  IADD3.X R4, RZ, -0x1, RZ, P0, !PT ;  /* 0xffffffffff047810 */ /* 0x000fc800007fe4ff */
[----:B------:R-:W-:-:S07]  /*15e0*/  LEA.HI.X R13, R7, R13, R4, 0x1, P1 ;  /* 0x0000000d070d7211 */ /* 0x000fce00008f0c04 */
.L_x_1225:
[----:B------:R-:W-:Y:S05]  /*15f0*/  BSYNC B1 ;  /* 0x0000000000017941 */ /* 0x000fea0003800000 */
.L_x_1224:
[----:B------:R-:W-:Y:S01]  /*1600*/  LEA R7, R5, 0x7, 0x3 ;  /* 0x0000000705077811 */ /* 0x000fe200078e18ff */
[----:B------:R-:W-:Y:S01]  /*1610*/  BSSY B1, `(.L_x_1230) ;  /* 0x0000025000017945 */ /* 0x000fe20003800000 */
[----:B------:R-:W-:Y:S01]  /*1620*/  ISETP.NE.AND P1, PT, RZ, UR28, PT ;  /* 0x0000001cff007c0c */ /* 0x000fe2000bf25270 */
[--C-:B------:R-:W-:Y:S01]  /*1630*/  IMAD.MOV.U32 R11, RZ, RZ, R16.reuse ;  /* 0x000000ffff0b7224 */ /* 0x100fe200078e0010 */
[----:B------:R-:W-:Y:S01]  /*1640*/  ISETP.GE.U32.AND P0, PT, R7, R10, PT ;  /* 0x0000000a0700720c */ /* 0x000fe20003f06070 */
[--C-:B------:R-:W-:Y:S01]  /*1650*/  IMAD.MOV.U32 R19, RZ, RZ, R16.reuse ;  /* 0x000000ffff137224 */ /* 0x100fe200078e0010 */
[----:B------:R-:W-:Y:S01]  /*1660*/  ISETP.NE.AND P2, PT, R3, RZ, PT ;  /* 0x000000ff0300720c */ /* 0x000fe20003f45270 */
[----:B------:R-:W-:Y:S01]  /*1670*/  IMAD.MOV.U32 R20, RZ, RZ, R16 ;  /* 0x000000ffff147224 */ /* 0x000fe200078e0010 */
[-C--:B------:R-:W-:Y:S02]  /*1680*/  MOV R17, R16.reuse ;  /* 0x0000001000117202 */ /* 0x080fe40000000f00 */
[----:B------:R-:W-:-:S02]  /*1690*/  MOV R2, R16 ;  /* 0x0000001000027202 */ /* 0x000fc40000000f00 */
[----:B------:R-:W-:-:S05]  /*16a0*/  MOV R18, R16 ;  /* 0x0000001000127202 */ /* 0x000fca0000000f00 */
[----:B------:R-:W-:Y:S05]  /*16b0*/  @P0 BRA `(.L_x_1231) ;  /* 0x0000000000680947 */ /* 0x000fea0003800000 */
[----:B------:R-:W-:Y:S01]  /*16c0*/  IMAD.MOV.U32 R21, RZ, RZ, R5 ;  /* 0x000000ffff157224 */ /* 0x000fe200078e0005 */
[-C--:B------:R-:W-:Y:S01]  /*16d0*/  MOV R17, R16.reuse ;  /* 0x0000001000117202 */ /* 0x080fe20000000f00 */
[--C-:B------:R-:W-:Y:S01]  /*16e0*/  IMAD.MOV.U32 R19, RZ, RZ, R16.reuse ;  /* 0x000000ffff137224 */ /* 0x100fe200078e0010 */
[-C--:B------:R-:W-:Y:S01]  /*16f0*/  MOV R2, R16.reuse ;  /* 0x0000001000027202 */ /* 0x080fe20000000f00 */
[----:B------:R-:W-:Y:S01]  /*1700*/  IMAD.MOV.U32 R20, RZ, RZ, R16 ;  /* 0x000000ffff147224 */ /* 0x000fe200078e0010 */
[----:B------:R-:W-:-:S07]  /*1710*/  MOV R18, R16 ;  /* 0x0000001000127202 */ /* 0x000fce0000000f00 */
.L_x_1232:
[----:B------:R-:W-:Y:S01]  /*1720*/  IMAD.WIDE.U32 R4, R21, 0x10, R12 ;  /* 0x0000001015047825 */ /* 0x000fe200078e000c */
[----:B------:R-:W-:-:S05]  /*1730*/  ULDC UR4, c[0x0][0x220] ;  /* 0x0000880000047ab9 */ /* 0x000fca0000000800 */
[----:B------:R-:W2:Y:S01]  /*1740*/  LDG.E.128 R4, desc[UR36][R4.64] ;  /* 0x0000002404047981 */ /* 0x000ea2000c1e1d00 */
[----:B------:R-:W-:-:S05]  /*1750*/  VIADD R21, R21, UR4 ;  /* 0x0000000415157c36 */ /* 0x000fca0008000000 */
[----:B------:R-:W-:-:S04]  /*1760*/  LEA R25, R21, 0x7, 0x3 ;  /* 0x0000000715197811 */ /* 0x000fc800078e18ff */
[----:B------:R-:W-:Y:S02]  /*1770*/  ISETP.GE.U32.AND P0, PT, R25, R10, PT ;  /* 0x0000000a1900720c */ /* 0x000fe40003f06070 */
[C---:B--2---:R-:W-:Y:S01]  /*1780*/  IADD3 R9, R4.reuse, R9, RZ ;  /* 0x0000000904097210 */ /* 0x044fe20007ffe0ff */
[----:B------:R-:W-:Y:S01]  /*1790*/  IMAD.IADD R20, R5, 0x1, R20 ;  /* 0x0000000105147824 */ /* 0x000fe200078e0214 */
[----:B------:R-:W-:Y:S01]  /*17a0*/  PRMT R23, R4, 0x7632, R23 ;  /* 0x0000763204177816 */ /* 0x000fe20000000017 */
[C---:B------:R-:W-:Y:S01]  /*17b0*/  IMAD.IADD R17, R7.reuse, 0x1, R17 ;  /* 0x0000000107117824 */ /* 0x040fe200078e0211 */
[----:B------:R-:W-:Y:S02]  /*17c0*/  PRMT R4, R7, 0x7632, R4 ;  /* 0x0000763207047816 */ /* 0x000fe40000000004 */
[----:B------:R-:W-:Y:S02]  /*17d0*/  PRMT R25, R5, 0x7632, R25 ;  /* 0x0000763205197816 */ /* 0x000fe40000000019 */
[----:B------:R-:W-:Y:S01]  /*17e0*/  PRMT R27, R6, 0x7632, R27 ;  /* 0x00007632061b7816 */ /* 0x000fe2000000001b */
[----:B------:R-:W-:Y:S01]  /*17f0*/  IMAD.IADD R4, R4, 0x1, R11 ;  /* 0x0000000104047824 */ /* 0x000fe200078e020b */
[----:B------:R-:W-:Y:S01]  /*1800*/  IADD3 R19, R6, R19, RZ ;  /* 0x0000001306137210 */ /* 0x000fe20007ffe0ff */
[----:B------:R-:W-:Y:S01]  /*1810*/  IMAD.IADD R2, R25, 0x1, R2 ;  /* 0x0000000119027824 */ /* 0x000fe200078e0202 */
[----:B------:R-:W-:-:S02]  /*1820*/  IADD3 R18, R23, R18, RZ ;  /* 0x0000001217127210 */ /* 0x000fc40007ffe0ff */
[----:B------:R-:W-:Y:S02]  /*1830*/  IADD3 R16, R27, R16, RZ ;  /* 0x000000101b107210 */ /* 0x000fe40007ffe0ff */
[----:B------:R-:W-:Y:S01]  /*1840*/  PRMT R11, R4, 0x7610, R11 ;  /* 0x00007610040b7816 */ /* 0x000fe2000000000b */
[----:B------:R-:W-:Y:S06]  /*1850*/  @!P0 BRA `(.L_x_1232) ;  /* 0xfffffffc00b08947 */ /* 0x000fec000383ffff */
.L_x_1231:
[----:B------:R-:W-:Y:S05]  /*1860*/  BSYNC B1 ;  /* 0x0000000000017941 */ /* 0x000fea0003800000 */
.L_x_1230:
[----:B------:R-:W-:Y:S01]  /*1870*/  BSSY B1, `(.L_x_1233) ;  /* 0x0000008000017945 */ /* 0x000fe20003800000 */
[----:B------:R-:W-:-:S03]  /*1880*/  PRMT R4, RZ, 0x7610, R4 ;  /* 0x00007610ff047816 */ /* 0x000fc60000000004 */
[----:B------:R-:W-:Y:S05]  /*1890*/  @P1 BRA P2, `(.L_x_1234) ;  /* 0x0000000000141947 */ /* 0x000fea0001000000 */
[----:B------:R-:W-:Y:S01]  /*18a0*/  ISETP.NE.AND P0, PT, RZ, UR29, PT ;  /* 0x0000001dff007c0c */ /* 0x000fe2000bf05270 */
[----:B------:R-:W-:-:S12]  /*18b0*/  HFMA2.MMA R4, -RZ, RZ, 0, 5.9604644775390625e-08 ;  /* 0x00000001ff047435 */ /* 0x000fd800000001ff */
[----:B------:R-:W-:-:S04]  /*18c0*/  @P0 ISETP.NE.AND P1, PT, R8, RZ, PT ;  /* 0x000000ff0800020c */ /* 0x000fc80003f25270 */
[----:B------:R-:W-:-:S04]  /*18d0*/  @P0 SEL R5, RZ, 0x1, P1 ;  /* 0x00000001ff050807 */ /* 0x000fc80000800000 */
[----:B------:R-:W-:-:S07]  /*18e0*/  @P0 PRMT R4, R5, 0x7610, R4 ;  /* 0x0000761005040816 */ /* 0x000fce0000000004 */
.L_x_1234:
[----:B------:R-:W-:Y:S05]  /*18f0*/  BSYNC B1 ;  /* 0x0000000000017941 */ /* 0x000fea0003800000 */
.L_x_1233:
        /* <DEDUP_REMOVED lines=9> */
[----:B------:R-:W2:Y:S02]  /*1990*/  LDG.E.U16 R12, desc[UR36][R12.64] ;  /* 0x000000240c0c7981 */ /* 0x000ea4000c1e1500 */
[----:B--2---:R-:W-:-:S07]  /*19a0*/  IADD3 R9, R9, R12, RZ ;  /* 0x0000000c09097210 */ /* 0x004fce0007ffe0ff */
.L_x_1236:
[----:B------:R-:W-:Y:S05]  /*19b0*/  BSYNC B1 ;  /* 0x0000000000017941 */ /* 0x000fea0003800000 */
.L_x_1235:
[----:B------:R-:W-:-:S04]  /*19c0*/  IADD3 R9, R20, R18, R9 ;  /* 0x0000001214097210 */ /* 0x000fc80007ffe009 */
[----:B------:R-:W-:-:S04]  /*19d0*/  IADD3 R9, R19, R2, R9 ;  /* 0x0000000213097210 */ /* 0x000fc80007ffe009 */
[----:B------:R-:W-:-:S05]  /*19e0*/  IADD3 R16, R17, R16, R9 ;  /* 0x0000001011107210 */ /* 0x000fca0007ffe009 */
[----:B------:R-:W-:-:S05]  /*19f0*/  IMAD.IADD R16, R16, 0x1, R11 ;  /* 0x0000000110107824 */ /* 0x000fca00078e020b */
[----:B------:R-:W-:Y:S01]  /*1a00*/  PRMT R9, R16, 0x7610, R9 ;  /* 0x0000761010097816 */ /* 0x000fe20000000009 */
[----:B------:R-:W-:Y:S06]  /*1a10*/  BRA `(.L_x_1222) ;  /* 0x00000094003c7947 */ /* 0x000fec0003800000 */
.L_x_1223:
[----:B------:R-:W0:Y:S08]  /*1a20*/  LDC R22, c[0x0][0x384] ;  /* 0x0000e100ff167b82 */ /* 0x000e300000000800 */
[----:B------:R-:W1:Y:S01]  /*1a30*/  LDC R10, c[0x0][0x254] ;  /* 0x00009500ff0a7b82 */ /* 0x000e620000000800 */
[----:B0-----:R-:W-:-:S04]  /*1a40*/  SHF.R.U32.HI R22, RZ, 0x1, R22 ;  /* 0x00000001ff167819 */ /* 0x001fc80000011616 */
[----:B------:R-:W-:Y:S02]  /*1a50*/  ISETP.NE.AND P0, PT, R22, 0x1, PT ;  /* 0x000000011600780c */ /* 0x000fe40003f05270 */
[C---:B-1----:R-:W-:Y:S02]  /*1a60*/  ISETP.EQ.AND P2, PT, R10.reuse, 0x1, PT ;  /* 0x000000010a00780c */ /* 0x042fe40003f42270 */
[----:B------:R-:W-:-:S11]  /*1a70*/  ISETP.NE.AND P1, PT, R10, 0x1, PT ;  /* 0x000000010a00780c */ /* 0x000fd60003f25270 */
[----:B------:R-:W-:Y:S05]  /*1a80*/  @!P0 BRA P2, `(.L_x_1237) ;  /* 0x0000008c00ec8947 */ /* 0x000fea0001000000 */
[----:B------:R-:W0:Y:S01]  /*1a90*/  LDC.U16 R8, c[0x0][0x212] ;  /* 0x00008480ff087b82 */ /* 0x000e220000000400 */
[----:B------:R-:W-:Y:S02]  /*1aa0*/  ULDC UR4, c[0x0][0x220] ;  /* 0x0000880000047ab9 */ /* 0x000fe40000000800 */
[----:B------:R-:W-:-:S05]  /*1ab0*/  MOV R4, UR4 ;  /* 0x0000000400047c02 */ /* 0x000fca0008000f00 */
[----:B------:R-:W-:Y:S02]  /*1ac0*/  IMAD R7, R4, 0x3, R5 ;  /* 0x0000000304077824 */ /* 0x000fe400078e0205 */
[----:B0-----:R-:W-:Y:S01]  /*1ad0*/  IMAD.MOV.U32 R6, RZ, RZ, R8 ;  /* 0x000000ffff067224 */ /* 0x001fe200078e0008 */
[----:B------:R-:W-:Y:S06]  /*1ae0*/  @!P1 BRA `(.L_x_1238) ;  /* 0x0000008800889947 */ /* 0x000fec0003800000 */
[----:B------:R-:W-:Y:S01]  /*1af0*/  ISETP.GE.U32.AND P0, PT, R7, R2, PT ;  /* 0x000000020700720c */ /* 0x000fe20003f06070 */
[----:B------:R-:W-:Y:S01]  /*1b00*/  BSSY B1, `(.L_x_1239) ;  /* 0x0000423000017945 */ /* 0x000fe20003800000 */
[----:B------:R-:W-:Y:S01]  /*1b10*/  MOV R7, R8 ;  /* 0x0000000800077202 */ /* 0x000fe20000000f00 */
[----:B------:R-:W-:-:S10]  /*1b20*/  IMAD.MOV.U32 R9, RZ, RZ, R8 ;  /* 0x000000ffff097224 */ /* 0x000fd400078e0008 */
[----:B------:R-:W-:Y:S05]  /*1b30*/  @P0 BRA `(.L_x_1240) ;  /* 0x00000040007c0947 */ /* 0x000fea0003800000 */
[----:B------:R-:W0:Y:S01]  /*1b40*/  LDC R20, c[0x0][0x254] ;  /* 0x00009500ff147b82 */ /* 0x000e220000000800 */
[----:B------:R-:W-:Y:S01]  /*1b50*/  BSSY B2, `(.L_x_1241) ;  /* 0x000041c000027945 */ /* 0x000fe20003800000 */
[----:B------:R-:W-:Y:S01]  /*1b60*/  ISETP.NE.AND P0, PT, R10, RZ, PT ;  /* 0x000000ff0a00720c */ /* 0x000fe20003f05270 */
[----:B------:R-:W-:Y:S01]  /*1b70*/  IMAD.MOV.U32 R9, RZ, RZ, R8 ;  /* 0x000000ffff097224 */ /* 0x000fe200078e0008 */
[----:B------:R-:W-:-:S11]  /*1b80*/  MOV R7, R8 ;  /* 0x0000000800077202 */ /* 0x000fd60000000f00 */
.L_x_1246:
        /* <DEDUP_REMOVED lines=53> */
[----:B------:R-:W-:Y:S01]  /*1ee0*/  ULDC.64 UR38, c[0x0][0x260] ;  /* 0x0000980000267ab9 */ /* 0x000fe20000000a00 */
[----:B0-----:R-:W-:-:S03]  /*1ef0*/  ISETP.NE.AND P1, PT, R20, 0x2, PT ;  /* 0x000000021400780c */ /* 0x001fc60003f25270 */
[----:B------:R-:W-:-:S05]  /*1f00*/  IMAD.HI.U32 R10, R5, UR31, R4 ;  /* 0x0000001f050a7c27 */ /* 0x000fca000f8e0004 */
[----:B------:R-:W-:Y:S01]  /*1f10*/  SHF.R.U32.HI R11, RZ, UR38, R10 ;  /* 0x00000026ff0b7c19 */ /* 0x000fe2000801160a */
[----:B------:R-:W-:-:S04]  /*1f20*/  IMAD.MOV.U32 R10, RZ, RZ, RZ ;  /* 0x000000ffff0a7224 */ /* 0x000fc800078e00ff */
[C---:B------:R-:W-:Y:S01]  /*1f30*/  IMAD.HI.U32 R4, R11.reuse, UR32, R10 ;  /* 0x000000200b047c27 */ /* 0x040fe2000f8e000a */
[----:B------:R-:W-:-:S04]  /*1f40*/  IADD3 R10, -R11, RZ, RZ ;  /* 0x000000ff0b0a7210 */ /* 0x000fc80007ffe1ff */
[----:B------:R-:W-:Y:S01]  /*1f50*/  SHF.R.U32.HI R16, RZ, UR33, R4 ;  /* 0x00000021ff107c19 */ /* 0x000fe20008011604 */
[----:B------:R-:W-:-:S04]  /*1f60*/  IMAD R4, R10, UR30, R5 ;  /* 0x0000001e0a047c24 */ /* 0x000fc8000f8e0205 */
[----:B------:R-:W-:Y:S02]  /*1f70*/  IMAD.MOV R10, RZ, RZ, -R16 ;  /* 0x000000ffff0a7224 */ /* 0x000fe400078e0a10 */
[----:B------:R-:W-:Y:S02]  /*1f80*/  IMAD R4, R4, UR4, RZ ;  /* 0x0000000404047c24 */ /* 0x000fe4000f8e02ff */
        /* <DEDUP_REMOVED lines=223> */
[----:B-1----:R-:W-:-:S03]  /*2d80*/  @P1 SHF.R.U32.HI R11, RZ, R18, R11 ;  /* 0x00000012ff0b1219 */ /* 0x002fc6000001160b */
[----:B------:R-:W-:Y:S01]  /*2d90*/  IMAD R19, R16, UR25, R19 ;  /* 0x0000001910137c24 */ /* 0x000fe2000f8e0213 */
[----:B------:R-:W-:-:S03]  /*2da0*/  @P1 IADD3 R11, -R11, RZ, RZ ;  /* 0x000000ff0b0b1210 */ /* 0x000fc60007ffe1ff */
[----:B------:R-:W-:Y:S02]  /*2db0*/  IMAD R4, R19, UR26, R4 ;  /* 0x0000001a13047c24 */ /* 0x000fe4000f8e0204 */
[----:B------:R-:W-:-:S04]  /*2dc0*/  @P1 IMAD R17, R11, R10, R17 ;  /* 0x0000000a0b111224 */ /* 0x000fc800078e0211 */
[----:B--2---:R-:W-:-:S07]  /*2dd0*/  @P1 IMAD R4, R17, R21, R4 ;  /* 0x0000001511041224 */ /* 0x004fce00078e0204 */
.L_x_1242:
[----:B------:R-:W-:Y:S01]  /*2de0*/  LOP3.LUT R11, R4, 0xfffffffe, RZ, 0xc0, !PT ;  /* 0xfffffffe040b7812 */ /* 0x000fe200078ec0ff */
[----:B------:R-:W-:-:S03]  /*2df0*/  ULDC UR38, c[0x0][0x220] ;  /* 0x0000880000267ab9 */ /* 0x000fc60000000800 */
[----:B------:R-:W-:-:S05]  /*2e00*/  IADD3 R10, P1, R12, R11, RZ ;  /* 0x0000000b0c0a7210 */ /* 0x000fca0007f3e0ff */
[----:B------:R-:W-:-:S05]  /*2e10*/  IMAD.X R11, RZ, RZ, R13, P1 ;  /* 0x000000ffff0b7224 */ /* 0x000fca00008e060d */
[----:B------:R1:W5:Y:S01]  /*2e20*/  LDG.E.U16 R21, desc[UR36][R10.64] ;  /* 0x000000240a157981 */ /* 0x000362000c1e1500 */
[----:B------:R-:W-:-:S05]  /*2e30*/  MOV R4, UR38 ;  /* 0x0000002600047c02 */ /* 0x000fca0008000f00 */
[----:B------:R-:W-:Y:S01]  /*2e40*/  IMAD.IADD R5, R5, 0x1, R4 ;  /* 0x0000000105057824 */ /* 0x000fe200078e0204 */
[----:B------:R-:W-:Y:S06]  /*2e50*/  @!P0 BRA `(.L_x_1243) ;  /* 0x0000000c00cc8947 */ /* 0x000fec0003800000 */
[----:B-1----:R-:W-:Y:S01]  /*2e60*/  HFMA2.MMA R10, -RZ, RZ, 0, 0 ;  /* 0x00000000ff0a7435 */ /* 0x002fe200000001ff */
[----:B------:R-:W-:Y:S01]  /*2e70*/  IMAD.MOV.U32 R11, RZ, RZ, R5 ;  /* 0x000000ffff0b7224 */ /* 0x000fe200078e0005 */
[----:B------:R-:W-:Y:S01]  /*2e80*/  ULDC.64 UR38, c[0x0][0x260] ;  /* 0x0000980000267ab9 */ /* 0x000fe20000000a00 */
[----:B0-----:R-:W-:-:S07]  /*2e90*/  ISETP.NE.AND P1, PT, R20, 0x2, PT ;  /* 0x000000021400780c */ /* 0x001fce0003f25270 */
[----:B------:R-:W-:-:S05]  /*2ea0*/  IMAD.HI.U32 R10, R5, UR31, R10 ;  /* 0x0000001f050a7c27 */ /* 0x000fca000f8e000a */
[----:B------:R-:W-:Y:S02]  /*2eb0*/  SHF.R.U32.HI R11, RZ, UR38, R10 ;  /* 0x00000026ff0b7c19 */ /* 0x000fe4000801160a */
[----:B------:R-:W-:-:S05]  /*2ec0*/  MOV R10, RZ ;  /* 0x000000ff000a7202 */ /* 0x000fca0000000f00 */
[----:B------:R-:W-:-:S04]  /*2ed0*/  IMAD.HI.U32 R2, R11, UR32, R10 ;  /* 0x000000200b027c27 */ /* 0x000fc8000f8e000a */
[----:B------:R-:W-:Y:S01]  /*2ee0*/  IMAD.MOV R10, RZ, RZ, -R11 ;  /* 0x000000ffff0a7224 */ /* 0x000fe200078e0a0b */
[----:B------:R-:W-:-:S03]  /*2ef0*/  SHF.R.U32.HI R16, RZ, UR33, R2 ;  /* 0x00000021ff107c19 */ /* 0x000fc60008011602 */
[----:B------:R-:W-:Y:S01]  /*2f00*/  IMAD R2, R10, UR30, R5 ;  /* 0x0000001e0a027c24 */ /* 0x000fe2000f8e0205 */
[----:B------:R-:W-:-:S03]  /*2f10*/  IADD3 R10, -R16, RZ, RZ ;  /* 0x000000ff100a7210 */ /* 0x000fc60007ffe1ff */
[----:B------:R-:W-:Y:S02]  /*2f20*/  IMAD R2, R2, UR4, RZ ;  /* 0x0000000402027c24 */ /* 0x000fe4000f8e02ff */
        /* <DEDUP_REMOVED lines=230> */
.L_x_1243:
[----:B------:R-:W-:-:S04]  /*3d90*/  LOP3.LUT R17, R2, 0xfffffffe, RZ, 0xc0, !PT ;  /* 0xfffffffe02117812 */ /* 0x000fc800078ec0ff */
[----:B------:R-:W-:-:S05]  /*3da0*/  IADD3 R16, P1, R12, R17, RZ ;  /* 0x000000110c107210 */ /* 0x000fca0007f3e0ff */
[----:B------:R-:W-:-:S05]  /*3db0*/  IMAD.X R17, RZ, RZ, R13, P1 ;  /* 0x000000ffff117224 */ /* 0x000fca00008e060d */
[----:B-1----:R1:W5:Y:S01]  /*3dc0*/  LDG.E.U16 R10, desc[UR36][R16.64] ;  /* 0x00000024100a7981 */ /* 0x002362000c1e1500 */
[----:B------:R-:W-:Y:S01]  /*3dd0*/  IADD3 R5, R5, R4, RZ ;  /* 0x0000000405057210 */ /* 0x000fe20007ffe0ff */
[----:B------:R-:W-:Y:S01]  /*3de0*/  IMAD.MOV.U32 R2, RZ, RZ, RZ ;  /* 0x000000ffff027224 */ /* 0x000fe200078e00ff */
[----:B------:R-:W-:Y:S01]  /*3df0*/  MOV R11, RZ ;  /* 0x000000ff000b7202 */ /* 0x000fe20000000f00 */
[----:B------:R-:W-:Y:S06]  /*3e00*/  @!P0 BRA `(.L_x_1244) ;  /* 0x0000000c00a48947 */ /* 0x000fec0003800000 */
[----:B-1----:R-:W-:Y:S01]  /*3e10*/  MOV R17, R5 ;  /* 0x0000000500117202 */ /* 0x002fe20000000f00 */
[----:B------:R-:W-:Y:S01]  /*3e20*/  IMAD.MOV.U32 R16, RZ, RZ, RZ ;  /* 0x000000ffff107224 */ /* 0x000fe200078e00ff */
[----:B------:R-:W-:Y:S01]  /*3e30*/  ULDC.64 UR38, c[0x0][0x260] ;  /* 0x0000980000267ab9 */ /* 0x000fe20000000a00 */
[----:B0-----:R-:W-:Y:S02]  /*3e40*/  ISETP.NE.AND P1, PT, R20, 0x2, PT ;  /* 0x000000021400780c */ /* 0x001fe40003f25270 */
        /* <DEDUP_REMOVED lines=222> */
[----:B------:R-:W-:-:S05]  /*4c30*/  IADD3 R18, -R19, RZ, RZ ;  /* 0x000000ff13127210 */ /* 0x000fca0007ffe1ff */
[----:B------:R-:W-:Y:S01]  /*4c40*/  IMAD R18, R18, UR25, R23 ;  /* 0x0000001912127c24 */ /* 0x000fe2000f8e0217 */
[----:B-1----:R-:W-:-:S03]  /*4c50*/  @P1 SHF.R.U32.HI R17, RZ, R24, R17 ;  /* 0x00000018ff111219 */ /* 0x002fc60000011611 */
[----:B------:R-:W-:Y:S02]  /*4c60*/  IMAD R11, R18, UR26, R11 ;  /* 0x0000001a120b7c24 */ /* 0x000fe4000f8e020b */
[----:B------:R-:W-:-:S04]  /*4c70*/  @P1 IMAD.MOV R17, RZ, RZ, -R17 ;  /* 0x000000ffff111224 */ /* 0x000fc800078e0a11 */
[----:B------:R-:W-:-:S04]  /*4c80*/  @P1 IMAD R16, R16, R17, R19 ;  /* 0x0000001110101224 */ /* 0x000fc800078e0213 */
[----:B--2---:R-:W-:-:S07]  /*4c90*/  @P1 IMAD R11, R16, R22, R11 ;  /* 0x00000016100b1224 */ /* 0x004fce00078e020b */
.L_x_1244:
[----:B------:R-:W-:-:S04]  /*4ca0*/  LOP3.LUT R11, R11, 0xfffffffe, RZ, 0xc0, !PT ;  /* 0xfffffffe0b0b7812 */ /* 0x000fc800078ec0ff */
[----:B-1----:R-:W-:-:S04]  /*4cb0*/  IADD3 R16, P1, R12, R11, RZ ;  /* 0x0000000b0c107210 */ /* 0x002fc80007f3e0ff */
[----:B------:R-:W-:-:S05]  /*4cc0*/  IADD3.X R17, RZ, R13, RZ, P1, !PT ;  /* 0x0000000dff117210 */ /* 0x000fca0000ffe4ff */
[----:B------:R1:W5:Y:S01]  /*4cd0*/  LDG.E.U16 R11, desc[UR36][R16.64] ;  /* 0x00000024100b7981 */ /* 0x000362000c1e1500 */
        /* <DEDUP_REMOVED lines=8> */
[----:B------:R-:W-:-:S03]  /*4d60*/  MOV R16, RZ ;  /* 0x000000ff00107202 */ /* 0x000fc60000000f00 */
[--C-:B------:R-:W-:Y:S02]  /*4d70*/  IMAD.MOV R2, RZ, RZ, -R17.reuse ;  /* 0x000000ffff027224 */ /* 0x100fe400078e0a11 */
[----:B------:R-:W-:-:S04]  /*4d80*/  IMAD.HI.U32 R19, R17, UR32, R16 ;  /* 0x0000002011137c27 */ /* 0x000fc8000f8e0010 */
[----:B------:R-:W-:Y:S01]  /*4d90*/  IMAD R2, R2, UR30, R5 ;  /* 0x0000001e02027c24 */ /* 0x000fe2000f8e0205 */
[----:B------:R-:W-:-:S03]  /*4da0*/  SHF.R.U32.HI R19, RZ, UR33, R19 ;  /* 0x00000021ff137c19 */ /* 0x000fc60008011613 */
[----:B------:R-:W-:Y:S01]  /*4db0*/  IMAD R2, R2, UR4, RZ ;  /* 0x0000000402027c24 */ /* 0x000fe2000f8e02ff */
        /* <DEDUP_REMOVED lines=231> */
.L_x_1245:
[----:B-1----:R-:W-:Y:S01]  /*5c30*/  LOP3.LUT R17, R2, 0xfffffffe, RZ, 0xc0, !PT ;  /* 0xfffffffe02117812 */ /* 0x002fe200078ec0ff */
[----:B------:R-:W-:-:S03]  /*5c40*/  ULDC UR4, c[0x0][0x218] ;  /* 0x0000860000047ab9 */ /* 0x000fc60000000800 */
[----:B------:R-:W-:-:S05]  /*5c50*/  IADD3 R16, P1, R12, R17, RZ ;  /* 0x000000110c107210 */ /* 0x000fca0007f3e0ff */
[----:B------:R-:W-:-:S05]  /*5c60*/  IMAD.X R17, RZ, RZ, R13, P1 ;  /* 0x000000ffff117224 */ /* 0x000fca00008e060d */
[----:B------:R-:W2:Y:S01]  /*5c70*/  LDG.E.U16 R16, desc[UR36][R16.64] ;  /* 0x0000002410107981 */ /* 0x000ea2000c1e1500 */
[----:B------:R-:W-:Y:S01]  /*5c80*/  IADD3 R5, R5, R4, RZ ;  /* 0x0000000405057210 */ /* 0x000fe20007ffe0ff */
[----:B------:R-:W-:Y:S01]  /*5c90*/  IMAD.U32 R2, RZ, RZ, UR4 ;  /* 0x00000004ff027e24 */ /* 0x000fe2000f8e00ff */
[----:B-----5:R-:W-:Y:S01]  /*5ca0*/  IADD3 R6, R21, R6, RZ ;  /* 0x0000000615067210 */ /* 0x020fe20007ffe0ff */
[----:B------:R-:W-:Y:S01]  /*5cb0*/  IMAD.IADD R7, R10, 0x1, R7 ;  /* 0x000000010a077824 */ /* 0x000fe200078e0207 */
[----:B------:R-:W-:Y:S01]  /*5cc0*/  IADD3 R8, R11, R8, RZ ;  /* 0x000000080b087210 */ /* 0x000fe20007ffe0ff */
[----:B------:R-:W-:-:S05]  /*5cd0*/  IMAD R19, R4, 0x3, R5 ;  /* 0x0000000304137824 */ /* 0x000fca00078e0205 */
[----:B------:R-:W-:Y:S01]  /*5ce0*/  ISETP.GE.U32.AND P1, PT, R19, R2, PT ;  /* 0x000000021300720c */ /* 0x000fe20003f26070 */
[----:B--2---:R-:W-:-:S12]  /*5cf0*/  IMAD.IADD R9, R16, 0x1, R9 ;  /* 0x0000000110097824 */ /* 0x004fd800078e0209 */
[----:B------:R-:W-:Y:S05]  /*5d00*/  @!P1 BRA `(.L_x_1246) ;  /* 0xffffffbc00a09947 */ /* 0x000fea000383ffff */
[----:B------:R-:W-:Y:S05]  /*5d10*/  BSYNC B2 ;  /* 0x0000000000027941 */ /* 0x000fea0003800000 */
.L_x_1241:
[----:B------:R-:W-:-:S07]  /*5d20*/  PRMT R22, R16, 0x7610, R22 ;  /* 0x0000761010167816 */ /* 0x000fce0000000016 */
.L_x_1240:
[----:B------:R-:W-:Y:S05]  /*5d30*/  BSYNC B1 ;  /* 0x0000000000017941 */ /* 0x000fea0003800000 */
.L_x_1239:
[----:B------:R-:W-:Y:S01]  /*5d40*/  ISETP.GE.U32.AND P0, PT, R5, R2, PT ;  /* 0x000000020500720c */ /* 0x000fe20003f06070 */
[----:B------:R-:W-:-:S12]  /*5d50*/  BSSY B1, `(.L_x_1247) ;  /* 0x0000466000017945 */ /* 0x000fd80003800000 */
[----:B------:R-:W-:Y:S05]  /*5d60*/  @P0 BRA `(.L_x_1248) ;  /* 0x0000004400900947 */ /* 0x000fea0003800000 */
[----:B0-----:R-:W0:Y:S01]  /*5d70*/  LDC R20, c[0x0][0x254] ;  /* 0x00009500ff147b82 */ /* 0x001e220000000800 */
[----:B------:R-:W-:Y:S01]  /*5d80*/  HFMA2.MMA R21, -RZ, RZ, 0, 0 ;  /* 0x00000000ff157435 */ /* 0x000fe200000001ff */
[----:B0-----:R-:W-:-:S13]  /*5d90*/  ISETP.NE.AND P1, PT, R20, RZ, PT ;  /* 0x000000ff1400720c */ /* 0x001fda0003f25270 */
[----:B------:R-:W-:Y:S05]  /*5da0*/  @!P1 BRA `(.L_x_1249) ;  /* 0x0000001000449947 */ /* 0x000fea0003800000 */
[----:B------:R-:W-:Y:S01]  /*5db0*/  MOV R17, R5 ;  /* 0x0000000500117202 */ /* 0x000fe20000000f00 */
[----:B------:R-:W-:Y:S01]  /*5dc0*/  IMAD.MOV.U32 R16, RZ, RZ, RZ ;  /* 0x000000ffff107224 */ /* 0x000fe200078e00ff */
        /* <DEDUP_REMOVED lines=252> */
[----:B------:R-:W-:Y:S01]  /*6d90*/  ISETP.NE.AND P2, PT, R20, 0x18, PT ;  /* 0x000000181400780c */ /* 0x000fe20003f45270 */
[----:B------:R-:W-:Y:S01]  /*6da0*/  HFMA2.MMA R24, -RZ, RZ, 0, 0 ;  /* 0x00000000ff187435 */ /* 0x000fe200000001ff */
[----:B------:R-:W-:-:S09]  /*6db0*/  ULDC.64 UR4, c[0x0][0x370] ;  /* 0x0000dc0000047ab9 */ /* 0x000fd20000000a00 */
[----:B------:R-:W-:Y:S01]  /*6dc0*/  IMAD.HI.U32 R18, R25, UR4, R24 ;  /* 0x0000000419127c27 */ /* 0x000fe2000f8e0018 */
[----:B------:R-:W-:Y:S01]  /*6dd0*/  ULDC UR4, c[0x0][0x36c] ;  /* 0x0000db0000047ab9 */ /* 0x000fe20000000800 */
[----:B------:R-:W0:Y:S03]  /*6de0*/  @P2 LDC.64 R16, c[0x0][0x378] ;  /* 0x0000de00ff102b82 */ /* 0x000e260000000a00 */
[----:B------:R-:W-:Y:S01]  /*6df0*/  SHF.R.U32.HI R19, RZ, UR5, R18 ;  /* 0x00000005ff137c19 */ /* 0x000fe20008011612 */
[----:B------:R-:W-:-:S03]  /*6e00*/  @P2 IMAD.MOV.U32 R18, RZ, RZ, RZ ;  /* 0x000000ffff122224 */ /* 0x000fc600078e00ff */
[C---:B------:R-:W-:Y:S01]  /*6e10*/  IADD3 R23, -R19.reuse, RZ, RZ ;  /* 0x000000ff13177210 */ /* 0x040fe20007ffe1ff */
[----:B------:R-:W1:Y:S08]  /*6e20*/  @P2 LDC R26, c[0x0][0x380] ;  /* 0x0000e000ff1a2b82 */ /* 0x000e700000000800 */
[----:B------:R-:W2:Y:S01]  /*6e30*/  @P2 LDC R24, c[0x0][0x3e4] ;  /* 0x0000f900ff182b82 */ /* 0x000ea20000000800 */
[----:B0-----:R-:W-:-:S04]  /*6e40*/  @P2 IMAD.HI.U32 R17, R19, R17, R18 ;  /* 0x0000001113112227 */ /* 0x001fc800078e0012 */
[----:B------:R-:W-:Y:S01]  /*6e50*/  IMAD R18, R23, UR4, R25 ;  /* 0x0000000417127c24 */ /* 0x000fe2000f8e0219 */
[----:B------:R-:W-:Y:S01]  /*6e60*/  ULDC UR4, c[0x0][0x3e0] ;  /* 0x0000f80000047ab9 */ /* 0x000fe20000000800 */
[----:B-1----:R-:W-:Y:S02]  /*6e70*/  @P2 SHF.R.U32.HI R17, RZ, R26, R17 ;  /* 0x0000001aff112219 */ /* 0x002fe40000011611 */
[----:B------:R-:W-:-:S03]  /*6e80*/  IMAD R21, R18, UR4, R21 ;  /* 0x0000000412157c24 */ /* 0x000fc6000f8e0215 */
[----:B------:R-:W-:-:S04]  /*6e90*/  @P2 IMAD.MOV R17, RZ, RZ, -R17 ;  /* 0x000000ffff112224 */ /* 0x000fc800078e0a11 */
[----:B------:R-:W-:-:S04]  /*6ea0*/  @P2 IMAD R16, R16, R17, R19 ;  /* 0x0000001110102224 */ /* 0x000fc800078e0213 */
[----:B--2---:R-:W-:-:S07]  /*6eb0*/  @P2 IMAD R21, R16, R24, R21 ;  /* 0x0000001810152224 */ /* 0x004fce00078e0215 */
.L_x_1249:
[----:B------:R-:W-:-:S04]  /*6ec0*/  LOP3.LUT R17, R21, 0xfffffffe, RZ, 0xc0, !PT ;  /* 0xfffffffe15117812 */ /* 0x000fc800078ec0ff */
[----:B------:R-:W-:-:S04]  /*6ed0*/  IADD3 R16, P2, R12, R17, RZ ;  /* 0x000000110c107210 */ /* 0x000fc80007f5e0ff */
[----:B------:R-:W-:-:S05]  /*6ee0*/  IADD3.X R17, RZ, R13, RZ, P2, !PT ;  /* 0x0000000dff117210 */ /* 0x000fca00017fe4ff */
[----:B------:R1:W5:Y:S01]  /*6ef0*/  LDG.E.U16 R21, desc[UR36][R16.64] ;  /* 0x0000002410157981 */ /* 0x000362000c1e1500 */
[----:B------:R-:W-:-:S05]  /*6f00*/  IMAD.IADD R19, R5, 0x1, R4 ;  /* 0x0000000105137824 */ /* 0x000fca00078e0204 */
[----:B------:R-:W-:-:S13]  /*6f10*/  ISETP.GE.U32.AND P2, PT, R19, R2, PT ;  /* 0x000000021300720c */ /* 0x000fda0003f46070 */
[----:B-1----:R-:W-:Y:S05]  /*6f20*/  @P2 BRA `(.L_x_1248) ;  /* 0x0000003400202947 */ /* 0x002fea0003800000 */
[----:B------:R-:W-:Y:S01]  /*6f30*/  MOV R10, RZ ;  /* 0x000000ff000a7202 */ /* 0x000fe20000000f00 */
        /* <DEDUP_REMOVED lines=254> */
[----:B------:R-:W-:Y:S01]  /*7f20*/  ISETP.NE.AND P2, PT, R20, 0x18, PT ;  /* 0x000000181400780c */ /* 0x000fe20003f45270 */
[----:B------:R-:W-:Y:S01]  /*7f30*/  IMAD.MOV.U32 R26, RZ, RZ, RZ ;  /* 0x000000ffff1a7224 */ /* 0x000fe200078e00ff */
[----:B------:R-:W-:-:S03]  /*7f40*/  ULDC.64 UR4, c[0x0][0x370] ;  /* 0x0000dc0000047ab9 */ /* 0x000fc60000000a00 */
[----:B------:R-:W-:Y:S01]  /*7f50*/  IMAD.HI.U32 R24, R27, UR4, R26 ;  /* 0x000000041b187c27 */ /* 0x000fe2000f8e001a */
[----:B------:R-:W-:-:S04]  /*7f60*/  ULDC UR4, c[0x0][0x36c] ;  /* 0x0000db0000047ab9 */ /* 0x000fc80000000800 */
        /* <DEDUP_REMOVED lines=9> */
[----:B------:R-:W-:Y:S01]  /*8000*/  ULDC UR4, c[0x0][0x3e0] ;  /* 0x0000f80000047ab9 */ /* 0x000fe20000000800 */
[----:B------:R-:W-:Y:S02]  /*8010*/  @P2 IADD3 R23, -R23, RZ, RZ ;  /* 0x000000ff17172210 */ /* 0x000fe40007ffe1ff */
[----:B------:R-:W-:-:S03]  /*8020*/  IMAD R10, R17, UR4, R10 ;  /* 0x00000004110a7c24 */ /* 0x000fc6000f8e020a */
[----:B------:R-:W-:-:S04]  /*8030*/  @P2 IMAD R16, R16, R23, R25 ;  /* 0x0000001710102224 */ /* 0x000fc800078e0219 */
[----:B--2---:R-:W-:-:S07]  /*8040*/  @P2 IMAD R10, R16, R29, R10 ;  /* 0x0000001d100a2224 */ /* 0x004fce00078e020a */
.L_x_1250:
[----:B------:R-:W-:-:S04]  /*8050*/  LOP3.LUT R17, R10, 0xfffffffe, RZ, 0xc0, !PT ;  /* 0xfffffffe0a117812 */ /* 0x000fc800078ec0ff */
[----:B------:R-:W-:-:S05]  /*8060*/  IADD3 R16, P2, R12, R17, RZ ;  /* 0x000000110c107210 */ /* 0x000fca0007f5e0ff */
[----:B------:R-:W-:-:S05]  /*8070*/  IMAD.X R17, RZ, RZ, R13, P2 ;  /* 0x000000ffff117224 */ /* 0x000fca00010e060d */
[----:B------:R1:W5:Y:S01]  /*8080*/  LDG.E.U16 R10, desc[UR36][R16.64] ;  /* 0x00000024100a7981 */ /* 0x000362000c1e1500 */
[----:B------:R-:W-:-:S04]  /*8090*/  IADD3 R19, R19, R4, RZ ;  /* 0x0000000413137210 */ /* 0x000fc80007ffe0ff */
[----:B------:R-:W-:-:S13]  /*80a0*/  ISETP.GE.U32.AND P2, PT, R19, R2, PT ;  /* 0x000000021300720c */ /* 0x000fda0003f46070 */
[----:B-1----:R-:W-:Y:S05]  /*80b0*/  @P2 BRA `(.L_x_1248) ;  /* 0x0000002000bc2947 */ /* 0x002fea0003800000 */
[----:B------:R-:W-:Y:S01]  /*80c0*/  IMAD.MOV.U32 R11, RZ, RZ, RZ ;  /* 0x000000ffff0b7224 */ /* 0x000fe200078e00ff */
        /* <DEDUP_REMOVED lines=255> */
[----:B------:R-:W-:Y:S01]  /*90c0*/  ULDC.64 UR4, c[0x0][0x370] ;  /* 0x0000dc0000047ab9 */ /* 0x000fe20000000a00 */
[----:B------:R-:W-:-:S05]  /*90d0*/  MOV R26, RZ ;  /* 0x000000ff001a7202 */ /* 0x000fca0000000f00 */
[----:B------:R-:W-:Y:S01]  /*90e0*/  IMAD.HI.U32 R24, R27, UR4, R26 ;  /* 0x000000041b187c27 */ /* 0x000fe2000f8e001a */
[----:B------:R-:W-:-:S04]  /*90f0*/  ULDC UR4, c[0x0][0x36c] ;  /* 0x0000db0000047ab9 */ /* 0x000fc80000000800 */
[----:B------:R-:W-:Y:S01]  /*9100*/  SHF.R.U32.HI R25, RZ, UR5, R24 ;  /* 0x00000005ff197c19 */ /* 0x000fe20008011618 */
[----:B------:R-:W0:Y:S01]  /*9110*/  @P2 LDC.64 R16, c[0x0][0x378] ;  /* 0x0000de00ff102b82 */ /* 0x000e220000000a00 */
[----:B------:R-:W-:-:S07]  /*9120*/  @P2 IMAD.MOV.U32 R24, RZ, RZ, RZ ;  /* 0x000000ffff182224 */ /* 0x000fce00078e00ff */
[----:B------:R-:W1:Y:S08]  /*9130*/  @P2 LDC R23, c[0x0][0x380] ;  /* 0x0000e000ff172b82 */ /* 0x000e700000000800 */
[----:B------:R-:W2:Y:S01]  /*9140*/  @P2 LDC R26, c[0x0][0x3e4] ;  /* 0x0000f900ff1a2b82 */ /* 0x000ea20000000800 */
[C---:B0-----:R-:W-:Y:S01]  /*9150*/  @P2 IMAD.HI.U32 R24, R25.reuse, R17, R24 ;  /* 0x0000001119182227 */ /* 0x041fe200078e0018 */
[----:B------:R-:W-:-:S04]  /*9160*/  IADD3 R17, -R25, RZ, RZ ;  /* 0x000000ff19117210 */ /* 0x000fc80007ffe1ff */
[----:B-1----:R-:W-:Y:S01]  /*9170*/  @P2 SHF.R.U32.HI R23, RZ, R23, R24 ;  /* 0x00000017ff172219 */ /* 0x002fe20000011618 */
[----:B------:R-:W-:Y:S01]  /*9180*/  IMAD R24, R17, UR4, R27 ;  /* 0x0000000411187c24 */ /* 0x000fe2000f8e021b */
[----:B------:R-:W-:Y:S02]  /*9190*/  ULDC UR4, c[0x0][0x3e0] ;  /* 0x0000f80000047ab9 */ /* 0x000fe40000000800 */
[----:B------:R-:W-:Y:S01]  /*91a0*/  @P2 IADD3 R23, -R23, RZ, RZ ;  /* 0x000000ff17172210 */ /* 0x000fe20007ffe1ff */
[----:B------:R-:W-:-:S04]  /*91b0*/  IMAD R11, R24, UR4, R11 ;  /* 0x00000004180b7c24 */ /* 0x000fc8000f8e020b */
[----:B------:R-:W-:-:S04]  /*91c0*/  @P2 IMAD R16, R16, R23, R25 ;  /* 0x0000001710102224 */ /* 0x000fc800078e0219 */
[----:B--2---:R-:W-:-:S07]  /*91d0*/  @P2 IMAD R11, R16, R26, R11 ;  /* 0x0000001a100b2224 */ /* 0x004fce00078e020b */
.L_x_1251:
[----:B------:R-:W-:-:S04]  /*91e0*/  LOP3.LUT R11, R11, 0xfffffffe, RZ, 0xc0, !PT ;  /* 0xfffffffe0b0b7812 */ /* 0x000fc800078ec0ff */
[----:B------:R-:W-:-:S05]  /*91f0*/  IADD3 R24, P2, R12, R11, RZ ;  /* 0x0000000b0c187210 */ /* 0x000fca0007f5e0ff */
[----:B------:R-:W-:-:S05]  /*9200*/  IMAD.X R25, RZ, RZ, R13, P2 ;  /* 0x000000ffff197224 */ /* 0x000fca00010e060d */
[----:B------:R1:W5:Y:S01]  /*9210*/  LDG.E.U16 R11, desc[UR36][R24.64] ;  /* 0x00000024180b7981 */ /* 0x000362000c1e1500 */
[----:B------:R-:W-:-:S04]  /*9220*/  IADD3 R17, R19, R4, RZ ;  /* 0x0000000413117210 */ /* 0x000fc80007ffe0ff */
[----:B------:R-:W-:-:S13]  /*9230*/  ISETP.GE.U32.AND P2, PT, R17, R2, PT ;  /* 0x000000021100720c */ /* 0x000fda0003f46070 */
[----:B-1----:R-:W-:Y:S05]  /*9240*/  @P2 BRA `(.L_x_1248) ;  /* 0x0000001000582947 */ /* 0x002fea0003800000 */
[----:B------:R-:W-:Y:S01]  /*9250*/  HFMA2.MMA R22, -RZ, RZ, 0, 0 ;  /* 0x00000000ff167435 */ /* 0x000fe200000001ff */
[----:B------:R-:W-:Y:S10]  /*9260*/  @!P1 BRA `(.L_x_1252) ;  /* 0x0000001000409947 */ /* 0x000ff40003800000 */
        /* <DEDUP_REMOVED lines=259> */
[----:B------:R-:W-:Y:S02]  /*a2a0*/  SHF.R.U32.HI R25, RZ, UR5, R24 ;  /* 0x00000005ff197c19 */ /* 0x000fe40008011618 */
[----:B------:R-:W-:-:S03]  /*a2b0*/  @P1 MOV R24, RZ ;  /* 0x000000ff00181202 */ /* 0x000fc60000000f00 */
[----:B------:R-:W1:Y:S01]  /*a2c0*/  @P1 LDC R20, c[0x0][0x380] ;  /* 0x0000e000ff141b82 */ /* 0x000e620000000800 */
[----:B------:R-:W-:-:S04]  /*a2d0*/  IMAD.MOV R18, RZ, RZ, -R25 ;  /* 0x000000ffff127224 */ /* 0x000fc800078e0a19 */
[----:B------:R-:W-:Y:S01]  /*a2e0*/  IMAD R19, R18, UR4, R19 ;  /* 0x0000000412137c24 */ /* 0x000fe2000f8e0213 */
[----:B------:R-:W-:Y:S02]  /*a2f0*/  ULDC UR4, c[0x0][0x3e0] ;  /* 0x0000f80000047ab9 */ /* 0x000fe40000000800 */
[----:B------:R-:W2:Y:S01]  /*a300*/  @P1 LDC R23, c[0x0][0x3e4] ;  /* 0x0000f900ff171b82 */ /* 0x000ea20000000800 */
[----:B------:R-:W-:Y:S02]  /*a310*/  IMAD R22, R19, UR4, R22 ;  /* 0x0000000413167c24 */ /* 0x000fe4000f8e0216 */
[----:B0-----:R-:W-:-:S05]  /*a320*/  @P1 IMAD.HI.U32 R17, R25, R17, R24 ;  /* 0x0000001119111227 */ /* 0x001fca00078e0018 */
[----:B-1----:R-:W-:-:S04]  /*a330*/  @P1 SHF.R.U32.HI R17, RZ, R20, R17 ;  /* 0x00000014ff111219 */ /* 0x002fc80000011611 */
[----:B------:R-:W-:-:S05]  /*a340*/  @P1 IADD3 R17, -R17, RZ, RZ ;  /* 0x000000ff11111210 */ /* 0x000fca0007ffe1ff */
[----:B------:R-:W-:-:S04]  /*a350*/  @P1 IMAD R16, R16, R17, R25 ;  /* 0x0000001110101224 */ /* 0x000fc800078e0219 */
[----:B--2---:R-:W-:-:S07]  /*a360*/  @P1 IMAD R22, R16, R23, R22 ;  /* 0x0000001710161224 */ /* 0x004fce00078e0216 */
.L_x_1252:
[----:B------:R-:W-:-:S04]  /*a370*/  LOP3.LUT R23, R22, 0xfffffffe, RZ, 0xc0, !PT ;  /* 0xfffffffe16177812 */ /* 0x000fc800078ec0ff */
[----:B------:R-:W-:-:S04]  /*a380*/  IADD3 R22, P1, R12, R23, RZ ;  /* 0x000000170c167210 */ /* 0x000fc80007f3e0ff */
[----:B------:R-:W-:-:S05]  /*a390*/  IADD3.X R23, RZ, R13, RZ, P1, !PT ;  /* 0x0000000dff177210 */ /* 0x000fca0000ffe4ff */
[----:B------:R1:W5:Y:S04]  /*a3a0*/  LDG.E.U16 R22, desc[UR36][R22.64] ;  /* 0x0000002416167981 */ /* 0x000368000c1e1500 */
.L_x_1248:
[----:B------:R-:W-:Y:S05]  /*a3b0*/  BSYNC B1 ;  /* 0x0000000000017941 */ /* 0x000fea0003800000 */
.L_x_1247:
[----:B------:R-:W-:Y:S04]  /*a3c0*/  BSSY B1, `(.L_x_1253) ;  /* 0x0000010000017945 */ /* 0x000fe80003800000 */
[----:B------:R-:W-:Y:S05]  /*a3d0*/  @P0 BRA `(.L_x_1254) ;  /* 0x0000000000380947 */ /* 0x000fea0003800000 */
[----:B------:R-:W-:Y:S01]  /*a3e0*/  IMAD.IADD R5, R5, 0x1, R4 ;  /* 0x0000000105057824 */ /* 0x000fe200078e0204 */
[----:B-----5:R-:W-:-:S04]  /*a3f0*/  IADD3 R6, R6, R21, RZ ;  /* 0x0000001506067210 */ /* 0x020fc80007ffe0ff */
[----:B------:R-:W-:-:S13]  /*a400*/  ISETP.GE.U32.AND P0, PT, R5, R2, PT ;  /* 0x000000020500720c */ /* 0x000fda0003f06070 */
[----:B------:R-:W-:Y:S05]  /*a410*/  @P0 BRA `(.L_x_1254) ;  /* 0x0000000000280947 */ /* 0x000fea0003800000 */
[----:B------:R-:W-:Y:S02]  /*a420*/  IADD3 R5, R5, R4, RZ ;  /* 0x0000000405057210 */ /* 0x000fe40007ffe0ff */
[----:B------:R-:W-:Y:S02]  /*a430*/  IADD3 R7, R7, R10, RZ ;  /* 0x0000000a07077210 */ /* 0x000fe40007ffe0ff */
[----:B------:R-:W-:-:S13]  /*a440*/  ISETP.GE.U32.AND P0, PT, R5, R2, PT ;  /* 0x000000020500720c */ /* 0x000fda0003f06070 */
[----:B------:R-:W-:Y:S01]  /*a450*/  @!P0 IMAD.IADD R5, R5, 0x1, R4 ;  /* 0x0000000105058824 */ /* 0x000fe200078e0204 */
[----:B------:R-:W-:-:S04]  /*a460*/  @!P0 IADD3 R11, R8, R11, RZ ;  /* 0x0000000b080b8210 */ /* 0x000fc80007ffe0ff */
[----:B------:R-:W-:Y:S02]  /*a470*/  @!P0 ISETP.GE.U32.AND P1, PT, R5, R2, PT ;  /* 0x000000020500820c */ /* 0x000fe40003f26070 */
[----:B------:R-:W-:Y:S02]  /*a480*/  @!P0 PRMT R8, R11, 0x7610, R8 ;  /* 0x000076100b088816 */ /* 0x000fe40000000008 */
[----:B------:R-:W-:-:S05]  /*a490*/  @!P0 SEL R22, R22, RZ, !P1 ;  /* 0x000000ff16168207 */ /* 0x000fca0004800000 */
[----:B------:R-:W-:-:S05]  /*a4a0*/  @!P0 IMAD.IADD R22, R9, 0x1, R22 ;  /* 0x0000000109168824 */ /* 0x000fca00078e0216 */
[----:B------:R-:W-:-:S07]  /*a4b0*/  @!P0 PRMT R9, R22, 0x7610, R9 ;  /* 0x0000761016098816 */ /* 0x000fce0000000009 */
.L_x_1254:
[----:B------:R-:W-:Y:S05]  /*a4c0*/  BSYNC B1 ;  /* 0x0000000000017941 */ /* 0x000fea0003800000 */
.L_x_1253:
[----:B------:R-:W-:-:S04]  /*a4d0*/  IADD3 R6, R8, R7, R6 ;  /* 0x0000000708067210 */ /* 0x000fc80007ffe006 */
[----:B------:R-:W-:-:S04]  /*a4e0*/  IADD3 R6, R6, R9, RZ ;  /* 0x0000000906067210 */ /* 0x000fc80007ffe0ff */
[----:B------:R-:W-:Y:S01]  /*a4f0*/  PRMT R9, R6, 0x7610, R9 ;  /* 0x0000761006097816 */ /* 0x000fe20000000009 */
[----:B------:R-:W-:Y:S06]  /*a500*/  BRA `(.L_x_1222) ;  /* 0x0000000800807947 */ /* 0x000fec0003800000 */
.L_x_1238:
[----:B------:R-:W-:Y:S01]  /*a510*/  ISETP.GE.U32.AND P0, PT, R7, R2, PT ;  /* 0x000000020700720c */ /* 0x000fe20003f06070 */
[----:B------:R-:W-:Y:S01]  /*a520*/  BSSY B1, `(.L_x_1255) ;  /* 0x0000024000017945 */ /* 0x000fe20003800000 */
[-C--:B------:R-:W-:Y:S01]  /*a530*/  MOV R7, R8.reuse ;  /* 0x0000000800077202 */ /* 0x080fe20000000f00 */
[----:B------:R-:W-:Y:S01]  /*a540*/  IMAD.MOV.U32 R20, RZ, RZ, R8 ;  /* 0x000000ffff147224 */ /* 0x000fe200078e0008 */
[----:B------:R-:W-:-:S09]  /*a550*/  MOV R21, R8 ;  /* 0x0000000800157202 */ /* 0x000fd20000000f00 */
[----:B------:R-:W-:Y:S05]  /*a560*/  @P0 BRA `(.L_x_1256) ;  /* 0x00000000007c0947 */ /* 0x000fea0003800000 */
[----:B------:R-:W-:Y:S01]  /*a570*/  BSSY B2, `(.L_x_1257) ;  /* 0x000001b000027945 */ /* 0x000fe20003800000 */
[-C--:B------:R-:W-:Y:S01]  /*a580*/  MOV R7, R8.reuse ;  /* 0x0000000800077202 */ /* 0x080fe20000000f00 */
[----:B------:R-:W-:Y:S01]  /*a590*/  IMAD.MOV.U32 R20, RZ, RZ, R8 ;  /* 0x000000ffff147224 */ /* 0x000fe200078e0008 */
[----:B------:R-:W-:-:S07]  /*a5a0*/  MOV R21, R8 ;  /* 0x0000000800157202 */ /* 0x000fce0000000f00 */
.L_x_1258:
[-C--:B------:R-:W-:Y:S01]  /*a5b0*/  IADD3 R11, R4, R5.reuse, RZ ;  /* 0x00000005040b7210 */ /* 0x080fe20007ffe0ff */
[----:B------:R-:W-:-:S04]  /*a5c0*/  IMAD R9, R22, R5, RZ ;  /* 0x0000000516097224 */ /* 0x000fc800078e02ff */
[----:B------:R-:W-:Y:S02]  /*a5d0*/  IMAD.IADD R17, R11, 0x1, R4 ;  /* 0x000000010b117824 */ /* 0x000fe400078e0204 */
[----:B------:R-:W-:Y:S02]  /*a5e0*/  IMAD R11, R22, R11, RZ ;  /* 0x0000000b160b7224 */ /* 0x000fe400078e02ff */
[----:B------:R-:W-:Y:S01]  /*a5f0*/  IMAD.WIDE.U32 R8, R9, 0x2, R12 ;  /* 0x0000000209087825 */ /* 0x000fe200078e000c */
[----:B------:R-:W-:-:S03]  /*a600*/  IADD3 R23, R17, R4, RZ ;  /* 0x0000000411177210 */ /* 0x000fc60007ffe0ff */
[C---:B------:R-:W-:Y:S02]  /*a610*/  IMAD R17, R22.reuse, R17, RZ ;  /* 0x0000001116117224 */ /* 0x040fe400078e02ff */
[----:B------:R-:W-:Y:S01]  /*a620*/  IMAD R19, R22, R23, RZ ;  /* 0x0000001716137224 */ /* 0x000fe200078e02ff */
[----:B------:R-:W2:Y:S01]  /*a630*/  LDG.E.U16 R9, desc[UR36][R8.64] ;  /* 0x0000002408097981 */ /* 0x000ea2000c1e1500 */
[----:B------:R-:W-:-:S04]  /*a640*/  IMAD.WIDE.U32 R10, R11, 0x2, R12 ;  /* 0x000000020b0a7825 */ /* 0x000fc800078e000c */
[--C-:B------:R-:W-:Y:S02]  /*a650*/  IMAD.WIDE.U32 R16, R17, 0x2, R12.reuse ;  /* 0x0000000211107825 */ /* 0x100fe400078e000c */
[----:B------:R-:W3:Y:S02]  /*a660*/  LDG.E.U16 R10, desc[UR36][R10.64] ;  /* 0x000000240a0a7981 */ /* 0x000ee4000c1e1500 */
[----:B------:R-:W-:Y:S02]  /*a670*/  IMAD.WIDE.U32 R18, R19, 0x2, R12 ;  /* 0x0000000213127825 */ /* 0x000fe400078e000c */
[----:B------:R-:W4:Y:S04]  /*a680*/  LDG.E.U16 R17, desc[UR36][R16.64] ;  /* 0x0000002410117981 */ /* 0x000f28000c1e1500 */
[----:B------:R-:W5:Y:S01]  /*a690*/  LDG.E.U16 R18, desc[UR36][R18.64] ;  /* 0x0000002412127981 */ /* 0x000f62000c1e1500 */
[----:B------:R-:W-:-:S05]  /*a6a0*/  IADD3 R5, R23, R4, RZ ;  /* 0x0000000417057210 */ /* 0x000fca0007ffe0ff */
[----:B------:R-:W-:-:S05]  /*a6b0*/  IMAD R23, R4, 0x3, R5 ;  /* 0x0000000304177824 */ /* 0x000fca00078e0205 */
[----:B------:R-:W-:Y:S01]  /*a6c0*/  ISETP.GE.U32.AND P0, PT, R23, R2, PT ;  /* 0x000000021700720c */ /* 0x000fe20003f06070 */
[----:B--2---:R-:W-:Y:S01]  /*a6d0*/  IMAD.IADD R6, R9, 0x1, R6 ;  /* 0x0000000109067824 */ /* 0x004fe200078e0206 */
[----:B---3--:R-:W-:Y:S02]  /*a6e0*/  IADD3 R7, R10, R7, RZ ;  /* 0x000000070a077210 */ /* 0x008fe40007ffe0ff */
[----:B----4-:R-:W-:Y:S01]  /*a6f0*/  IADD3 R20, R17, R20, RZ ;  /* 0x0000001411147210 */ /* 0x010fe20007ffe0ff */
[----:B-----5:R-:W-:-:S08]  /*a700*/  IMAD.IADD R21, R18, 0x1, R21 ;  /* 0x0000000112157824 */ /* 0x020fd000078e0215 */
[----:B------:R-:W-:Y:S05]  /*a710*/  @!P0 BRA `(.L_x_1258) ;  /* 0xfffffffc00a48947 */ /* 0x000fea000383ffff */
[----:B------:R-:W-:Y:S05]  /*a720*/  BSYNC B2 ;  /* 0x0000000000027941 */ /* 0x000fea0003800000 */
.L_x_1257:
[----:B------:R-:W-:Y:S02]  /*a730*/  PRMT R16, R10, 0x7610, R16 ;  /* 0x000076100a107816 */ /* 0x000fe40000000010 */
[----:B------:R-:W-:Y:S02]  /*a740*/  PRMT R11, R9, 0x7610, R11 ;  /* 0x00007610090b7816 */ /* 0x000fe4000000000b */
[----:B------:R-:W-:-:S07]  /*a750*/  PRMT R10, R18, 0x7610, R10 ;  /* 0x00007610120a7816 */ /* 0x000fce000000000a */
.L_x_1256:
[----:B------:R-:W-:Y:S05]  /*a760*/  BSYNC B1 ;  /* 0x0000000000017941 */ /* 0x000fea0003800000 */
.L_x_1255:
[----:B------:R-:W-:Y:S01]  /*a770*/  ISETP.GE.U32.AND P1, PT, R5, R2, PT ;  /* 0x000000020500720c */ /* 0x000fe20003f26070 */
[----:B------:R-:W-:-:S12]  /*a780*/  BSSY B1, `(.L_x_1259) ;  /* 0x0000016000017945 */ /* 0x000fd80003800000 */
[----:B------:R-:W-:Y:S05]  /*a790*/  @P1 BRA `(.L_x_1260) ;  /* 0x0000000000501947 */ /* 0x000fea0003800000 */
[----:B------:R-:W-:-:S04]  /*a7a0*/  IMAD R9, R22, R5, RZ ;  /* 0x0000000516097224 */ /* 0x000fc800078e02ff */
[----:B------:R-:W-:-:S05]  /*a7b0*/  IMAD.WIDE.U32 R8, R9, 0x2, R12 ;  /* 0x0000000209087825 */ /* 0x000fca00078e000c */
[----:B------:R0:W5:Y:S01]  /*a7c0*/  LDG.E.U16 R11, desc[UR36][R8.64] ;  /* 0x00000024080b7981 */ /* 0x000162000c1e1500 */
[----:B------:R-:W-:-:S04]  /*a7d0*/  IADD3 R19, R5, R4, RZ ;  /* 0x0000000405137210 */ /* 0x000fc80007ffe0ff */
[----:B------:R-:W-:-:S13]  /*a7e0*/  ISETP.GE.U32.AND P0, PT, R19, R2, PT ;  /* 0x000000021300720c */ /* 0x000fda0003f06070 */
[----:B0-----:R-:W-:Y:S05]  /*a7f0*/  @P0 BRA `(.L_x_1260) ;  /* 0x0000000000380947 */ /* 0x001fea0003800000 */
[----:B------:R-:W-:-:S04]  /*a800*/  IMAD R9, R22, R19, RZ ;  /* 0x0000001316097224 */ /* 0x000fc800078e02ff */
[----:B------:R-:W-:-:S05]  /*a810*/  IMAD.WIDE.U32 R8, R9, 0x2, R12 ;  /* 0x0000000209087825 */ /* 0x000fca00078e000c */
[----:B------:R0:W5:Y:S01]  /*a820*/  LDG.E.U16 R16, desc[UR36][R8.64] ;  /* 0x0000002408107981 */ /* 0x000162000c1e1500 */
[----:B------:R-:W-:-:S04]  /*a830*/  IADD3 R19, R19, R4, RZ ;  /* 0x0000000413137210 */ /* 0x000fc80007ffe0ff */
[----:B------:R-:W-:-:S13]  /*a840*/  ISETP.GE.U32.AND P0, PT, R19, R2, PT ;  /* 0x000000021300720c */ /* 0x000fda0003f06070 */
[----:B0-----:R-:W-:Y:S05]  /*a850*/  @P0 BRA `(.L_x_1260) ;  /* 0x0000000000200947 */ /* 0x001fea0003800000 */
[----:B------:R-:W-:Y:S02]  /*a860*/  IMAD.IADD R17, R19, 0x1, R4 ;  /* 0x0000000113117824 */ /* 0x000fe400078e0204 */
[----:B------:R-:W-:-:S03]  /*a870*/  IMAD R9, R22, R19, RZ ;  /* 0x0000001316097224 */ /* 0x000fc600078e02ff */
[----:B------:R-:W-:Y:S01]  /*a880*/  ISETP.GE.U32.AND P0, PT, R17, R2, PT ;  /* 0x000000021100720c */ /* 0x000fe20003f06070 */
[----:B------:R-:W-:-:S12]  /*a890*/  IMAD.WIDE.U32 R8, R9, 0x2, R12 ;  /* 0x0000000209087825 */ /* 0x000fd800078e000c */
[----:B------:R-:W-:-:S04]  /*a8a0*/  @!P0 IMAD R17, R22, R17, RZ ;  /* 0x0000001116118224 */ /* 0x000fc800078e02ff */
[----:B------:R-:W-:Y:S02]  /*a8b0*/  @!P0 IMAD.WIDE.U32 R12, R17, 0x2, R12 ;  /* 0x00000002110c8825 */ /* 0x000fe400078e000c */
[----:B------:R0:W5:Y:S04]  /*a8c0*/  LDG.E.U16 R17, desc[UR36][R8.64] ;  /* 0x0000002408117981 */ /* 0x000168000c1e1500 */
[----:B------:R0:W5:Y:S02]  /*a8d0*/  @!P0 LDG.E.U16 R10, desc[UR36][R12.64] ;  /* 0x000000240c0a8981 */ /* 0x000164000c1e1500 */
.L_x_1260:
[----:B------:R-:W-:Y:S05]  /*a8e0*/  BSYNC B1 ;  /* 0x0000000000017941 */ /* 0x000fea0003800000 */
.L_x_1259:
[----:B------:R-:W-:Y:S04]  /*a8f0*/  BSSY B1, `(.L_x_1261) ;  /* 0x0000010000017945 */ /* 0x000fe80003800000 */
[----:B------:R-:W-:Y:S05]  /*a900*/  @P1 BRA `(.L_x_1262) ;  /* 0x0000000000381947 */ /* 0x000fea0003800000 */
[----:B------:R-:W-:Y:S02]  /*a910*/  IADD3 R5, R5, R4, RZ ;  /* 0x0000000405057210 */ /* 0x000fe40007ffe0ff */
[----:B-----5:R-:W-:Y:S02]  /*a920*/  IADD3 R6, R6, R11, RZ ;  /* 0x0000000b06067210 */ /* 0x020fe40007ffe0ff */
[----:B------:R-:W-:-:S13]  /*a930*/  ISETP.GE.U32.AND P0, PT, R5, R2, PT ;  /* 0x000000020500720c */ /* 0x000fda0003f06070 */
[----:B------:R-:W-:Y:S05]  /*a940*/  @P0 BRA `(.L_x_1262) ;  /* 0x0000000000280947 */ /* 0x000fea0003800000 */
[----:B------:R-:W-:Y:S01]  /*a950*/  IMAD.IADD R5, R5, 0x1, R4 ;  /* 0x0000000105057824 */ /* 0x000fe200078e0204 */
[----:B------:R-:W-:-:S04]  /*a960*/  IADD3 R7, R7, R16, RZ ;  /* 0x0000001007077210 */ /* 0x000fc80007ffe0ff */
[----:B------:R-:W-:-:S13]  /*a970*/  ISETP.GE.U32.AND P0, PT, R5, R2, PT ;  /* 0x000000020500720c */ /* 0x000fda0003f06070 */
[----:B------:R-:W-:Y:S01]  /*a980*/  @!P0 IADD3 R5, R5, R4, RZ ;  /* 0x0000000405058210 */ /* 0x000fe20007ffe0ff */
[----:B------:R-:W-:-:S03]  /*a990*/  @!P0 IMAD.IADD R17, R20, 0x1, R17 ;  /* 0x0000000114118824 */ /* 0x000fc600078e0211 */
[----:B------:R-:W-:Y:S02]  /*a9a0*/  @!P0 ISETP.GE.U32.AND P1, PT, R5, R2, PT ;  /* 0x000000020500820c */ /* 0x000fe40003f26070 */
[----:B------:R-:W-:Y:S02]  /*a9b0*/  @!P0 PRMT R20, R17, 0x7610, R20 ;  /* 0x0000761011148816 */ /* 0x000fe40000000014 */
[----:B------:R-:W-:-:S04]  /*a9c0*/  @!P0 SEL R10, R10, RZ, !P1 ;  /* 0x000000ff0a0a8207 */ /* 0x000fc80004800000 */
[----:B------:R-:W-:-:S04]  /*a9d0*/  @!P0 IADD3 R10, R21, R10, RZ ;  /* 0x0000000a150a8210 */ /* 0x000fc80007ffe0ff */
[----:B------:R-:W-:-:S07]  /*a9e0*/  @!P0 PRMT R21, R10, 0x7610, R21 ;  /* 0x000076100a158816 */ /* 0x000fce0000000015 */
.L_x_1262:
[----:B------:R-:W-:Y:S05]  /*a9f0*/  BSYNC B1 ;  /* 0x0000000000017941 */ /* 0x000fea0003800000 */
.L_x_1261:
[----:B------:R-:W-:-:S04]  /*aa00*/  IADD3 R6, R20, R7, R6 ;  /* 0x0000000714067210 */ /* 0x000fc80007ffe006 */
[----:B------:R-:W-:-:S04]  /*aa10*/  IADD3 R6, R6, R21, RZ ;  /* 0x0000001506067210 */ /* 0x000fc80007ffe0ff */
[----:B0-----:R-:W-:Y:S01]  /*aa20*/  PRMT R9, R6, 0x7610, R9 ;  /* 0x0000761006097816 */ /* 0x001fe20000000009 */
[----:B------:R-:W-:Y:S06]  /*aa30*/  BRA `(.L_x_1222) ;  /* 0x0000000400347947 */ /* 0x000fec0003800000 */
.L_x_1237:
[----:B------:R-:W0:Y:S01]  /*aa40*/  LDC R4, c[0x0][0x220] ;  /* 0x00008800ff047b82 */ /* 0x000e220000000800 */
[----:B------:R-:W-:Y:S01]  /*aa50*/  BSSY B1, `(.L_x_1263) ;  /* 0x0000023000017945 */ /* 0x000fe20003800000 */
[----:B------:R-:W-:-:S06]  /*aa60*/  IMAD.MOV.U32 R9, RZ, RZ, R5 ;  /* 0x000000ffff097224 */ /* 0x000fcc00078e0005 */
[----:B------:R-:W1:Y:S01]  /*aa70*/  LDC.U16 R6, c[0x0][0x212] ;  /* 0x00008480ff067b82 */ /* 0x000e620000000400 */
[----:B0-----:R-:W-:-:S05]  /*aa80*/  IMAD R7, R4, 0x3, R5 ;  /* 0x0000000304077824 */ /* 0x001fca00078e0205 */
[----:B------:R-:W-:Y:S02]  /*aa90*/  ISETP.GE.U32.AND P0, PT, R7, R2, PT ;  /* 0x000000020700720c */ /* 0x000fe40003f06070 */
[-C--:B-1----:R-:W-:Y:S01]  /*aaa0*/  MOV R8, R6.reuse ;  /* 0x0000000600087202 */ /* 0x082fe20000000f00 */
[----:B------:R-:W-:Y:S01]  /*aab0*/  IMAD.MOV.U32 R5, RZ, RZ, R6 ;  /* 0x000000ffff057224 */ /* 0x000fe200078e0006 */
[----:B------:R-:W-:-:S09]  /*aac0*/  MOV R7, R6 ;  /* 0x0000000600077202 */ /* 0x000fd20000000f00 */
[----:B------:R-:W-:Y:S05]  /*aad0*/  @P0 BRA `(.L_x_1264) ;  /* 0x0000000000680947 */ /* 0x000fea0003800000 */
[----:B------:R-:W-:Y:S01]  /*aae0*/  BSSY B2, `(.L_x_1265) ;  /* 0x0000016000027945 */ /* 0x000fe20003800000 */
[-C--:B------:R-:W-:Y:S02]  /*aaf0*/  MOV R7, R6.reuse ;  /* 0x0000000600077202 */ /* 0x080fe40000000f00 */
[----:B------:R-:W-:-:S07]  /*ab00*/  MOV R5, R6 ;  /* 0x0000000600057202 */ /* 0x000fce0000000f00 */
.L_x_1266:
[C---:B------:R-:W-:Y:S02]  /*ab10*/  IMAD.IADD R17, R9.reuse, 0x1, R4 ;  /* 0x0000000109117824 */ /* 0x040fe400078e0204 */
[----:B------:R-:W-:-:S03]  /*ab20*/  IMAD.WIDE.U32 R10, R9, 0x2, R12 ;  /* 0x00000002090a7825 */ /* 0x000fc600078e000c */
[CC--:B------:R-:W-:Y:S01]  /*ab30*/  IADD3 R19, R17.reuse, R4.reuse, RZ ;  /* 0x0000000411137210 */ /* 0x0c0fe20007ffe0ff */
[--C-:B------:R-:W-:Y:S02]  /*ab40*/  IMAD.WIDE.U32 R16, R17, 0x2, R12.reuse ;  /* 0x0000000211107825 */ /* 0x100fe400078e000c */
[----:B------:R-:W2:Y:S01]  /*ab50*/  LDG.E.U16 R11, desc[UR36][R10.64] ;  /* 0x000000240a0b7981 */ /* 0x000ea2000c1e1500 */
[C---:B------:R-:W-:Y:S01]  /*ab60*/  IADD3 R23, R19.reuse, R4, RZ ;  /* 0x0000000413177210 */ /* 0x040fe20007ffe0ff */
[--C-:B------:R-:W-:Y:S02]  /*ab70*/  IMAD.WIDE.U32 R18, R19, 0x2, R12.reuse ;  /* 0x0000000213127825 */ /* 0x100fe400078e000c */
[----:B------:R-:W3:Y:S02]  /*ab80*/  LDG.E.U16 R16, desc[UR36][R16.64] ;  /* 0x0000002410107981 */ /* 0x000ee4000c1e1500 */
[C---:B------:R-:W-:Y:S02]  /*ab90*/  IMAD.WIDE.U32 R20, R23.reuse, 0x2, R12 ;  /* 0x0000000217147825 */ /* 0x040fe400078e000c */
[----:B------:R-:W4:Y:S04]  /*aba0*/  LDG.E.U16 R25, desc[UR36][R18.64] ;  /* 0x0000002412197981 */ /* 0x000f28000c1e1500 */
[----:B------:R-:W5:Y:S01]  /*abb0*/  LDG.E.U16 R20, desc[UR36][R20.64] ;  /* 0x0000002414147981 */ /* 0x000f62000c1e1500 */
[----:B------:R-:W-:-:S04]  /*abc0*/  IMAD.IADD R9, R23, 0x1, R4 ;  /* 0x0000000117097824 */ /* 0x000fc800078e0204 */
[----:B------:R-:W-:-:S05]  /*abd0*/  IMAD R23, R4, 0x3, R9 ;  /* 0x0000000304177824 */ /* 0x000fca00078e0209 */
[----:B------:R-:W-:Y:S02]  /*abe0*/  ISETP.GE.U32.AND P0, PT, R23, R2, PT ;  /* 0x000000021700720c */ /* 0x000fe40003f06070 */
[----:B--2---:R-:W-:Y:S02]  /*abf0*/  IADD3 R8, R11, R8, RZ ;  /* 0x000000080b087210 */ /* 0x004fe40007ffe0ff */
[----:B---3--:R-:W-:Y:S01]  /*ac00*/  IADD3 R7, R16, R7, RZ ;  /* 0x0000000710077210 */ /* 0x008fe20007ffe0ff */
[----:B----4-:R-:W-:Y:S01]  /*ac10*/  IMAD.IADD R6, R25, 0x1, R6 ;  /* 0x0000000119067824 */ /* 0x010fe200078e0206 */
[----:B-----5:R-:W-:-:S07]  /*ac20*/  IADD3 R5, R20, R5, RZ ;  /* 0x0000000514057210 */ /* 0x020fce0007ffe0ff */
[----:B------:R-:W-:Y:S05]  /*ac30*/  @!P0 BRA `(.L_x_1266) ;  /* 0xfffffffc00b48947 */ /* 0x000fea000383ffff */
[----:B------:R-:W-:Y:S05]  /*ac40*/  BSYNC B2 ;  /* 0x0000000000027941 */ /* 0x000fea0003800000 */
.L_x_1265:
[----:B------:R-:W-:Y:S02]  /*ac50*/  PRMT R19, R11, 0x7610, R19 ;  /* 0x000076100b137816 */ /* 0x000fe40000000013 */
[----:B------:R-:W-:Y:S02]  /*ac60*/  PRMT R17, R25, 0x7610, R17 ;  /* 0x0000761019117816 */ /* 0x000fe40000000011 */
[----:B------:R-:W-:-:S07]  /*ac70*/  PRMT R18, R20, 0x7610, R18 ;  /* 0x0000761014127816 */ /* 0x000fce0000000012 */
.L_x_1264:
[----:B------:R-:W-:Y:S05]  /*ac80*/  BSYNC B1 ;  /* 0x0000000000017941 */ /* 0x000fea0003800000 */
.L_x_1263:
[----:B------:R-:W-:Y:S01]  /*ac90*/  ISETP.GE.U32.AND P1, PT, R9, R2, PT ;  /* 0x000000020900720c */ /* 0x000fe20003f26070 */
[----:B------:R-:W-:-:S12]  /*aca0*/  BSSY B1, `(.L_x_1267) ;  /* 0x0000012000017945 */ /* 0x000fd80003800000 */
[----:B------:R-:W-:Y:S05]  /*acb0*/  @P1 BRA `(.L_x_1268) ;  /* 0x0000000000401947 */ /* 0x000fea0003800000 */
[----:B------:R-:W-:-:S05]  /*acc0*/  IMAD.WIDE.U32 R10, R9, 0x2, R12 ;  /* 0x00000002090a7825 */ /* 0x000fca00078e000c */
[----:B------:R0:W5:Y:S01]  /*acd0*/  LDG.E.U16 R19, desc[UR36][R10.64] ;  /* 0x000000240a137981 */ /* 0x000162000c1e1500 */
[----:B------:R-:W-:-:S04]  /*ace0*/  IADD3 R21, R9, R4, RZ ;  /* 0x0000000409157210 */ /* 0x000fc80007ffe0ff */
[----:B------:R-:W-:-:S13]  /*acf0*/  ISETP.GE.U32.AND P0, PT, R21, R2, PT ;  /* 0x000000021500720c */ /* 0x000fda0003f06070 */
[----:B0-----:R-:W-:Y:S05]  /*ad00*/  @P0 BRA `(.L_x_1268) ;  /* 0x00000000002c0947 */ /* 0x001fea0003800000 */
[----:B------:R-:W-:-:S05]  /*ad10*/  IMAD.WIDE.U32 R10, R21, 0x2, R12 ;  /* 0x00000002150a7825 */ /* 0x000fca00078e000c */
[----:B------:R0:W5:Y:S01]  /*ad20*/  LDG.E.U16 R16, desc[UR36][R10.64] ;  /* 0x000000240a107981 */ /* 0x000162000c1e1500 */
[----:B------:R-:W-:-:S05]  /*ad30*/  IMAD.IADD R21, R21, 0x1, R4 ;  /* 0x0000000115157824 */ /* 0x000fca00078e0204 */
[----:B------:R-:W-:-:S13]  /*ad40*/  ISETP.GE.U32.AND P0, PT, R21, R2, PT ;  /* 0x000000021500720c */ /* 0x000fda0003f06070 */
[----:B0-----:R-:W-:Y:S05]  /*ad50*/  @P0 BRA `(.L_x_1268) ;  /* 0x0000000000180947 */ /* 0x001fea0003800000 */
[C---:B------:R-:W-:Y:S01]  /*ad60*/  IADD3 R17, R21.reuse, R4, RZ ;  /* 0x0000000415117210 */ /* 0x040fe20007ffe0ff */
[----:B------:R-:W-:-:S03]  /*ad70*/  IMAD.WIDE.U32 R10, R21, 0x2, R12 ;  /* 0x00000002150a7825 */ /* 0x000fc600078e000c */
[----:B------:R-:W-:-:S13]  /*ad80*/  ISETP.GE.U32.AND P0, PT, R17, R2, PT ;  /* 0x000000021100720c */ /* 0x000fda0003f06070 */
[----:B------:R-:W-:Y:S02]  /*ad90*/  @!P0 IMAD.WIDE.U32 R12, R17, 0x2, R12 ;  /* 0x00000002110c8825 */ /* 0x000fe400078e000c */
[----:B------:R0:W5:Y:S04]  /*ada0*/  LDG.E.U16 R17, desc[UR36][R10.64] ;  /* 0x000000240a117981 */ /* 0x000168000c1e1500 */
[----:B------:R0:W5:Y:S02]  /*adb0*/  @!P0 LDG.E.U16 R18, desc[UR36][R12.64] ;  /* 0x000000240c128981 */ /* 0x000164000c1e1500 */
.L_x_1268:
[----:B------:R-:W-:Y:S05]  /*adc0*/  BSYNC B1 ;  /* 0x0000000000017941 */ /* 0x000fea0003800000 */
.L_x_1267:
[----:B------:R-:W-:Y:S04]  /*add0*/  BSSY B1, `(.L_x_1269) ;  /* 0x0000010000017945 */ /* 0x000fe80003800000 */
[----:B------:R-:W-:Y:S05]  /*ade0*/  @P1 BRA `(.L_x_1270) ;  /* 0x0000000000381947 */ /* 0x000fea0003800000 */
[----:B------:R-:W-:Y:S01]  /*adf0*/  IADD3 R9, R9, R4, RZ ;  /* 0x0000000409097210 */ /* 0x000fe20007ffe0ff */
[----:B-----5:R-:W-:-:S03]  /*ae00*/  IMAD.IADD R8, R8, 0x1, R19 ;  /* 0x0000000108087824 */ /* 0x020fc600078e0213 */
[----:B------:R-:W-:-:S13]  /*ae10*/  ISETP.GE.U32.AND P0, PT, R9, R2, PT ;  /* 0x000000020900720c */ /* 0x000fda0003f06070 */
[----:B------:R-:W-:Y:S05]  /*ae20*/  @P0 BRA `(.L_x_1270) ;  /* 0x0000000000280947 */ /* 0x000fea0003800000 */
[----:B------:R-:W-:Y:S01]  /*ae30*/  IADD3 R9, R9, R4, RZ ;  /* 0x0000000409097210 */ /* 0x000fe20007ffe0ff */
[----:B------:R-:W-:-:S03]  /*ae40*/  IMAD.IADD R7, R7, 0x1, R16 ;  /* 0x0000000107077824 */ /* 0x000fc600078e0210 */
[----:B------:R-:W-:-:S13]  /*ae50*/  ISETP.GE.U32.AND P0, PT, R9, R2, PT ;  /* 0x000000020900720c */ /* 0x000fda0003f06070 */
[----:B------:R-:W-:Y:S02]  /*ae60*/  @!P0 IADD3 R9, R9, R4, RZ ;  /* 0x0000000409098210 */ /* 0x000fe40007ffe0ff */
[----:B------:R-:W-:Y:S02]  /*ae70*/  @!P0 IADD3 R17, R6, R17, RZ ;  /* 0x0000001106118210 */ /* 0x000fe40007ffe0ff */
[----:B------:R-:W-:Y:S02]  /*ae80*/  @!P0 ISETP.GE.U32.AND P1, PT, R9, R2, PT ;  /* 0x000000020900820c */ /* 0x000fe40003f26070 */
[----:B------:R-:W-:Y:S02]  /*ae90*/  @!P0 PRMT R6, R17, 0x7610, R6 ;  /* 0x0000761011068816 */ /* 0x000fe40000000006 */
[----:B------:R-:W-:-:S04]  /*aea0*/  @!P0 SEL R18, R18, RZ, !P1 ;  /* 0x000000ff12128207 */ /* 0x000fc80004800000 */
[----:B------:R-:W-:-:S04]  /*aeb0*/  @!P0 IADD3 R18, R5, R18, RZ ;  /* 0x0000001205128210 */ /* 0x000fc80007ffe0ff */
[----:B------:R-:W-:-:S07]  /*aec0*/  @!P0 PRMT R5, R18, 0x7610, R5 ;  /* 0x0000761012058816 */ /* 0x000fce0000000005 */
.L_x_1270:
[----:B------:R-:W-:Y:S05]  /*aed0*/  BSYNC B1 ;  /* 0x0000000000017941 */ /* 0x000fea0003800000 */
.L_x_1269:
[----:B------:R-:W-:-:S05]  /*aee0*/  IADD3 R6, R6, R7, R8 ;  /* 0x0000000706067210 */ /* 0x000fca0007ffe008 */
[----:B------:R-:W-:-:S05]  /*aef0*/  IMAD.IADD R6, R6, 0x1, R5 ;  /* 0x0000000106067824 */ /* 0x000fca00078e0205 */
[----:B------:R-:W-:-:S07]  /*af00*/  PRMT R9, R6, 0x7610, R9 ;  /* 0x0000761006097816 */ /* 0x000fce0000000009 */
.L_x_1222:
[----:B------:R-:W-:Y:S05]  /*af10*/  BSYNC B0 ;  /* 0x0000000000007941 */ /* 0x000fea0003800000 */
.L_x_1221:
        /* <DEDUP_REMOVED lines=13> */
[----:B------:R2:W-:Y:S10]  /*aff0*/  STS.U16 [R2], R9 ;  /* 0x0000000902007388 */ /* 0x0005f40000000400 */
[----:B--2---:R-:W-:Y:S05]  /*b000*/  @!P0 BRA `(.L_x_1271) ;  /* 0x0000000000388947 */ /* 0x004fea0003800000 */
[----:B------:R-:W-:-:S07]  /*b010*/  MOV R4, UR5 ;  /* 0x0000000500047c02 */ /* 0x000fce0008000f00 */
.L_x_1272:
[----:B------:R-:W-:Y:S01]  /*b020*/  IADD3 R5, R3, R4, RZ ;  /* 0x0000000403057210 */ /* 0x000fe20007ffe0ff */
[----:B------:R-:W-:Y:S01]  /*b030*/  BAR.SYNC.DEFER_BLOCKING 0x0 ;  /* 0x0000000000007b1d */ /* 0x000fe20000010000 */
[----:B------:R-:W-:Y:S02]  /*b040*/  ISETP.GT.AND P1, PT, R4, 0x1, PT ;  /* 0x000000010400780c */ /* 0x000fe40003f24270 */
[----:B------:R-:W-:-:S04]  /*b050*/  ISETP.GE.U32.AND P0, PT, R5, UR7, PT ;  /* 0x0000000705007c0c */ /* 0x000fc8000bf06070 */
[----:B------:R-:W-:Y:S02]  /*b060*/  ISETP.GE.U32.OR P0, PT, R3, R4, P0 ;  /* 0x000000040300720c */ /* 0x000fe40000706470 */
[----:B------:R-:W-:-:S11]  /*b070*/  SHF.R.S32.HI R4, RZ, 0x1, R4 ;  /* 0x00000001ff047819 */ /* 0x000fd60000011404 */
[----:B------:R-:W-:-:S05]  /*b080*/  @!P0 IMAD R5, R5, UR6, R0 ;  /* 0x0000000605058c24 */ /* 0x000fca000f8e0200 */
[----:B------:R-:W-:-:S05]  /*b090*/  @!P0 LEA R5, R5, UR4, 0x1 ;  /* 0x0000000405058c11 */ /* 0x000fca000f8e08ff */
[----:B--2---:R-:W2:Y:S02]  /*b0a0*/  @!P0 LDS.U16 R6, [R5] ;  /* 0x0000000005068984 */ /* 0x004ea40000000400 */
[----:B--2---:R-:W-:-:S05]  /*b0b0*/  @!P0 IMAD.IADD R7, R9, 0x1, R6 ;  /* 0x0000000109078824 */ /* 0x004fca00078e0206 */
[----:B------:R2:W-:Y:S01]  /*b0c0*/  @!P0 STS.U16 [R2], R7 ;  /* 0x0000000702008388 */ /* 0x0005e20000000400 */
[----:B------:R-:W-:Y:S01]  /*b0d0*/  @!P0 PRMT R9, R7, 0x7610, R9 ;  /* 0x0000761007098816 */ /* 0x000fe20000000009 */
[----:B------:R-:W-:Y:S06]  /*b0e0*/  @P1 BRA `(.L_x_1272) ;  /* 0xfffffffc00cc1947 */ /* 0x000fec000383ffff */
.L_x_1271:
[----:B------:R-:W-:Y:S02]  /*b0f0*/  ULDC UR4, c[0x0][0x22c] ;  /* 0x00008b0000047ab9 */ /* 0x000fe40000000800 */
[----:B------:R-:W-:-:S13]  /*b100*/  ISETP.NE.AND P0, PT, RZ, UR4, PT ;  /* 0x00000004ff007c0c */ /* 0x000fda000bf05270 */
[----:B------:R-:W-:Y:S05]  /*b110*/  @!P0 BRA `(.L_x_1273) ;  /* 0x00000000009c8947 */ /* 0x000fea0003800000 */
[----:B0----5:R-:W0:Y:S02]  /*b120*/  LDC R11, c[0x0][RZ] ;  /* 0x00000000ff0b7b82 */ /* 0x021e240000000800 */
[----:B0-----:R-:W-:Y:S02]  /*b130*/  ISETP.GT.AND P0, PT, R11, 0x20, PT ;  /* 0x000000200b00780c */ /* 0x001fe40003f04270 */
[----:B--2---:R-:W-:-:S11]  /*b140*/  MOV R2, R11 ;  /* 0x0000000b00027202 */ /* 0x004fd60000000f00 */
        /* <DEDUP_REMOVED lines=8> */
[----:B------:R0:W-:Y:S01]  /*b1d0*/  STS.U16 [R4], R9 ;  /* 0x0000000904007388 */ /* 0x0001e20000000400 */
[----:B------:R-:W-:Y:S01]  /*b1e0*/  SHF.R.S32.HI R5, RZ, 0x1, R2 ;  /* 0x00000001ff057819 */ /* 0x000fe20000011402 */
[----:B------:R-:W-:-:S03]  /*b1f0*/  HFMA2.MMA R2, -RZ, RZ, 0, 1.9073486328125e-06 ;  /* 0x00000020ff027435 */ /* 0x000fc600000001ff */
[----:B------:R-:W-:-:S13]  /*b200*/  ISETP.GE.AND P0, PT, R5, 0x20, PT ;  /* 0x000000200500780c */ /* 0x000fda0003f06270 */
[----:B0-----:R-:W-:Y:S05]  /*b210*/  @!P0 BRA `(.L_x_1274) ;  /* 0x0000000000348947 */ /* 0x001fea0003800000 */
.L_x_1275:
[----:B------:R-:W-:Y:S01]  /*b220*/  IMAD.IADD R2, R0, 0x1, R5 ;  /* 0x0000000100027824 */ /* 0x000fe200078e0205 */
[----:B------:R-:W-:Y:S04]  /*b230*/  BAR.SYNC.DEFER_BLOCKING 0x0 ;  /* 0x0000000000007b1d */ /* 0x000fe80000010000 */
[----:B------:R-:W-:-:S04]  /*b240*/  ISETP.GE.U32.AND P0, PT, R2, R11, PT ;  /* 0x0000000b0200720c */ /* 0x000fc80003f06070 */
[----:B------:R-:W-:-:S13]  /*b250*/  ISETP.GE.U32.OR P0, PT, R0, R5, P0 ;  /* 0x000000050000720c */ /* 0x000fda0000706470 */
[----:B------:R-:W-:Y:S02]  /*b260*/  @!P0 LEA R2, R5, R4, 0x1 ;  /* 0x0000000405028211 */ /* 0x000fe400078e08ff */
[----:B------:R-:W-:-:S04]  /*b270*/  SHF.R.S32.HI R5, RZ, 0x1, R5 ;  /* 0x00000001ff057819 */ /* 0x000fc80000011405 */
[----:B0-----:R-:W0:Y:S01]  /*b280*/  @!P0 LDS.U16 R2, [R2] ;  /* 0x0000000002028984 */ /* 0x001e220000000400 */
[----:B------:R-:W-:Y:S02]  /*b290*/  ISETP.GE.AND P1, PT, R5, 0x20, PT ;  /* 0x000000200500780c */ /* 0x000fe40003f26270 */
[----:B0-----:R-:W-:-:S04]  /*b2a0*/  @!P0 IADD3 R7, R9, R2, RZ ;  /* 0x0000000209078210 */ /* 0x001fc80007ffe0ff */
[----:B------:R-:W-:Y:S01]  /*b2b0*/  @!P0 PRMT R9, R7, 0x7610, R9 ;  /* 0x0000761007098816 */ /* 0x000fe20000000009 */
[----:B------:R0:W-:Y:S06]  /*b2c0*/  @!P0 STS.U16 [R4], R7 ;  /* 0x0000000704008388 */ /* 0x0001ec0000000400 */
[----:B------:R-:W-:Y:S05]  /*b2d0*/  @P1 BRA `(.L_x_1275) ;  /* 0xfffffffc00d01947 */ /* 0x000fea000383ffff */
[----:B------:R-:W-:-:S07]  /*b2e0*/  IMAD.MOV.U32 R2, RZ, RZ, 0x20 ;  /* 0x00000020ff027424 */ /* 0x000fce00078e00ff */
.L_x_1274:
[----:B------:R-:W-:Y:S01]  /*b2f0*/  BAR.SYNC.DEFER_BLOCKING 0x0 ;  /* 0x0000000000007b1d */ /* 0x000fe20000010000 */
[----:B------:R-:W-:-:S13]  /*b300*/  ISETP.GE.AND P0, PT, R2, 0x2, PT ;  /* 0x000000020200780c */ /* 0x000fda0003f06270 */
[----:B------:R-:W-:Y:S05]  /*b310*/  @!P0 BRA `(.L_x_1273) ;  /* 0x00000000001c8947 */ /* 0x000fea0003800000 */
[----:B------:R-:W-:-:S07]  /*b320*/  MOV R5, 0x1 ;  /* 0x0000000100057802 */ /* 0x000fce0000000f00 */
.L_x_1276:
[----:B0-----:R-:W-:-:S06]  /*b330*/  PRMT R4, R9, 0x9910, RZ ;  /* 0x0000991009047816 */ /* 0x001fcc00000000ff */
[----:B------:R0:W2:Y:S02]  /*b340*/  SHFL.DOWN PT, R4, R4, R5, 0x1f ;  /* 0x08001f0504047589 */ /* 0x0000a400000e0000 */
[----:B0-----:R-:W-:-:S04]  /*b350*/  SHF.L.U32 R5, R5, 0x1, RZ ;  /* 0x0000000105057819 */ /* 0x001fc800000006ff */
[----:B------:R-:W-:Y:S01]  /*b360*/  ISETP.GE.AND P0, PT, R5, R2, PT ;  /* 0x000000020500720c */ /* 0x000fe20003f06270 */
[----:B--2---:R-:W-:-:S12]  /*b370*/  IMAD.IADD R9, R4, 0x1, R9 ;  /* 0x0000000104097824 */ /* 0x004fd800078e0209 */
[----:B------:R-:W-:Y:S05]  /*b380*/  @!P0 BRA `(.L_x_1276) ;  /* 0xfffffffc00e88947 */ /* 0x000fea000383ffff */
.L_x_1273:
[----:B------:R-:W3:Y:S01]  /*b390*/  LDC R8, c[0x0][0x3e8] ;  /* 0x0000fa00ff087b82 */ /* 0x000ee20000000800 */
[----:B-----5:R-:W-:Y:S01]  /*b3a0*/  HFMA2.MMA R16, -RZ, RZ, 0, 0 ;  /* 0x00000000ff107435 */ /* 0x020fe200000001ff */
[----:B---3--:R-:W-:-:S13]  /*b3b0*/  ISETP.NE.AND P1, PT, R8, RZ, PT ;  /* 0x000000ff0800720c */ /* 0x008fda0003f25270 */
[----:B------:R-:W-:Y:S05]  /*b3c0*/  @!P1 BRA `(.L_x_1277) ;  /* 0x0000001000449947 */ /* 0x000fea0003800000 */
[----:B------:R-:W-:Y:S01]  /*b3d0*/  MOV R14, RZ ;  /* 0x000000ff000e7202 */ /* 0x000fe20000000f00 */
[----:B------:R-:W-:Y:S01]  /*b3e0*/  ULDC.64 UR4, c[0x0][0x3f0] ;  /* 0x0000fc0000047ab9 */ /* 0x000fe20000000a00 */
[----:B------:R-:W-:-:S03]  /*b3f0*/  ISETP.NE.AND P0, PT, R8, 0x1, PT ;  /* 0x000000010800780c */ /* 0x000fc60003f05270 */
[----:B0-----:R-:W-:Y:S01]  /*b400*/  IMAD.HI.U32 R4, R15, UR4, R14 ;  /* 0x000000040f047c27 */ /* 0x001fe2000f8e000e */
[----:B------:R-:W-:-:S04]  /*b410*/  ULDC UR4, c[0x0][0x3ec] ;  /* 0x0000fb0000047ab9 */ /* 0x000fc80000000800 */
[----:B------:R-:W-:-:S05]  /*b420*/  SHF.R.U32.HI R5, RZ, UR5, R4 ;  /* 0x00000005ff057c19 */ /* 0x000fca0008011604 */
[----:B--2---:R-:W-:-:S04]  /*b430*/  IMAD.MOV R7, RZ, RZ, -R5 ;  /* 0x000000ffff077224 */ /* 0x004fc800078e0a05 */
        /* <DEDUP_REMOVED lines=258> */
[----:B------:R-:W-:-:S04]  /*c460*/  ULDC.64 UR4, c[0x0][0x510] ;  /* 0x0001440000047ab9 */ /* 0x000fc80000000a00 */
[----:B------:R-:W-:Y:S01]  /*c470*/  IMAD.HI.U32 R2, R7, UR4, R6 ;  /* 0x0000000407027c27 */ /* 0x000fe2000f8e0006 */
[----:B------:R-:W-:-:S04]  /*c480*/  ULDC UR4, c[0x0][0x50c] ;  /* 0x0001430000047ab9 */ /* 0x000fc80000000800 */
[----:B------:R-:W-:-:S05]  /*c490*/  SHF.R.U32.HI R2, RZ, UR5, R2 ;  /* 0x00000005ff027c19 */ /* 0x000fca0008011602 */
[----:B------:R-:W-:-:S04]  /*c4a0*/  IMAD.MOV R5, RZ, RZ, -R2 ;  /* 0x000000ffff057224 */ /* 0x000fc800078e0a02 */
[----:B------:R-:W-:Y:S01]  /*c4b0*/  IMAD R5, R5, UR4, R7 ;  /* 0x0000000405057c24 */ /* 0x000fe2000f8e0207 */
[----:B------:R-:W-:-:S03]  /*c4c0*/  ULDC UR4, c[0x0][0x5d8] ;  /* 0x0001760000047ab9 */ /* 0x000fc60000000800 */
[----:B------:R-:W-:-:S07]  /*c4d0*/  IMAD R16, R5, UR4, R16 ;  /* 0x0000000405107c24 */ /* 0x000fce000f8e0210 */
.L_x_1277:
[----:B------:R-:W-:Y:S01]  /*c4e0*/  ULDC.64 UR6, c[0x0][0x5f8] ;  /* 0x00017e0000067ab9 */ /* 0x000fe20000000a00 */
[----:B0-----:R-:W-:Y:S02]  /*c4f0*/  CS2R R4, SRZ ;  /* 0x0000000000047805 */ /* 0x001fe4000001ff00 */
[----:B------:R-:W-:Y:S01]  /*c500*/  ISETP.NE.U32.AND P0, PT, RZ, UR6, PT ;  /* 0x00000006ff007c0c */ /* 0x000fe2000bf05070 */
[----:B------:R-:W-:Y:S01]  /*c510*/  ULDC.64 UR4, c[0x0][0x5e8] ;  /* 0x00017a0000047ab9 */ /* 0x000fe20000000a00 */
[----:B------:R-:W-:Y:S02]  /*c520*/  MOV R17, RZ ;  /* 0x000000ff00117202 */ /* 0x000fe40000000f00 */
[----:B------:R-:W-:Y:S02]  /*c530*/  ISETP.NE.AND.EX P0, PT, RZ, UR7, PT, P0 ;  /* 0x00000007ff007c0c */ /* 0x000fe4000bf05300 */
[----:B------:R-:W-:-:S05]  /*c540*/  IADD3 R6, P2, R16, UR4, RZ ;  /* 0x0000000410067c10 */ /* 0x000fca000ff5e0ff */
[----:B--2---:R-:W-:-:S06]  /*c550*/  IMAD.X R7, RZ, RZ, UR5, P2 ;  /* 0x00000005ff077e24 */ /* 0x004fcc00090e06ff */
[----:B------:R-:W-:Y:S01]  /*c560*/  @P0 IADD3 R4, P3, R16, UR6, RZ ;  /* 0x0000000610040c10 */ /* 0x000fe2000ff7e0ff */
[----:B------:R-:W-:Y:S02]  /*c570*/  ULDC UR6, c[0x0][0x234] ;  /* 0x00008d0000067ab9 */ /* 0x000fe40000000800 */
[----:B------:R-:W-:Y:S02]  /*c580*/  ISETP.NE.AND P4, PT, RZ, UR6, PT ;  /* 0x00000006ff007c0c */ /* 0x000fe4000bf85270 */
[----:B------:R-:W-:-:S04]  /*c590*/  @P0 IADD3.X R5, RZ, UR7, RZ, P3, !PT ;  /* 0x00000007ff050c10 */ /* 0x000fc80009ffe4ff */
[----:B------:R-:W-:-:S07]  /*c5a0*/  @P0 MOV R17, R5 ;  /* 0x0000000500110202 */ /* 0x000fce0000000f00 */
[----:B------:R-:W-:Y:S05]  /*c5b0*/  @!P4 BRA `(.L_x_1278) ;  /* 0x000000200090c947 */ /* 0x000fea0003800000 */
[----:B------:R-:W0:Y:S01]  /*c5c0*/  S2R R2, SR_CTAID.X ;  /* 0x0000000000027919 */ /* 0x000e220000002500 */
[----:B------:R-:W-:Y:S01]  /*c5d0*/  ULDC.64 UR6, c[0x0][0x238] ;  /* 0x00008e0000067ab9 */ /* 0x000fe20000000a00 */
[----:B------:R-:W-:Y:S01]  /*c5e0*/  HFMA2.MMA R16, -RZ, RZ, 0, 0 ;  /* 0x00000000ff107435 */ /* 0x000fe200000001ff */
[----:B------:R-:W-:Y:S01]  /*c5f0*/  IMAD R6, R0, UR6, RZ ;  /* 0x0000000600067c24 */ /* 0x000fe2000f8e02ff */
[----:B------:R-:W-:-:S03]  /*c600*/  ULDC UR6, c[0x0][0x224] ;  /* 0x0000890000067ab9 */ /* 0x000fc60000000800 */
[----:B------:R-:W-:-:S04]  /*c610*/  IMAD R7, R3, UR7, R6 ;  /* 0x0000000703077c24 */ /* 0x000fc8000f8e0206 */
[----:B0-----:R-:W-:Y:S01]  /*c620*/  IMAD R7, R2, UR6, R7 ;  /* 0x0000000602077c24 */ /* 0x001fe2000f8e0207 */
        /* <DEDUP_REMOVED lines=274> */
.L_x_1279:
        /* <DEDUP_REMOVED lines=17> */
.L_x_1281:
[----:B0-----:R-:W-:Y:S05]  /*d860*/  BSYNC B0 ;  /* 0x0000000000007941 */ /* 0x001fea0003800000 */
.L_x_1280:
        /* <DEDUP_REMOVED lines=8> */
[----:B------:R-:W2:Y:S01]  /*d8f0*/  LDC.64 R10, c[0x0][0x600] ;  /* 0x00018000ff0a7b82 */ /* 0x000ea20000000a00 */
[----:B0-----:R-:W-:Y:S01]  /*d900*/  IMAD R13, R2, R13, UR4 ;  /* 0x00000004020d7e24 */ /* 0x001fe2000f8e020d */
[----:B------:R-:W-:-:S03]  /*d910*/  ULDC UR4, c[0x0][0x0] ;  /* 0x0000000000047ab9 */ /* 0x000fc60000000800 */
[----:B------:R-:W-:-:S04]  /*d920*/  @!P2 IMAD R13, R13, UR4, R0 ;  /* 0x000000040d0dac24 */ /* 0x000fc8000f8e0200 */
[----:B--2---:R-:W-:-:S05]  /*d930*/  IMAD.WIDE.U32 R10, R13, 0x2, R10 ;  /* 0x000000020d0a7825 */ /* 0x004fca00078e000a */
[----:B------:R0:W-:Y:S02]  /*d940*/  STG.E.U16 desc[UR36][R10.64], R9 ;  /* 0x000000090a007986 */ /* 0x0001e4000c101524 */
.L_x_1283:
[----:B------:R-:W-:Y:S05]  /*d950*/  BSYNC B0 ;  /* 0x0000000000007941 */ /* 0x000fea0003800000 */
.L_x_1282:
        /* <DEDUP_REMOVED lines=16> */
[----:B0-----:R-:W0:Y:S01]  /*da60*/  LDC.64 R8, c[0x0][0x608] ;  /* 0x00018200ff087b82 */ /* 0x001e220000000a00 */
[----:B------:R-:W2:Y:S08]  /*da70*/  FLO.U32 R12, UR4 ;  /* 0x00000004000c7d00 */ /* 0x000eb000080e0000 */
[----:B------:R-:W3:Y:S01]  /*da80*/  POPC R11, UR4 ;  /* 0x00000004000b7d09 */ /* 0x000ee20008000000 */
[----:B0-----:R-:W-:Y:S01]  /*da90*/  IMAD.WIDE.U32 R8, R2, 0x4, R8 ;  /* 0x0000000402087825 */ /* 0x001fe200078e0008 */
[----:B--2---:R-:W-:-:S13]  /*daa0*/  ISETP.EQ.U32.AND P0, PT, R12, R13, PT ;  /* 0x0000000d0c00720c */ /* 0x004fda0003f02070 */
[----:B---3--:R-:W2:Y:S01]  /*dab0*/  @P0 ATOMG.E.ADD.STRONG.GPU PT, R9, desc[UR36][R8.64], R11 ;  /* 0x0000000b080909a8 */ /* 0x008ea200081ee1e4 */
[----:B------:R-:W0:Y:S01]  /*dac0*/  S2UR UR6, SR_CgaCtaId ;  /* 0x00000000000679c3 */ /* 0x000e220000008800 */
[----:B------:R-:W-:Y:S01]  /*dad0*/  UMOV UR5, 0x400 ;  /* 0x0000040000057882 */ /* 0x000fe20000000000 */
[----:B------:R-:W3:Y:S01]  /*dae0*/  S2R R13, SR_LTMASK ;  /* 0x00000000000d7919 */ /* 0x000ee20000003900 */
[----:B0-----:R-:W-:Y:S01]  /*daf0*/  ULEA UR5, UR6, UR5, 0x18 ;  /* 0x0000000506057291 */ /* 0x001fe2000f8ec03f */
[----:B---3--:R-:W-:Y:S01]  /*db00*/  LOP3.LUT R13, R13, UR4, RZ, 0xc0, !PT ;  /* 0x000000040d0d7c12 */ /* 0x008fe2000f8ec0ff */
        /* <DEDUP_REMOVED lines=8> */
.L_x_1285:
[----:B------:R-:W-:Y:S05]  /*db90*/  BSYNC B0 ;  /* 0x0000000000007941 */ /* 0x000fea0003800000 */
.L_x_1284:
        /* <DEDUP_REMOVED lines=15> */
[----:B------:R-:W-:Y:S01]  /*dc90*/  ULDC.U16 UR4, c[0x0][0x212] ;  /* 0x0000848000047ab9 */ /* 0x000fe20000000400 */
        /* <DEDUP_REMOVED lines=14> */
.L_x_1290:
[----:B------:R-:W-:-:S04]  /*dd80*/  IMAD.IADD R13, R15, 0x1, R10 ;  /* 0x000000010f0d7824 */ /* 0x000fc800078e020a */
[----:B--2---:R-:W-:-:S06]  /*dd90*/  IMAD.WIDE.U32 R12, R13, 0x2, R8 ;  /* 0x000000020d0c7825 */ /* 0x004fcc00078e0008 */
[----:B------:R-:W2:Y:S01]  /*dda0*/  LDG.E.U16 R12, desc[UR36][R12.64] ;  /* 0x000000240c0c7981 */ /* 0x000ea2000c1e1500 */
[----:B------:R-:W-:-:S04]  /*ddb0*/  IADD3 R10, R19, R10, RZ ;  /* 0x0000000a130a7210 */ /* 0x000fc80007ffe0ff */
[----:B------:R-:W-:Y:S02]  /*ddc0*/  ISETP.GE.U32.AND P0, PT, R10, UR6, PT ;  /* 0x000000060a007c0c */ /* 0x000fe4000bf06070 */
[----:B--2---:R-:W-:-:S11]  /*ddd0*/  IADD3 R11, R12, R11, RZ ;  /* 0x0000000b0c0b7210 */ /* 0x004fd60007ffe0ff */
[----:B------:R-:W-:Y:S05]  /*dde0*/  @!P0 BRA `(.L_x_1290) ;  /* 0xfffffffc00e48947 */ /* 0x000fea000383ffff */
[----:B------:R-:W-:Y:S05]  /*ddf0*/  BSYNC B1 ;  /* 0x0000000000017941 */ /* 0x000fea0003800000 */
.L_x_1289:
[----:B------:R-:W-:Y:S05]  /*de00*/  BRA `(.L_x_1288) ;  /* 0x0000000000447947 */ /* 0x000fea0003800000 */
.L_x_1287:
[----:B------:R-:W-:Y:S02]  /*de10*/  ULDC UR5, c[0x0][0x228] ;  /* 0x00008a0000057ab9 */ /* 0x000fe40000000800 */
[----:B------:R-:W-:-:S13]  /*de20*/  ISETP.GE.U32.AND P0, PT, R3, UR5, PT ;  /* 0x0000000503007c0c */ /* 0x000fda000bf06070 */
[----:B------:R-:W-:Y:S05]  /*de30*/  @P0 BRA `(.L_x_1288) ;  /* 0x0000000000380947 */ /* 0x000fea0003800000 */
[----:B------:R-:W-:Y:S01]  /*de40*/  ULDC UR4, c[0x0][0x10] ;  /* 0x0000040000047ab9 */ /* 0x000fe20000000800 */
[----:B------:R-:W0:Y:S01]  /*de50*/  LDC R10, c[0x0][RZ] ;  /* 0x00000000ff0a7b82 */ /* 0x000e220000000800 */
[----:B------:R-:W-:Y:S02]  /*de60*/  IMAD.MOV.U32 R15, RZ, RZ, R3 ;  /* 0x000000ffff0f7224 */ /* 0x000fe400078e0003 */
[----:B------:R-:W-:-:S05]  /*de70*/  IMAD R2, R2, UR4, RZ ;  /* 0x0000000402027c24 */ /* 0x000fca000f8e02ff */
[----:B------:R-:W2:Y:S08]  /*de80*/  LDC.64 R8, c[0x0][0x600] ;  /* 0x00018000ff087b82 */ /* 0x000eb00000000a00 */
[----:B------:R-:W3:Y:S02]  /*de90*/  LDC R14, c[0x0][0x4] ;  /* 0x00000100ff0e7b82 */ /* 0x000ee40000000800 */
.L_x_1291:
[----:B------:R-:W-:-:S05]  /*dea0*/  IADD3 R13, R2, R15, RZ ;  /* 0x0000000f020d7210 */ /* 0x000fca0007ffe0ff */
[----:B0-----:R-:W-:-:S04]  /*deb0*/  IMAD R13, R13, R10, R0 ;  /* 0x0000000a0d0d7224 */ /* 0x001fc800078e0200 */
[----:B--2---:R-:W-:-:S06]  /*dec0*/  IMAD.WIDE.U32 R12, R13, 0x2, R8 ;  /* 0x000000020d0c7825 */ /* 0x004fcc00078e0008 */
[----:B------:R-:W2:Y:S01]  /*ded0*/  LDG.E.U16 R12, desc[UR36][R12.64] ;  /* 0x000000240c0c7981 */ /* 0x000ea2000c1e1500 */
[----:B---3--:R-:W-:-:S04]  /*dee0*/  IADD3 R15, R14, R15, RZ ;  /* 0x0000000f0e0f7210 */ /* 0x008fc80007ffe0ff */
[----:B------:R-:W-:Y:S01]  /*def0*/  ISETP.GE.U32.AND P0, PT, R15, UR5, PT ;  /* 0x000000050f007c0c */ /* 0x000fe2000bf06070 */
[----:B--2---:R-:W-:-:S12]  /*df00*/  IMAD.IADD R11, R12, 0x1, R11 ;  /* 0x000000010c0b7824 */ /* 0x004fd800078e020b */
[----:B------:R-:W-:Y:S05]  /*df10*/  @!P0 BRA `(.L_x_1291) ;  /* 0xfffffffc00e08947 */ /* 0x000fea000383ffff */
.L_x_1288:
[----:B------:R-:W-:Y:S05]  /*df20*/  BSYNC B0 ;  /* 0x0000000000007941 */ /* 0x000fea0003800000 */
.L_x_1286:
[----:B------:R-:W0:Y:S01]  /*df30*/  LDC R12, c[0x0][RZ] ;  /* 0x00000000ff0c7b82 */ /* 0x000e220000000800 */
        /* <DEDUP_REMOVED lines=9> */
[----:B------:R0:W-:Y:S02]  /*dfd0*/  STS.U16 [R2], R11 ;  /* 0x0000000b02007388 */ /* 0x0001e40000000400 */
[----:B------:R-:W-:Y:S05]  /*dfe0*/  @!P0 BRA `(.L_x_1292) ;  /* 0x0000000000388947 */ /* 0x000fea0003800000 */
[----:B------:R-:W-:-:S07]  /*dff0*/  MOV R8, UR4 ;  /* 0x0000000400087c02 */ /* 0x000fce0008000f00 */
.L_x_1293:
[----:B------:R-:W-:Y:S01]  /*e000*/  IADD3 R9, R3, R8, RZ ;  /* 0x0000000803097210 */ /* 0x000fe20007ffe0ff */
[----:B------:R-:W-:Y:S01]  /*e010*/  BAR.SYNC.DEFER_BLOCKING 0x0 ;  /* 0x0000000000007b1d */ /* 0x000fe20000010000 */
[----:B------:R-:W-:Y:S02]  /*e020*/  ISETP.GT.AND P3, PT, R8, 0x1, PT ;  /* 0x000000010800780c */ /* 0x000fe40003f64270 */
[----:B------:R-:W-:-:S04]  /*e030*/  ISETP.GE.U32.AND P0, PT, R9, UR5, PT ;  /* 0x0000000509007c0c */ /* 0x000fc8000bf06070 */
[----:B------:R-:W-:Y:S02]  /*e040*/  ISETP.GE.U32.OR P0, PT, R3, R8, P0 ;  /* 0x000000080300720c */ /* 0x000fe40000706470 */
[----:B------:R-:W-:-:S11]  /*e050*/  SHF.R.S32.HI R8, RZ, 0x1, R8 ;  /* 0x00000001ff087819 */ /* 0x000fd60000011408 */
[----:B------:R-:W-:-:S05]  /*e060*/  @!P0 IMAD R9, R9, R12, R0 ;  /* 0x0000000c09098224 */ /* 0x000fca00078e0200 */
[----:B------:R-:W-:-:S05]  /*e070*/  @!P0 LEA R9, R9, UR7, 0x1 ;  /* 0x0000000709098c11 */ /* 0x000fca000f8e08ff */
[----:B--2---:R-:W2:Y:S02]  /*e080*/  @!P0 LDS.U16 R10, [R9] ;  /* 0x00000000090a8984 */ /* 0x004ea40000000400 */
[----:B--2---:R-:W-:-:S05]  /*e090*/  @!P0 IMAD.IADD R13, R11, 0x1, R10 ;  /* 0x000000010b0d8824 */ /* 0x004fca00078e020a */
[----:B------:R2:W-:Y:S01]  /*e0a0*/  @!P0 STS.U16 [R2], R13 ;  /* 0x0000000d02008388 */ /* 0x0005e20000000400 */
[----:B0-----:R-:W-:Y:S01]  /*e0b0*/  @!P0 PRMT R11, R13, 0x7610, R11 ;  /* 0x000076100d0b8816 */ /* 0x001fe2000000000b */
[----:B------:R-:W-:Y:S06]  /*e0c0*/  @P3 BRA `(.L_x_1293) ;  /* 0xfffffffc00cc3947 */ /* 0x000fec000383ffff */
.L_x_1292:
[----:B------:R-:W-:Y:S05]  /*e0d0*/  @!P2 BRA `(.L_x_1294) ;  /* 0x000000000084a947 */ /* 0x000fea0003800000 */
[----:B------:R-:W-:Y:S02]  /*e0e0*/  ISETP.GT.AND P0, PT, R12, 0x20, PT ;  /* 0x000000200c00780c */ /* 0x000fe40003f04270 */
[----:B------:R-:W-:-:S11]  /*e0f0*/  MOV R3, R12 ;  /* 0x0000000c00037202 */ /* 0x000fd60000000f00 */
[----:B------:R-:W-:Y:S05]  /*e100*/  @!P0 BRA `(.L_x_1295) ;  /* 0x00000000004c8947 */ /* 0x000fea0003800000 */
[----:B------:R-:W-:Y:S01]  /*e110*/  LEA.HI R3, R12, R12, RZ, 0x1 ;  /* 0x0000000c0c037211 */ /* 0x000fe200078f08ff */
[----:B------:R3:W-:Y:S03]  /*e120*/  STS.U16 [R2], R11 ;  /* 0x0000000b02007388 */ /* 0x0007e60000000400 */
[----:B------:R-:W-:Y:S01]  /*e130*/  SHF.R.S32.HI R8, RZ, 0x1, R3 ;  /* 0x00000001ff087819 */ /* 0x000fe20000011403 */
[----:B------:R-:W-:-:S03]  /*e140*/  HFMA2.MMA R3, -RZ, RZ, 0, 1.9073486328125e-06 ;  /* 0x00000020ff037435 */ /* 0x000fc600000001ff */
[----:B------:R-:W-:-:S13]  /*e150*/  ISETP.GE.AND P0, PT, R8, 0x20, PT ;  /* 0x000000200800780c */ /* 0x000fda0003f06270 */
[----:B---3--:R-:W-:Y:S05]  /*e160*/  @!P0 BRA `(.L_x_1295) ;  /* 0x0000000000348947 */ /* 0x008fea0003800000 */
.L_x_1296:
[----:B------:R-:W-:Y:S01]  /*e170*/  IMAD.IADD R3, R0, 0x1, R8 ;  /* 0x0000000100037824 */ /* 0x000fe200078e0208 */
[----:B------:R-:W-:Y:S04]  /*e180*/  BAR.SYNC.DEFER_BLOCKING 0x0 ;  /* 0x0000000000007b1d */ /* 0x000fe80000010000 */
[----:B------:R-:W-:-:S04]  /*e190*/  ISETP.GE.U32.AND P0, PT, R3, R12, PT ;  /* 0x0000000c0300720c */ /* 0x000fc80003f06070 */
[----:B------:R-:W-:-:S13]  /*e1a0*/  ISETP.GE.U32.OR P0, PT, R0, R8, P0 ;  /* 0x000000080000720c */ /* 0x000fda0000706470 */
[----:B------:R-:W-:Y:S02]  /*e1b0*/  @!P0 LEA R3, R8, R2, 0x1 ;  /* 0x0000000208038211 */ /* 0x000fe400078e08ff */
[----:B------:R-:W-:-:S03]  /*e1c0*/  SHF.R.S32.HI R8, RZ, 0x1, R8 ;  /* 0x00000001ff087819 */ /* 0x000fc60000011408 */
[----:B---3--:R-:W3:Y:S01]  /*e1d0*/  @!P0 LDS.U16 R10, [R3] ;  /* 0x00000000030a8984 */ /* 0x008ee20000000400 */
[----:B------:R-:W-:Y:S02]  /*e1e0*/  ISETP.GE.AND P2, PT, R8, 0x20, PT ;  /* 0x000000200800780c */ /* 0x000fe40003f46270 */
[----:B---3--:R-:W-:-:S04]  /*e1f0*/  @!P0 IADD3 R9, R11, R10, RZ ;  /* 0x0000000a0b098210 */ /* 0x008fc80007ffe0ff */
[----:B0-----:R-:W-:Y:S01]  /*e200*/  @!P0 PRMT R11, R9, 0x7610, R11 ;  /* 0x00007610090b8816 */ /* 0x001fe2000000000b */
[----:B------:R3:W-:Y:S06]  /*e210*/  @!P0 STS.U16 [R2], R9 ;  /* 0x0000000902008388 */ /* 0x0007ec0000000400 */
[----:B------:R-:W-:Y:S05]  /*e220*/  @P2 BRA `(.L_x_1296) ;  /* 0xfffffffc00d02947 */ /* 0x000fea000383ffff */
[----:B------:R-:W-:-:S07]  /*e230*/  IMAD.MOV.U32 R3, RZ, RZ, 0x20 ;  /* 0x00000020ff037424 */ /* 0x000fce00078e00ff */
.L_x_1295:
[----:B------:R-:W-:Y:S01]  /*e240*/  BAR.SYNC.DEFER_BLOCKING 0x0 ;  /* 0x0000000000007b1d */ /* 0x000fe20000010000 */
[----:B------:R-:W-:-:S13]  /*e250*/  ISETP.GE.AND P0, PT, R3, 0x2, PT ;  /* 0x000000020300780c */ /* 0x000fda0003f06270 */
[----:B------:R-:W-:Y:S05]  /*e260*/  @!P0 BRA `(.L_x_1294) ;  /* 0x0000000000208947 */ /* 0x000fea0003800000 */
[----:B------:R-:W-:-:S07]  /*e270*/  MOV R0, 0x1 ;  /* 0x0000000100007802 */ /* 0x000fce0000000f00 */
.L_x_1297:
[----:B---3--:R-:W-:-:S05]  /*e280*/  PRMT R9, R11, 0x9910, RZ ;  /* 0x000099100b097816 */ /* 0x008fca00000000ff */
[----:B0-2---:R0:W2:Y:S02]  /*e290*/  SHFL.DOWN PT, R2, R9, R0, 0x1f ;  /* 0x08001f0009027589 */ /* 0x0050a400000e0000 */
[----:B0-----:R-:W-:-:S04]  /*e2a0*/  SHF.L.U32 R0, R0, 0x1, RZ ;  /* 0x0000000100007819 */ /* 0x001fc800000006ff */
[----:B------:R-:W-:Y:S01]  /*e2b0*/  ISETP.GE.AND P0, PT, R0, R3, PT ;  /* 0x000000030000720c */ /* 0x000fe20003f06270 */
[----:B--2---:R-:W-:-:S05]  /*e2c0*/  IMAD.IADD R2, R2, 0x1, R11 ;  /* 0x0000000102027824 */ /* 0x004fca00078e020b */
[----:B------:R-:W-:-:S07]  /*e2d0*/  PRMT R11, R2, 0x7610, R11 ;  /* 0x00007610020b7816 */ /* 0x000fce000000000b */
[----:B------:R-:W-:Y:S05]  /*e2e0*/  @!P0 BRA `(.L_x_1297) ;  /* 0xfffffffc00e48947 */ /* 0x000fea000383ffff */
.L_x_1294:
        /* <DEDUP_REMOVED lines=9> */
[----:B------:R-:W4:Y:S02]  /*e380*/  LDG.E.U16 R0, desc[UR36][R4.64] ;  /* 0x0000002404007981 */ /* 0x000f24000c1e1500 */
[----:B----4-:R-:W-:-:S04]  /*e390*/  IADD3 R0, R11, R0, RZ ;  /* 0x000000000b007210 */ /* 0x010fc80007ffe0ff */
[----:B0-----:R-:W-:-:S07]  /*e3a0*/  PRMT R11, R0, 0x7610, R11 ;  /* 0x00007610000b7816 */ /* 0x001fce000000000b */
.L_x_1299:
[----:B------:R-:W-:Y:S05]  /*e3b0*/  @!P1 BRA `(.L_x_1300) ;  /* 0x0000000000709947 */ /* 0x000fea0003800000 */
[----:B0-23--:R-:W0:Y:S01]  /*e3c0*/  LDC R2, c[0x0][0x61c] ;  /* 0x00018700ff027b82 */ /* 0x00de220000000800 */
[----:B------:R-:W-:Y:S01]  /*e3d0*/  ULDC.U16 UR4, c[0x0][0x210] ;  /* 0x0000840000047ab9 */ /* 0x000fe20000000400 */
[----:B------:R-:W-:Y:S01]  /*e3e0*/  PRMT R0, R11, 0x9910, RZ ;  /* 0x000099100b007816 */ /* 0x000fe200000000ff */
[----:B------:R-:W-:-:S06]  /*e3f0*/  UPRMT UR4, UR4, 0x9910, URZ ;  /* 0x0000991004047896 */ /* 0x000fcc000800003f */
[----:B------:R-:W-:Y:S01]  /*e400*/  IMAD R19, R0, UR4, RZ ;  /* 0x0000000400137c24 */ /* 0x000fe2000f8e02ff */
        /* <DEDUP_REMOVED lines=17> */
[----:B01----:R-:W-:Y:S05]  /*e520*/  CALL.ABS.NOINC R2 ;  /* 0x0000000002007343 */ /* 0x003fea0003c00000 */
.L_x_1301:
[----:B------:R-:W-:Y:S02]  /*e530*/  ULDC.64 UR4, c[0x0][0x5e8] ;  /* 0x00017a0000047ab9 */ /* 0x000fe40000000a00 */
[----:B------:R-:W-:-:S04]  /*e540*/  IADD3 R16, P0, R16, UR4, RZ ;  /* 0x0000000410107c10 */ /* 0x000fc8000ff1e0ff */
[----:B------:R-:W-:-:S05]  /*e550*/  IADD3.X R17, RZ, UR5, RZ, P0, !PT ;  /* 0x00000005ff117c10 */ /* 0x000fca00087fe4ff */
[----:B------:R-:W-:Y:S01]  /*e560*/  STG.E.U16 desc[UR36][R16.64], R19 ;  /* 0x0000001310007986 */ /* 0x000fe2000c101524 */
[----:B------:R-:W-:Y:S05]  /*e570*/  EXIT ;  /* 0x000000000000794d */ /* 0x000fea0003800000 */
.L_x_1300:
[----:B------:R-:W-:Y:S01]  /*e580*/  STG.E.U16 desc[UR36][R4.64], R11 ;  /* 0x0000000b04007986 */ /* 0x000fe2000c101524 */
[----:B------:R-:W-:Y:S05]  /*e590*/  EXIT ;  /* 0x000000000000794d */ /* 0x000fea0003800000 */
.L_x_1298:
[----:B------:R-:W-:Y:S01]  /*e5a0*/  ISETP.NE.AND P0, PT, RZ, UR38, PT ;  /* 0x00000026ff007c0c */ /* 0x000fe2000bf05270 */
[----:B------:R-:W-:Y:S02]  /*e5b0*/  ULDC.U8 UR4, c[0x0][0x619] ;  /* 0x0001864000047ab9 */ /* 0x000fe40000000000 */
[----:B------:R-:W-:-:S10]  /*e5c0*/  ISETP.NE.AND P1, PT, RZ, UR4, PT ;  /* 0x00000004ff007c0c */ /* 0x000fd4000bf25270 */
[----:B------:R-:W-:Y:S05]  /*e5d0*/  @!P0 BRA `(.L_x_1302) ;  /* 0x00000000000c8947 */ /* 0x000fea0003800000 */
[----:B------:R-:W4:Y:S02]  /*e5e0*/  LDG.E.U16 R0, desc[UR36][R6.64] ;  /* 0x0000002406007981 */ /* 0x000f24000c1e1500 */
[----:B----4-:R-:W-:-:S05]  /*e5f0*/  IMAD.IADD R0, R11, 0x1, R0 ;  /* 0x000000010b007824 */ /* 0x010fca00078e0200 */
[----:B0-----:R-:W-:-:S07]  /*e600*/  PRMT R11, R0, 0x7610, R11 ;  /* 0x00007610000b7816 */ /* 0x001fce000000000b */
.L_x_1302:
        /* <DEDUP_REMOVED lines=23> */
[----:B01----:R-:W-:Y:S05]  /*e780*/  CALL.ABS.NOINC R2 ;  /* 0x0000000002007343 */ /* 0x003fea0003c00000 */
.L_x_1304:
[----:B------:R-:W-:Y:S02]  /*e790*/  ULDC.64 UR4, c[0x0][0x5e8] ;  /* 0x00017a0000047ab9 */ /* 0x000fe40000000a00 */
[----:B------:R-:W-:-:S04]  /*e7a0*/  IADD3 R16, P0, R16, UR4, RZ ;  /* 0x0000000410107c10 */ /* 0x000fc8000ff1e0ff */
[----:B------:R-:W-:-:S05]  /*e7b0*/  IADD3.X R17, RZ, UR5, RZ, P0, !PT ;  /* 0x00000005ff117c10 */ /* 0x000fca00087fe4ff */
[----:B------:R-:W-:Y:S01]  /*e7c0*/  STG.E.U16 desc[UR36][R16.64], R19 ;  /* 0x0000001310007986 */ /* 0x000fe2000c101524 */
[----:B------:R-:W-:Y:S05]  /*e7d0*/  EXIT ;  /* 0x000000000000794d */ /* 0x000fea0003800000 */
.L_x_1303:
[----:B------:R-:W-:Y:S01]  /*e7e0*/  STG.E.U16 desc[UR36][R6.64], R11 ;  /* 0x0000000b06007986 */ /* 0x000fe2000c101524 */
[----:B------:R-:W-:Y:S05]  /*e7f0*/  EXIT ;  /* 0x000000000000794d */ /* 0x000fea0003800000 */
.L_x_1278:
        /* <DEDUP_REMOVED lines=19> */
[----:B------:R-:W2:Y:S02]  /*e930*/  LDG.E.U16 R0, desc[UR36][R4.64] ;  /* 0x0000002404007981 */ /* 0x000ea4000c1e1500 */
[----:B--2---:R-:W-:-:S04]  /*e940*/  IADD3 R0, R9, R0, RZ ;  /* 0x0000000009007210 */ /* 0x004fc80007ffe0ff */
[----:B------:R-:W-:-:S07]  /*e950*/  PRMT R9, R0, 0x7610, R9 ;  /* 0x0000761000097816 */ /* 0x000fce0000000009 */
.L_x_1306:
[----:B------:R-:W-:Y:S05]  /*e960*/  @!P1 BRA `(.L_x_1307) ;  /* 0x0000000000709947 */ /* 0x000fea0003800000 */
[----:B------:R-:W0:Y:S01]  /*e970*/  LDC R2, c[0x0][0x61c] ;  /* 0x00018700ff027b82 */ /* 0x000e220000000800 */
        /* <DEDUP_REMOVED lines=22> */
.L_x_1308:
[----:B------:R-:W-:Y:S02]  /*eae0*/  ULDC.64 UR4, c[0x0][0x5e8] ;  /* 0x00017a0000047ab9 */ /* 0x000fe40000000a00 */
[----:B------:R-:W-:-:S05]  /*eaf0*/  IADD3 R16, P0, R16, UR4, RZ ;  /* 0x0000000410107c10 */ /* 0x000fca000ff1e0ff */
[----:B------:R-:W-:-:S05]  /*eb00*/  IMAD.X R17, RZ, RZ, UR5, P0 ;  /* 0x00000005ff117e24 */ /* 0x000fca00080e06ff */
[----:B------:R-:W-:Y:S01]  /*eb10*/  STG.E.U16 desc[UR36][R16.64], R19 ;  /* 0x0000001310007986 */ /* 0x000fe2000c101524 */
[----:B------:R-:W-:Y:S05]  /*eb20*/  EXIT ;  /* 0x000000000000794d */ /* 0x000fea0003800000 */
.L_x_1307:
[----:B------:R-:W-:Y:S01]  /*eb30*/  STG.E.U16 desc[UR36][R4.64], R9 ;  /* 0x0000000904007986 */ /* 0x000fe2000c101524 */
[----:B------:R-:W-:Y:S05]  /*eb40*/  EXIT ;  /* 0x000000000000794d */ /* 0x000fea0003800000 */
.L_x_1305:
[----:B------:R-:W-:Y:S01]  /*eb50*/  ISETP.NE.AND P0, PT, RZ, UR38, PT ;  /* 0x00000026ff007c0c */ /* 0x000fe2000bf05270 */
[----:B------:R-:W-:Y:S02]  /*eb60*/  ULDC.U8 UR4, c[0x0][0x619] ;  /* 0x0001864000047ab9 */ /* 0x000fe40000000000 */
[----:B------:R-:W-:-:S10]  /*eb70*/  ISETP.NE.AND P1, PT, RZ, UR4, PT ;  /* 0x00000004ff007c0c */ /* 0x000fd4000bf25270 */
[----:B------:R-:W-:Y:S05]  /*eb80*/  @!P0 BRA `(.L_x_1309) ;  /* 0x00000000000c8947 */ /* 0x000fea0003800000 */
[----:B------:R-:W2:Y:S02]  /*eb90*/  LDG.E.U16 R0, desc[UR36][R6.64] ;  /* 0x0000002406007981 */ /* 0x000ea4000c1e1500 */
[----:B--2---:R-:W-:-:S04]  /*eba0*/  IADD3 R0, R9, R0, RZ ;  /* 0x0000000009007210 */ /* 0x004fc80007ffe0ff */
[----:B------:R-:W-:-:S07]  /*ebb0*/  PRMT R9, R0, 0x7610, R9 ;  /* 0x0000761000097816 */ /* 0x000fce0000000009 */
.L_x_1309:
        /* <DEDUP_REMOVED lines=24> */
.L_x_1311:
[----:B------:R-:W-:Y:S02]  /*ed40*/  ULDC.64 UR4, c[0x0][0x5e8] ;  /* 0x00017a0000047ab9 */ /* 0x000fe40000000a00 */
[----:B------:R-:W-:-:S04]  /*ed50*/  IADD3 R16, P0, R16, UR4, RZ ;  /* 0x0000000410107c10 */ /* 0x000fc8000ff1e0ff */
[----:B------:R-:W-:-:S05]  /*ed60*/  IADD3.X R17, RZ, UR5, RZ, P0, !PT ;  /* 0x00000005ff117c10 */ /* 0x000fca00087fe4ff */
[----:B------:R-:W-:Y:S01]  /*ed70*/  STG.E.U16 desc[UR36][R16.64], R19 ;  /* 0x0000001310007986 */ /* 0x000fe2000c101524 */
[----:B------:R-:W-:Y:S05]  /*ed80*/  EXIT ;  /* 0x000000000000794d */ /* 0x000fea0003800000 */
.L_x_1310:
[----:B------:R-:W-:Y:S01]  /*ed90*/  STG.E.U16 desc[UR36][R6.64], R9 ;  /* 0x0000000906007986 */ /* 0x000fe2000c101524 */
[----:B------:R-:W-:Y:S05]  /*eda0*/  EXIT ;  /* 0x000000000000794d */ /* 0x000fea0003800000 */
.L_x_1312:
        /* <DEDUP_REMOVED lines=13> */
.L_x_8249:


//--------------------- .text._ZN2at6native13reduce_kernelILi256ELi2ENS0_8ReduceOpIsNS0_7MeanOpsIssssEEjsLi4ELi8EEEEEvT1_ --------------------------
	.section	.text._ZN2at6native13reduce_kernelILi256ELi2ENS0_8ReduceOpIsNS0_7MeanOpsIssssEEjsLi4ELi8EEEEEvT1_,"ax",@progbits
	.align	128
        .global         _ZN2at6native13reduce_kernelILi256ELi2ENS0_8ReduceOpIsNS0_7MeanOpsIssssEEjsLi4ELi8EEEEEvT1_
        .type           _ZN2at6native13reduce_kernelILi256ELi2ENS0_8ReduceOpIsNS0_7MeanOpsIssssEEjsLi4ELi8EEEEEvT1_,@function
        .size           _ZN2at6native13reduce_kernelILi256ELi2ENS0_8ReduceOpIsNS0_7MeanOpsIssssEEjsLi4ELi8EEEEEvT1_,(.L_x_8250 - _ZN2at6native13reduce_kernelILi256ELi2ENS0_8ReduceOpIsNS0_7MeanOpsIssssEEjsLi4ELi8EEEEEvT1_)
        .other          _ZN2at6native13reduce_kernelILi256ELi2ENS0_8ReduceOpIsNS0_7MeanOpsIssssEEjsLi4ELi8EEEEEvT1_,@"STO_CUDA_ENTRY STV_DEFAULT"
_ZN2at6native13reduce_kernelILi256ELi2ENS0_8ReduceOpIsNS0_7MeanOpsIssssEEjsLi4ELi8EEEEEvT1_:
.text._ZN2at6native13reduce_kernelILi256ELi2ENS0_8ReduceOpIsNS0_7MeanOpsIssssEEjsLi4ELi8EEEEEvT1_:
        /* <DEDUP_REMOVED lines=9> */
[----:B------:R-:W-:Y:S01]  /*0090*/  MOV R4, RZ ;  /* 0x000000ff00047202 */ /* 0x000fe20000000f00 */
[----:B------:R-:W-:Y:S01]  /*00a0*/  IMAD R0, R2, UR6, RZ ;  /* 0x0000000602007c24 */ /* 0x000fe2000f8e02ff */
[----:B------:R-:W-:-:S04]  /*00b0*/  ISETP.NE.AND P0, PT, R3, 0x1, PT ;  /* 0x000000010300780c */ /* 0x000fc80003f05270 */
[----:B------:R-:W1:Y:S01]  /*00c0*/  LDC R7, c[0x0][0x224] ;  /* 0x00008900ff077b82 */ /* 0x000e620000000800 */
[----:B0-----:R-:W-:-:S04]  /*00d0*/  IMAD R0, R5, UR7, R0 ;  /* 0x0000000705007c24 */ /* 0x001fc8000f8e0200 */
[----:B-1----:R-:W-:Y:S01]  /*00e0*/  IMAD R0, R7, UR4, R0 ;  /* 0x0000000407007c24 */ /* 0x002fe2000f8e0200 */
[----:B------:R-:W-:-:S03]  /*00f0*/  ULDC.64 UR4, c[0x0][0x3f0] ;  /* 0x0000fc0000047ab9 */ /* 0x000fc60000000a00 */
[----:B------:R-:W-:-:S04]  /*0100*/  IMAD.SHL.U32 R5, R0, 0x2, RZ ;  /* 0x0000000200057824 */ /* 0x000fc800078e00ff */
        /* <DEDUP_REMOVED lines=270> */
.L_x_1313:
        /* <DEDUP_REMOVED lines=14> */
[----:B--2---:R-:W-:Y:S01]  /*12d0*/  IMAD R21, R16, UR5, R3 ;  /* 0x0000000510157c24 */ /* 0x004fe2000f8e0203 */
[----:B------:R-:W-:Y:S01]  /*12e0*/  MOV R26, UR6 ;  /* 0x00000006001a7c02 */ /* 0x000fe20008000f00 */
[----:B-1----:R-:W-:-:S03]  /*12f0*/  IMAD R5, R5, UR8, R6 ;  /* 0x0000000805057c24 */ /* 0x002fc6000f8e0206 */
        /* <DEDUP_REMOVED lines=26> */
.L_x_1317:
[----:B------:R-:W0:Y:S01]  /*14a0*/  LDC.U16 R11, c[0x0][0x212] ;  /* 0x00008480ff0b7b82 */ /* 0x000e220000000400 */
        /* <DEDUP_REMOVED lines=24> */
.L_x_1323:
[----:B------:R-:W-:Y:S05]  /*1630*/  BSYNC B2 ;  /* 0x0000000000027941 */ /* 0x000fea0003800000 */
.L_x_1322:
[----:B------:R-:W-:-:S04]  /*1640*/  PRMT R0, R0, 0x9910, RZ ;  /* 0x0000991000007816 */ /* 0x000fc800000000ff */
[----:B------:R-:W-:-:S13]  /*1650*/  ISETP.NE.AND P0, PT, R0, RZ, PT ;  /* 0x000000ff0000720c */ /* 0x000fda0003f05270 */
[----:B------:R-:W-:Y:S05]  /*1660*/  @!P0 BRA `(.L_x_1321) ;  /* 0x0000000000188947 */ /* 0x000fea0003800000 */
[----:B------:R-:W-:-:S05]  /*1670*/  IADD3 R5, P0, R2, -R7, RZ ;  /* 0x8000000702057210 */ /* 0x000fca0007f1e0ff */
[----:B------:R-:W-:Y:S01]  /*1680*/  IMAD.X R0, RZ, RZ, -0x1, P0 ;  /* 0xffffffffff007424 */ /* 0x000fe200000e06ff */
[----:B------:R-:W-:-:S04]  /*1690*/  LEA R4, P0, R5, R18, 0x1 ;  /* 0x0000001205047211 */ /* 0x000fc800078008ff */
[----:B------:R-:W-:-:S05]  /*16a0*/  LEA.HI.X R5, R5, R19, R0, 0x1, P0 ;  /* 0x0000001305057211 */ /* 0x000fca00000f0c00 */
[----:B------:R-:W2:Y:S02]  /*16b0*/  LDG.E.U16 R4, desc[UR58][R4.64] ;  /* 0x0000003a04047981 */ /* 0x000ea4000c1e1500 */
[----:B--2---:R-:W-:-:S07]  /*16c0*/  IADD3 R3, R3, R4, RZ ;  /* 0x0000000403037210 */ /* 0x004fce0007ffe0ff */
.L_x_1321:
[----:B------:R-:W-:Y:S05]  /*16d0*/  BSYNC B1 ;  /* 0x0000000000017941 */ /* 0x000fea0003800000 */
.L_x_1320:
[----:B------:R-:W0:Y:S01]  /*16e0*/  LDC R0, c[0x0][0x218] ;  /* 0x00008600ff007b82 */ /* 0x000e220000000800 */
[----:B------:R-:W-:-:S04]  /*16f0*/  IADD3 R5, P0, -R7, 0x8, RZ ;  /* 0x0000000807057810 */ /* 0x000fc80007f1e1ff */
[----:B------:R-:W-:Y:S01]  /*1700*/  LEA R18, P1, R5, R18, 0x1 ;  /* 0x0000001205127211 */ /* 0x000fe200078208ff */
[----:B------:R-:W-:-:S05]  /*1710*/  IMAD.X R4, RZ, RZ, -0x1, P0 ;  /* 0xffffffffff047424 */ /* 0x000fca00000e06ff */
[----:B------:R-:W-:Y:S02]  /*1720*/  LEA.HI.X R19, R5, R19, R4, 0x1, P1 ;  /* 0x0000001305137211 */ /* 0x000fe400008f0c04 */
[----:B0-----:R-:W-:-:S07]  /*1730*/  IADD3 R0, R7, -0x8, R0 ;  /* 0xfffffff807007810 */ /* 0x001fce0007ffe000 */
.L_x_1319:
[----:B------:R-:W-:Y:S05]  /*1740*/  BSYNC B0 ;  /* 0x0000000000007941 */ /* 0x000fea0003800000 */
.L_x_1318:
[----:B------:R-:W0:Y:S01]  /*1750*/  LDC.64 R8, c[0x0][0x230] ;  /* 0x00008c00ff087b82 */ /* 0x000e220000000a00 */
[----:B------:R-:W-:Y:S01]  /*1760*/  ULDC UR4, c[0x0][0x22c] ;  /* 0x00008b0000047ab9 */ /* 0x000fe20000000800 */
[----:B------:R-:W-:Y:S01]  /*1770*/  BSSY B0, `(.L_x_1324) ;  /* 0x000002a000007945 */ /* 0x000fe20003800000 */
[----:B------:R-:W-:Y:S01]  /*1780*/  IMAD R4, R2, UR4, RZ ;  /* 0x0000000402047c24 */ /* 0x000fe2000f8e02ff */
[C---:B------:R-:W-:Y:S01]  /*1790*/  ISETP.NE.AND P2, PT, R23.reuse, RZ, PT ;  /* 0x000000ff1700720c */ /* 0x040fe20003f45270 */
[--C-:B------:R-:W-:Y:S01]  /*17a0*/  IMAD.MOV.U32 R14, RZ, RZ, R11.reuse ;  /* 0x000000ffff0e7224 */ /* 0x100fe200078e000b */
[-C--:B------:R-:W-:Y:S01]  /*17b0*/  MOV R10, R11.reuse ;  /* 0x0000000b000a7202 */ /* 0x080fe20000000f00 */
[--C-:B------:R-:W-:Y:S01]  /*17c0*/  IMAD.MOV.U32 R12, RZ, RZ, R11.reuse ;  /* 0x000000ffff0c7224 */ /* 0x100fe200078e000b */
[-C--:B------:R-:W-:Y:S02]  /*17d0*/  MOV R13, R11.reuse ;  /* 0x0000000b000d7202 */ /* 0x080fe40000000f00 */
[----:B------:R-:W-:Y:S01]  /*17e0*/  MOV R20, R11 ;  /* 0x0000000b00147202 */ /* 0x000fe20000000f00 */
[----:B0-----:R-:W-:Y:S01]  /*17f0*/  IMAD R4, R23, R8, R4 ;  /* 0x0000000817047224 */ /* 0x001fe200078e0204 */
[----:B------:R-:W-:Y:S01]  /*1800*/  ISETP.NE.AND P1, PT, R8, RZ, PT ;  /* 0x000000ff0800720c */ /* 0x000fe20003f25270 */
[----:B------:R-:W-:-:S02]  /*1810*/  IMAD.MOV.U32 R8, RZ, RZ, R11 ;  /* 0x000000ffff087224 */ /* 0x000fc400078e000b */
[----:B------:R-:W-:-:S05]  /*1820*/  IMAD R15, R16, R9, R4 ;  /* 0x00000009100f7224 */ /* 0x000fca00078e0204 */
[----:B------:R-:W-:-:S04]  /*1830*/  LEA R5, R15, 0x7, 0x3 ;  /* 0x000000070f057811 */ /* 0x000fc800078e18ff */
[----:B------:R-:W-:-:S13]  /*1840*/  ISETP.GE.U32.AND P0, PT, R5, R0, PT ;  /* 0x000000000500720c */ /* 0x000fda0003f06070 */
[----:B------:R-:W-:Y:S05]  /*1850*/  @P0 BRA `(.L_x_1325) ;  /* 0x00000000006c0947 */ /* 0x000fea0003800000 */
[-C--:B------:R-:W-:Y:S01]  /*1860*/  MOV R14, R11.reuse ;  /* 0x0000000b000e7202 */ /* 0x080fe20000000f00 */
[--C-:B------:R-:W-:Y:S01]  /*1870*/  IMAD.MOV.U32 R13, RZ, RZ, R11.reuse ;  /* 0x000000ffff0d7224 */ /* 0x100fe200078e000b */
[-C--:B------:R-:W-:Y:S01]  /*1880*/  MOV R8, R11.reuse ;  /* 0x0000000b00087202 */ /* 0x080fe20000000f00 */
[----:B------:R-:W-:Y:S01]  /*1890*/  IMAD.MOV.U32 R20, RZ, RZ, R11 ;  /* 0x000000ffff147224 */ /* 0x000fe200078e000b */
[----:B------:R-:W-:-:S07]  /*18a0*/  MOV R12, R11 ;  /* 0x0000000b000c7202 */ /* 0x000fce0000000f00 */
.L_x_1326:
[----:B------:R-:W-:Y:S01]  /*18b0*/  IMAD.WIDE.U32 R4, R15, 0x10, R18 ;  /* 0x000000100f047825 */ /* 0x000fe200078e0012 */
[----:B------:R-:W-:-:S05]  /*18c0*/  ULDC UR4, c[0x0][0x220] ;  /* 0x0000880000047ab9 */ /* 0x000fca0000000800 */
[----:B------:R-:W2:Y:S01]  /*18d0*/  LDG.E.128 R4, desc[UR58][R4.64] ;  /* 0x0000003a04047981 */ /* 0x000ea2000c1e1d00 */
[----:B------:R-:W-:-:S05]  /*18e0*/  VIADD R15, R15, UR4 ;  /* 0x000000040f0f7c36 */ /* 0x000fca0008000000 */
[----:B------:R-:W-:-:S04]  /*18f0*/  LEA R21, R15, 0x7, 0x3 ;  /* 0x000000070f157811 */ /* 0x000fc800078e18ff */
[----:B------:R-:W-:Y:S01]  /*1900*/  ISETP.GE.U32.AND P0, PT, R21, R0, PT ;  /* 0x000000001500720c */ /* 0x000fe20003f06070 */
[C---:B--2---:R-:W-:Y:S01]  /*1910*/  IMAD.IADD R14, R7.reuse, 0x1, R14 ;  /* 0x00000001070e7824 */ /* 0x044fe200078e020e */
[----:B------:R-:W-:Y:S01]  /*1920*/  PRMT R7, R7, 0x7632, R7 ;  /* 0x0000763207077816 */ /* 0x000fe20000000007 */
[----:B------:R-:W-:Y:S01]  /*1930*/  IMAD.IADD R20, R5, 0x1, R20 ;  /* 0x0000000105147824 */ /* 0x000fe200078e0214 */
[C---:B------:R-:W-:Y:S02]  /*1940*/  IADD3 R13, R6.reuse, R13, RZ ;  /* 0x0000000d060d7210 */ /* 0x040fe40007ffe0ff */
[----:B------:R-:W-:Y:S01]  /*1950*/  PRMT R6, R6, 0x7632, R6 ;  /* 0x0000763206067816 */ /* 0x000fe20000000006 */
[----:B------:R-:W-:Y:S01]  /*1960*/  IMAD.IADD R7, R7, 0x1, R10 ;  /* 0x0000000107077824 */ /* 0x000fe200078e020a */
[C---:B------:R-:W-:Y:S02]  /*1970*/  IADD3 R22, R4.reuse, R3, RZ ;  /* 0x0000000304167210 */ /* 0x040fe40007ffe0ff */
[----:B------:R-:W-:-:S02]  /*1980*/  PRMT R3, R4, 0x7632, R3 ;  /* 0x0000763204037816 */ /* 0x000fc40000000003 */
[----:B------:R-:W-:Y:S02]  /*1990*/  PRMT R21, R5, 0x7632, R21 ;  /* 0x0000763205157816 */ /* 0x000fe40000000015 */
[----:B------:R-:W-:Y:S02]  /*19a0*/  IADD3 R6, R6, R11, RZ ;  /* 0x0000000b06067210 */ /* 0x000fe40007ffe0ff */
[----:B------:R-:W-:Y:S01]  /*19b0*/  IADD3 R12, R3, R12, RZ ;  /* 0x0000000c030c7210 */ /* 0x000fe20007ffe0ff */
[----:B------:R-:W-:Y:S01]  /*19c0*/  IMAD.IADD R8, R21, 0x1, R8 ;  /* 0x0000000115087824 */ /* 0x000fe200078e0208 */
[----:B------:R-:W-:Y:S02]  /*19d0*/  PRMT R3, R22, 0x7610, R3 ;  /* 0x0000761016037816 */ /* 0x000fe40000000003 */
[----:B------:R-:W-:Y:S02]  /*19e0*/  PRMT R11, R6, 0x7610, R11 ;  /* 0x00007610060b7816 */ /* 0x000fe4000000000b */
[----:B------:R-:W-:Y:S01]  /*19f0*/  PRMT R10, R7, 0x7610, R10 ;  /* 0x00007610070a7816 */ /* 0x000fe2000000000a */
[----:B------:R-:W-:Y:S06]  /*1a00*/  @!P0 BRA `(.L_x_1326) ;  /* 0xfffffffc00a88947 */ /* 0x000fec000383ffff */
.L_x_1325:
[----:B------:R-:W-:Y:S05]  /*1a10*/  BSYNC B0 ;  /* 0x0000000000007941 */ /* 0x000fea0003800000 */
.L_x_1324:
        /* <DEDUP_REMOVED lines=8> */
.L_x_1328:
[----:B------:R-:W-:Y:S05]  /*1aa0*/  BSYNC B0 ;  /* 0x0000000000007941 */ /* 0x000fea0003800000 */
.L_x_1327:
        /* <DEDUP_REMOVED lines=11> */
.L_x_1330:
[----:B------:R-:W-:Y:S05]  /*1b60*/  BSYNC B0 ;  /* 0x0000000000007941 */ /* 0x000fea0003800000 */
.L_x_1329:
[----:B------:R-:W-:Y:S02]  /*1b70*/  IADD3 R3, R20, R12, R3 ;  /* 0x0000000c14037210 */ /* 0x000fe40007ffe003 */
[----:B------:R-:W-:Y:S02]  /*1b80*/  PRMT R19, RZ, 0x7610, R19 ;  /* 0x00007610ff137816 */ /* 0x000fe40000000013 */
[----:B------:R-:W-:-:S04]  /*1b90*/  IADD3 R3, R13, R8, R3 ;  /* 0x000000080d037210 */ /* 0x000fc80007ffe003 */
[----:B------:R-:W-:-:S05]  /*1ba0*/  IADD3 R3, R14, R11, R3 ;  /* 0x0000000b0e037210 */ /* 0x000fca0007ffe003 */
[----:B------:R-:W-:-:S05]  /*1bb0*/  IMAD.IADD R3, R3, 0x1, R10 ;  /* 0x0000000103037824 */ /* 0x000fca00078e020a */
[----:B------:R-:W-:Y:S01]  /*1bc0*/  PRMT R0, R3, 0x7610, R0 ;  /* 0x0000761003007816 */ /* 0x000fe20000000000 */
[----:B------:R-:W-:Y:S06]  /*1bd0*/  BRA `(.L_x_1315) ;  /* 0x0000009800d87947 */ /* 0x000fec0003800000 */
.L_x_1316:
        /* <DEDUP_REMOVED lines=23> */
[----:B------:R-:W0:Y:S01]  /*1d50*/  LDC R28, c[0x0][0x254] ;  /* 0x00009500ff1c7b82 */ /* 0x000e220000000800 */
        /* <DEDUP_REMOVED lines=8> */
.L_x_1340:
        /* <DEDUP_REMOVED lines=53> */
[----:B------:R-:W-:Y:S01]  /*2130*/  ULDC.64 UR36, c[0x0][0x260] ;  /* 0x0000980000247ab9 */ /* 0x000fe20000000a00 */
[----:B0-----:R-:W-:Y:S02]  /*2140*/  ISETP.NE.AND P1, PT, R28, 0x2, PT ;  /* 0x000000021c00780c */ /* 0x001fe40003f25270 */
[----:B------:R-:W-:-:S05]  /*2150*/  IMAD.HI.U32 R14, R27, UR31, R26 ;  /* 0x0000001f1b0e7c27 */ /* 0x000fca000f8e001a */
[----:B------:R-:W-:Y:S02]  /*2160*/  SHF.R.U32.HI R15, RZ, UR36, R14 ;  /* 0x00000024ff0f7c19 */ /* 0x000fe4000801160e */
[----:B------:R-:W-:-:S03]  /*2170*/  MOV R14, RZ ;  /* 0x000000ff000e7202 */ /* 0x000fc60000000f00 */
[--C-:B------:R-:W-:Y:S02]  /*2180*/  IMAD.MOV R12, RZ, RZ, -R15.reuse ;  /* 0x000000ffff0c7224 */ /* 0x100fe400078e0a0f */
[----:B------:R-:W-:-:S05]  /*2190*/  IMAD.HI.U32 R0, R15, UR32, R14 ;  /* 0x000000200f007c27 */ /* 0x000fca000f8e000e */
[----:B------:R-:W-:Y:S01]  /*21a0*/  SHF.R.U32.HI R20, RZ, UR33, R0 ;  /* 0x00000021ff147c19 */ /* 0x000fe20008011600 */
[----:B------:R-:W-:-:S03]  /*21b0*/  IMAD R0, R12, UR30, R27 ;  /* 0x0000001e0c007c24 */ /* 0x000fc6000f8e021b */
[----:B------:R-:W-:Y:S01]  /*21c0*/  IADD3 R11, -R20, RZ, RZ ;  /* 0x000000ff140b7210 */ /* 0x000fe20007ffe1ff */
[----:B------:R-:W-:-:S04]  /*21d0*/  IMAD R0, R0, UR54, RZ ;  /* 0x0000003600007c24 */ /* 0x000fc8000f8e02ff */
        /* <DEDUP_REMOVED lines=216> */
[----:B-1----:R-:W-:-:S04]  /*2f60*/  @P1 SHF.R.U32.HI R15, RZ, R12, R15 ;  /* 0x0000000cff0f1219 */ /* 0x002fc8000001160f */
[----:B------:R-:W-:-:S05]  /*2f70*/  @P1 IADD3 R15, -R15, RZ, RZ ;  /* 0x000000ff0f0f1210 */ /* 0x000fca0007ffe1ff */
[----:B------:R-:W-:-:S04]  /*2f80*/  @P1 IMAD R21, R15, R14, R21 ;  /* 0x0000000e0f151224 */ /* 0x000fc800078e0215 */
[----:B--2---:R-:W-:-:S07]  /*2f90*/  @P1 IMAD R0, R21, R22, R0 ;  /* 0x0000001615001224 */ /* 0x004fce00078e0200 */
.L_x_1336:
[----:B------:R-:W-:Y:S01]  /*2fa0*/  LOP3.LUT R15, R0, 0xfffffffc, RZ, 0xc0, !PT ;  /* 0xfffffffc000f7812 */ /* 0x000fe200078ec0ff */
[----:B------:R-:W-:-:S03]  /*2fb0*/  ULDC UR36, c[0x0][0x220] ;  /* 0x0000880000247ab9 */ /* 0x000fc60000000800 */
[----:B------:R-:W-:-:S05]  /*2fc0*/  IADD3 R14, P1, R18, R15, RZ ;  /* 0x0000000f120e7210 */ /* 0x000fca0007f3e0ff */
[----:B------:R-:W-:-:S05]  /*2fd0*/  IMAD.X R15, RZ, RZ, R19, P1 ;  /* 0x000000ffff0f7224 */ /* 0x000fca00008e0613 */
[----:B------:R-:W2:Y:S01]  /*2fe0*/  LDG.E R14, desc[UR58][R14.64] ;  /* 0x0000003a0e0e7981 */ /* 0x000ea2000c1e1900 */
[----:B------:R-:W-:-:S05]  /*2ff0*/  MOV R0, UR36 ;  /* 0x0000002400007c02 */ /* 0x000fca0008000f00 */
[----:B------:R-:W-:Y:S01]  /*3000*/  IMAD.IADD R27, R27, 0x1, R0 ;  /* 0x000000011b1b7824 */ /* 0x000fe200078e0200 */
[C---:B--2---:R-:W-:Y:S02]  /*3010*/  PRMT R11, R14.reuse, 0x7610, R11 ;  /* 0x000076100e0b7816 */ /* 0x044fe4000000000b */
[----:B------:R-:W-:Y:S01]  /*3020*/  PRMT R12, R14, 0x7632, R12 ;  /* 0x000076320e0c7816 */ /* 0x000fe2000000000c */
[----:B------:R-:W-:Y:S06]  /*3030*/  @!P0 BRA `(.L_x_1337) ;  /* 0x0000000c00a08947 */ /* 0x000fec0003800000 */
[----:B------:R-:W-:Y:S01]  /*3040*/  HFMA2.MMA R26, -RZ, RZ, 0, 0 ;  /* 0x00000000ff1a7435 */ /* 0x000fe200000001ff */
[----:B------:R-:W-:Y:S01]  /*3050*/  ULDC.64 UR36, c[0x0][0x260] ;  /* 0x0000980000247ab9 */ /* 0x000fe20000000a00 */
[----:B0-----:R-:W-:-:S08]  /*3060*/  ISETP.NE.AND P1, PT, R28, 0x2, PT ;  /* 0x000000021c00780c */ /* 0x001fd00003f25270 */
        /* <DEDUP_REMOVED lines=229> */
.L_x_1337:
[----:B------:R-:W-:-:S04]  /*3ec0*/  LOP3.LUT R13, R13, 0xfffffffc, RZ, 0xc0, !PT ;  /* 0xfffffffc0d0d7812 */ /* 0x000fc800078ec0ff */
[----:B------:R-:W-:-:S04]  /*3ed0*/  IADD3 R20, P1, R18, R13, RZ ;  /* 0x0000000d12147210 */ /* 0x000fc80007f3e0ff */
[----:B------:R-:W-:-:S05]  /*3ee0*/  IADD3.X R21, RZ, R19, RZ, P1, !PT ;  /* 0x00000013ff157210 */ /* 0x000fca0000ffe4ff */
[----:B------:R-:W2:Y:S01]  /*3ef0*/  LDG.E R20, desc[UR58][R20.64] ;  /* 0x0000003a14147981 */ /* 0x000ea2000c1e1900 */
[----:B------:R-:W-:Y:S01]  /*3f00*/  IMAD.IADD R27, R27, 0x1, R0 ;  /* 0x000000011b1b7824 */ /* 0x000fe200078e0200 */
[----:B------:R-:W-:Y:S01]  /*3f10*/  MOV R26, RZ ;  /* 0x000000ff001a7202 */ /* 0x000fe20000000f00 */
[----:B------:R-:W-:Y:S01]  /*3f20*/  IMAD.MOV.U32 R13, RZ, RZ, RZ ;  /* 0x000000ffff0d7224 */ /* 0x000fe200078e00ff */
[C---:B--2---:R-:W-:Y:S02]  /*3f30*/  PRMT R22, R20.reuse, 0x7610, R22 ;  /* 0x0000761014167816 */ /* 0x044fe40000000016 */
[----:B------:R-:W-:Y:S01]  /*3f40*/  PRMT R15, R20, 0x7632, R15 ;  /* 0x00007632140f7816 */ /* 0x000fe2000000000f */
[----:B------:R-:W-:Y:S06]  /*3f50*/  @!P0 BRA `(.L_x_1338) ;  /* 0x0000000c00a48947 */ /* 0x000fec0003800000 */
[----:B------:R-:W-:Y:S01]  /*3f60*/  HFMA2.MMA R20, -RZ, RZ, 0, 0 ;  /* 0x00000000ff147435 */ /* 0x000fe200000001ff */
[----:B------:R-:W-:Y:S01]  /*3f70*/  IMAD.MOV.U32 R21, RZ, RZ, R27 ;  /* 0x000000ffff157224 */ /* 0x000fe200078e001b */
[----:B------:R-:W-:Y:S01]  /*3f80*/  ULDC.64 UR36, c[0x0][0x260] ;  /* 0x0000980000247ab9 */ /* 0x000fe20000000a00 */
[----:B0-----:R-:W-:-:S07]  /*3f90*/  ISETP.NE.AND P1, PT, R28, 0x2, PT ;  /* 0x000000021c00780c */ /* 0x001fce0003f25270 */
        /* <DEDUP_REMOVED lines=229> */
.L_x_1338:
[----:B------:R-:W-:-:S04]  /*4df0*/  LOP3.LUT R13, R13, 0xfffffffc, RZ, 0xc0, !PT ;  /* 0xfffffffc0d0d7812 */ /* 0x000fc800078ec0ff */
[----:B------:R-:W-:-:S05]  /*4e00*/  IADD3 R20, P1, R18, R13, RZ ;  /* 0x0000000d12147210 */ /* 0x000fca0007f3e0ff */
[----:B------:R-:W-:-:S05]  /*4e10*/  IMAD.X R21, RZ, RZ, R19, P1 ;  /* 0x000000ffff157224 */ /* 0x000fca00008e0613 */
[----:B------:R-:W2:Y:S01]  /*4e20*/  LDG.E R20, desc[UR58][R20.64] ;  /* 0x0000003a14147981 */ /* 0x000ea2000c1e1900 */
[----:B------:R-:W-:Y:S02]  /*4e30*/  IADD3 R27, R27, R0, RZ ;  /* 0x000000001b1b7210 */ /* 0x000fe40007ffe0ff */
[C---:B--2---:R-:W-:Y:S02]  /*4e40*/  PRMT R13, R20.reuse, 0x7610, R13 ;  /* 0x00007610140d7816 */ /* 0x044fe4000000000d */
[----:B------:R-:W-:Y:S01]  /*4e50*/  PRMT R14, R20, 0x7632, R14 ;  /* 0x00007632140e7816 */ /* 0x000fe2000000000e */
[----:B------:R-:W-:Y:S06]  /*4e60*/  @!P0 BRA `(.L_x_1339) ;  /* 0x0000000c00c88947 */ /* 0x000fec0003800000 */
[----:B------:R-:W-:Y:S01]  /*4e70*/  IMAD.MOV.U32 R26, RZ, RZ, RZ ;  /* 0x000000ffff1a7224 */ /* 0x000fe200078e00ff */
[----:B------:R-:W-:Y:S01]  /*4e80*/  ULDC.64 UR36, c[0x0][0x260] ;  /* 0x0000980000247ab9 */ /* 0x000fe20000000a00 */
[----:B0-----:R-:W-:Y:S02]  /*4e90*/  ISETP.NE.AND P1, PT, R28, 0x2, PT ;  /* 0x000000021c00780c */ /* 0x001fe40003f25270 */
[----:B------:R-:W-:-:S05]  /*4ea0*/  IMAD.HI.U32 R20, R27, UR31, R26 ;  /* 0x0000001f1b147c27 */ /* 0x000fca000f8e001a */
[----:B------:R-:W-:Y:S01]  /*4eb0*/  SHF.R.U32.HI R21, RZ, UR36, R20 ;  /* 0x00000024ff157c19 */ /* 0x000fe20008011614 */
[----:B------:R-:W-:-:S04]  /*4ec0*/  HFMA2.MMA R20, -RZ, RZ, 0, 0 ;  /* 0x00000000ff147435 */ /* 0x000fc800000001ff */
[----:B------:R-:W-:-:S06]  /*4ed0*/  IMAD.MOV R24, RZ, RZ, -R21 ;  /* 0x000000ffff187224 */ /* 0x000fcc00078e0a15 */
        /* <DEDUP_REMOVED lines=235> */
.L_x_1339:
[----:B------:R-:W-:Y:S01]  /*5d90*/  LOP3.LUT R21, R26, 0xfffffffc, RZ, 0xc0, !PT ;  /* 0xfffffffc1a157812 */ /* 0x000fe200078ec0ff */
[----:B------:R-:W-:-:S03]  /*5da0*/  ULDC UR4, c[0x0][0x218] ;  /* 0x0000860000047ab9 */ /* 0x000fc60000000800 */
[----:B------:R-:W-:-:S05]  /*5db0*/  IADD3 R20, P1, R18, R21, RZ ;  /* 0x0000001512147210 */ /* 0x000fca0007f3e0ff */
[----:B------:R-:W-:-:S05]  /*5dc0*/  IMAD.X R21, RZ, RZ, R19, P1 ;  /* 0x000000ffff157224 */ /* 0x000fca00008e0613 */
[----:B------:R-:W2:Y:S01]  /*5dd0*/  LDG.E R20, desc[UR58][R20.64] ;  /* 0x0000003a14147981 */ /* 0x000ea2000c1e1900 */
[----:B------:R-:W-:Y:S01]  /*5de0*/  IADD3 R27, R27, R0, RZ ;  /* 0x000000001b1b7210 */ /* 0x000fe20007ffe0ff */
[----:B------:R-:W-:Y:S01]  /*5df0*/  IMAD.U32 R26, RZ, RZ, UR4 ;  /* 0x00000004ff1a7e24 */ /* 0x000fe2000f8e00ff */
[----:B------:R-:W-:Y:S01]  /*5e00*/  IADD3 R8, R11, R8, RZ ;  /* 0x000000080b087210 */ /* 0x000fe20007ffe0ff */
[----:B------:R-:W-:Y:S01]  /*5e10*/  IMAD.IADD R5, R22, 0x1, R5 ;  /* 0x0000000116057824 */ /* 0x000fe200078e0205 */
[----:B------:R-:W-:Y:S01]  /*5e20*/  IADD3 R7, R12, R7, RZ ;  /* 0x000000070c077210 */ /* 0x000fe20007ffe0ff */
[----:B------:R-:W-:Y:S01]  /*5e30*/  IMAD R29, R0, 0x3, R27 ;  /* 0x00000003001d7824 */ /* 0x000fe200078e021b */
[----:B------:R-:W-:Y:S01]  /*5e40*/  IADD3 R6, R15, R6, RZ ;  /* 0x000000060f067210 */ /* 0x000fe20007ffe0ff */
[----:B------:R-:W-:Y:S01]  /*5e50*/  IMAD.IADD R4, R13, 0x1, R4 ;  /* 0x000000010d047824 */ /* 0x000fe200078e0204 */
[----:B------:R-:W-:Y:S02]  /*5e60*/  IADD3 R3, R14, R3, RZ ;  /* 0x000000030e037210 */ /* 0x000fe40007ffe0ff */
[----:B------:R-:W-:-:S02]  /*5e70*/  ISETP.GE.U32.AND P1, PT, R29, R26, PT ;  /* 0x0000001a1d00720c */ /* 0x000fc40003f26070 */
[C---:B--2---:R-:W-:Y:S01]  /*5e80*/  PRMT R25, R20.reuse, 0x7632, R25 ;  /* 0x0000763214197816 */ /* 0x044fe20000000019 */
[----:B------:R-:W-:-:S04]  /*5e90*/  IMAD.IADD R9, R20, 0x1, R9 ;  /* 0x0000000114097824 */ /* 0x000fc800078e0209 */
[----:B------:R-:W-:-:S06]  /*5ea0*/  IMAD.IADD R10, R25, 0x1, R10 ;  /* 0x00000001190a7824 */ /* 0x000fcc00078e020a */
[----:B------:R-:W-:Y:S05]  /*5eb0*/  @!P1 BRA `(.L_x_1340) ;  /* 0xffffffbc00c89947 */ /* 0x000fea000383ffff */
[----:B------:R-:W-:Y:S05]  /*5ec0*/  BSYNC B1 ;  /* 0x0000000000017941 */ /* 0x000fea0003800000 */
.L_x_1335:
[C---:B------:R-:W-:Y:S02]  /*5ed0*/  PRMT R30, R20.reuse, 0x7610, R30 ;  /* 0x00007610141e7816 */ /* 0x040fe4000000001e */
[----:B------:R-:W-:-:S07]  /*5ee0*/  PRMT R29, R20, 0x7632, R29 ;  /* 0x00007632141d7816 */ /* 0x000fce000000001d */
.L_x_1334:
[----:B------:R-:W-:Y:S05]  /*5ef0*/  BSYNC B0 ;  /* 0x0000000000007941 */ /* 0x000fea0003800000 */
.L_x_1333:
        /* <DEDUP_REMOVED lines=269> */
[----:B------:R-:W-:Y:S01]  /*6fd0*/  IADD3 R32, -R25, RZ, RZ ;  /* 0x000000ff19207210 */ /* 0x000fe20007ffe1ff */
[----:B------:R-:W1:Y:S04]  /*6fe0*/  @P2 LDC R34, c[0x0][0x380] ;  /* 0x0000e000ff222b82 */ /* 0x000e680000000800 */
[----:B------:R-:W-:Y:S01]  /*6ff0*/  IMAD R32, R32, UR4, R33 ;  /* 0x0000000420207c24 */ /* 0x000fe2000f8e0221 */
[----:B------:R-:W-:-:S03]  /*7000*/  ULDC UR4, c[0x0][0x3e0] ;  /* 0x0000f80000047ab9 */ /* 0x000fc60000000800 */
[----:B------:R-:W2:Y:S01]  /*7010*/  @P2 LDC R12, c[0x0][0x3e4] ;  /* 0x0000f900ff0c2b82 */ /* 0x000ea20000000800 */
[----:B------:R-:W-:Y:S02]  /*7020*/  IMAD R11, R32, UR4, R11 ;  /* 0x00000004200b7c24 */ /* 0x000fe4000f8e020b */
[----:B0-----:R-:W-:-:S05]  /*7030*/  @P2 IMAD.HI.U32 R21, R25, R21, R24 ;  /* 0x0000001519152227 */ /* 0x001fca00078e0018 */
[----:B-1----:R-:W-:-:S05]  /*7040*/  @P2 SHF.R.U32.HI R21, RZ, R34, R21 ;  /* 0x00000022ff152219 */ /* 0x002fca0000011615 */
[----:B------:R-:W-:-:S04]  /*7050*/  @P2 IMAD.MOV R21, RZ, RZ, -R21 ;  /* 0x000000ffff152224 */ /* 0x000fc800078e0a15 */
[----:B------:R-:W-:-:S04]  /*7060*/  @P2 IMAD R20, R20, R21, R25 ;  /* 0x0000001514142224 */ /* 0x000fc800078e0219 */
[----:B--2---:R-:W-:-:S07]  /*7070*/  @P2 IMAD R11, R20, R12, R11 ;  /* 0x0000000c140b2224 */ /* 0x004fce00078e020b */
.L_x_1343:
[----:B------:R-:W-:-:S04]  /*7080*/  LOP3.LUT R11, R11, 0xfffffffc, RZ, 0xc0, !PT ;  /* 0xfffffffc0b0b7812 */ /* 0x000fc800078ec0ff */
[----:B------:R-:W-:-:S04]  /*7090*/  IADD3 R20, P2, R18, R11, RZ ;  /* 0x0000000b12147210 */ /* 0x000fc80007f5e0ff */
[----:B------:R-:W-:-:S05]  /*70a0*/  IADD3.X R21, RZ, R19, RZ, P2, !PT ;  /* 0x00000013ff157210 */ /* 0x000fca00017fe4ff */
[----:B------:R-:W2:Y:S01]  /*70b0*/  LDG.E R20, desc[UR58][R20.64] ;  /* 0x0000003a14147981 */ /* 0x000ea2000c1e1900 */
[----:B------:R-:W-:-:S05]  /*70c0*/  IMAD.IADD R25, R27, 0x1, R0 ;  /* 0x000000011b197824 */ /* 0x000fca00078e0200 */
[----:B------:R-:W-:Y:S02]  /*70d0*/  ISETP.GE.U32.AND P2, PT, R25, R26, PT ;  /* 0x0000001a1900720c */ /* 0x000fe40003f46070 */
[C---:B--2---:R-:W-:Y:S02]  /*70e0*/  PRMT R11, R20.reuse, 0x7610, R11 ;  /* 0x00007610140b7816 */ /* 0x044fe4000000000b */
[----:B------:R-:W-:-:S09]  /*70f0*/  PRMT R12, R20, 0x7632, R12 ;  /* 0x00007632140c7816 */ /* 0x000fd2000000000c */
[----:B------:R-:W-:Y:S05]  /*7100*/  @P2 BRA `(.L_x_1342) ;  /* 0x0000003400382947 */ /* 0x000fea0003800000 */
        /* <DEDUP_REMOVED lines=262> */
[----:B------:R-:W-:Y:S01]  /*8170*/  @P2 MOV R32, RZ ;  /* 0x000000ff00202202 */ /* 0x000fe20000000f00 */
[----:B------:R-:W-:-:S04]  /*8180*/  IMAD.MOV R34, RZ, RZ, -R33 ;  /* 0x000000ffff227224 */ /* 0x000fc800078e0a21 */
[----:B------:R-:W-:Y:S01]  /*8190*/  IMAD R34, R34, UR4, R35 ;  /* 0x0000000422227c24 */ /* 0x000fe2000f8e0223 */
[----:B------:R-:W-:Y:S01]  /*81a0*/  ULDC UR4, c[0x0][0x3e0] ;  /* 0x0000f80000047ab9 */ /* 0x000fe20000000800 */
[----:B------:R-:W1:Y:S02]  /*81b0*/  @P2 LDC R31, c[0x0][0x380] ;  /* 0x0000e000ff1f2b82 */ /* 0x000e640000000800 */
[----:B------:R-:W-:-:S06]  /*81c0*/  IMAD R15, R34, UR4, R15 ;  /* 0x00000004220f7c24 */ /* 0x000fcc000f8e020f */
[----:B------:R-:W2:Y:S01]  /*81d0*/  @P2 LDC R22, c[0x0][0x3e4] ;  /* 0x0000f900ff162b82 */ /* 0x000ea20000000800 */
[----:B0-----:R-:W-:-:S05]  /*81e0*/  @P2 IMAD.HI.U32 R32, R33, R21, R32 ;  /* 0x0000001521202227 */ /* 0x001fca00078e0020 */
[----:B-1----:R-:W-:-:S04]  /*81f0*/  @P2 SHF.R.U32.HI R31, RZ, R31, R32 ;  /* 0x0000001fff1f2219 */ /* 0x002fc80000011620 */
[----:B------:R-:W-:-:S05]  /*8200*/  @P2 IADD3 R31, -R31, RZ, RZ ;  /* 0x000000ff1f1f2210 */ /* 0x000fca0007ffe1ff */
[----:B------:R-:W-:-:S04]  /*8210*/  @P2 IMAD R20, R20, R31, R33 ;  /* 0x0000001f14142224 */ /* 0x000fc800078e0221 */
[----:B--2---:R-:W-:-:S07]  /*8220*/  @P2 IMAD R15, R20, R22, R15 ;  /* 0x00000016140f2224 */ /* 0x004fce00078e020f */
.L_x_1344:
[----:B------:R-:W-:-:S04]  /*8230*/  LOP3.LUT R15, R15, 0xfffffffc, RZ, 0xc0, !PT ;  /* 0xfffffffc0f0f7812 */ /* 0x000fc800078ec0ff */
[----:B------:R-:W-:-:S05]  /*8240*/  IADD3 R20, P2, R18, R15, RZ ;  /* 0x0000000f12147210 */ /* 0x000fca0007f5e0ff */
[----:B------:R-:W-:-:S05]  /*8250*/  IMAD.X R21, RZ, RZ, R19, P2 ;  /* 0x000000ffff157224 */ /* 0x000fca00010e0613 */
[----:B------:R-:W2:Y:S01]  /*8260*/  LDG.E R20, desc[UR58][R20.64] ;  /* 0x0000003a14147981 */ /* 0x000ea2000c1e1900 */
[----:B------:R-:W-:-:S04]  /*8270*/  IADD3 R25, R25, R0, RZ ;  /* 0x0000000019197210 */ /* 0x000fc80007ffe0ff */
[----:B------:R-:W-:Y:S02]  /*8280*/  ISETP.GE.U32.AND P2, PT, R25, R26, PT ;  /* 0x0000001a1900720c */ /* 0x000fe40003f46070 */
[C---:B--2---:R-:W-:Y:S02]  /*8290*/  PRMT R22, R20.reuse, 0x7610, R22 ;  /* 0x0000761014167816 */ /* 0x044fe40000000016 */
[----:B------:R-:W-:-:S09]  /*82a0*/  PRMT R15, R20, 0x7632, R15 ;  /* 0x00007632140f7816 */ /* 0x000fd2000000000f */
[----:B------:R-:W-:Y:S05]  /*82b0*/  @P2 BRA `(.L_x_1342) ;  /* 0x0000002000cc2947 */ /* 0x000fea0003800000 */
        /* <DEDUP_REMOVED lines=262> */
[----:B------:R-:W-:Y:S02]  /*9320*/  @P2 IMAD.MOV.U32 R32, RZ, RZ, RZ ;  /* 0x000000ffff202224 */ /* 0x000fe400078e00ff */
[----:B------:R-:W-:-:S05]  /*9330*/  IADD3 R34, -R33, RZ, RZ ;  /* 0x000000ff21227210 */ /* 0x000fca0007ffe1ff */
[----:B------:R-:W1:Y:S01]  /*9340*/  @P2 LDC R31, c[0x0][0x380] ;  /* 0x0000e000ff1f2b82 */ /* 0x000e620000000800 */
[----:B------:R-:W-:Y:S01]  /*9350*/  IMAD R34, R34, UR4, R35 ;  /* 0x0000000422227c24 */ /* 0x000fe2000f8e0223 */
[----:B------:R-:W-:-:S03]  /*9360*/  ULDC UR4, c[0x0][0x3e0] ;  /* 0x0000f80000047ab9 */ /* 0x000fc60000000800 */
[----:B------:R-:W-:-:S03]  /*9370*/  IMAD R13, R34, UR4, R13 ;  /* 0x00000004220d7c24 */ /* 0x000fc6000f8e020d */
[----:B------:R-:W2:Y:S01]  /*9380*/  @P2 LDC R14, c[0x0][0x3e4] ;  /* 0x0000f900ff0e2b82 */ /* 0x000ea20000000800 */
[----:B0-----:R-:W-:-:S05]  /*9390*/  @P2 IMAD.HI.U32 R32, R33, R21, R32 ;  /* 0x0000001521202227 */ /* 0x001fca00078e0020 */
[----:B-1----:R-:W-:-:S05]  /*93a0*/  @P2 SHF.R.U32.HI R31, RZ, R31, R32 ;  /* 0x0000001fff1f2219 */ /* 0x002fca0000011620 */
[----:B------:R-:W-:-:S04]  /*93b0*/  @P2 IMAD.MOV R31, RZ, RZ, -R31 ;  /* 0x000000ffff1f2224 */ /* 0x000fc800078e0a1f */
[----:B------:R-:W-:-:S04]  /*93c0*/  @P2 IMAD R20, R20, R31, R33 ;  /* 0x0000001f14142224 */ /* 0x000fc800078e0221 */
[----:B--2---:R-:W-:-:S07]  /*93d0*/  @P2 IMAD R13, R20, R14, R13 ;  /* 0x0000000e140d2224 */ /* 0x004fce00078e020d */
.L_x_1345:
        /* <DEDUP_REMOVED lines=272> */
[----:B------:R-:W-:-:S06]  /*a4e0*/  IMAD.MOV R33, RZ, RZ, -R31 ;  /* 0x000000ffff217224 */ /* 0x000fcc00078e0a1f */
[----:B------:R-:W1:Y:S08]  /*a4f0*/  @P1 LDC R28, c[0x0][0x380] ;  /* 0x0000e000ff1c1b82 */ /* 0x000e700000000800 */
[----:B------:R-:W2:Y:S01]  /*a500*/  @P1 LDC R24, c[0x0][0x3e4] ;  /* 0x0000f900ff181b82 */ /* 0x000ea20000000800 */
[----:B0-----:R-:W-:-:S05]  /*a510*/  @P1 IMAD.HI.U32 R21, R31, R21, R30 ;  /* 0x000000151f151227 */ /* 0x001fca00078e001e */
[----:B-1----:R-:W-:Y:S01]  /*a520*/  @P1 SHF.R.U32.HI R21, RZ, R28, R21 ;  /* 0x0000001cff151219 */ /* 0x002fe20000011615 */
[----:B------:R-:W-:Y:S01]  /*a530*/  IMAD R28, R33, UR4, R25 ;  /* 0x00000004211c7c24 */ /* 0x000fe2000f8e0219 */
[----:B------:R-:W-:Y:S02]  /*a540*/  ULDC UR4, c[0x0][0x3e0] ;  /* 0x0000f80000047ab9 */ /* 0x000fe40000000800 */
[----:B------:R-:W-:Y:S01]  /*a550*/  @P1 IADD3 R21, -R21, RZ, RZ ;  /* 0x000000ff15151210 */ /* 0x000fe20007ffe1ff */
[----:B------:R-:W-:-:S04]  /*a560*/  IMAD R29, R28, UR4, R29 ;  /* 0x000000041c1d7c24 */ /* 0x000fc8000f8e021d */
[----:B------:R-:W-:-:S04]  /*a570*/  @P1 IMAD R20, R20, R21, R31 ;  /* 0x0000001514141224 */ /* 0x000fc800078e021f */
[----:B--2---:R-:W-:-:S07]  /*a580*/  @P1 IMAD R29, R20, R24, R29 ;  /* 0x00000018141d1224 */ /* 0x004fce00078e021d */
.L_x_1346:
[----:B------:R-:W-:-:S04]  /*a590*/  LOP3.LUT R29, R29, 0xfffffffc, RZ, 0xc0, !PT ;  /* 0xfffffffc1d1d7812 */ /* 0x000fc800078ec0ff */
[----:B------:R-:W-:-:S05]  /*a5a0*/  IADD3 R18, P1, R18, R29, RZ ;  /* 0x0000001d12127210 */ /* 0x000fca0007f3e0ff */
[----:B------:R-:W-:-:S05]  /*a5b0*/  IMAD.X R19, RZ, RZ, R19, P1 ;  /* 0x000000ffff137224 */ /* 0x000fca00008e0613 */
[----:B------:R-:W2:Y:S02]  /*a5c0*/  LDG.E R18, desc[UR58][R18.64] ;  /* 0x0000003a12127981 */ /* 0x000ea4000c1e1900 */
[C---:B--2---:R-:W-:Y:S02]  /*a5d0*/  PRMT R30, R18.reuse, 0x7610, R30 ;  /* 0x00007610121e7816 */ /* 0x044fe4000000001e */
[----:B------:R-:W-:-:S07]  /*a5e0*/  PRMT R29, R18, 0x7632, R29 ;  /* 0x00007632121d7816 */ /* 0x000fce000000001d */
.L_x_1342:
[----:B------:R-:W-:Y:S05]  /*a5f0*/  BSYNC B0 ;  /* 0x0000000000007941 */ /* 0x000fea0003800000 */
.L_x_1341:
[----:B------:R-:W-:Y:S04]  /*a600*/  BSSY B0, `(.L_x_1347) ;  /* 0x0000014000007945 */ /* 0x000fe80003800000 */
[----:B------:R-:W-:Y:S05]  /*a610*/  @P0 BRA `(.L_x_1348) ;  /* 0x0000000000480947 */ /* 0x000fea0003800000 */
[----:B------:R-:W-:Y:S01]  /*a620*/  IADD3 R27, R27, R0, RZ ;  /* 0x000000001b1b7210 */ /* 0x000fe20007ffe0ff */
[----:B------:R-:W-:Y:S01]  /*a630*/  IMAD.IADD R8, R8, 0x1, R11 ;  /* 0x0000000108087824 */ /* 0x000fe200078e020b */
[----:B------:R-:W-:Y:S02]  /*a640*/  IADD3 R7, R7, R12, RZ ;  /* 0x0000000c07077210 */ /* 0x000fe40007ffe0ff */
[----:B------:R-:W-:-:S13]  /*a650*/  ISETP.GE.U32.AND P0, PT, R27, R26, PT ;  /* 0x0000001a1b00720c */ /* 0x000fda0003f06070 */
[----:B------:R-:W-:Y:S05]  /*a660*/  @P0 BRA `(.L_x_1348) ;  /* 0x0000000000340947 */ /* 0x000fea0003800000 */
[----:B------:R-:W-:Y:S01]  /*a670*/  IMAD.IADD R11, R27, 0x1, R0 ;  /* 0x000000011b0b7824 */ /* 0x000fe200078e0200 */
[----:B------:R-:W-:Y:S01]  /*a680*/  IADD3 R5, R5, R22, RZ ;  /* 0x0000001605057210 */ /* 0x000fe20007ffe0ff */
[----:B------:R-:W-:-:S03]  /*a690*/  IMAD.IADD R6, R6, 0x1, R15 ;  /* 0x0000000106067824 */ /* 0x000fc600078e020f */
[----:B------:R-:W-:-:S13]  /*a6a0*/  ISETP.GE.U32.AND P0, PT, R11, R26, PT ;  /* 0x0000001a0b00720c */ /* 0x000fda0003f06070 */
[----:B------:R-:W-:Y:S05]  /*a6b0*/  @P0 BRA `(.L_x_1348) ;  /* 0x0000000000200947 */ /* 0x000fea0003800000 */
[----:B------:R-:W-:Y:S01]  /*a6c0*/  IADD3 R11, R11, R0, RZ ;  /* 0x000000000b0b7210 */ /* 0x000fe20007ffe0ff */
[----:B------:R-:W-:Y:S01]  /*a6d0*/  IMAD.IADD R4, R4, 0x1, R13 ;  /* 0x0000000104047824 */ /* 0x000fe200078e020d */
[----:B------:R-:W-:Y:S02]  /*a6e0*/  IADD3 R3, R3, R14, RZ ;  /* 0x0000000e03037210 */ /* 0x000fe40007ffe0ff */
[----:B------:R-:W-:-:S13]  /*a6f0*/  ISETP.GE.U32.AND P0, PT, R11, R26, PT ;  /* 0x0000001a0b00720c */ /* 0x000fda0003f06070 */
[----:B------:R-:W-:Y:S01]  /*a700*/  @!P0 IMAD.IADD R30, R9, 0x1, R30 ;  /* 0x00000001091e8824 */ /* 0x000fe200078e021e */
[----:B------:R-:W-:-:S04]  /*a710*/  @!P0 IADD3 R29, R10, R29, RZ ;  /* 0x0000001d0a1d8210 */ /* 0x000fc80007ffe0ff */
[----:B------:R-:W-:Y:S02]  /*a720*/  @!P0 PRMT R9, R30, 0x7610, R9 ;  /* 0x000076101e098816 */ /* 0x000fe40000000009 */
[----:B------:R-:W-:-:S07]  /*a730*/  @!P0 PRMT R10, R29, 0x7610, R10 ;  /* 0x000076101d0a8816 */ /* 0x000fce000000000a */
.L_x_1348:
[----:B------:R-:W-:Y:S05]  /*a740*/  BSYNC B0 ;  /* 0x0000000000007941 */ /* 0x000fea0003800000 */
.L_x_1347:
[----:B------:R-:W-:Y:S02]  /*a750*/  IADD3 R3, R3, R6, R7 ;  /* 0x0000000603037210 */ /* 0x000fe40007ffe007 */
[----:B------:R-:W-:-:S03]  /*a760*/  IADD3 R4, R4, R5, R8 ;  /* 0x0000000504047210 */ /* 0x000fc60007ffe008 */
[----:B------:R-:W-:Y:S01]  /*a770*/  IMAD.IADD R3, R3, 0x1, R10 ;  /* 0x0000000103037824 */ /* 0x000fe200078e020a */
[----:B------:R-:W-:-:S04]  /*a780*/  IADD3 R4, R4, R9, RZ ;  /* 0x0000000904047210 */ /* 0x000fc80007ffe0ff */
[----:B------:R-:W-:Y:S02]  /*a790*/  PRMT R19, R3, 0x7610, R19 ;  /* 0x0000761003137816 */ /* 0x000fe40000000013 */
[----:B------:R-:W-:Y:S01]  /*a7a0*/  PRMT R0, R4, 0x7610, R0 ;  /* 0x0000761004007816 */ /* 0x000fe20000000000 */
[----:B------:R-:W-:Y:S06]  /*a7b0*/  BRA `(.L_x_1315) ;  /* 0x0000000c00e07947 */ /* 0x000fec0003800000 */
.L_x_1332:
        /* <DEDUP_REMOVED lines=9> */
[----:B------:R-:W-:Y:S01]  /*a850*/  BSSY B1, `(.L_x_1351) ;  /* 0x000002b000017945 */ /* 0x000fe20003800000 */
[--C-:B------:R-:W-:Y:S01]  /*a860*/  IMAD.MOV.U32 R20, RZ, RZ, R10.reuse ;  /* 0x000000ffff147224 */ /* 0x100fe200078e000a */
[-C--:B------:R-:W-:Y:S01]  /*a870*/  MOV R15, R10.reuse ;  /* 0x0000000a000f7202 */ /* 0x080fe20000000f00 */
[--C-:B------:R-:W-:Y:S01]  /*a880*/  IMAD.MOV.U32 R13, RZ, RZ, R10.reuse ;  /* 0x000000ffff0d7224 */ /* 0x100fe200078e000a */
[-C--:B------:R-:W-:Y:S01]  /*a890*/  MOV R14, R10.reuse ;  /* 0x0000000a000e7202 */ /* 0x080fe20000000f00 */
[----:B------:R-:W-:Y:S01]  /*a8a0*/  IMAD.MOV.U32 R12, RZ, RZ, R10 ;  /* 0x000000ffff0c7224 */ /* 0x000fe200078e000a */
[----:B------:R-:W-:-:S07]  /*a8b0*/  MOV R11, R10 ;  /* 0x0000000a000b7202 */ /* 0x000fce0000000f00 */
.L_x_1352:
        /* <DEDUP_REMOVED lines=12> */
[----:B------:R-:W-:-:S02]  /*a980*/  IMAD.WIDE.U32 R4, R5, 0x4, R18 ;  /* 0x0000000405047825 */ /* 0x000fc400078e0012 */
[----:B------:R-:W2:Y:S02]  /*a990*/  LDG.E R25, desc[UR58][R24.64] ;  /* 0x0000003a18197981 */ /* 0x000ea4000c1e1900 */
[--C-:B------:R-:W-:Y:S02]  /*a9a0*/  IMAD.WIDE.U32 R6, R7, 0x4, R18.reuse ;  /* 0x0000000407067825 */ /* 0x100fe400078e0012 */
[----:B------:R-:W3:Y:S02]  /*a9b0*/  LDG.E R4, desc[UR58][R4.64] ;  /* 0x0000003a04047981 */ /* 0x000ee4000c1e1900 */
[----:B------:R-:W-:Y:S02]  /*a9c0*/  IMAD.WIDE.U32 R8, R9, 0x4, R18 ;  /* 0x0000000409087825 */ /* 0x000fe400078e0012 */
[----:B------:R-:W4:Y:S04]  /*a9d0*/  LDG.E R7, desc[UR58][R6.64] ;  /* 0x0000003a06077981 */ /* 0x000f28000c1e1900 */
[----:B------:R-:W5:Y:S01]  /*a9e0*/  LDG.E R8, desc[UR58][R8.64] ;  /* 0x0000003a08087981 */ /* 0x000f62000c1e1900 */
[----:B------:R-:W-:-:S05]  /*a9f0*/  IADD3 R27, R27, R0, RZ ;  /* 0x000000001b1b7210 */ /* 0x000fca0007ffe0ff */
[----:B------:R-:W-:-:S05]  /*aa00*/  IMAD R29, R0, 0x3, R27 ;  /* 0x00000003001d7824 */ /* 0x000fca00078e021b */
[----:B------:R-:W-:Y:S02]  /*aa10*/  ISETP.GE.U32.AND P0, PT, R29, R26, PT ;  /* 0x0000001a1d00720c */ /* 0x000fe40003f06070 */
[----:B--2---:R-:W-:-:S05]  /*aa20*/  PRMT R21, R25, 0x7632, R21 ;  /* 0x0000763219157816 */ /* 0x004fca0000000015 */
[----:B------:R-:W-:Y:S01]  /*aa30*/  IMAD.IADD R24, R21, 0x1, R14 ;  /* 0x0000000115187824 */ /* 0x000fe200078e020e */
[----:B---3--:R-:W-:Y:S02]  /*aa40*/  PRMT R28, R4, 0x7632, R28 ;  /* 0x00007632041c7816 */ /* 0x008fe4000000001c */
[----:B----4-:R-:W-:Y:S02]  /*aa50*/  PRMT R14, R7, 0x7632, R14 ;  /* 0x00007632070e7816 */ /* 0x010fe4000000000e */
[----:B-----5:R-:W-:Y:S01]  /*aa60*/  PRMT R21, R8, 0x7632, R21 ;  /* 0x0000763208157816 */ /* 0x020fe20000000015 */
[----:B------:R-:W-:Y:S01]  /*aa70*/  IMAD.IADD R12, R25, 0x1, R12 ;  /* 0x00000001190c7824 */ /* 0x000fe200078e020c */
[----:B------:R-:W-:Y:S01]  /*aa80*/  IADD3 R3, R14, R3, RZ ;  /* 0x000000030e037210 */ /* 0x000fe20007ffe0ff */
[----:B------:R-:W-:Y:S01]  /*aa90*/  IMAD.IADD R20, R7, 0x1, R20 ;  /* 0x0000000107147824 */ /* 0x000fe200078e0214 */
[----:B------:R-:W-:Y:S01]  /*aaa0*/  IADD3 R15, R28, R15, RZ ;  /* 0x0000000f1c0f7210 */ /* 0x000fe20007ffe0ff */
[----:B------:R-:W-:Y:S01]  /*aab0*/  IMAD.IADD R10, R21, 0x1, R10 ;  /* 0x00000001150a7824 */ /* 0x000fe200078e020a */
[----:B------:R-:W-:-:S02]  /*aac0*/  IADD3 R13, R4, R13, RZ ;  /* 0x0000000d040d7210 */ /* 0x000fc40007ffe0ff */
[----:B------:R-:W-:Y:S02]  /*aad0*/  PRMT R14, R24, 0x7610, R14 ;  /* 0x00007610180e7816 */ /* 0x000fe4000000000e */
[----:B------:R-:W-:Y:S01]  /*aae0*/  IADD3 R11, R8, R11, RZ ;  /* 0x0000000b080b7210 */ /* 0x000fe20007ffe0ff */
[----:B------:R-:W-:Y:S06]  /*aaf0*/  @!P0 BRA `(.L_x_1352) ;  /* 0xfffffffc00708947 */ /* 0x000fec000383ffff */
[----:B------:R-:W-:Y:S05]  /*ab00*/  BSYNC B1 ;  /* 0x0000000000017941 */ /* 0x000fea0003800000 */
.L_x_1351:
[----:B------:R-:W-:Y:S02]  /*ab10*/  PRMT R9, R25, 0x7610, R9 ;  /* 0x0000761019097816 */ /* 0x000fe40000000009 */
[C---:B------:R-:W-:Y:S02]  /*ab20*/  PRMT R21, R7.reuse, 0x7610, R21 ;  /* 0x0000761007157816 */ /* 0x040fe40000000015 */
[----:B------:R-:W-:Y:S02]  /*ab30*/  PRMT R30, R7, 0x7632, R30 ;  /* 0x00007632071e7816 */ /* 0x000fe4000000001e */
[----:B------:R-:W-:Y:S02]  /*ab40*/  PRMT R25, R25, 0x7632, R25 ;  /* 0x0000763219197816 */ /* 0x000fe40000000019 */
[C---:B------:R-:W-:Y:S02]  /*ab50*/  PRMT R24, R4.reuse, 0x7610, R24 ;  /* 0x0000761004187816 */ /* 0x040fe40000000018 */
[----:B------:R-:W-:-:S02]  /*ab60*/  PRMT R28, R4, 0x7632, R28 ;  /* 0x00007632041c7816 */ /* 0x000fc4000000001c */
[C---:B------:R-:W-:Y:S02]  /*ab70*/  PRMT R6, R8.reuse, 0x7610, R6 ;  /* 0x0000761008067816 */ /* 0x040fe40000000006 */
[----:B------:R-:W-:-:S07]  /*ab80*/  PRMT R7, R8, 0x7632, R7 ;  /* 0x0000763208077816 */ /* 0x000fce0000000007 */
.L_x_1350:
[----:B------:R-:W-:Y:S05]  /*ab90*/  BSYNC B0 ;  /* 0x0000000000007941 */ /* 0x000fea0003800000 */
.L_x_1349:
[----:B------:R-:W-:Y:S01]  /*aba0*/  ISETP.GE.U32.AND P1, PT, R27, R26, PT ;  /* 0x0000001a1b00720c */ /* 0x000fe20003f26070 */
[----:B------:R-:W-:-:S12]  /*abb0*/  BSSY B0, `(.L_x_1353) ;  /* 0x0000022000007945 */ /* 0x000fd80003800000 */
[----:B------:R-:W-:Y:S05]  /*abc0*/  @P1 BRA `(.L_x_1354) ;  /* 0x0000000000801947 */ /* 0x000fea0003800000 */
[----:B------:R-:W-:-:S05]  /*abd0*/  IMAD R4, R22, R27, RZ ;  /* 0x0000001b16047224 */ /* 0x000fca00078e02ff */
[----:B------:R-:W-:-:S05]  /*abe0*/  SHF.R.U32.HI R5, RZ, 0x1, R4 ;  /* 0x00000001ff057819 */ /* 0x000fca0000011604 */
[----:B------:R-:W-:-:S06]  /*abf0*/  IMAD.WIDE.U32 R4, R5, 0x4, R18 ;  /* 0x0000000405047825 */ /* 0x000fcc00078e0012 */
[----:B------:R-:W2:Y:S01]  /*ac00*/  LDG.E R4, desc[UR58][R4.64] ;  /* 0x0000003a04047981 */ /* 0x000ea2000c1e1900 */
[----:B------:R-:W-:-:S05]  /*ac10*/  IMAD.IADD R29, R27, 0x1, R0 ;  /* 0x000000011b1d7824 */ /* 0x000fca00078e0200 */
[----:B------:R-:W-:Y:S02]  /*ac20*/  ISETP.GE.U32.AND P0, PT, R29, R26, PT ;  /* 0x0000001a1d00720c */ /* 0x000fe40003f06070 */
[C---:B--2---:R-:W-:Y:S02]  /*ac30*/  PRMT R9, R4.reuse, 0x7610, R9 ;  /* 0x0000761004097816 */ /* 0x044fe40000000009 */
[----:B------:R-:W-:-:S09]  /*ac40*/  PRMT R25, R4, 0x7632, R25 ;  /* 0x0000763204197816 */ /* 0x000fd20000000019 */
[----:B------:R-:W-:Y:S05]  /*ac50*/  @P0 BRA `(.L_x_1354) ;  /* 0x00000000005c0947 */ /* 0x000fea0003800000 */
[----:B------:R-:W-:-:S05]  /*ac60*/  IMAD R4, R22, R29, RZ ;  /* 0x0000001d16047224 */ /* 0x000fca00078e02ff */
[----:B------:R-:W-:-:S05]  /*ac70*/  SHF.R.U32.HI R5, RZ, 0x1, R4 ;  /* 0x00000001ff057819 */ /* 0x000fca0000011604 */
[----:B------:R-:W-:-:S06]  /*ac80*/  IMAD.WIDE.U32 R4, R5, 0x4, R18 ;  /* 0x0000000405047825 */ /* 0x000fcc00078e0012 */
[----:B------:R-:W2:Y:S01]  /*ac90*/  LDG.E R4, desc[UR58][R4.64] ;  /* 0x0000003a04047981 */ /* 0x000ea2000c1e1900 */
[----:B------:R-:W-:-:S04]  /*aca0*/  IADD3 R29, R29, R0, RZ ;  /* 0x000000001d1d7210 */ /* 0x000fc80007ffe0ff */
[----:B------:R-:W-:Y:S02]  /*acb0*/  ISETP.GE.U32.AND P0, PT, R29, R26, PT ;  /* 0x0000001a1d00720c */ /* 0x000fe40003f06070 */
[C---:B--2---:R-:W-:Y:S02]  /*acc0*/  PRMT R24, R4.reuse, 0x7610, R24 ;  /* 0x0000761004187816 */ /* 0x044fe40000000018 */
[----:B------:R-:W-:-:S09]  /*acd0*/  PRMT R28, R4, 0x7632, R28 ;  /* 0x00007632041c7816 */ /* 0x000fd2000000001c */
        /* <DEDUP_REMOVED lines=9> */
[----:B------:R-:W2:Y:S04]  /*ad70*/  LDG.E R4, desc[UR58][R4.64] ;  /* 0x0000003a04047981 */ /* 0x000ea8000c1e1900 */
[----:B------:R-:W3:Y:S01]  /*ad80*/  @!P0 LDG.E R18, desc[UR58][R18.64] ;  /* 0x0000003a12128981 */ /* 0x000ee2000c1e1900 */
[C---:B--2---:R-:W-:Y:S02]  /*ad90*/  PRMT R21, R4.reuse, 0x7610, R21 ;  /* 0x0000761004157816 */ /* 0x044fe40000000015 */
[----:B------:R-:W-:Y:S02]  /*ada0*/  PRMT R30, R4, 0x7632, R30 ;  /* 0x00007632041e7816 */ /* 0x000fe4000000001e */
[----:B---3--:R-:W-:-:S02]  /*adb0*/  @!P0 PRMT R6, R18, 0x7610, R6 ;  /* 0x0000761012068816 */ /* 0x008fc40000000006 */
[----:B------:R-:W-:-:S07]  /*adc0*/  @!P0 PRMT R7, R18, 0x7632, R7 ;  /* 0x0000763212078816 */ /* 0x000fce0000000007 */
.L_x_1354:
[----:B------:R-:W-:Y:S05]  /*add0*/  BSYNC B0 ;  /* 0x0000000000007941 */ /* 0x000fea0003800000 */
.L_x_1353:
[----:B------:R-:W-:Y:S04]  /*ade0*/  BSSY B0, `(.L_x_1355) ;  /* 0x0000015000007945 */ /* 0x000fe80003800000 */
[----:B------:R-:W-:Y:S05]  /*adf0*/  @P1 BRA `(.L_x_1356) ;  /* 0x00000000004c1947 */ /* 0x000fea0003800000 */
[----:B------:R-:W-:Y:S01]  /*ae00*/  IADD3 R5, R27, R0, RZ ;  /* 0x000000001b057210 */ /* 0x000fe20007ffe0ff */
[----:B------:R-:W-:Y:S01]  /*ae10*/  IMAD.IADD R9, R12, 0x1, R9 ;  /* 0x000000010c097824 */ /* 0x000fe200078e0209 */
[----:B------:R-:W-:Y:S02]  /*ae20*/  IADD3 R14, R14, R25, RZ ;  /* 0x000000190e0e7210 */ /* 0x000fe40007ffe0ff */
[----:B------:R-:W-:Y:S02]  /*ae30*/  ISETP.GE.U32.AND P0, PT, R5, R26, PT ;  /* 0x0000001a0500720c */ /* 0x000fe40003f06070 */
[----:B------:R-:W-:-:S11]  /*ae40*/  PRMT R12, R9, 0x7610, R12 ;  /* 0x00007610090c7816 */ /* 0x000fd6000000000c */
        /* <DEDUP_REMOVED lines=14> */
.L_x_1356:
[----:B------:R-:W-:Y:S05]  /*af30*/  BSYNC B0 ;  /* 0x0000000000007941 */ /* 0x000fea0003800000 */
.L_x_1355:
[----:B------:R-:W-:Y:S02]  /*af40*/  IADD3 R3, R3, R15, R14 ;  /* 0x0000000f03037210 */ /* 0x000fe40007ffe00e */
[----:B------:R-:W-:-:S03]  /*af50*/  IADD3 R12, R20, R13, R12 ;  /* 0x0000000d140c7210 */ /* 0x000fc60007ffe00c */
[----:B------:R-:W-:Y:S01]  /*af60*/  IMAD.IADD R3, R3, 0x1, R10 ;  /* 0x0000000103037824 */ /* 0x000fe200078e020a */
[----:B------:R-:W-:-:S04]  /*af70*/  IADD3 R12, R12, R11, RZ ;  /* 0x0000000b0c0c7210 */ /* 0x000fc80007ffe0ff */
[----:B------:R-:W-:Y:S02]  /*af80*/  PRMT R19, R3, 0x7610, R19 ;  /* 0x0000761003137816 */ /* 0x000fe40000000013 */
[----:B------:R-:W-:Y:S01]  /*af90*/  PRMT R0, R12, 0x7610, R0 ;  /* 0x000076100c007816 */ /* 0x000fe20000000000 */
[----:B------:R-:W-:Y:S06]  /*afa0*/  BRA `(.L_x_1315) ;  /* 0x0000000400e47947 */ /* 0x000fec0003800000 */
.L_x_1331:
[----:B------:R-:W0:Y:S01]  /*afb0*/  LDC R12, c[0x0][0x220] ;  /* 0x00008800ff0c7b82 */ /* 0x000e220000000800 */
[----:B------:R-:W-:Y:S07]  /*afc0*/  BSSY B0, `(.L_x_1357) ;  /* 0x000003c000007945 */ /* 0x000fee0003800000 */
[----:B------:R-:W1:Y:S01]  /*afd0*/  LDC.U16 R0, c[0x0][0x212] ;  /* 0x00008480ff007b82 */ /* 0x000e620000000400 */
        /* <DEDUP_REMOVED lines=8> */
[----:B------:R-:W-:-:S06]  /*b060*/  IMAD.MOV.U32 R20, RZ, RZ, R0 ;  /* 0x000000ffff147224 */ /* 0x000fcc00078e0000 */
[----:B------:R-:W-:Y:S05]  /*b070*/  @P0 BRA `(.L_x_1358) ;  /* 0x0000000000c00947 */ /* 0x000fea0003800000 */
[----:B------:R-:W-:Y:S01]  /*b080*/  BSSY B1, `(.L_x_1359) ;  /* 0x0000027000017945 */ /* 0x000fe20003800000 */
[-C--:B------:R-:W-:Y:S01]  /*b090*/  MOV R14, R0.reuse ;  /* 0x00000000000e7202 */ /* 0x080fe20000000f00 */
[--C-:B------:R-:W-:Y:S01]  /*b0a0*/  IMAD.MOV.U32 R3, RZ, RZ, R0.reuse ;  /* 0x000000ffff037224 */ /* 0x100fe200078e0000 */
[-C--:B------:R-:W-:Y:S01]  /*b0b0*/  MOV R11, R0.reuse ;  /* 0x00000000000b7202 */ /* 0x080fe20000000f00 */
[--C-:B------:R-:W-:Y:S01]  /*b0c0*/  IMAD.MOV.U32 R10, RZ, RZ, R0.reuse ;  /* 0x000000ffff0a7224 */ /* 0x100fe200078e0000 */
[----:B------:R-:W-:Y:S01]  /*b0d0*/  MOV R15, R0 ;  /* 0x00000000000f7202 */ /* 0x000fe20000000f00 */
[----:B------:R-:W-:-:S07]  /*b0e0*/  IMAD.MOV.U32 R20, RZ, RZ, R0 ;  /* 0x000000ffff147224 */ /* 0x000fce00078e0000 */
.L_x_1360:
        /* <DEDUP_REMOVED lines=8> */
[----:B------:R-:W2:Y:S01]  /*b170*/  LDG.E R25, desc[UR58][R24.64] ;  /* 0x0000003a18197981 */ /* 0x000ea2000c1e1900 */
[----:B------:R-:W-:-:S03]  /*b180*/  SHF.R.U32.HI R9, RZ, 0x1, R21 ;  /* 0x00000001ff097819 */ /* 0x000fc60000011615 */
[--C-:B------:R-:W-:Y:S01]  /*b190*/  IMAD.WIDE.U32 R6, R7, 0x4, R18.reuse ;  /* 0x0000000407067825 */ /* 0x100fe200078e0012 */
[----:B------:R-:W3:Y:S03]  /*b1a0*/  LDG.E R4, desc[UR58][R4.64] ;  /* 0x0000003a04047981 */ /* 0x000ee6000c1e1900 */
[----:B------:R-:W-:Y:S02]  /*b1b0*/  IMAD.WIDE.U32 R8, R9, 0x4, R18 ;  /* 0x0000000409087825 */ /* 0x000fe400078e0012 */
[----:B------:R-:W4:Y:S04]  /*b1c0*/  LDG.E R7, desc[UR58][R6.64] ;  /* 0x0000003a06077981 */ /* 0x000f28000c1e1900 */
[----:B------:R-:W5:Y:S01]  /*b1d0*/  LDG.E R8, desc[UR58][R8.64] ;  /* 0x0000003a08087981 */ /* 0x000f62000c1e1900 */
[----:B------:R-:W-:-:S04]  /*b1e0*/  IMAD.IADD R21, R21, 0x1, R12 ;  /* 0x0000000115157824 */ /* 0x000fc800078e020c */
[----:B------:R-:W-:-:S05]  /*b1f0*/  IMAD R27, R12, 0x3, R21 ;  /* 0x000000030c1b7824 */ /* 0x000fca00078e0215 */
[----:B------:R-:W-:Y:S02]  /*b200*/  ISETP.GE.U32.AND P0, PT, R27, R26, PT ;  /* 0x0000001a1b00720c */ /* 0x000fe40003f06070 */
[----:B--2---:R-:W-:-:S04]  /*b210*/  PRMT R22, R25, 0x7632, R22 ;  /* 0x0000763219167816 */ /* 0x004fc80000000016 */
[----:B------:R-:W-:Y:S02]  /*b220*/  IADD3 R24, R22, R11, RZ ;  /* 0x0000000b16187210 */ /* 0x000fe40007ffe0ff */
        /* <DEDUP_REMOVED lines=8> */
[----:B------:R-:W-:Y:S01]  /*b2b0*/  PRMT R11, R24, 0x7610, R11 ;  /* 0x00007610180b7816 */ /* 0x000fe2000000000b */
[----:B------:R-:W-:Y:S01]  /*b2c0*/  IMAD.IADD R15, R8, 0x1, R15 ;  /* 0x00000001080f7824 */ /* 0x000fe200078e020f */
[----:B------:R-:W-:Y:S01]  /*b2d0*/  IADD3 R14, R7, R14, RZ ;  /* 0x0000000e070e7210 */ /* 0x000fe20007ffe0ff */
[----:B------:R-:W-:Y:S06]  /*b2e0*/  @!P0 BRA `(.L_x_1360) ;  /* 0xfffffffc00808947 */ /* 0x000fec000383ffff */
[----:B------:R-:W-:Y:S05]  /*b2f0*/  BSYNC B1 ;  /* 0x0000000000017941 */ /* 0x000fea0003800000 */
.L_x_1359:
[C---:B------:R-:W-:Y:S02]  /*b300*/  PRMT R27, R25.reuse, 0x7610, R27 ;  /* 0x00007610191b7816 */ /* 0x040fe4000000001b */
[----:B------:R-:W-:Y:S02]  /*b310*/  PRMT R22, R25, 0x7632, R22 ;  /* 0x0000763219167816 */ /* 0x000fe40000000016 */
[C---:B------:R-:W-:Y:S02]  /*b320*/  PRMT R25, R7.reuse, 0x7610, R25 ;  /* 0x0000761007197816 */ /* 0x040fe40000000019 */
[----:B------:R-:W-:Y:S02]  /*b330*/  PRMT R28, R7, 0x7632, R28 ;  /* 0x00007632071c7816 */ /* 0x000fe4000000001c */
[C---:B------:R-:W-:Y:S02]  /*b340*/  PRMT R24, R4.reuse, 0x7610, R24 ;  /* 0x0000761004187816 */ /* 0x040fe40000000018 */
[----:B------:R-:W-:-:S02]  /*b350*/  PRMT R9, R4, 0x7632, R9 ;  /* 0x0000763204097816 */ /* 0x000fc40000000009 */
[C---:B------:R-:W-:Y:S02]  /*b360*/  PRMT R6, R8.reuse, 0x7610, R6 ;  /* 0x0000761008067816 */ /* 0x040fe40000000006 */
[----:B------:R-:W-:-:S07]  /*b370*/  PRMT R7, R8, 0x7632, R7 ;  /* 0x0000763208077816 */ /* 0x000fce0000000007 */
.L_x_1358:
[----:B------:R-:W-:Y:S05]  /*b380*/  BSYNC B0 ;  /* 0x0000000000007941 */ /* 0x000fea0003800000 */
.L_x_1357:
[----:B------:R-:W-:Y:S01]  /*b390*/  ISETP.GE.U32.AND P1, PT, R21, R26, PT ;  /* 0x0000001a1500720c */ /* 0x000fe20003f26070 */
[----:B------:R-:W-:-:S12]  /*b3a0*/  BSSY B0, `(.L_x_1361) ;  /* 0x000001e000007945 */ /* 0x000fd80003800000 */
[----:B------:R-:W-:Y:S05]  /*b3b0*/  @P1 BRA `(.L_x_1362) ;  /* 0x0000000000701947 */ /* 0x000fea0003800000 */
        /* <DEDUP_REMOVED lines=16> */
[----:B------:R-:W-:Y:S02]  /*b4c0*/  IADD3 R25, R29, R12, RZ ;  /* 0x0000000c1d197210 */ /* 0x000fe40007ffe0ff */
[----:B------:R-:W-:Y:S02]  /*b4d0*/  SHF.R.U32.HI R5, RZ, 0x1, R29 ;  /* 0x00000001ff057819 */ /* 0x000fe4000001161d */
[----:B------:R-:W-:-:S03]  /*b4e0*/  ISETP.GE.U32.AND P0, PT, R25, R26, PT ;  /* 0x0000001a1900720c */ /* 0x000fc60003f06070 */
[----:B------:R-:W-:-:S06]  /*b4f0*/  IMAD.WIDE.U32 R4, R5, 0x4, R18 ;  /* 0x0000000405047825 */ /* 0x000fcc00078e0012 */
[----:B------:R-:W2:Y:S04]  /*b500*/  LDG.E R4, desc[UR58][R4.64] ;  /* 0x0000003a04047981 */ /* 0x000ea8000c1e1900 */
[----:B------:R-:W-:-:S05]  /*b510*/  @!P0 SHF.R.U32.HI R25, RZ, 0x1, R25 ;  /* 0x00000001ff198819 */ /* 0x000fca0000011619 */
[----:B------:R-:W-:-:S06]  /*b520*/  @!P0 IMAD.WIDE.U32 R18, R25, 0x4, R18 ;  /* 0x0000000419128825 */ /* 0x000fcc00078e0012 */
[----:B------:R-:W3:Y:S01]  /*b530*/  @!P0 LDG.E R18, desc[UR58][R18.64] ;  /* 0x0000003a12128981 */ /* 0x000ee2000c1e1900 */
[C---:B--2---:R-:W-:Y:S02]  /*b540*/  PRMT R25, R4.reuse, 0x7610, R25 ;  /* 0x0000761004197816 */ /* 0x044fe40000000019 */
[----:B------:R-:W-:Y:S02]  /*b550*/  PRMT R28, R4, 0x7632, R28 ;  /* 0x00007632041c7816 */ /* 0x000fe4000000001c */
[C---:B---3--:R-:W-:Y:S02]  /*b560*/  @!P0 PRMT R6, R18.reuse, 0x7610, R6 ;  /* 0x0000761012068816 */ /* 0x048fe40000000006 */
[----:B------:R-:W-:-:S07]  /*b570*/  @!P0 PRMT R7, R18, 0x7632, R7 ;  /* 0x0000763212078816 */ /* 0x000fce0000000007 */
.L_x_1362:
[----:B------:R-:W-:Y:S05]  /*b580*/  BSYNC B0 ;  /* 0x0000000000007941 */ /* 0x000fea0003800000 */
.L_x_1361:
[----:B------:R-:W-:Y:S04]  /*b590*/  BSSY B0, `(.L_x_1363) ;  /* 0x0000014000007945 */ /* 0x000fe80003800000 */
        /* <DEDUP_REMOVED lines=15> */
[----:B------:R-:W-:Y:S01]  /*b690*/  @!P0 IMAD.IADD R7, R20, 0x1, R7 ;  /* 0x0000000114078824 */ /* 0x000fe200078e0207 */
[----:B------:R-:W-:-:S04]  /*b6a0*/  @!P0 IADD3 R6, R15, R6, RZ ;  /* 0x000000060f068210 */ /* 0x000fc80007ffe0ff */
[----:B------:R-:W-:Y:S02]  /*b6b0*/  @!P0 PRMT R15, R6, 0x7610, R15 ;  /* 0x00007610060f8816 */ /* 0x000fe4000000000f */
[----:B------:R-:W-:-:S07]  /*b6c0*/  @!P0 PRMT R20, R7, 0x7610, R20 ;  /* 0x0000761007148816 */ /* 0x000fce0000000014 */
.L_x_1364:
[----:B------:R-:W-:Y:S05]  /*b6d0*/  BSYNC B0 ;  /* 0x0000000000007941 */ /* 0x000fea0003800000 */
.L_x_1363:
[----:B------:R-:W-:Y:S02]  /*b6e0*/  IADD3 R10, R14, R3, R10 ;  /* 0x000000030e0a7210 */ /* 0x000fe40007ffe00a */
[----:B------:R-:W-:-:S03]  /*b6f0*/  IADD3 R11, R13, R0, R11 ;  /* 0x000000000d0b7210 */ /* 0x000fc60007ffe00b */
[----:B------:R-:W-:Y:S01]  /*b700*/  IMAD.IADD R10, R10, 0x1, R15 ;  /* 0x000000010a0a7824 */ /* 0x000fe200078e020f */
[----:B------:R-:W-:-:S04]  /*b710*/  IADD3 R11, R11, R20, RZ ;  /* 0x000000140b0b7210 */ /* 0x000fc80007ffe0ff */
[----:B------:R-:W-:Y:S02]  /*b720*/  PRMT R19, R11, 0x7610, R19 ;  /* 0x000076100b137816 */ /* 0x000fe40000000013 */
[----:B------:R-:W-:-:S07]  /*b730*/  PRMT R0, R10, 0x7610, R0 ;  /* 0x000076100a007816 */ /* 0x000fce0000000000 */
.L_x_1315:
[----:B------:R-:W-:Y:S05]  /*b740*/  BSYNC B6 ;  /* 0x0000000000067941 */ /* 0x000fea0003800000 */
.L_x_1314:
[----:B------:R-:W-:Y:S02]  /*b750*/  ULDC UR4, c[0x0][0x230] ;  /* 0x00008c0000047ab9 */ /* 0x000fe40000000800 */
[----:B------:R-:W-:-:S13]  /*b760*/  ISETP.NE.AND P0, PT, RZ, UR4, PT ;  /* 0x00000004ff007c0c */ /* 0x000fda000bf05270 */
[----:B------:R-:W-:Y:S05]  /*b770*/  @!P0 BRA `(.L_x_1365) ;  /* 0x00000000007c8947 */ /* 0x000fea0003800000 */
[----:B------:R-:W1:Y:S01]  /*b780*/  S2R R5, SR_CgaCtaId ;  /* 0x0000000000057919 */ /* 0x000e620000008800 */
[----:B------:R-:W2:Y:S01]  /*b790*/  LDC R11, c[0x0][RZ] ;  /* 0x00000000ff0b7b82 */ /* 0x000ea20000000800 */
[----:B------:R-:W-:Y:S02]  /*b7a0*/  MOV R3, 0x400 ;  /* 0x0000040000037802 */ /* 0x000fe40000000f00 */
[----:B------:R-:W-:Y:S02]  /*b7b0*/  PRMT R6, R0, 0x5410, R19 ;  /* 0x0000541000067816 */ /* 0x000fe40000000013 */
[----:B------:R-:W-:-:S03]  /*b7c0*/  IADD3 R4, R3, 0x10, RZ ;  /* 0x0000001003047810 */ /* 0x000fc60007ffe0ff */
[----:B------:R-:W3:Y:S01]  /*b7d0*/  LDC R10, c[0x0][0x4] ;  /* 0x00000100ff0a7b82 */ /* 0x000ee20000000800 */
[----:B--2---:R-:W-:Y:S01]  /*b7e0*/  IMAD R3, R23, R11, R2 ;  /* 0x0000000b17037224 */ /* 0x004fe200078e0202 */
[----:B-1----:R-:W-:Y:S02]  /*b7f0*/  LEA R4, R5, R4, 0x18 ;  /* 0x0000000405047211 */ /* 0x002fe400078ec0ff */
[----:B---3--:R-:W-:-:S03]  /*b800*/  SHF.R.U32.HI R5, RZ, 0x1, R10 ;  /* 0x00000001ff057819 */ /* 0x008fc6000001160a */
[----:B------:R-:W-:Y:S01]  /*b810*/  IMAD R3, R3, 0x4, R4 ;  /* 0x0000000403037824 */ /* 0x000fe200078e0204 */
[----:B------:R-:W-:-:S04]  /*b820*/  ISETP.NE.AND P0, PT, R5, RZ, PT ;  /* 0x000000ff0500720c */ /* 0x000fc80003f05270 */
[----:B------:R1:W-:Y:S09]  /*b830*/  STS [R3], R6 ;  /* 0x0000000603007388 */ /* 0x0003f20000000800 */
[----:B-1----:R-:W-:Y:S05]  /*b840*/  @!P0 BRA `(.L_x_1365) ;  /* 0x0000000000488947 */ /* 0x002fea0003800000 */
.L_x_1366:
[-C--:B------:R-:W-:Y:S01]  /*b850*/  IADD3 R7, R23, R5.reuse, RZ ;  /* 0x0000000517077210 */ /* 0x080fe20007ffe0ff */
[----:B------:R-:W-:Y:S05]  /*b860*/  WARPSYNC.ALL ;  /* 0x0000000000007948 */ /* 0x000fea0003800000 */
[----:B------:R-:W-:Y:S01]  /*b870*/  BAR.SYNC.DEFER_BLOCKING 0x0 ;  /* 0x0000000000007b1d */ /* 0x000fe20000010000 */
[----:B------:R-:W-:Y:S02]  /*b880*/  ISETP.GE.U32.AND P0, PT, R7, R10, PT ;  /* 0x0000000a0700720c */ /* 0x000fe40003f06070 */
[----:B------:R-:W-:Y:S02]  /*b890*/  ISETP.GT.AND P1, PT, R5, 0x1, PT ;  /* 0x000000010500780c */ /* 0x000fe40003f24270 */
[----:B------:R-:W-:-:S02]  /*b8a0*/  ISETP.GE.U32.OR P0, PT, R23, R5, P0 ;  /* 0x000000051700720c */ /* 0x000fc40000706470 */
[----:B------:R-:W-:-:S11]  /*b8b0*/  SHF.R.S32.HI R5, RZ, 0x1, R5 ;  /* 0x00000001ff057819 */ /* 0x000fd60000011405 */
[----:B------:R-:W-:-:S04]  /*b8c0*/  @!P0 IMAD R7, R7, R11, R2 ;  /* 0x0000000b07078224 */ /* 0x000fc800078e0202 */
[----:B------:R-:W-:-:S06]  /*b8d0*/  @!P0 IMAD R7, R7, 0x4, R4 ;  /* 0x0000000407078824 */ /* 0x000fcc00078e0204 */
[----:B-1----:R-:W1:Y:S02]  /*b8e0*/  @!P0 LDS R7, [R7] ;  /* 0x0000000007078984 */ /* 0x002e640000000800 */
[----:B-1----:R-:W-:Y:S02]  /*b8f0*/  @!P0 PRMT R6, R7, 0x7632, R6 ;  /* 0x0000763207068816 */ /* 0x002fe40000000006 */
[----:B------:R-:W-:-:S03]  /*b900*/  @!P0 IADD3 R8, R0, R7, RZ ;  /* 0x0000000700088210 */ /* 0x000fc60007ffe0ff */
[----:B------:R-:W-:Y:S01]  /*b910*/  @!P0 IMAD.IADD R9, R19, 0x1, R6 ;  /* 0x0000000113098824 */ /* 0x000fe200078e0206 */
[----:B------:R-:W-:-:S04]  /*b920*/  @!P0 PRMT R0, R8, 0x7610, R0 ;  /* 0x0000761008008816 */ /* 0x000fc80000000000 */
[----:B------:R-:W-:Y:S02]  /*b930*/  @!P0 PRMT R6, R8, 0x5410, R9 ;  /* 0x0000541008068816 */ /* 0x000fe40000000009 */
[----:B------:R-:W-:-:S03]  /*b940*/  @!P0 PRMT R19, R9, 0x7610, R19 ;  /* 0x0000761009138816 */ /* 0x000fc60000000013 */
[----:B------:R1:W-:Y:S01]  /*b950*/  @!P0 STS [R3], R6 ;  /* 0x0000000603008388 */ /* 0x0003e20000000800 */
[----:B------:R-:W-:Y:S05]  /*b960*/  @P1 BRA `(.L_x_1366) ;  /* 0xfffffffc00b81947 */ /* 0x000fea000383ffff */
.L_x_1365:
[----:B------:R-:W-:Y:S02]  /*b970*/  ULDC UR4, c[0x0][0x22c] ;  /* 0x00008b0000047ab9 */ /* 0x000fe40000000800 */
[----:B------:R-:W-:-:S13]  /*b980*/  ISETP.NE.AND P0, PT, RZ, UR4, PT ;  /* 0x00000004ff007c0c */ /* 0x000fda000bf05270 */
[----:B------:R-:W-:Y:S05]  /*b990*/  @!P0 BRA `(.L_x_1367) ;  /* 0x0000000000c88947 */ /* 0x000fea0003800000 */
[----:B------:R-:W2:Y:S02]  /*b9a0*/  LDC R8, c[0x0][RZ] ;  /* 0x00000000ff087b82 */ /* 0x000ea40000000800 */
[----:B--2---:R-:W-:Y:S02]  /*b9b0*/  ISETP.GT.AND P0, PT, R8, 0x20, PT ;  /* 0x000000200800780c */ /* 0x004fe40003f04270 */
[----:B-1----:R-:W-:-:S11]  /*b9c0*/  MOV R3, R8 ;  /* 0x0000000800037202 */ /* 0x002fd60000000f00 */
[----:B------:R-:W-:Y:S05]  /*b9d0*/  @!P0 BRA `(.L_x_1368) ;  /* 0x00000000007c8947 */ /* 0x000fea0003800000 */
[----:B------:R-:W1:Y:S01]  /*b9e0*/  S2UR UR5, SR_CgaCtaId ;  /* 0x00000000000579c3 */ /* 0x000e620000008800 */
[----:B------:R-:W-:Y:S01]  /*b9f0*/  UMOV UR4, 0x400 ;  /* 0x0000040000047882 */ /* 0x000fe20000000000 */
[----:B------:R-:W-:Y:S01]  /*ba00*/  IMAD R3, R23, R8, R2 ;  /* 0x0000000817037224 */ /* 0x000fe200078e0202 */
[----:B------:R-:W-:Y:S01]  /*ba10*/  UIADD3 UR4, UR4, 0x10, URZ ;  /* 0x0000001004047890 */ /* 0x000fe2000fffe03f */
[----:B------:R-:W-:-:S03]  /*ba20*/  PRMT R7, R0, 0x5410, R19 ;  /* 0x0000541000077816 */ /* 0x000fc60000000013 */
[----:B-1----:R-:W-:-:S06]  /*ba30*/  ULEA UR4, UR5, UR4, 0x18 ;  /* 0x0000000405047291 */ /* 0x002fcc000f8ec03f */
[----:B------:R-:W-:Y:S02]  /*ba40*/  LEA R4, R3, UR4, 0x2 ;  /* 0x0000000403047c11 */ /* 0x000fe4000f8e10ff */
[----:B------:R-:W-:-:S03]  /*ba50*/  LEA.HI R3, R8, R8, RZ, 0x1 ;  /* 0x0000000808037211 */ /* 0x000fc600078f08ff */
[----:B------:R1:W-:Y:S01]  /*ba60*/  STS [R4], R7 ;  /* 0x0000000704007388 */ /* 0x0003e20000000800 */
[----:B------:R-:W-:Y:S01]  /*ba70*/  SHF.R.S32.HI R5, RZ, 0x1, R3 ;  /* 0x00000001ff057819 */ /* 0x000fe20000011403 */
[----:B------:R-:W-:-:S03]  /*ba80*/  IMAD.MOV.U32 R3, RZ, RZ, 0x20 ;  /* 0x00000020ff037424 */ /* 0x000fc600078e00ff */
[----:B------:R-:W-:-:S13]  /*ba90*/  ISETP.GE.AND P0, PT, R5, 0x20, PT ;  /* 0x000000200500780c */ /* 0x000fda0003f06270 */
[----:B-1----:R-:W-:Y:S05]  /*baa0*/  @!P0 BRA `(.L_x_1368) ;  /* 0x0000000000488947 */ /* 0x002fea0003800000 */
.L_x_1369:
[----:B-1----:R-:W-:Y:S01]  /*bab0*/  IADD3 R3, R2, R5, RZ ;  /* 0x0000000502037210 */ /* 0x002fe20007ffe0ff */
[----:B------:R-:W-:Y:S05]  /*bac0*/  WARPSYNC.ALL ;  /* 0x0000000000007948 */ /* 0x000fea0003800000 */
[----:B------:R-:W-:Y:S01]  /*bad0*/  BAR.SYNC.DEFER_BLOCKING 0x0 ;  /* 0x0000000000007b1d */ /* 0x000fe20000010000 */
[----:B------:R-:W-:-:S04]  /*bae0*/  ISETP.GE.U32.AND P0, PT, R3, R8, PT ;  /* 0x000000080300720c */ /* 0x000fc80003f06070 */
[----:B------:R-:W-:-:S13]  /*baf0*/  ISETP.GE.U32.OR P0, PT, R2, R5, P0 ;  /* 0x000000050200720c */ /* 0x000fda0000706470 */
[----:B------:R-:W-:Y:S01]  /*bb00*/  @!P0 IMAD R3, R5, 0x4, R4 ;  /* 0x0000000405038824 */ /* 0x000fe200078e0204 */
[----:B------:R-:W-:-:S04]  /*bb10*/  SHF.R.S32.HI R5, RZ, 0x1, R5 ;  /* 0x00000001ff057819 */ /* 0x000fc80000011405 */
[----:B------:R-:W-:Y:S01]  /*bb20*/  ISETP.GE.AND P1, PT, R5, 0x20, PT ;  /* 0x000000200500780c */ /* 0x000fe20003f26270 */
[----:B------:R-:W1:Y:S02]  /*bb30*/  @!P0 LDS R3, [R3] ;  /* 0x0000000003038984 */ /* 0x000e640000000800 */
        /* <DEDUP_REMOVED lines=8> */
[----:B-1----:R-:W-:-:S11]  /*bbc0*/  HFMA2.MMA R3, -RZ, RZ, 0, 1.9073486328125e-06 ;  /* 0x00000020ff037435 */ /* 0x002fd600000001ff */
.L_x_1368:
[----:B------:R-:W-:Y:S01]  /*bbd0*/  ISETP.GE.AND P0, PT, R3, 0x2, PT ;  /* 0x000000020300780c */ /* 0x000fe20003f06270 */
[----:B------:R-:W-:Y:S05]  /*bbe0*/  WARPSYNC.ALL ;  /* 0x0000000000007948 */ /* 0x000fea0003800000 */
[----:B------:R-:W-:Y:S07]  /*bbf0*/  BAR.SYNC.DEFER_BLOCKING 0x0 ;  /* 0x0000000000007b1d */ /* 0x000fee0000010000 */
[----:B------:R-:W-:Y:S05]  /*bc00*/  @!P0 BRA `(.L_x_1367) ;  /* 0x00000000002c8947 */ /* 0x000fea0003800000 */
[----:B------:R-:W-:-:S07]  /*bc10*/  IMAD.MOV.U32 R4, RZ, RZ, 0x1 ;  /* 0x00000001ff047424 */ /* 0x000fce00078e00ff */
.L_x_1370:
[----:B------:R-:W-:Y:S02]  /*bc20*/  PRMT R7, R19, 0x9910, RZ ;  /* 0x0000991013077816 */ /* 0x000fe400000000ff */
[----:B------:R-:W-:-:S03]  /*bc30*/  PRMT R5, R0, 0x9910, RZ ;  /* 0x0000991000057816 */ /* 0x000fc600000000ff */
[----:B------:R-:W1:Y:S04]  /*bc40*/  SHFL.DOWN PT, R6, R7, R4, 0x1f ;  /* 0x08001f0407067589 */ /* 0x000e6800000e0000 */
[----:B------:R2:W3:Y:S02]  /*bc50*/  SHFL.DOWN PT, R5, R5, R4, 0x1f ;  /* 0x08001f0405057589 */ /* 0x0004e400000e0000 */
[----:B--2---:R-:W-:-:S04]  /*bc60*/  SHF.L.U32 R4, R4, 0x1, RZ ;  /* 0x0000000104047819 */ /* 0x004fc800000006ff */
[----:B------:R-:W-:Y:S02]  /*bc70*/  ISETP.GE.AND P0, PT, R4, R3, PT ;  /* 0x000000030400720c */ /* 0x000fe40003f06270 */
[----:B-1----:R-:W-:Y:S01]  /*bc80*/  IADD3 R6, R6, R19, RZ ;  /* 0x0000001306067210 */ /* 0x002fe20007ffe0ff */
[----:B---3--:R-:W-:-:S03]  /*bc90*/  IMAD.IADD R0, R5, 0x1, R0 ;  /* 0x0000000105007824 */ /* 0x008fc600078e0200 */
[----:B------:R-:W-:-:S07]  /*bca0*/  PRMT R19, R6, 0x7610, R19 ;  /* 0x0000761006137816 */ /* 0x000fce0000000013 */
[----:B------:R-:W-:Y:S05]  /*bcb0*/  @!P0 BRA `(.L_x_1370) ;  /* 0xfffffffc00d88947 */ /* 0x000fea000383ffff */
.L_x_1367:
[----:B------:R-:W2:Y:S01]  /*bcc0*/  LDC R13, c[0x0][0x3e8] ;  /* 0x0000fa00ff0d7b82 */ /* 0x000ea20000000800 */
[----:B------:R-:W-:Y:S01]  /*bcd0*/  IMAD.MOV.U32 R18, RZ, RZ, RZ ;  /* 0x000000ffff127224 */ /* 0x000fe200078e00ff */
[----:B------:R-:W-:Y:S02]  /*bce0*/  MOV R22, RZ ;  /* 0x000000ff00167202 */ /* 0x000fe40000000f00 */
[----:B--2---:R-:W-:-:S13]  /*bcf0*/  ISETP.NE.AND P1, PT, R13, RZ, PT ;  /* 0x000000ff0d00720c */ /* 0x004fda0003f25270 */
[----:B------:R-:W-:Y:S05]  /*bd00*/  @!P1 BRA `(.L_x_1371) ;  /* 0x0000001000449947 */ /* 0x000fea0003800000 */
        /* <DEDUP_REMOVED lines=273> */
.L_x_1371:
[----:B------:R-:W-:Y:S02]  /*ce20*/  ULDC.64 UR4, c[0x0][0x5e8] ;  /* 0x00017a0000047ab9 */ /* 0x000fe40000000a00 */
[----:B-1----:R-:W-:-:S05]  /*ce30*/  IADD3 R6, P0, R22, UR4, RZ ;  /* 0x0000000416067c10 */ /* 0x002fca000ff1e0ff */
[----:B------:R-:W-:Y:S01]  /*ce40*/  IMAD.X R7, RZ, RZ, UR5, P0 ;  /* 0x00000005ff077e24 */ /* 0x000fe200080e06ff */
[----:B------:R-:W-:Y:S07]  /*ce50*/  @!P1 BRA `(.L_x_1372) ;  /* 0x0000001000489947 */ /* 0x000fee0003800000 */
[----:B------:R-:W-:Y:S01]  /*ce60*/  IADD3 R5, R17, 0x1, RZ ;  /* 0x0000000111057810 */ /* 0x000fe20007ffe0ff */
        /* <DEDUP_REMOVED lines=273> */
.L_x_1372:
        /* <DEDUP_REMOVED lines=13> */
[----:B------:R-:W1:Y:S01]  /*e050*/  S2R R3, SR_CTAID.X ;  /* 0x0000000000037919 */ /* 0x000e620000002500 */
[----:B------:R-:W-:Y:S01]  /*e060*/  ULDC.64 UR6, c[0x0][0x238] ;  /* 0x00008e0000067ab9 */ /* 0x000fe20000000a00 */
[----:B------:R-:W-:Y:S01]  /*e070*/  CS2R R16, SRZ ;  /* 0x0000000000107805 */ /* 0x000fe2000001ff00 */
[----:B------:R-:W-:Y:S01]  /*e080*/  IMAD R6, R2, UR6, RZ ;  /* 0x0000000602067c24 */ /* 0x000fe2000f8e02ff */
[----:B------:R-:W-:-:S03]  /*e090*/  ULDC UR6, c[0x0][0x224] ;  /* 0x0000890000067ab9 */ /* 0x000fc60000000800 */
[----:B------:R-:W-:-:S04]  /*e0a0*/  IMAD R6, R23, UR7, R6 ;  /* 0x0000000717067c24 */ /* 0x000fc8000f8e0206 */
[----:B-1----:R-:W-:-:S04]  /*e0b0*/  IMAD R6, R3, UR6, R6 ;  /* 0x0000000603067c24 */ /* 0x002fc8000f8e0206 */
[----:B------:R-:W-:Y:S01]  /*e0c0*/  IMAD.SHL.U32 R9, R6, 0x2, RZ ;  /* 0x0000000206097824 */ /* 0x000fe200078e00ff */
        /* <DEDUP_REMOVED lines=266> */
[----:B------:R-:W-:-:S09]  /*f170*/  ULDC.64 UR6, c[0x0][0x510] ;  /* 0x0001440000067ab9 */ /* 0x000fd20000000a00 */
[----:B------:R-:W-:Y:S01]  /*f180*/  IMAD.HI.U32 R6, R7, UR6, R6 ;  /* 0x0000000607067c27 */ /* 0x000fe2000f8e0006 */
[----:B------:R-:W-:-:S04]  /*f190*/  ULDC UR6, c[0x0][0x50c] ;  /* 0x0001430000067ab9 */ /* 0x000fc80000000800 */
[----:B------:R-:W-:-:S05]  /*f1a0*/  SHF.R.U32.HI R6, RZ, UR7, R6 ;  /* 0x00000007ff067c19 */ /* 0x000fca0008011606 */
[----:B------:R-:W-:-:S04]  /*f1b0*/  IMAD.MOV R6, RZ, RZ, -R6 ;  /* 0x000000ffff067224 */ /* 0x000fc800078e0a06 */
[----:B------:R-:W-:Y:S01]  /*f1c0*/  IMAD R6, R6, UR6, R7 ;  /* 0x0000000606067c24 */ /* 0x000fe2000f8e0207 */
[----:B------:R-:W-:-:S03]  /*f1d0*/  ULDC UR6, c[0x0][0x5d8] ;  /* 0x0001760000067ab9 */ /* 0x000fc60000000800 */
[----:B------:R-:W-:-:S07]  /*f1e0*/  IMAD R17, R6, UR6, R17 ;  /* 0x0000000606117c24 */ /* 0x000fce000f8e0211 */
.L_x_1374:
[----:B------:R-:W-:-:S04]  /*f1f0*/  IADD3 R6, P0, R17, UR4, RZ ;  /* 0x0000000411067c10 */ /* 0x000fc8000ff1e0ff */
[----:B------:R-:W-:Y:S01]  /*f200*/  IADD3.X R7, RZ, UR5, RZ, P0, !PT ;  /* 0x00000005ff077c10 */ /* 0x000fe200087fe4ff */
[----:B------:R-:W-:Y:S08]  /*f210*/  @!P1 BRA `(.L_x_1375) ;  /* 0x0000001000489947 */ /* 0x000ff00003800000 */
[----:B------:R-:W-:Y:S01]  /*f220*/  MOV R14, RZ ;  /* 0x000000ff000e7202 */ /* 0x000fe20000000f00 */
[----:B------:R-:W-:Y:S01]  /*f230*/  VIADD R15, R9, 0x1 ;  /* 0x00000001090f7836 */ /* 0x000fe20000000000 */
        /* <DEDUP_REMOVED lines=267> */
[----:B------:R-:W-:-:S04]  /*102f0*/  SHF.R.U32.HI R10, RZ, UR7, R10 ;  /* 0x00000007ff0a7c19 */ /* 0x000fc8000801160a */
[----:B------:R-:W-:-:S05]  /*10300*/  IADD3 R11, -R10, RZ, RZ ;  /* 0x000000ff0a0b7210 */ /* 0x000fca0007ffe1ff */
[----:B------:R-:W-:Y:S01]  /*10310*/  IMAD R11, R11, UR6, R15 ;  /* 0x000000060b0b7c24 */ /* 0x000fe2000f8e020f */
[----:B------:R-:W-:-:S03]  /*10320*/  ULDC UR6, c[0x0][0x5d8] ;  /* 0x0001760000067ab9 */ /* 0x000fc60000000800 */
[----:B------:R-:W-:-:S07]  /*10330*/  IMAD R16, R11, UR6, R16 ;  /* 0x000000060b107c24 */ /* 0x000fce000f8e0210 */
.L_x_1375:
        /* <DEDUP_REMOVED lines=16> */
.L_x_1377:
[----:B------:R-:W-:Y:S05]  /*10440*/  BSYNC B0 ;  /* 0x0000000000007941 */ /* 0x000fea0003800000 */
.L_x_1376:
        /* <DEDUP_REMOVED lines=13> */
[----:B------:R1:W-:Y:S04]  /*10520*/  STG.E.U16 desc[UR58][R10.64], R0 ;  /* 0x000000000a007986 */ /* 0x0003e8000c10153a */
[----:B------:R1:W-:Y:S02]  /*10530*/  STG.E.U16 desc[UR58][R10.64+0x2], R19 ;  /* 0x000002130a007986 */ /* 0x0003e4000c10153a */
.L_x_1379:
[----:B------:R-:W-:Y:S05]  /*10540*/  BSYNC B0 ;  /* 0x0000000000007941 */ /* 0x000fea0003800000 */
.L_x_1378:
        /* <DEDUP_REMOVED lines=35> */
.L_x_1381:
[----:B------:R-:W-:Y:S05]  /*10780*/  BSYNC B0 ;  /* 0x0000000000007941 */ /* 0x000fea0003800000 */
.L_x_1380:
        /* <DEDUP_REMOVED lines=17> */
[----:B------:R-:W-:Y:S01]  /*108a0*/  ULDC.U16 UR9, c[0x0][0x212] ;  /* 0x0000848000097ab9 */ /* 0x000fe20000000400 */
[----:B------:R-:W-:Y:S01]  /*108b0*/  BSSY B0, `(.L_x_1382) ;  /* 0x0000030000007945 */ /* 0x000fe20003800000 */
[----:B------:R-:W-:-:S03]  /*108c0*/  IMAD.U32 R13, RZ, RZ, UR9 ;  /* 0x00000009ff0d7e24 */ /* 0x000fc6000f8e00ff */
[----:B------:R-:W-:Y:S05]  /*108d0*/  @!P0 BRA `(.L_x_1383) ;  /* 0x0000000000608947 */ /* 0x000fea0003800000 */
[----:B------:R-:W-:Y:S01]  /*108e0*/  ULDC UR6, c[0x0][0x0] ;  /* 0x0000000000067ab9 */ /* 0x000fe20000000800 */
[----:B------:R-:W-:Y:S01]  /*108f0*/  ULDC UR8, c[0x0][0x228] ;  /* 0x00008a0000087ab9 */ /* 0x000fe20000000800 */
[----:B------:R-:W-:Y:S01]  /*10900*/  IMAD R0, R23, UR6, R2 ;  /* 0x0000000617007c24 */ /* 0x000fe2000f8e0202 */
[----:B------:R-:W-:-:S04]  /*10910*/  MOV R18, UR9 ;  /* 0x0000000900127c02 */ /* 0x000fc80008000f00 */
[----:B------:R-:W-:-:S13]  /*10920*/  ISETP.GE.U32.AND P0, PT, R0, UR8, PT ;  /* 0x0000000800007c0c */ /* 0x000fda000bf06070 */
[----:B------:R-:W-:Y:S05]  /*10930*/  @P0 BRA `(.L_x_1384) ;  /* 0x00000000009c0947 */ /* 0x000fea0003800000 */
[----:B------:R-:W-:Y:S01]  /*10940*/  ULDC UR7, c[0x0][0x10] ;  /* 0x0000040000077ab9 */ /* 0x000fe20000000800 */
[----:B------:R-:W1:Y:S01]  /*10950*/  LDC R19, c[0x0][0x4] ;  /* 0x00000100ff137b82 */ /* 0x000e620000000800 */
[----:B------:R-:W-:Y:S01]  /*10960*/  BSSY B1, `(.L_x_1385) ;  /* 0x000000e000017945 */ /* 0x000fe20003800000 */
[----:B------:R-:W-:Y:S01]  /*10970*/  MOV R18, UR9 ;  /* 0x0000000900127c02 */ /* 0x000fe20008000f00 */
[----:B------:R-:W-:-:S05]  /*10980*/  IMAD R3, R3, UR7, RZ ;  /* 0x0000000703037c24 */ /* 0x000fca000f8e02ff */
[----:B------:R-:W2:Y:S01]  /*10990*/  LDC.64 R10, c[0x0][0x600] ;  /* 0x00018000ff0a7b82 */ /* 0x000ea20000000a00 */
[----:B-1----:R-:W-:-:S07]  /*109a0*/  IMAD R19, R19, UR6, RZ ;  /* 0x0000000613137c24 */ /* 0x002fce000f8e02ff */
.L_x_1386:
[----:B------:R-:W-:-:S04]  /*109b0*/  IMAD.IADD R15, R3, 0x1, R0 ;  /* 0x00000001030f7824 */ /* 0x000fc800078e0200 */
[----:B--2---:R-:W-:-:S05]  /*109c0*/  IMAD.WIDE.U32 R14, R15, 0x4, R10 ;  /* 0x000000040f0e7825 */ /* 0x004fca00078e000a */
[----:B------:R-:W2:Y:S04]  /*109d0*/  LDG.E.U16 R20, desc[UR58][R14.64] ;  /* 0x0000003a0e147981 */ /* 0x000ea8000c1e1500 */
[----:B------:R-:W3:Y:S01]  /*109e0*/  LDG.E.U16 R21, desc[UR58][R14.64+0x2] ;  /* 0x0000023a0e157981 */ /* 0x000ee2000c1e1500 */
[----:B------:R-:W-:-:S04]  /*109f0*/  IADD3 R0, R19, R0, RZ ;  /* 0x0000000013007210 */ /* 0x000fc80007ffe0ff */
[----:B------:R-:W-:Y:S02]  /*10a00*/  ISETP.GE.U32.AND P0, PT, R0, UR8, PT ;  /* 0x0000000800007c0c */ /* 0x000fe4000bf06070 */
[----:B--2---:R-:W-:Y:S01]  /*10a10*/  IADD3 R13, R20, R13, RZ ;  /* 0x0000000d140d7210 */ /* 0x004fe20007ffe0ff */
[----:B---3--:R-:W-:-:S10]  /*10a20*/  IMAD.IADD R18, R21, 0x1, R18 ;  /* 0x0000000115127824 */ /* 0x008fd400078e0212 */
[----:B------:R-:W-:Y:S05]  /*10a30*/  @!P0 BRA `(.L_x_1386) ;  /* 0xfffffffc00dc8947 */ /* 0x000fea000383ffff */
[----:B------:R-:W-:Y:S05]  /*10a40*/  BSYNC B1 ;  /* 0x0000000000017941 */ /* 0x000fea0003800000 */
.L_x_1385:
[----:B------:R-:W-:Y:S05]  /*10a50*/  BRA `(.L_x_1384) ;  /* 0x0000000000547947 */ /* 0x000fea0003800000 */
.L_x_1383:
[----:B------:R-:W-:Y:S01]  /*10a60*/  ULDC UR7, c[0x0][0x228] ;  /* 0x00008a0000077ab9 */ /* 0x000fe20000000800 */
[----:B------:R-:W-:Y:S02]  /*10a70*/  MOV R18, UR9 ;  /* 0x0000000900127c02 */ /* 0x000fe40008000f00 */
[----:B------:R-:W-:-:S13]  /*10a80*/  ISETP.GE.U32.AND P0, PT, R23, UR7, PT ;  /* 0x0000000717007c0c */ /* 0x000fda000bf06070 */
[----:B------:R-:W-:Y:S05]  /*10a90*/  @P0 BRA `(.L_x_1384) ;  /* 0x0000000000440947 */ /* 0x000fea0003800000 */
[----:B------:R-:W-:Y:S01]  /*10aa0*/  ULDC UR6, c[0x0][0x10] ;  /* 0x0000040000067ab9 */ /* 0x000fe20000000800 */
[----:B------:R-:W1:Y:S01]  /*10ab0*/  LDC R21, c[0x0][RZ] ;  /* 0x00000000ff157b82 */ /* 0x000e620000000800 */
[----:B------:R-:W-:Y:S01]  /*10ac0*/  MOV R18, UR9 ;  /* 0x0000000900127c02 */ /* 0x000fe20008000f00 */
[----:B------:R-:W-:Y:S02]  /*10ad0*/  IMAD.MOV.U32 R0, RZ, RZ, R23 ;  /* 0x000000ffff007224 */ /* 0x000fe400078e0017 */
[----:B------:R-:W-:-:S04]  /*10ae0*/  IMAD R3, R3, UR6, RZ ;  /* 0x0000000603037c24 */ /* 0x000fc8000f8e02ff */
[----:B------:R-:W2:Y:S08]  /*10af0*/  LDC.64 R10, c[0x0][0x600] ;  /* 0x00018000ff0a7b82 */ /* 0x000eb00000000a00 */
[----:B------:R-:W3:Y:S02]  /*10b00*/  LDC R25, c[0x0][0x4] ;  /* 0x00000100ff197b82 */ /* 0x000ee40000000800 */
.L_x_1387:
[----:B------:R-:W-:-:S05]  /*10b10*/  IADD3 R15, R3, R0, RZ ;  /* 0x00000000030f7210 */ /* 0x000fca0007ffe0ff */
[----:B-1----:R-:W-:-:S04]  /*10b20*/  IMAD R15, R15, R21, R2 ;  /* 0x000000150f0f7224 */ /* 0x002fc800078e0202 */
[----:B--2---:R-:W-:-:S05]  /*10b30*/  IMAD.WIDE.U32 R14, R15, 0x4, R10 ;  /* 0x000000040f0e7825 */ /* 0x004fca00078e000a */
[----:B------:R-:W2:Y:S04]  /*10b40*/  LDG.E.U16 R20, desc[UR58][R14.64] ;  /* 0x0000003a0e147981 */ /* 0x000ea8000c1e1500 */
[----:B------:R-:W4:Y:S01]  /*10b50*/  LDG.E.U16 R19, desc[UR58][R14.64+0x2] ;  /* 0x0000023a0e137981 */ /* 0x000f22000c1e1500 */
[----:B---3--:R-:W-:-:S04]  /*10b60*/  IADD3 R0, R25, R0, RZ ;  /* 0x0000000019007210 */ /* 0x008fc80007ffe0ff */
[----:B------:R-:W-:Y:S01]  /*10b70*/  ISETP.GE.U32.AND P0, PT, R0, UR7, PT ;  /* 0x0000000700007c0c */ /* 0x000fe2000bf06070 */
[----:B--2---:R-:W-:Y:S01]  /*10b80*/  IMAD.IADD R13, R20, 0x1, R13 ;  /* 0x00000001140d7824 */ /* 0x004fe200078e020d */
[----:B----4-:R-:W-:-:S11]  /*10b90*/  IADD3 R18, R19, R18, RZ ;  /* 0x0000001213127210 */ /* 0x010fd60007ffe0ff */
[----:B------:R-:W-:Y:S05]  /*10ba0*/  @!P0 BRA `(.L_x_1387) ;  /* 0xfffffffc00d88947 */ /* 0x000fea000383ffff */
.L_x_1384:
[----:B------:R-:W-:Y:S05]  /*10bb0*/  BSYNC B0 ;  /* 0x0000000000007941 */ /* 0x000fea0003800000 */
.L_x_1382:
[----:B------:R-:W1:Y:S01]  /*10bc0*/  LDC R3, c[0x0][RZ] ;  /* 0x00000000ff037b82 */ /* 0x000e620000000800 */
[----:B------:R-:W-:Y:S01]  /*10bd0*/  UIADD3 UR4, UR4, 0x10, URZ ;  /* 0x0000001004047890 */ /* 0x000fe2000fffe03f */
[----:B------:R-:W-:Y:S01]  /*10be0*/  PRMT R11, R13, 0x5410, R18 ;  /* 0x000054100d0b7816 */ /* 0x000fe20000000012 */
[----:B------:R-:W-:Y:S01]  /*10bf0*/  ULDC UR6, c[0x0][0x4] ;  /* 0x0000010000067ab9 */ /* 0x000fe20000000800 */
[----:B------:R-:W-:Y:S01]  /*10c00*/  ULDC UR7, c[0x0][0x22c] ;  /* 0x00008b0000077ab9 */ /* 0x000fe20000000800 */
[----:B------:R-:W-:Y:S01]  /*10c10*/  ULEA UR4, UR5, UR4, 0x18 ;  /* 0x0000000405047291 */ /* 0x000fe2000f8ec03f */
[----:B------:R-:W-:Y:S01]  /*10c20*/  ISETP.NE.AND P2, PT, RZ, UR7, PT ;  /* 0x00000007ff007c0c */ /* 0x000fe2000bf45270 */
[----:B------:R-:W-:-:S06]  /*10c30*/  USHF.R.U32.HI UR5, URZ, 0x1, UR6 ;  /* 0x000000013f057899 */ /* 0x000fcc0008011606 */
[----:B------:R-:W-:Y:S01]  /*10c40*/  ISETP.NE.AND P0, PT, RZ, UR5, PT ;  /* 0x00000005ff007c0c */ /* 0x000fe2000bf05270 */
[----:B-1----:R-:W-:-:S05]  /*10c50*/  IMAD R0, R23, R3, R2 ;  /* 0x0000000317007224 */ /* 0x002fca00078e0202 */
[----:B------:R-:W-:-:S05]  /*10c60*/  LEA R0, R0, UR4, 0x2 ;  /* 0x0000000400007c11 */ /* 0x000fca000f8e10ff */
[----:B------:R1:W-:Y:S02]  /*10c70*/  STS [R0], R11 ;  /* 0x0000000b00007388 */ /* 0x0003e40000000800 */
[----:B------:R-:W-:Y:S05]  /*10c80*/  @!P0 BRA `(.L_x_1388) ;  /* 0x0000000000488947 */ /* 0x000fea0003800000 */
[----:B------:R-:W-:-:S07]  /*10c90*/  MOV R10, UR5 ;  /* 0x00000005000a7c02 */ /* 0x000fce0008000f00 */
.L_x_1389:
[----:B-12---:R-:W-:Y:S01]  /*10ca0*/  IMAD.IADD R11, R23, 0x1, R10 ;  /* 0x00000001170b7824 */ /* 0x006fe200078e020a */
[----:B------:R-:W-:Y:S01]  /*10cb0*/  BAR.SYNC.DEFER_BLOCKING 0x0 ;  /* 0x0000000000007b1d */ /* 0x000fe20000010000 */
[----:B------:R-:W-:-:S03]  /*10cc0*/  ISETP.GT.AND P3, PT, R10, 0x1, PT ;  /* 0x000000010a00780c */ /* 0x000fc60003f64270 */
[----:B------:R-:W-:-:S04]  /*10cd0*/  ISETP.GE.U32.AND P0, PT, R11, UR6, PT ;  /* 0x000000060b007c0c */ /* 0x000fc8000bf06070 */
[----:B------:R-:W-:Y:S02]  /*10ce0*/  ISETP.GE.U32.OR P0, PT, R23, R10, P0 ;  /* 0x0000000a1700720c */ /* 0x000fe40000706470 */
[----:B------:R-:W-:-:S11]  /*10cf0*/  SHF.R.S32.HI R10, RZ, 0x1, R10 ;  /* 0x00000001ff0a7819 */ /* 0x000fd6000001140a */
[----:B------:R-:W-:-:S05]  /*10d00*/  @!P0 IMAD R11, R11, R3, R2 ;  /* 0x000000030b0b8224 */ /* 0x000fca00078e0202 */
[----:B------:R-:W-:-:S05]  /*10d10*/  @!P0 LEA R11, R11, UR4, 0x2 ;  /* 0x000000040b0b8c11 */ /* 0x000fca000f8e10ff */
[----:B------:R-:W1:Y:S02]  /*10d20*/  @!P0 LDS R14, [R11] ;  /* 0x000000000b0e8984 */ /* 0x000e640000000800 */
[----:B-1----:R-:W-:Y:S02]  /*10d30*/  @!P0 PRMT R15, R14, 0x7632, R15 ;  /* 0x000076320e0f8816 */ /* 0x002fe4000000000f */
[----:B------:R-:W-:Y:S02]  /*10d40*/  @!P0 IADD3 R14, R13, R14, RZ ;  /* 0x0000000e0d0e8210 */ /* 0x000fe40007ffe0ff */
[----:B------:R-:W-:Y:S02]  /*10d50*/  @!P0 IADD3 R15, R18, R15, RZ ;  /* 0x0000000f120f8210 */ /* 0x000fe40007ffe0ff */
[C---:B------:R-:W-:Y:S02]  /*10d60*/  @!P0 PRMT R13, R14.reuse, 0x7610, R13 ;  /* 0x000076100e0d8816 */ /* 0x040fe4000000000d */
[----:B------:R-:W-:-:S02]  /*10d70*/  @!P0 PRMT R11, R14, 0x5410, R15 ;  /* 0x000054100e0b8816 */ /* 0x000fc4000000000f */
[----:B------:R-:W-:-:S03]  /*10d80*/  @!P0 PRMT R18, R15, 0x7610, R18 ;  /* 0x000076100f128816 */ /* 0x000fc60000000012 */
[----:B------:R2:W-:Y:S01]  /*10d90*/  @!P0 STS [R0], R11 ;  /* 0x0000000b00008388 */ /* 0x0005e20000000800 */
[----:B------:R-:W-:Y:S05]  /*10da0*/  @P3 BRA `(.L_x_1389) ;  /* 0xfffffffc00bc3947 */ /* 0x000fea000383ffff */
.L_x_1388:
[----:B------:R-:W-:Y:S05]  /*10db0*/  @!P2 BRA `(.L_x_1390) ;  /* 0x0000000000a4a947 */ /* 0x000fea0003800000 */
[----:B------:R-:W-:Y:S01]  /*10dc0*/  ISETP.GT.AND P0, PT, R3, 0x20, PT ;  /* 0x000000200300780c */ /* 0x000fe20003f04270 */
[----:B------:R-:W-:-:S12]  /*10dd0*/  IMAD.MOV.U32 R10, RZ, RZ, R3 ;  /* 0x000000ffff0a7224 */ /* 0x000fd800078e0003 */
[----:B------:R-:W-:Y:S05]  /*10de0*/  @!P0 BRA `(.L_x_1391) ;  /* 0x0000000000608947 */ /* 0x000fea0003800000 */
[----:B------:R-:W-:Y:S02]  /*10df0*/  PRMT R15, R13, 0x5410, R18 ;  /* 0x000054100d0f7816 */ /* 0x000fe40000000012 */
[----:B------:R-:W-:-:S03]  /*10e00*/  LEA.HI R10, R3, R3, RZ, 0x1 ;  /* 0x00000003030a7211 */ /* 0x000fc600078f08ff */
[----:B------:R3:W-:Y:S01]  /*10e10*/  STS [R0], R15 ;  /* 0x0000000f00007388 */ /* 0x0007e20000000800 */
[----:B-12---:R-:W-:Y:S01]  /*10e20*/  SHF.R.S32.HI R11, RZ, 0x1, R10 ;  /* 0x00000001ff0b7819 */ /* 0x006fe2000001140a */
[----:B------:R-:W-:-:S03]  /*10e30*/  HFMA2.MMA R10, -RZ, RZ, 0, 1.9073486328125e-06 ;  /* 0x00000020ff0a7435 */ /* 0x000fc600000001ff */
[----:B------:R-:W-:-:S13]  /*10e40*/  ISETP.GE.AND P0, PT, R11, 0x20, PT ;  /* 0x000000200b00780c */ /* 0x000fda0003f06270 */
[----:B---3--:R-:W-:Y:S05]  /*10e50*/  @!P0 BRA `(.L_x_1391) ;  /* 0x0000000000448947 */ /* 0x008fea0003800000 */
.L_x_1392:
[----:B------:R-:W-:Y:S01]  /*10e60*/  IADD3 R10, R2, R11, RZ ;  /* 0x0000000b020a7210 */ /* 0x000fe20007ffe0ff */
[----:B------:R-:W-:Y:S03]  /*10e70*/  BAR.SYNC.DEFER_BLOCKING 0x0 ;  /* 0x0000000000007b1d */ /* 0x000fe60000010000 */
[----:B------:R-:W-:-:S04]  /*10e80*/  ISETP.GE.U32.AND P0, PT, R10, R3, PT ;  /* 0x000000030a00720c */ /* 0x000fc80003f06070 */
[----:B------:R-:W-:-:S13]  /*10e90*/  ISETP.GE.U32.OR P0, PT, R2, R11, P0 ;  /* 0x0000000b0200720c */ /* 0x000fda0000706470 */
[----:B------:R-:W-:Y:S01]  /*10ea0*/  @!P0 IMAD R10, R11, 0x4, R0 ;  /* 0x000000040b0a8824 */ /* 0x000fe200078e0200 */
[----:B------:R-:W-:-:S04]  /*10eb0*/  SHF.R.S32.HI R11, RZ, 0x1, R11 ;  /* 0x00000001ff0b7819 */ /* 0x000fc8000001140b */
[----:B------:R-:W-:Y:S01]  /*10ec0*/  ISETP.GE.AND P2, PT, R11, 0x20, PT ;  /* 0x000000200b00780c */ /* 0x000fe20003f46270 */
[----:B-1----:R-:W1:Y:S02]  /*10ed0*/  @!P0 LDS R10, [R10] ;  /* 0x000000000a0a8984 */ /* 0x002e640000000800 */
        /* <DEDUP_REMOVED lines=8> */
[----:B------:R-:W-:-:S07]  /*10f60*/  IMAD.MOV.U32 R10, RZ, RZ, 0x20 ;  /* 0x00000020ff0a7424 */ /* 0x000fce00078e00ff */
.L_x_1391:
[----:B------:R-:W-:Y:S01]  /*10f70*/  BAR.SYNC.DEFER_BLOCKING 0x0 ;  /* 0x0000000000007b1d */ /* 0x000fe20000010000 */
[----:B------:R-:W-:-:S13]  /*10f80*/  ISETP.GE.AND P0, PT, R10, 0x2, PT ;  /* 0x000000020a00780c */ /* 0x000fda0003f06270 */
[----:B------:R-:W-:Y:S05]  /*10f90*/  @!P0 BRA `(.L_x_1390) ;  /* 0x00000000002c8947 */ /* 0x000fea0003800000 */
[----:B------:R-:W-:-:S07]  /*10fa0*/  MOV R3, 0x1 ;  /* 0x0000000100037802 */ /* 0x000fce0000000f00 */
.L_x_1393:
[----:B------:R-:W-:Y:S02]  /*10fb0*/  PRMT R2, R18, 0x9910, RZ ;  /* 0x0000991012027816 */ /* 0x000fe400000000ff */
[----:B-12---:R-:W-:-:S03]  /*10fc0*/  PRMT R0, R13, 0x9910, RZ ;  /* 0x000099100d007816 */ /* 0x006fc600000000ff */
        /* <DEDUP_REMOVED lines=8> */
.L_x_1390:
        /* <DEDUP_REMOVED lines=9> */
[----:B------:R-:W3:Y:S04]  /*110e0*/  LDG.E.U16 R3, desc[UR58][R4.64+0x2] ;  /* 0x0000023a04037981 */ /* 0x000ee8000c1e1500 */
[----:B-12---:R-:W2:Y:S01]  /*110f0*/  LDG.E.U16 R0, desc[UR58][R4.64] ;  /* 0x0000003a04007981 */ /* 0x006ea2000c1e1500 */
[----:B---3--:R-:W-:Y:S01]  /*11100*/  IMAD.IADD R3, R18, 0x1, R3 ;  /* 0x0000000112037824 */ /* 0x008fe200078e0203 */
[----:B--2---:R-:W-:-:S04]  /*11110*/  IADD3 R0, R13, R0, RZ ;  /* 0x000000000d007210 */ /* 0x004fc80007ffe0ff */
[----:B------:R-:W-:Y:S02]  /*11120*/  PRMT R18, R3, 0x7610, R18 ;  /* 0x0000761003127816 */ /* 0x000fe40000000012 */
[----:B------:R-:W-:-:S07]  /*11130*/  PRMT R13, R0, 0x7610, R13 ;  /* 0x00007610000d7816 */ /* 0x000fce000000000d */
.L_x_1395:
[----:B------:R-:W-:Y:S05]  /*11140*/  @!P1 BRA `(.L_x_1396) ;  /* 0x0000000000dc9947 */ /* 0x000fea0003800000 */
[----:B------:R-:W3:Y:S01]  /*11150*/  LDC R22, c[0x0][0x61c] ;  /* 0x00018700ff167b82 */ /* 0x000ee20000000800 */
[----:B------:R-:W-:Y:S01]  /*11160*/  ULDC.U16 UR4, c[0x0][0x210] ;  /* 0x0000840000047ab9 */ /* 0x000fe20000000400 */
[----:B-12---:R-:W-:Y:S01]  /*11170*/  PRMT R0, R13, 0x9910, RZ ;  /* 0x000099100d007816 */ /* 0x006fe200000000ff */
[----:B------:R-:W-:-:S06]  /*11180*/  UPRMT UR4, UR4, 0x9910, URZ ;  /* 0x0000991004047896 */ /* 0x000fcc000800003f */
[----:B------:R-:W-:Y:S01]  /*11190*/  IMAD R19, R0, UR4, RZ ;  /* 0x0000000400137c24 */ /* 0x000fe2000f8e02ff */
[----:B---3--:R-:W-:-:S04]  /*111a0*/  ISETP.NE.AND P0, PT, R22, 0x1, PT ;  /* 0x000000011600780c */ /* 0x008fc80003f05270 */
        /* <DEDUP_REMOVED lines=18> */
.L_x_1397:
[----:B------:R-:W-:Y:S01]  /*112d0*/  ULDC.64 UR4, c[0x0][0x5e8] ;  /* 0x00017a0000047ab9 */ /* 0x000fe20000000a00 */
[----:B------:R-:W-:Y:S02]  /*112e0*/  ISETP.NE.AND P6, PT, R22, 0x1, PT ;  /* 0x000000011600780c */ /* 0x000fe40003fc5270 */
[----:B------:R-:W-:Y:S01]  /*112f0*/  IADD3 R2, P0, R17, UR4, RZ ;  /* 0x0000000411027c10 */ /* 0x000fe2000ff1e0ff */
[----:B------:R-:W-:Y:S01]  /*11300*/  ULDC.U16 UR4, c[0x0][0x210] ;  /* 0x0000840000047ab9 */ /* 0x000fe20000000400 */
[----:B------:R-:W-:Y:S01]  /*11310*/  PRMT R0, R18, 0x9910, RZ ;  /* 0x0000991012007816 */ /* 0x000fe200000000ff */
[----:B------:R-:W-:Y:S01]  /*11320*/  UPRMT UR4, UR4, 0x9910, URZ ;  /* 0x0000991004047896 */ /* 0x000fe2000800003f */
[----:B------:R-:W-:-:S05]  /*11330*/  IADD3.X R3, RZ, UR5, RZ, P0, !PT ;  /* 0x00000005ff037c10 */ /* 0x000fca00087fe4ff */
[----:B------:R1:W-:Y:S01]  /*11340*/  STG.E.U16 desc[UR58][R2.64], R19 ;  /* 0x0000001302007986 */ /* 0x0003e2000c10153a */
[----:B------:R-:W-:Y:S01]  /*11350*/  IMAD R23, R0, UR4, RZ ;  /* 0x0000000400177c24 */ /* 0x000fe2000f8e02ff */
[----:B------:R-:W-:Y:S06]  /*11360*/  @!P6 BRA `(.L_x_1398) ;  /* 0x000000000040e947 */ /* 0x000fec0003800000 */
        /* <DEDUP_REMOVED lines=16> */
.L_x_1398:
[----:B------:R-:W-:Y:S02]  /*11470*/  ULDC.64 UR4, c[0x0][0x5e8] ;  /* 0x00017a0000047ab9 */ /* 0x000fe40000000a00 */
[----:B------:R-:W-:-:S04]  /*11480*/  IADD3 R16, P0, R16, UR4, RZ ;  /* 0x0000000410107c10 */ /* 0x000fc8000ff1e0ff */
[----:B------:R-:W-:-:S05]  /*11490*/  IADD3.X R17, RZ, UR5, RZ, P0, !PT ;  /* 0x00000005ff117c10 */ /* 0x000fca00087fe4ff */
[----:B------:R-:W-:Y:S01]  /*114a0*/  STG.E.U16 desc[UR58][R16.64], R23 ;  /* 0x0000001710007986 */ /* 0x000fe2000c10153a */
[----:B------:R-:W-:Y:S05]  /*114b0*/  EXIT ;  /* 0x000000000000794d */ /* 0x000fea0003800000 */
.L_x_1396:
[----:B------:R-:W-:Y:S04]  /*114c0*/  STG.E.U16 desc[UR58][R4.64], R13 ;  /* 0x0000000d04007986 */ /* 0x000fe8000c10153a */
[----:B------:R-:W-:Y:S01]  /*114d0*/  STG.E.U16 desc[UR58][R4.64+0x2], R18 ;  /* 0x0000021204007986 */ /* 0x000fe2000c10153a */
[----:B------:R-:W-:Y:S05]  /*114e0*/  EXIT ;  /* 0x000000000000794d */ /* 0x000fea0003800000 */
.L_x_1394:
[----:B------:R-:W-:Y:S01]  /*114f0*/  ISETP.NE.AND P0, PT, RZ, UR36, PT ;  /* 0x00000024ff007c0c */ /* 0x000fe2000bf05270 */
[----:B------:R-:W-:Y:S02]  /*11500*/  ULDC.U8 UR4, c[0x0][0x619] ;  /* 0x0001864000047ab9 */ /* 0x000fe40000000000 */
[----:B------:R-:W-:-:S10]  /*11510*/  ISETP.NE.AND P1, PT, RZ, UR4, PT ;  /* 0x00000004ff007c0c */ /* 0x000fd4000bf25270 */
[----:B------:R-:W-:Y:S05]  /*11520*/  @!P0 BRA `(.L_x_1399) ;  /* 0x0000000000188947 */ /* 0x000fea0003800000 */
[----:B-12---:R-:W2:Y:S04]  /*11530*/  LDG.E.U16 R0, desc[UR58][R6.64] ;  /* 0x0000003a06007981 */ /* 0x006ea8000c1e1500 */
[----:B------:R-:W3:Y:S01]  /*11540*/  LDG.E.U16 R3, desc[UR58][R8.64] ;  /* 0x0000003a08037981 */ /* 0x000ee2000c1e1500 */
[----:B--2---:R-:W-:Y:S01]  /*11550*/  IMAD.IADD R0, R13, 0x1, R0 ;  /* 0x000000010d007824 */ /* 0x004fe200078e0200 */
[----:B---3--:R-:W-:-:S04]  /*11560*/  IADD3 R3, R18, R3, RZ ;  /* 0x0000000312037210 */ /* 0x008fc80007ffe0ff */
[----:B------:R-:W-:Y:S02]  /*11570*/  PRMT R13, R0, 0x7610, R13 ;  /* 0x00007610000d7816 */ /* 0x000fe4000000000d */
[----:B------:R-:W-:-:S07]  /*11580*/  PRMT R18, R3, 0x7610, R18 ;  /* 0x0000761003127816 */ /* 0x000fce0000000012 */
.L_x_1399:
        /* <DEDUP_REMOVED lines=25> */
.L_x_1401:
        /* <DEDUP_REMOVED lines=26> */
.L_x_1402:
[----:B------:R-:W-:Y:S02]  /*118c0*/  ULDC.64 UR4, c[0x0][0x5e8] ;  /* 0x00017a0000047ab9 */ /* 0x000fe40000000a00 */
[----:B------:R-:W-:-:S05]  /*118d0*/  IADD3 R16, P0, R16, UR4, RZ ;  /* 0x0000000410107c10 */ /* 0x000fca000ff1e0ff */
[----:B------:R-:W-:-:S05]  /*118e0*/  IMAD.X R17, RZ, RZ, UR5, P0 ;  /* 0x00000005ff117e24 */ /* 0x000fca00080e06ff */
[----:B------:R-:W-:Y:S01]  /*118f0*/  STG.E.U16 desc[UR58][R16.64], R23 ;  /* 0x0000001710007986 */ /* 0x000fe2000c10153a */
[----:B------:R-:W-:Y:S05]  /*11900*/  EXIT ;  /* 0x000000000000794d */ /* 0x000fea0003800000 */
.L_x_1400:
[----:B------:R-:W-:Y:S04]  /*11910*/  STG.E.U16 desc[UR58][R6.64], R13 ;  /* 0x0000000d06007986 */ /* 0x000fe8000c10153a */
[----:B------:R-:W-:Y:S01]  /*11920*/  STG.E.U16 desc[UR58][R8.64], R18 ;  /* 0x0000001208007986 */ /* 0x000fe2000c10153a */
[----:B------:R-:W-:Y:S05]  /*11930*/  EXIT ;  /* 0x000000000000794d */ /* 0x000fea0003800000 */
.L_x_1373:
        /* <DEDUP_REMOVED lines=19> */
[----:B------:R-:W2:Y:S04]  /*11a70*/  LDG.E.U16 R2, desc[UR58][R4.64+0x2] ;  /* 0x0000023a04027981 */ /* 0x000ea8000c1e1500 */
[----:B------:R-:W3:Y:S01]  /*11a80*/  LDG.E.U16 R3, desc[UR58][R4.64] ;  /* 0x0000003a04037981 */ /* 0x000ee2000c1e1500 */
[----:B--2---:R-:W-:Y:S02]  /*11a90*/  IADD3 R2, R19, R2, RZ ;  /* 0x0000000213027210 */ /* 0x004fe40007ffe0ff */
[----:B---3--:R-:W-:Y:S02]  /*11aa0*/  IADD3 R0, R0, R3, RZ ;  /* 0x0000000300007210 */ /* 0x008fe40007ffe0ff */
[----:B------:R-:W-:-:S07]  /*11ab0*/  PRMT R19, R2, 0x7610, R19 ;  /* 0x0000761002137816 */ /* 0x000fce0000000013 */
.L_x_1404:
[----:B------:R-:W-:Y:S05]  /*11ac0*/  @!P1 BRA `(.L_x_1405) ;  /* 0x0000000000dc9947 */ /* 0x000fea0003800000 */
[----:B------:R-:W1:Y:S01]  /*11ad0*/  LDC R16, c[0x0][0x61c] ;  /* 0x00018700ff107b82 */ /* 0x000e620000000800 */
[----:B------:R-:W-:Y:S01]  /*11ae0*/  ULDC.U16 UR4, c[0x0][0x210] ;  /* 0x0000840000047ab9 */ /* 0x000fe20000000400 */
[----:B------:R-:W-:Y:S01]  /*11af0*/  PRMT R0, R0, 0x9910, RZ ;  /* 0x0000991000007816 */ /* 0x000fe200000000ff */
[----:B------:R-:W-:-:S06]  /*11b00*/  UPRMT UR4, UR4, 0x9910, URZ ;  /* 0x0000991004047896 */ /* 0x000fcc000800003f */
[----:B------:R-:W-:Y:S01]  /*11b10*/  IMAD R17, R0, UR4, RZ ;  /* 0x0000000400117c24 */ /* 0x000fe2000f8e02ff */
        /* <DEDUP_REMOVED lines=19> */
.L_x_1406:
[----:B------:R-:W-:Y:S01]  /*11c50*/  ULDC.64 UR4, c[0x0][0x5e8] ;  /* 0x00017a0000047ab9 */ /* 0x000fe20000000a00 */
[----:B------:R-:W-:Y:S02]  /*11c60*/  ISETP.NE.AND P6, PT, R16, 0x1, PT ;  /* 0x000000011000780c */ /* 0x000fe40003fc5270 */
[----:B------:R-:W-:Y:S01]  /*11c70*/  IADD3 R22, P0, R22, UR4, RZ ;  /* 0x0000000416167c10 */ /* 0x000fe2000ff1e0ff */
[----:B------:R-:W-:Y:S01]  /*11c80*/  ULDC.U16 UR4, c[0x0][0x210] ;  /* 0x0000840000047ab9 */ /* 0x000fe20000000400 */
[----:B------:R-:W-:Y:S01]  /*11c90*/  PRMT R0, R19, 0x9910, RZ ;  /* 0x0000991013007816 */ /* 0x000fe200000000ff */
[----:B------:R-:W-:Y:S02]  /*11ca0*/  UPRMT UR4, UR4, 0x9910, URZ ;  /* 0x0000991004047896 */ /* 0x000fe4000800003f */
[----:B------:R-:W-:-:S04]  /*11cb0*/  IMAD.X R23, RZ, RZ, UR5, P0 ;  /* 0x00000005ff177e24 */ /* 0x000fc800080e06ff */
[----:B------:R-:W-:Y:S01]  /*11cc0*/  IMAD R25, R0, UR4, RZ ;  /* 0x0000000400197c24 */ /* 0x000fe2000f8e02ff */
[----:B------:R1:W-:Y:S01]  /*11cd0*/  STG.E.U16 desc[UR58][R22.64], R17 ;  /* 0x0000001116007986 */ /* 0x0003e2000c10153a */
        /* <DEDUP_REMOVED lines=17> */
.L_x_1407:
[----:B------:R-:W-:Y:S02]  /*11df0*/  ULDC.64 UR4, c[0x0][0x5e8] ;  /* 0x00017a0000047ab9 */ /* 0x000fe40000000a00 */
[----:B------:R-:W-:-:S04]  /*11e00*/  IADD3 R18, P0, R18, UR4, RZ ;  /* 0x0000000412127c10 */ /* 0x000fc8000ff1e0ff */
[----:B------:R-:W-:-:S05]  /*11e10*/  IADD3.X R19, RZ, UR5, RZ, P0, !PT ;  /* 0x00000005ff137c10 */ /* 0x000fca00087fe4ff */
[----:B------:R-:W-:Y:S01]  /*11e20*/  STG.E.U16 desc[UR58][R18.64], R25 ;  /* 0x0000001912007986 */ /* 0x000fe2000c10153a */
[----:B------:R-:W-:Y:S05]  /*11e30*/  EXIT ;  /* 0x000000000000794d */ /* 0x000fea0003800000 */
.L_x_1405:
[----:B------:R-:W-:Y:S04]  /*11e40*/  STG.E.U16 desc[UR58][R4.64], R0 ;  /* 0x0000000004007986 */ /* 0x000fe8000c10153a */
[----:B------:R-:W-:Y:S01]  /*11e50*/  STG.E.U16 desc[UR58][R4.64+0x2], R19 ;  /* 0x0000021304007986 */ /* 0x000fe2000c10153a */
[----:B------:R-:W-:Y:S05]  /*11e60*/  EXIT ;  /* 0x000000000000794d */ /* 0x000fea0003800000 */
.L_x_1403:
[----:B-1----:R-:W-:Y:S01]  /*11e70*/  ISETP.NE.AND P0, PT, R2, RZ, PT ;  /* 0x000000ff0200720c */ /* 0x002fe20003f05270 */
[----:B------:R-:W-:Y:S02]  /*11e80*/  ULDC.U8 UR4, c[0x0][0x619] ;  /* 0x0001864000047ab9 */ /* 0x000fe40000000000 */
[----:B------:R-:W-:-:S10]  /*11e90*/  ISETP.NE.AND P1, PT, RZ, UR4, PT ;  /* 0x00000004ff007c0c */ /* 0x000fd4000bf25270 */
[----:B------:R-:W-:Y:S05]  /*11ea0*/  @!P0 BRA `(.L_x_1408) ;  /* 0x0000000000148947 */ /* 0x000fea0003800000 */
[----:B------:R-:W2:Y:S04]  /*11eb0*/  LDG.E.U16 R2, desc[UR58][R8.64] ;  /* 0x0000003a08027981 */ /* 0x000ea8000c1e1500 */
[----:B------:R-:W3:Y:S01]  /*11ec0*/  LDG.E.U16 R3, desc[UR58][R6.64] ;  /* 0x0000003a06037981 */ /* 0x000ee2000c1e1500 */
[----:B--2---:R-:W-:Y:S01]  /*11ed0*/  IMAD.IADD R2, R19, 0x1, R2 ;  /* 0x0000000113027824 */ /* 0x004fe200078e0202 */
[----:B---3--:R-:W-:-:S04]  /*11ee0*/  IADD3 R0, R0, R3, RZ ;  /* 0x0000000300007210 */ /* 0x008fc80007ffe0ff */
[----:B------:R-:W-:-:S07]  /*11ef0*/  PRMT R19, R2, 0x7610, R19 ;  /* 0x0000761002137816 */ /* 0x000fce0000000013 */
.L_x_1408:
        /* <DEDUP_REMOVED lines=25> */
.L_x_1410:
        /* <DEDUP_REMOVED lines=26> */
.L_x_1411:
[----:B------:R-:W-:Y:S02]  /*12230*/  ULDC.64 UR4, c[0x0][0x5e8] ;  /* 0x00017a0000047ab9 */ /* 0x000fe40000000a00 */
[----:B------:R-:W-:-:S04]  /*12240*/  IADD3 R18, P0, R18, UR4, RZ ;  /* 0x0000000412127c10 */ /* 0x000fc8000ff1e0ff */
[----:B------:R-:W-:-:S05]  /*12250*/  IADD3.X R19, RZ, UR5, RZ, P0, !PT ;  /* 0x00000005ff137c10 */ /* 0x000fca00087fe4ff */
[----:B------:R-:W-:Y:S01]  /*12260*/  STG.E.U16 desc[UR58][R18.64], R25 ;  /* 0x0000001912007986 */ /* 0x000fe2000c10153a */
[----:B------:R-:W-:Y:S05]  /*12270*/  EXIT ;  /* 0x000000000000794d */ /* 0x000fea0003800000 */
.L_x_1409:
[----:B------:R-:W-:Y:S04]  /*12280*/  STG.E.U16 desc[UR58][R6.64], R0 ;  /* 0x0000000006007986 */ /* 0x000fe8000c10153a */
[----:B------:R-:W-:Y:S01]  /*12290*/  STG.E.U16 desc[UR58][R8.64], R19 ;  /* 0x0000001308007986 */ /* 0x000fe2000c10153a */
[----:B------:R-:W-:Y:S05]  /*122a0*/  EXIT ;  /* 0x000000000000794d */ /* 0x000fea0003800000 */
.L_x_1412:
        /* <DEDUP_REMOVED lines=13> */
.L_x_8250:


//--------------------- .text._ZN2at6native13reduce_kernelILi128ELi4ENS0_8ReduceOpIsNS0_7MeanOpsIssssEEjsLi4ELi8EEEEEvT1_ --------------------------
	.section	.text._ZN2at6native13reduce_kernelILi128ELi4ENS0_8ReduceOpIsNS0_7MeanOpsIssssEEjsLi4ELi8EEEEEvT1_,"ax",@progbits
	.align	128
        .global         _ZN2at6native13reduce_kernelILi128ELi4ENS0_8ReduceOpIsNS0_7MeanOpsIssssEEjsLi4ELi8EEEEEvT1_
        .type           _ZN2at6native13reduce_kernelILi128ELi4ENS0_8ReduceOpIsNS0_7MeanOpsIssssEEjsLi4ELi8EEEEEvT1_,@function
        .size           _ZN2at6native13reduce_kernelILi128ELi4ENS0_8ReduceOpIsNS0_7MeanOpsIssssEEjsLi4ELi8EEEEEvT1_,(.L_x_8251 - _ZN2at6native13reduce_kernelILi128ELi4ENS0_8ReduceOpIsNS0_7MeanOpsIssssEEjsLi4ELi8EEEEEvT1_)
        .other          _ZN2at6native13reduce_kernelILi128ELi4ENS0_8ReduceOpIsNS0_7MeanOpsIssssEEjsLi4ELi8EEEEEvT1_,@"STO_CUDA_ENTRY STV_DEFAULT"
_ZN2at6native13reduce_kernelILi128ELi4ENS0_8ReduceOpIsNS0_7MeanOpsIssssEEjsLi4ELi8EEEEEvT1_:
.text._ZN2at6native13reduce_kernelILi128ELi4ENS0_8ReduceOpIsNS0_7MeanOpsIssssEEjsLi4ELi8EEEEEvT1_:
[----:B------:R-:W0:Y:S01]  /*0000*/  LDC R1, c[0x0][0x28] ;  /* 0x00000a00ff017b82 */ /* 0x000e220000000800 */
[----:B------:R-:W1:Y:S07]  /*0010*/  S2R R2, SR_TID.X ;  /* 0x0000000000027919 */ /* 0x000e6e0000002100 */
[----:B------:R-:W2:Y:S01]  /*0020*/  LDC R3, c[0x0][0x3e8] ;  /* 0x0000fa00ff037b82 */ /* 0x000ea20000000800 */
[----:B------:R-:W-:Y:S01]  /*0030*/  ULDC.64 UR6, c[0x0][0x238] ;  /* 0x00008e0000067ab9 */ /* 0x000fe20000000a00 */
[----:B------:R-:W-:Y:S01]  /*0040*/  ULDC UR5, c[0x0][0x22c] ;  /* 0x00008b0000057ab9 */ /* 0x000fe20000000800 */
[----:B------:R-:W3:Y:S01]  /*0050*/  S2R R17, SR_TID.Y ;  /* 0x0000000000117919 */ /* 0x000ee20000002200 */
[----:B------:R-:W4:Y:S04]  /*0060*/  S2R R16, SR_CTAID.Y ;  /* 0x0000000000107919 */ /* 0x000f280000002600 */
[----:B------:R-:W5:Y:S08]  /*0070*/  S2UR UR4, SR_CTAID.X ;  /* 0x00000000000479c3 */ /* 0x000f700000002500 */
[----:B------:R-:W5:Y:S01]  /*0080*/  LDC R5, c[0x0][0x224] ;  /* 0x00008900ff057b82 */ /* 0x000f620000000800 */
[----:B--2---:R-:W-:Y:S01]  /*0090*/  ISETP.NE.AND P0, PT, R3, RZ, PT ;  /* 0x000000ff0300720c */ /* 0x004fe20003f05270 */
[----:B-1----:R-:W-:-:S02]  /*00a0*/  IMAD R0, R2, UR6, RZ ;  /* 0x0000000602007c24 */ /* 0x002fc4000f8e02ff */
[----:B------:R-:W-:Y:S02]  /*00b0*/  IMAD R4, R2, UR5, RZ ;  /* 0x0000000502047c24 */ /* 0x000fe4000f8e02ff */
[C---:B---3--:R-:W-:Y:S01]  /*00c0*/  IMAD R0, R17.reuse, UR7, R0 ;  /* 0x0000000711007c24 */ /* 0x048fe2000f8e0200 */
[----:B------:R-:W-:Y:S02]  /*00d0*/  ULDC.64 UR6, c[0x0][0x230] ;  /* 0x00008c0000067ab9 */ /* 0x000fe40000000a00 */
        /* <DEDUP_REMOVED lines=279> */
.L_x_1413:
[----:B------:R-:W-:Y:S01]  /*1250*/  ULDC.64 UR4, c[0x0][0x218] ;  /* 0x0000860000047ab9 */ /* 0x000fe20000000a00 */
[----:B------:R-:W-:Y:S01]  /*1260*/  ULDC.64 UR58, c[0x0][0x208] ;  /* 0x00008200003a7ab9 */ /* 0x000fe20000000a00 */
[----:B------:R-:W-:Y:S01]  /*1270*/  MOV R38, UR4 ;  /* 0x0000000400267c02 */ /* 0x000fe20008000f00 */
[----:B------:R-:W-:Y:S03]  /*1280*/  BSSY B6, `(.L_x_1414) ;  /* 0x0000afc000067945 */ /* 0x000fe60003800000 */
        /* <DEDUP_REMOVED lines=25> */
.L_x_1417:
[----:B------:R-:W0:Y:S01]  /*1420*/  LDC.U16 R10, c[0x0][0x212] ;  /* 0x00008480ff0a7b82 */ /* 0x000e220000000400 */
[----:B------:R-:W-:Y:S01]  /*1430*/  SHF.R.U64 R0, R18, 0x1, R19 ;  /* 0x0000000112007819 */ /* 0x000fe20000001213 */
[----:B------:R-:W-:Y:S01]  /*1440*/  ULDC UR4, c[0x0][0x218] ;  /* 0x0000860000047ab9 */ /* 0x000fe20000000800 */
[----:B------:R-:W-:Y:S02]  /*1450*/  BSSY B0, `(.L_x_1418) ;  /* 0x0000027000007945 */ /* 0x000fe40003800000 */
[----:B------:R-:W-:Y:S01]  /*1460*/  LOP3.LUT R7, R0, 0x7, RZ, 0xc0, !PT ;  /* 0x0000000700077812 */ /* 0x000fe200078ec0ff */
[----:B------:R-:W-:-:S03]  /*1470*/  IMAD.U32 R0, RZ, RZ, UR4 ;  /* 0x00000004ff007e24 */ /* 0x000fc6000f8e00ff */
        /* <DEDUP_REMOVED lines=19> */
.L_x_1423:
[----:B------:R-:W-:Y:S05]  /*15b0*/  BSYNC B2 ;  /* 0x0000000000027941 */ /* 0x000fea0003800000 */
.L_x_1422:
        /* <DEDUP_REMOVED lines=9> */
.L_x_1421:
[----:B------:R-:W-:Y:S05]  /*1650*/  BSYNC B1 ;  /* 0x0000000000017941 */ /* 0x000fea0003800000 */
.L_x_1420:
[----:B------:R-:W0:Y:S01]  /*1660*/  LDC R0, c[0x0][0x218] ;  /* 0x00008600ff007b82 */ /* 0x000e220000000800 */
[----:B------:R-:W-:-:S04]  /*1670*/  IADD3 R5, P0, -R7, 0x8, RZ ;  /* 0x0000000807057810 */ /* 0x000fc80007f1e1ff */
[----:B------:R-:W-:Y:S02]  /*1680*/  LEA R18, P1, R5, R18, 0x1 ;  /* 0x0000001205127211 */ /* 0x000fe400078208ff */
[----:B------:R-:W-:-:S04]  /*1690*/  IADD3.X R4, RZ, -0x1, RZ, P0, !PT ;  /* 0xffffffffff047810 */ /* 0x000fc800007fe4ff */
[----:B------:R-:W-:Y:S02]  /*16a0*/  LEA.HI.X R19, R5, R19, R4, 0x1, P1 ;  /* 0x0000001305137211 */ /* 0x000fe400008f0c04 */
[----:B0-----:R-:W-:-:S07]  /*16b0*/  IADD3 R0, R7, -0x8, R0 ;  /* 0xfffffff807007810 */ /* 0x001fce0007ffe000 */
.L_x_1419:
[----:B------:R-:W-:Y:S05]  /*16c0*/  BSYNC B0 ;  /* 0x0000000000007941 */ /* 0x000fea0003800000 */
.L_x_1418:
[----:B------:R-:W0:Y:S01]  /*16d0*/  LDC.64 R8, c[0x0][0x230] ;  /* 0x00008c00ff087b82 */ /* 0x000e220000000a00 */
[----:B------:R-:W-:Y:S01]  /*16e0*/  ULDC UR4, c[0x0][0x22c] ;  /* 0x00008b0000047ab9 */ /* 0x000fe20000000800 */
[----:B------:R-:W-:Y:S01]  /*16f0*/  BSSY B0, `(.L_x_1424) ;  /* 0x000002a000007945 */ /* 0x000fe20003800000 */
[----:B------:R-:W-:Y:S01]  /*1700*/  IMAD R4, R2, UR4, RZ ;  /* 0x0000000402047c24 */ /* 0x000fe2000f8e02ff */
[C---:B------:R-:W-:Y:S01]  /*1710*/  ISETP.NE.AND P2, PT, R17.reuse, RZ, PT ;  /* 0x000000ff1100720c */ /* 0x040fe20003f45270 */
[--C-:B------:R-:W-:Y:S01]  /*1720*/  IMAD.MOV.U32 R15, RZ, RZ, R10.reuse ;  /* 0x000000ffff0f7224 */ /* 0x100fe200078e000a */
[-C--:B------:R-:W-:Y:S01]  /*1730*/  MOV R13, R10.reuse ;  /* 0x0000000a000d7202 */ /* 0x080fe20000000f00 */
[----:B------:R-:W-:Y:S01]  /*1740*/  IMAD.MOV.U32 R14, RZ, RZ, R10 ;  /* 0x000000ffff0e7224 */ /* 0x000fe200078e000a */
        /* <DEDUP_REMOVED lines=9> */
[--C-:B------:R-:W-:Y:S01]  /*17e0*/  IMAD.MOV.U32 R13, RZ, RZ, R10.reuse ;  /* 0x000000ffff0d7224 */ /* 0x100fe200078e000a */
[-C--:B------:R-:W-:Y:S01]  /*17f0*/  MOV R15, R10.reuse ;  /* 0x0000000a000f7202 */ /* 0x080fe20000000f00 */
[--C-:B------:R-:W-:Y:S01]  /*1800*/  IMAD.MOV.U32 R12, RZ, RZ, R10.reuse ;  /* 0x000000ffff0c7224 */ /* 0x100fe200078e000a */
[----:B------:R-:W-:Y:S01]  /*1810*/  MOV R14, R10 ;  /* 0x0000000a000e7202 */ /* 0x000fe20000000f00 */
[----:B------:R-:W-:-:S07]  /*1820*/  IMAD.MOV.U32 R20, RZ, RZ, R10 ;  /* 0x000000ffff147224 */ /* 0x000fce00078e000a */
.L_x_1426:
[----:B------:R-:W-:Y:S01]  /*1830*/  IMAD.WIDE.U32 R4, R11, 0x10, R18 ;  /* 0x000000100b047825 */ /* 0x000fe200078e0012 */
[----:B------:R-:W-:-:S05]  /*1840*/  ULDC UR4, c[0x0][0x220] ;  /* 0x0000880000047ab9 */ /* 0x000fca0000000800 */
[----:B------:R-:W2:Y:S01]  /*1850*/  LDG.E.128 R4, desc[UR58][R4.64] ;  /* 0x0000003a04047981 */ /* 0x000ea2000c1e1d00 */
[----:B------:R-:W-:-:S04]  /*1860*/  IADD3 R11, R11, UR4, RZ ;  /* 0x000000040b0b7c10 */ /* 0x000fc8000fffe0ff */
        /* <DEDUP_REMOVED lines=8> */
[----:B------:R-:W-:Y:S02]  /*18f0*/  PRMT R3, R4, 0x7632, R3 ;  /* 0x0000763204037816 */ /* 0x000fe40000000003 */
[----:B------:R-:W-:-:S02]  /*1900*/  PRMT R21, R5, 0x7632, R21 ;  /* 0x0000763205157816 */ /* 0x000fc40000000015 */
[----:B------:R-:W-:Y:S01]  /*1910*/  IADD3 R7, R7, R8, RZ ;  /* 0x0000000807077210 */ /* 0x000fe20007ffe0ff */
[----:B------:R-:W-:Y:S01]  /*1920*/  IMAD.IADD R20, R3, 0x1, R20 ;  /* 0x0000000103147824 */ /* 0x000fe200078e0214 */
[----:B------:R-:W-:Y:S02]  /*1930*/  IADD3 R14, R5, R14, RZ ;  /* 0x0000000e050e7210 */ /* 0x000fe40007ffe0ff */
[----:B------:R-:W-:Y:S02]  /*1940*/  IADD3 R12, R21, R12, RZ ;  /* 0x0000000c150c7210 */ /* 0x000fe40007ffe0ff */
[----:B------:R-:W-:Y:S02]  /*1950*/  PRMT R3, R24, 0x7610, R3 ;  /* 0x0000761018037816 */ /* 0x000fe40000000003 */
[----:B------:R-:W-:Y:S02]  /*1960*/  PRMT R13, R6, 0x7610, R13 ;  /* 0x00007610060d7816 */ /* 0x000fe4000000000d */
[----:B------:R-:W-:Y:S01]  /*1970*/  PRMT R8, R7, 0x7610, R8 ;  /* 0x0000761007087816 */ /* 0x000fe20000000008 */
[----:B------:R-:W-:Y:S06]  /*1980*/  @!P0 BRA `(.L_x_1426) ;  /* 0xfffffffc00a88947 */ /* 0x000fec000383ffff */
.L_x_1425:
[----:B------:R-:W-:Y:S05]  /*1990*/  BSYNC B0 ;  /* 0x0000000000007941 */ /* 0x000fea0003800000 */
.L_x_1424:
        /* <DEDUP_REMOVED lines=8> */
.L_x_1428:
[----:B------:R-:W-:Y:S05]  /*1a20*/  BSYNC B0 ;  /* 0x0000000000007941 */ /* 0x000fea0003800000 */
.L_x_1427:
        /* <DEDUP_REMOVED lines=9> */
[----:B------:R-:W2:Y:S02]  /*1ac0*/  LDG.E.U16 R18, desc[UR58][R18.64] ;  /* 0x0000003a12127981 */ /* 0x000ea4000c1e1500 */
[----:B--2---:R-:W-:-:S07]  /*1ad0*/  IMAD.IADD R3, R3, 0x1, R18 ;  /* 0x0000000103037824 */ /* 0x004fce00078e0212 */
.L_x_1430:
[----:B------:R-:W-:Y:S05]  /*1ae0*/  BSYNC B0 ;  /* 0x0000000000007941 */ /* 0x000fea0003800000 */
.L_x_1429:
[----:B------:R-:W-:Y:S02]  /*1af0*/  IADD3 R3, R14, R20, R3 ;  /* 0x000000140e037210 */ /* 0x000fe40007ffe003 */
[----:B------:R-:W-:Y:S02]  /*1b00*/  PRMT R25, RZ, 0x7610, R25 ;  /* 0x00007610ff197816 */ /* 0x000fe40000000019 */
[----:B------:R-:W-:Y:S02]  /*1b10*/  IADD3 R3, R15, R12, R3 ;  /* 0x0000000c0f037210 */ /* 0x000fe40007ffe003 */
[----:B------:R-:W-:Y:S02]  /*1b20*/  PRMT R24, RZ, 0x7610, R24 ;  /* 0x00007610ff187816 */ /* 0x000fe40000000018 */
[----:B------:R-:W-:Y:S02]  /*1b30*/  IADD3 R3, R10, R13, R3 ;  /* 0x0000000d0a037210 */ /* 0x000fe40007ffe003 */
[----:B------:R-:W-:-:S02]  /*1b40*/  PRMT R18, RZ, 0x7610, R18 ;  /* 0x00007610ff127816 */ /* 0x000fc40000000012 */
[----:B------:R-:W-:Y:S01]  /*1b50*/  IADD3 R3, R3, R8, RZ ;  /* 0x0000000803037210 */ /* 0x000fe20007ffe0ff */
[----:B------:R-:W-:Y:S06]  /*1b60*/  BRA `(.L_x_1415) ;  /* 0x000000a400b47947 */ /* 0x000fec0003800000 */
.L_x_1416:
        /* <DEDUP_REMOVED lines=9> */
[----:B------:R-:W-:Y:S01]  /*1c00*/  MOV R37, R15 ;  /* 0x0000000f00257202 */ /* 0x000fe20000000f00 */
[----:B------:R-:W-:-:S04]  /*1c10*/  IMAD.U32 R0, RZ, RZ, UR4 ;  /* 0x00000004ff007e24 */ /* 0x000fc8000f8e00ff */
        /* <DEDUP_REMOVED lines=20> */
[----:B------:R-:W0:Y:S01]  /*1d60*/  LDC R28, c[0x0][0x254] ;  /* 0x00009500ff1c7b82 */ /* 0x000e220000000800 */
        /* <DEDUP_REMOVED lines=16> */
.L_x_1440:
        /* <DEDUP_REMOVED lines=285> */
[----:B------:R-:W1:Y:S08]  /*3040*/  @P1 LDC R30, c[0x0][0x380] ;  /* 0x0000e000ff1e1b82 */ /* 0x000e700000000800 */
[----:B------:R-:W2:Y:S01]  /*3050*/  @P1 LDC R31, c[0x0][0x3e4] ;  /* 0x0000f900ff1f1b82 */ /* 0x000ea20000000800 */
[----:B0-----:R-:W-:-:S05]  /*3060*/  @P1 IMAD.HI.U32 R25, R27, R25, R26 ;  /* 0x000000191b191227 */ /* 0x001fca00078e001a */
[----:B-1----:R-:W-:Y:S01]  /*3070*/  @P1 SHF.R.U32.HI R26, RZ, R30, R25 ;  /* 0x0000001eff1a1219 */ /* 0x002fe20000011619 */
[----:B------:R-:W-:-:S04]  /*3080*/  IMAD R25, R29, UR27, R32 ;  /* 0x0000001b1d197c24 */ /* 0x000fc8000f8e0220 */
[----:B------:R-:W-:Y:S02]  /*3090*/  @P1 IMAD.MOV R29, RZ, RZ, -R26 ;  /* 0x000000ffff1d1224 */ /* 0x000fe400078e0a1a */
[----:B------:R-:W-:Y:S02]  /*30a0*/  IMAD R0, R25, UR28, R0 ;  /* 0x0000001c19007c24 */ /* 0x000fe4000f8e0200 */
[----:B------:R-:W-:-:S04]  /*30b0*/  @P1 IMAD R27, R29, R24, R27 ;  /* 0x000000181d1b1224 */ /* 0x000fc800078e021b */
[----:B--2---:R-:W-:-:S07]  /*30c0*/  @P1 IMAD R0, R27, R31, R0 ;  /* 0x0000001f1b001224 */ /* 0x004fce00078e0200 */
.L_x_1436:
[----:B------:R-:W-:Y:S01]  /*30d0*/  LOP3.LUT R31, R0, 0xfffffff8, RZ, 0xc0, !PT ;  /* 0xfffffff8001f7812 */ /* 0x000fe200078ec0ff */
[----:B------:R-:W-:-:S03]  /*30e0*/  ULDC UR36, c[0x0][0x220] ;  /* 0x0000880000247ab9 */ /* 0x000fc60000000800 */
[----:B------:R-:W-:-:S04]  /*30f0*/  IADD3 R30, P1, R18, R31, RZ ;  /* 0x0000001f121e7210 */ /* 0x000fc80007f3e0ff */
[----:B------:R-:W-:-:S05]  /*3100*/  IADD3.X R31, RZ, R19, RZ, P1, !PT ;  /* 0x00000013ff1f7210 */ /* 0x000fca0000ffe4ff */
[----:B------:R-:W2:Y:S01]  /*3110*/  LDG.E.64 R26, desc[UR58][R30.64] ;  /* 0x0000003a1e1a7981 */ /* 0x000ea2000c1e1b00 */
[----:B------:R-:W-:-:S05]  /*3120*/  IMAD.U32 R0, RZ, RZ, UR36 ;  /* 0x00000024ff007e24 */ /* 0x000fca000f8e00ff */
[----:B------:R-:W-:Y:S02]  /*3130*/  IADD3 R37, R37, R0, RZ ;  /* 0x0000000025257210 */ /* 0x000fe40007ffe0ff */
[C---:B--2---:R-:W-:Y:S02]  /*3140*/  PRMT R24, R26.reuse, 0x7610, R24 ;  /* 0x000076101a187816 */ /* 0x044fe40000000018 */
[----:B------:R-:W-:Y:S02]  /*3150*/  PRMT R25, R26, 0x7632, R25 ;  /* 0x000076321a197816 */ /* 0x000fe40000000019 */
[----:B------:R-:W-:Y:S01]  /*3160*/  PRMT R29, R27, 0x7632, R29 ;  /* 0x000076321b1d7816 */ /* 0x000fe2000000001d */
[----:B------:R-:W-:Y:S06]  /*3170*/  @!P0 BRA `(.L_x_1437) ;  /* 0x0000000c00c88947 */ /* 0x000fec0003800000 */
[----:B------:R-:W-:Y:S01]  /*3180*/  IMAD.MOV.U32 R36, RZ, RZ, RZ ;  /* 0x000000ffff247224 */ /* 0x000fe200078e00ff */
[----:B------:R-:W-:Y:S01]  /*3190*/  ULDC.64 UR36, c[0x0][0x260] ;  /* 0x0000980000247ab9 */ /* 0x000fe20000000a00 */
[----:B0-----:R-:W-:Y:S02]  /*31a0*/  ISETP.NE.AND P1, PT, R28, 0x2, PT ;  /* 0x000000021c00780c */ /* 0x001fe40003f25270 */
[----:B------:R-:W-:-:S05]  /*31b0*/  IMAD.HI.U32 R30, R37, UR31, R36 ;  /* 0x0000001f251e7c27 */ /* 0x000fca000f8e0024 */
[----:B------:R-:W-:Y:S01]  /*31c0*/  SHF.R.U32.HI R31, RZ, UR36, R30 ;  /* 0x00000024ff1f7c19 */ /* 0x000fe2000801161e */
[----:B------:R-:W-:-:S10]  /*31d0*/  HFMA2.MMA R30, -RZ, RZ, 0, 0 ;  /* 0x00000000ff1e7435 */ /* 0x000fd400000001ff */
        /* <DEDUP_REMOVED lines=236> */
.L_x_1437:
[----:B------:R-:W-:-:S04]  /*40a0*/  LOP3.LUT R31, R34, 0xfffffff8, RZ, 0xc0, !PT ;  /* 0xfffffff8221f7812 */ /* 0x000fc800078ec0ff */
[----:B------:R-:W-:-:S05]  /*40b0*/  IADD3 R30, P1, R18, R31, RZ ;  /* 0x0000001f121e7210 */ /* 0x000fca0007f3e0ff */
[----:B------:R-:W-:-:S06]  /*40c0*/  IMAD.X R31, RZ, RZ, R19, P1 ;  /* 0x000000ffff1f7224 */ /* 0x000fcc00008e0613 */
[----:B------:R-:W2:Y:S01]  /*40d0*/  LDG.E.64 R30, desc[UR58][R30.64] ;  /* 0x0000003a1e1e7981 */ /* 0x000ea2000c1e1b00 */
[----:B------:R-:W-:Y:S01]  /*40e0*/  IADD3 R45, R37, R0, RZ ;  /* 0x00000000252d7210 */ /* 0x000fe20007ffe0ff */
[----:B------:R-:W-:Y:S01]  /*40f0*/  IMAD.MOV.U32 R37, RZ, RZ, RZ ;  /* 0x000000ffff257224 */ /* 0x000fe200078e00ff */
[----:B------:R-:W-:Y:S02]  /*4100*/  MOV R35, RZ ;  /* 0x000000ff00237202 */ /* 0x000fe40000000f00 */
[C---:B--2---:R-:W-:Y:S02]  /*4110*/  PRMT R26, R30.reuse, 0x7610, R26 ;  /* 0x000076101e1a7816 */ /* 0x044fe4000000001a */
[----:B------:R-:W-:Y:S02]  /*4120*/  PRMT R33, R30, 0x7632, R33 ;  /* 0x000076321e217816 */ /* 0x000fe40000000021 */
[C---:B------:R-:W-:Y:S02]  /*4130*/  PRMT R32, R31.reuse, 0x7610, R32 ;  /* 0x000076101f207816 */ /* 0x040fe40000000020 */
        /* <DEDUP_REMOVED lines=234> */
.L_x_1438:
[----:B------:R-:W-:-:S04]  /*4fe0*/  LOP3.LUT R31, R35, 0xfffffff8, RZ, 0xc0, !PT ;  /* 0xfffffff8231f7812 */ /* 0x000fc800078ec0ff */
[----:B------:R-:W-:-:S05]  /*4ff0*/  IADD3 R30, P1, R18, R31, RZ ;  /* 0x0000001f121e7210 */ /* 0x000fca0007f3e0ff */
[----:B------:R-:W-:-:S06]  /*5000*/  IMAD.X R31, RZ, RZ, R19, P1 ;  /* 0x000000ffff1f7224 */ /* 0x000fcc00008e0613 */
[----:B------:R-:W2:Y:S01]  /*5010*/  LDG.E.64 R30, desc[UR58][R30.64] ;  /* 0x0000003a1e1e7981 */ /* 0x000ea2000c1e1b00 */
[----:B------:R-:W-:Y:S02]  /*5020*/  IADD3 R45, R45, R0, RZ ;  /* 0x000000002d2d7210 */ /* 0x000fe40007ffe0ff */
        /* <DEDUP_REMOVED lines=237> */
.L_x_1439:
[----:B------:R-:W-:Y:S01]  /*5f00*/  LOP3.LUT R31, R37, 0xfffffff8, RZ, 0xc0, !PT ;  /* 0xfffffff8251f7812 */ /* 0x000fe200078ec0ff */
[----:B------:R-:W-:-:S03]  /*5f10*/  ULDC UR4, c[0x0][0x218] ;  /* 0x0000860000047ab9 */ /* 0x000fc60000000800 */
[----:B------:R-:W-:-:S05]  /*5f20*/  IADD3 R30, P1, R18, R31, RZ ;  /* 0x0000001f121e7210 */ /* 0x000fca0007f3e0ff */
[----:B------:R-:W-:-:S06]  /*5f30*/  IMAD.X R31, RZ, RZ, R19, P1 ;  /* 0x000000ffff1f7224 */ /* 0x000fcc00008e0613 */
[----:B------:R-:W2:Y:S01]  /*5f40*/  LDG.E.64 R30, desc[UR58][R30.64] ;  /* 0x0000003a1e1e7981 */ /* 0x000ea2000c1e1b00 */
        /* <DEDUP_REMOVED lines=8> */
[----:B------:R-:W-:Y:S01]  /*5fd0*/  IADD3 R13, R32, R13, RZ ;  /* 0x0000000d200d7210 */ /* 0x000fe20007ffe0ff */
[----:B------:R-:W-:Y:S01]  /*5fe0*/  IMAD.IADD R12, R33, 0x1, R12 ;  /* 0x00000001210c7824 */ /* 0x000fe200078e020c */
[----:B------:R-:W-:Y:S01]  /*5ff0*/  ISETP.GE.U32.AND P1, PT, R43, R38, PT ;  /* 0x000000262b00720c */ /* 0x000fe20003f26070 */
[----:B------:R-:W-:Y:S01]  /*6000*/  IMAD.IADD R11, R34, 0x1, R11 ;  /* 0x00000001220b7824 */ /* 0x000fe200078e020b */
[----:B------:R-:W-:Y:S01]  /*6010*/  IADD3 R10, R35, R10, RZ ;  /* 0x0000000a230a7210 */ /* 0x000fe20007ffe0ff */
[----:B------:R-:W-:Y:S01]  /*6020*/  IMAD.IADD R9, R36, 0x1, R9 ;  /* 0x0000000124097824 */ /* 0x000fe200078e0209 */
[----:B------:R-:W-:Y:S01]  /*6030*/  IADD3 R8, R39, R8, RZ ;  /* 0x0000000827087210 */ /* 0x000fe20007ffe0ff */
[----:B------:R-:W-:Y:S01]  /*6040*/  IMAD.IADD R6, R41, 0x1, R6 ;  /* 0x0000000129067824 */ /* 0x000fe200078e0206 */
[C---:B--2---:R-:W-:Y:S01]  /*6050*/  PRMT R42, R31.reuse, 0x7632, R42 ;  /* 0x000076321f2a7816 */ /* 0x044fe2000000002a */
[----:B------:R-:W-:Y:S01]  /*6060*/  IMAD.IADD R4, R31, 0x1, R4 ;  /* 0x000000011f047824 */ /* 0x000fe200078e0204 */
[----:B------:R-:W-:-:S02]  /*6070*/  PRMT R40, R30, 0x7632, R40 ;  /* 0x000076321e287816 */ /* 0x000fc40000000028 */
[----:B------:R-:W-:Y:S01]  /*6080*/  IADD3 R7, R30, R7, RZ ;  /* 0x000000071e077210 */ /* 0x000fe20007ffe0ff */
[----:B------:R-:W-:Y:S01]  /*6090*/  IMAD.IADD R3, R42, 0x1, R3 ;  /* 0x000000012a037824 */ /* 0x000fe200078e0203 */
[----:B------:R-:W-:Y:S01]  /*60a0*/  IADD3 R5, R40, R5, RZ ;  /* 0x0000000528057210 */ /* 0x000fe20007ffe0ff */
[----:B------:R-:W-:Y:S06]  /*60b0*/  @!P1 BRA `(.L_x_1440) ;  /* 0xffffffbc006c9947 */ /* 0x000fec000383ffff */
[----:B------:R-:W-:Y:S05]  /*60c0*/  BSYNC B1 ;  /* 0x0000000000017941 */ /* 0x000fea0003800000 */
.L_x_1435:
[C---:B------:R-:W-:Y:S02]  /*60d0*/  PRMT R40, R30.reuse, 0x7610, R40 ;  /* 0x000076101e287816 */ /* 0x040fe40000000028 */
[----:B------:R-:W-:Y:S02]  /*60e0*/  PRMT R42, R30, 0x7632, R42 ;  /* 0x000076321e2a7816 */ /* 0x000fe4000000002a */
[C---:B------:R-:W-:Y:S02]  /*60f0*/  PRMT R45, R31.reuse, 0x7610, R45 ;  /* 0x000076101f2d7816 */ /* 0x040fe4000000002d */
[----:B------:R-:W-:-:S07]  /*6100*/  PRMT R44, R31, 0x7632, R44 ;  /* 0x000076321f2c7816 */ /* 0x000fce000000002c */
.L_x_1434:
[----:B------:R-:W-:Y:S05]  /*6110*/  BSYNC B0 ;  /* 0x0000000000007941 */ /* 0x000fea0003800000 */
.L_x_1433:
[----:B------:R-:W-:Y:S01]  /*6120*/  ISETP.GE.U32.AND P0, PT, R37, R38, PT ;  /* 0x000000262500720c */ /* 0x000fe20003f06070 */
[----:B------:R-:W-:-:S12]  /*6130*/  BSSY B0, `(.L_x_1441) ;  /* 0x0000476000007945 */ /* 0x000fd80003800000 */
[----:B------:R-:W-:Y:S05]  /*6140*/  @P0 BRA `(.L_x_1442) ;  /* 0x0000004400d00947 */ /* 0x000fea0003800000 */
[----:B------:R-:W1:Y:S01]  /*6150*/  LDC R43, c[0x0][0x254] ;  /* 0x00009500ff2b7b82 */ /* 0x000e620000000800 */
[----:B------:R-:W-:Y:S01]  /*6160*/  HFMA2.MMA R27, -RZ, RZ, 0, 0 ;  /* 0x00000000ff1b7435 */ /* 0x000fe200000001ff */
[----:B-1----:R-:W-:-:S13]  /*6170*/  ISETP.NE.AND P1, PT, R43, RZ, PT ;  /* 0x000000ff2b00720c */ /* 0x002fda0003f25270 */
[----:B------:R-:W-:Y:S05]  /*6180*/  @!P1 BRA `(.L_x_1443) ;  /* 0x0000001000449947 */ /* 0x000fea0003800000 */
[----:B------:R-:W-:Y:S01]  /*6190*/  MOV R25, R37 ;  /* 0x0000002500197202 */ /* 0x000fe20000000f00 */
[----:B------:R-:W-:Y:S01]  /*61a0*/  IMAD.MOV.U32 R24, RZ, RZ, RZ ;  /* 0x000000ffff187224 */ /* 0x000fe200078e00ff */
[----:B------:R-:W-:Y:S01]  /*61b0*/  ULDC.64 UR6, c[0x0][0x258] ;  /* 0x0000960000067ab9 */ /* 0x000fe20000000a00 */
[----:B------:R-:W-:Y:S01]  /*61c0*/  ULDC UR4, c[0x0][0x260] ;  /* 0x0000980000047ab9 */ /* 0x000fe20000000800 */
[----:B------:R-:W-:Y:S01]  /*61d0*/  ISETP.NE.AND P2, PT, R43, 0x1, PT ;  /* 0x000000012b00780c */ /* 0x000fe20003f45270 */
[----:B0-----:R-:W-:-:S05]  /*61e0*/  IMAD.HI.U32 R28, R37, UR7, R24 ;  /* 0x00000007251c7c27 */ /* 0x001fca000f8e0018 */
        /* <DEDUP_REMOVED lines=267> */
.L_x_1443:
[----:B------:R-:W-:-:S04]  /*72a0*/  LOP3.LUT R27, R27, 0xfffffff8, RZ, 0xc0, !PT ;  /* 0xfffffff81b1b7812 */ /* 0x000fc800078ec0ff */
[----:B------:R-:W-:-:S04]  /*72b0*/  IADD3 R30, P2, R18, R27, RZ ;  /* 0x0000001b121e7210 */ /* 0x000fc80007f5e0ff */
[----:B------:R-:W-:-:S05]  /*72c0*/  IADD3.X R31, RZ, R19, RZ, P2, !PT ;  /* 0x00000013ff1f7210 */ /* 0x000fca00017fe4ff */
[----:B0-----:R-:W2:Y:S01]  /*72d0*/  LDG.E.64 R28, desc[UR58][R30.64] ;  /* 0x0000003a1e1c7981 */ /* 0x001ea2000c1e1b00 */
[----:B------:R-:W-:-:S05]  /*72e0*/  IMAD.IADD R47, R37, 0x1, R0 ;  /* 0x00000001252f7824 */ /* 0x000fca00078e0200 */
[----:B------:R-:W-:Y:S02]  /*72f0*/  ISETP.GE.U32.AND P2, PT, R47, R38, PT ;  /* 0x000000262f00720c */ /* 0x000fe40003f46070 */
[C---:B--2---:R-:W-:Y:S02]  /*7300*/  PRMT R27, R29.reuse, 0x7610, R27 ;  /* 0x000076101d1b7816 */ /* 0x044fe4000000001b */
[C---:B------:R-:W-:Y:S02]  /*7310*/  PRMT R24, R28.reuse, 0x7610, R24 ;  /* 0x000076101c187816 */ /* 0x040fe40000000018 */
[----:B------:R-:W-:Y:S02]  /*7320*/  PRMT R25, R28, 0x7632, R25 ;  /* 0x000076321c197816 */ /* 0x000fe40000000019 */
[----:B------:R-:W-:-:S05]  /*7330*/  PRMT R29, R29, 0x7632, R29 ;  /* 0x000076321d1d7816 */ /* 0x000fca000000001d */
        /* <DEDUP_REMOVED lines=275> */
.L_x_1444:
[----:B------:R-:W-:-:S04]  /*8470*/  LOP3.LUT R31, R26, 0xfffffff8, RZ, 0xc0, !PT ;  /* 0xfffffff81a1f7812 */ /* 0x000fc800078ec0ff */
[----:B------:R-:W-:-:S05]  /*8480*/  IADD3 R30, P2, R18, R31, RZ ;  /* 0x0000001f121e7210 */ /* 0x000fca0007f5e0ff */
[----:B------:R-:W-:-:S06]  /*8490*/  IMAD.X R31, RZ, RZ, R19, P2 ;  /* 0x000000ffff1f7224 */ /* 0x000fcc00010e0613 */
[----:B------:R-:W2:Y:S01]  /*84a0*/  LDG.E.64 R30, desc[UR58][R30.64] ;  /* 0x0000003a1e1e7981 */ /* 0x000ea2000c1e1b00 */
[----:B------:R-:W-:-:S04]  /*84b0*/  IADD3 R47, R47, R0, RZ ;  /* 0x000000002f2f7210 */ /* 0x000fc80007ffe0ff */
[----:B------:R-:W-:Y:S02]  /*84c0*/  ISETP.GE.U32.AND P2, PT, R47, R38, PT ;  /* 0x000000262f00720c */ /* 0x000fe40003f46070 */
[C---:B--2---:R-:W-:Y:S02]  /*84d0*/  PRMT R26, R30.reuse, 0x7610, R26 ;  /* 0x000076101e1a7816 */ /* 0x044fe4000000001a */
[----:B------:R-:W-:Y:S02]  /*84e0*/  PRMT R33, R30, 0x7632, R33 ;  /* 0x000076321e217816 */ /* 0x000fe40000000021 */
[C---:B------:R-:W-:Y:S02]  /*84f0*/  PRMT R32, R31.reuse, 0x7610, R32 ;  /* 0x000076101f207816 */ /* 0x040fe40000000020 */
[----:B------:R-:W-:-:S05]  /*8500*/  PRMT R34, R31, 0x7632, R34 ;  /* 0x000076321f227816 */ /* 0x000fca0000000022 */
        /* <DEDUP_REMOVED lines=275> */
.L_x_1445:
[----:B------:R-:W-:-:S04]  /*9640*/  LOP3.LUT R31, R28, 0xfffffff8, RZ, 0xc0, !PT ;  /* 0xfffffff81c1f7812 */ /* 0x000fc800078ec0ff */
[----:B------:R-:W-:-:S04]  /*9650*/  IADD3 R30, P2, R18, R31, RZ ;  /* 0x0000001f121e7210 */ /* 0x000fc80007f5e0ff */
[----:B------:R-:W-:-:S06]  /*9660*/  IADD3.X R31, RZ, R19, RZ, P2, !PT ;  /* 0x00000013ff1f7210 */ /* 0x000fcc00017fe4ff */
[----:B------:R-:W2:Y:S01]  /*9670*/  LDG.E.64 R30, desc[UR58][R30.64] ;  /* 0x0000003a1e1e7981 */ /* 0x000ea2000c1e1b00 */
[----:B------:R-:W-:-:S05]  /*9680*/  IMAD.IADD R47, R47, 0x1, R0 ;  /* 0x000000012f2f7824 */ /* 0x000fca00078e0200 */
[----:B------:R-:W-:Y:S02]  /*9690*/  ISETP.GE.U32.AND P2, PT, R47, R38, PT ;  /* 0x000000262f00720c */ /* 0x000fe40003f46070 */
[C---:B--2---:R-:W-:Y:S02]  /*96a0*/  PRMT R35, R30.reuse, 0x7610, R35 ;  /* 0x000076101e237816 */ /* 0x044fe40000000023 */
[----:B------:R-:W-:Y:S02]  /*96b0*/  PRMT R36, R30, 0x7632, R36 ;  /* 0x000076321e247816 */ /* 0x000fe40000000024 */
[C---:B------:R-:W-:Y:S02]  /*96c0*/  PRMT R39, R31.reuse, 0x7610, R39 ;  /* 0x000076101f277816 */ /* 0x040fe40000000027 */
[----:B------:R-:W-:-:S05]  /*96d0*/  PRMT R41, R31, 0x7632, R41 ;  /* 0x000076321f297816 */ /* 0x000fca0000000029 */
        /* <DEDUP_REMOVED lines=275> */
.L_x_1446:
[----:B------:R-:W-:-:S04]  /*a810*/  LOP3.LUT R31, R28, 0xfffffff8, RZ, 0xc0, !PT ;  /* 0xfffffff81c1f7812 */ /* 0x000fc800078ec0ff */
[----:B------:R-:W-:-:S05]  /*a820*/  IADD3 R18, P1, R18, R31, RZ ;  /* 0x0000001f12127210 */ /* 0x000fca0007f3e0ff */
[----:B------:R-:W-:-:S06]  /*a830*/  IMAD.X R19, RZ, RZ, R19, P1 ;  /* 0x000000ffff137224 */ /* 0x000fcc00008e0613 */
[----:B------:R-:W2:Y:S02]  /*a840*/  LDG.E.64 R18, desc[UR58][R18.64] ;  /* 0x0000003a12127981 */ /* 0x000ea4000c1e1b00 */
[C---:B--2---:R-:W-:Y:S02]  /*a850*/  PRMT R40, R18.reuse, 0x7610, R40 ;  /* 0x0000761012287816 */ /* 0x044fe40000000028 */
[----:B------:R-:W-:Y:S02]  /*a860*/  PRMT R42, R18, 0x7632, R42 ;  /* 0x00007632122a7816 */ /* 0x000fe4000000002a */
[C---:B------:R-:W-:Y:S02]  /*a870*/  PRMT R45, R19.reuse, 0x7610, R45 ;  /* 0x00007610132d7816 */ /* 0x040fe4000000002d */
[----:B------:R-:W-:-:S07]  /*a880*/  PRMT R44, R19, 0x7632, R44 ;  /* 0x00007632132c7816 */ /* 0x000fce000000002c */
.L_x_1442:
[----:B------:R-:W-:Y:S05]  /*a890*/  BSYNC B0 ;  /* 0x0000000000007941 */ /* 0x000fea0003800000 */
.L_x_1441:
[----:B------:R-:W-:Y:S04]  /*a8a0*/  BSSY B0, `(.L_x_1447) ;  /* 0x000001e000007945 */ /* 0x000fe80003800000 */
[----:B------:R-:W-:Y:S05]  /*a8b0*/  @P0 BRA `(.L_x_1448) ;  /* 0x0000000000700947 */ /* 0x000fea0003800000 */
[----:B------:R-:W-:Y:S01]  /*a8c0*/  IADD3 R19, R37, R0, RZ ;  /* 0x0000000025137210 */ /* 0x000fe20007ffe0ff */
[----:B------:R-:W-:Y:S01]  /*a8d0*/  IMAD.IADD R21, R21, 0x1, R24 ;  /* 0x0000000115157824 */ /* 0x000fe200078e0218 */
[----:B------:R-:W-:Y:S01]  /*a8e0*/  IADD3 R20, R20, R25, RZ ;  /* 0x0000001914147210 */ /* 0x000fe20007ffe0ff */
[----:B------:R-:W-:Y:S01]  /*a8f0*/  IMAD.IADD R16, R16, 0x1, R27 ;  /* 0x0000000110107824 */ /* 0x000fe200078e021b */
[----:B------:R-:W-:Y:S02]  /*a900*/  ISETP.GE.U32.AND P0, PT, R19, R38, PT ;  /* 0x000000261300720c */ /* 0x000fe40003f06070 */
[----:B------:R-:W-:-:S11]  /*a910*/  IADD3 R14, R14, R29, RZ ;  /* 0x0000001d0e0e7210 */ /* 0x000fd60007ffe0ff */
[----:B------:R-:W-:Y:S05]  /*a920*/  @P0 BRA `(.L_x_1448) ;  /* 0x0000000000540947 */ /* 0x000fea0003800000 */
[----:B------:R-:W-:Y:S01]  /*a930*/  IMAD.IADD R19, R19, 0x1, R0 ;  /* 0x0000000113137824 */ /* 0x000fe200078e0200 */
[----:B------:R-:W-:Y:S01]  /*a940*/  IADD3 R15, R15, R26, RZ ;  /* 0x0000001a0f0f7210 */ /* 0x000fe20007ffe0ff */
[----:B------:R-:W-:Y:S01]  /*a950*/  IMAD.IADD R12, R12, 0x1, R33 ;  /* 0x000000010c0c7824 */ /* 0x000fe200078e0221 */
[----:B------:R-:W-:Y:S01]  /*a960*/  IADD3 R13, R13, R32, RZ ;  /* 0x000000200d0d7210 */ /* 0x000fe20007ffe0ff */
[----:B------:R-:W-:Y:S01]  /*a970*/  IMAD.IADD R11, R11, 0x1, R34 ;  /* 0x000000010b0b7824 */ /* 0x000fe200078e0222 */
[----:B------:R-:W-:-:S13]  /*a980*/  ISETP.GE.U32.AND P0, PT, R19, R38, PT ;  /* 0x000000261300720c */ /* 0x000fda0003f06070 */
[----:B------:R-:W-:Y:S05]  /*a990*/  @P0 BRA `(.L_x_1448) ;  /* 0x0000000000380947 */ /* 0x000fea0003800000 */
[----:B------:R-:W-:Y:S01]  /*a9a0*/  IADD3 R19, R19, R0, RZ ;  /* 0x0000000013137210 */ /* 0x000fe20007ffe0ff */
[----:B------:R-:W-:Y:S01]  /*a9b0*/  IMAD.IADD R10, R10, 0x1, R35 ;  /* 0x000000010a0a7824 */ /* 0x000fe200078e0223 */
[----:B------:R-:W-:Y:S01]  /*a9c0*/  IADD3 R9, R9, R36, RZ ;  /* 0x0000002409097210 */ /* 0x000fe20007ffe0ff */
[----:B------:R-:W-:Y:S01]  /*a9d0*/  IMAD.IADD R8, R8, 0x1, R39 ;  /* 0x0000000108087824 */ /* 0x000fe200078e0227 */
[----:B------:R-:W-:Y:S02]  /*a9e0*/  ISETP.GE.U32.AND P0, PT, R19, R38, PT ;  /* 0x000000261300720c */ /* 0x000fe40003f06070 */
[----:B------:R-:W-:-:S11]  /*a9f0*/  IADD3 R6, R6, R41, RZ ;  /* 0x0000002906067210 */ /* 0x000fd60007ffe0ff */
[----:B------:R-:W-:Y:S01]  /*aa00*/  @!P0 IMAD.IADD R40, R7, 0x1, R40 ;  /* 0x0000000107288824 */ /* 0x000fe200078e0228 */
[----:B------:R-:W-:Y:S01]  /*aa10*/  @!P0 IADD3 R42, R5, R42, RZ ;  /* 0x0000002a052a8210 */ /* 0x000fe20007ffe0ff */
[----:B------:R-:W-:Y:S01]  /*aa20*/  @!P0 IMAD.IADD R45, R4, 0x1, R45 ;  /* 0x00000001042d8824 */ /* 0x000fe200078e022d */
[----:B------:R-:W-:Y:S02]  /*aa30*/  @!P0 IADD3 R44, R3, R44, RZ ;  /* 0x0000002c032c8210 */ /* 0x000fe40007ffe0ff */
[----:B------:R-:W-:Y:S02]  /*aa40*/  @!P0 PRMT R7, R40, 0x7610, R7 ;  /* 0x0000761028078816 */ /* 0x000fe40000000007 */
[----:B------:R-:W-:Y:S02]  /*aa50*/  @!P0 PRMT R5, R42, 0x7610, R5 ;  /* 0x000076102a058816 */ /* 0x000fe40000000005 */
[----:B------:R-:W-:Y:S02]  /*aa60*/  @!P0 PRMT R4, R45, 0x7610, R4 ;  /* 0x000076102d048816 */ /* 0x000fe40000000004 */
[----:B------:R-:W-:-:S07]  /*aa70*/  @!P0 PRMT R3, R44, 0x7610, R3 ;  /* 0x000076102c038816 */ /* 0x000fce0000000003 */
.L_x_1448:
[----:B------:R-:W-:Y:S05]  /*aa80*/  BSYNC B0 ;  /* 0x0000000000007941 */ /* 0x000fea0003800000 */
.L_x_1447:
[----:B------:R-:W-:Y:S02]  /*aa90*/  IADD3 R6, R6, R11, R14 ;  /* 0x0000000b06067210 */ /* 0x000fe40007ffe00e */
[----:B------:R-:W-:Y:S02]  /*aaa0*/  IADD3 R12, R9, R12, R20 ;  /* 0x0000000c090c7210 */ /* 0x000fe40007ffe014 */
[----:B------:R-:W-:Y:S01]  /*aab0*/  IADD3 R13, R8, R13, R16 ;  /* 0x0000000d080d7210 */ /* 0x000fe20007ffe010 */
[----:B------:R-:W-:Y:S01]  /*aac0*/  IMAD.IADD R6, R6, 0x1, R3 ;  /* 0x0000000106067824 */ /* 0x000fe200078e0203 */
[----:B------:R-:W-:Y:S01]  /*aad0*/  IADD3 R10, R10, R15, R21 ;  /* 0x0000000f0a0a7210 */ /* 0x000fe20007ffe015 */
[----:B------:R-:W-:Y:S01]  /*aae0*/  IMAD.IADD R12, R12, 0x1, R5 ;  /* 0x000000010c0c7824 */ /* 0x000fe200078e0205 */
[----:B------:R-:W-:Y:S02]  /*aaf0*/  IADD3 R13, R13, R4, RZ ;  /* 0x000000040d0d7210 */ /* 0x000fe40007ffe0ff */
[----:B------:R-:W-:-:S02]  /*ab00*/  IADD3 R10, R10, R7, RZ ;  /* 0x000000070a0a7210 */ /* 0x000fc40007ffe0ff */
[----:B------:R-:W-:Y:S02]  /*ab10*/  PRMT R18, R6, 0x7610, R18 ;  /* 0x0000761006127816 */ /* 0x000fe40000000012 */
[----:B------:R-:W-:Y:S02]  /*ab20*/  PRMT R24, R13, 0x7610, R24 ;  /* 0x000076100d187816 */ /* 0x000fe40000000018 */
[----:B------:R-:W-:Y:S02]  /*ab30*/  PRMT R25, R12, 0x7610, R25 ;  /* 0x000076100c197816 */ /* 0x000fe40000000019 */
[----:B------:R-:W-:Y:S01]  /*ab40*/  PRMT R3, R10, 0x7610, R3 ;  /* 0x000076100a037816 */ /* 0x000fe20000000003 */
[----:B------:R-:W-:Y:S06]  /*ab50*/  BRA `(.L_x_1415) ;  /* 0x0000001400b87947 */ /* 0x000fec0003800000 */
.L_x_1432:
        /* <DEDUP_REMOVED lines=32> */
.L_x_1452:
[----:B------:R-:W-:Y:S02]  /*ad60*/  IMAD.IADD R27, R0, 0x1, R37 ;  /* 0x00000001001b7824 */ /* 0x000fe400078e0225 */
[----:B------:R-:W-:-:S03]  /*ad70*/  IMAD R37, R40, R37, RZ ;  /* 0x0000002528257224 */ /* 0x000fc600078e02ff */
[----:B------:R-:W-:Y:S01]  /*ad80*/  IADD3 R29, R27, R0, RZ ;  /* 0x000000001b1d7210 */ /* 0x000fe20007ffe0ff */
[----:B------:R-:W-:Y:S01]  /*ad90*/  IMAD R27, R40, R27, RZ ;  /* 0x0000001b281b7224 */ /* 0x000fe200078e02ff */
[----:B------:R-:W-:-:S03]  /*ada0*/  SHF.R.U32.HI R25, RZ, 0x2, R37 ;  /* 0x00000002ff197819 */ /* 0x000fc60000011625 */
[----:B------:R-:W-:Y:S01]  /*adb0*/  IMAD.IADD R37, R29, 0x1, R0 ;  /* 0x000000011d257824 */ /* 0x000fe200078e0200 */
[----:B------:R-:W-:Y:S01]  /*adc0*/  SHF.R.U32.HI R27, RZ, 0x2, R27 ;  /* 0x00000002ff1b7819 */ /* 0x000fe2000001161b */
[----:B------:R-:W-:Y:S02]  /*add0*/  IMAD R26, R40, R29, RZ ;  /* 0x0000001d281a7224 */ /* 0x000fe400078e02ff */
[----:B------:R-:W-:-:S03]  /*ade0*/  IMAD.WIDE.U32 R24, R25, 0x8, R18 ;  /* 0x0000000819187825 */ /* 0x000fc600078e0012 */
[----:B------:R-:W-:Y:S01]  /*adf0*/  SHF.R.U32.HI R29, RZ, 0x2, R26 ;  /* 0x00000002ff1d7819 */ /* 0x000fe2000001161a */
[----:B------:R-:W-:Y:S02]  /*ae00*/  IMAD R30, R40, R37, RZ ;  /* 0x00000025281e7224 */ /* 0x000fe400078e02ff */
[----:B------:R-:W2:Y:S01]  /*ae10*/  LDG.E.64 R24, desc[UR58][R24.64] ;  /* 0x0000003a18187981 */ /* 0x000ea2000c1e1b00 */
[----:B------:R-:W-:Y:S02]  /*ae20*/  IMAD.WIDE.U32 R26, R27, 0x8, R18 ;  /* 0x000000081b1a7825 */ /* 0x000fe400078e0012 */
[----:B------:R-:W-:Y:S02]  /*ae30*/  SHF.R.U32.HI R31, RZ, 0x2, R30 ;  /* 0x00000002ff1f7819 */ /* 0x000fe4000001161e */
[--C-:B------:R-:W-:Y:S02]  /*ae40*/  IMAD.WIDE.U32 R28, R29, 0x8, R18.reuse ;  /* 0x000000081d1c7825 */ /* 0x100fe400078e0012 */
[----:B------:R-:W3:Y:S02]  /*ae50*/  LDG.E.64 R26, desc[UR58][R26.64] ;  /* 0x0000003a1a1a7981 */ /* 0x000ee4000c1e1b00 */
[----:B------:R-:W-:-:S02]  /*ae60*/  IMAD.WIDE.U32 R30, R31, 0x8, R18 ;  /* 0x000000081f1e7825 */ /* 0x000fc400078e0012 */
[----:B------:R-:W4:Y:S04]  /*ae70*/  LDG.E.64 R28, desc[UR58][R28.64] ;  /* 0x0000003a1c1c7981 */ /* 0x000f28000c1e1b00 */
[----:B------:R-:W5:Y:S01]  /*ae80*/  LDG.E.64 R30, desc[UR58][R30.64] ;  /* 0x0000003a1e1e7981 */ /* 0x000f62000c1e1b00 */
[----:B------:R-:W-:-:S05]  /*ae90*/  IADD3 R37, R37, R0, RZ ;  /* 0x0000000025257210 */ /* 0x000fca0007ffe0ff */
[----:B------:R-:W-:-:S05]  /*aea0*/  IMAD R35, R0, 0x3, R37 ;  /* 0x0000000300237824 */ /* 0x000fca00078e0225 */
[----:B------:R-:W-:Y:S02]  /*aeb0*/  ISETP.GE.U32.AND P0, PT, R35, R38, PT ;  /* 0x000000262300720c */ /* 0x000fe40003f06070 */
[C---:B--2---:R-:W-:Y:S01]  /*aec0*/  PRMT R33, R24.reuse, 0x7632, R33 ;  /* 0x0000763218217816 */ /* 0x044fe20000000021 */
[----:B------:R-:W-:Y:S01]  /*aed0*/  IMAD.IADD R11, R24, 0x1, R11 ;  /* 0x00000001180b7824 */ /* 0x000fe200078e020b */
[C---:B------:R-:W-:Y:S02]  /*aee0*/  PRMT R32, R25.reuse, 0x7632, R32 ;  /* 0x0000763219207816 */ /* 0x040fe40000000020 */
[----:B------:R-:W-:Y:S01]  /*aef0*/  IADD3 R8, R25, R8, RZ ;  /* 0x0000000819087210 */ /* 0x000fe20007ffe0ff */
[--C-:B------:R-:W-:Y:S01]  /*af00*/  IMAD.IADD R34, R33, 0x1, R10.reuse ;  /* 0x0000000121227824 */ /* 0x100fe200078e020a */
[----:B------:R-:W-:Y:S01]  /*af10*/  IADD3 R32, R32, R9, RZ ;  /* 0x0000000920207210 */ /* 0x000fe20007ffe0ff */
[C---:B---3--:R-:W-:Y:S01]  /*af20*/  IMAD.IADD R7, R26.reuse, 0x1, R7 ;  /* 0x000000011a077824 */ /* 0x048fe200078e0207 */
[----:B------:R-:W-:-:S02]  /*af30*/  PRMT R10, R26, 0x7632, R10 ;  /* 0x000076321a0a7816 */ /* 0x000fc4000000000a */
[----:B------:R-:W-:Y:S01]  /*af40*/  PRMT R9, R27, 0x7632, R9 ;  /* 0x000076321b097816 */ /* 0x000fe20000000009 */
[C---:B----4-:R-:W-:Y:S01]  /*af50*/  IMAD.IADD R20, R28.reuse, 0x1, R20 ;  /* 0x000000011c147824 */ /* 0x050fe200078e0214 */
[----:B------:R-:W-:Y:S01]  /*af60*/  PRMT R33, R28, 0x7632, R33 ;  /* 0x000076321c217816 */ /* 0x000fe20000000021 */
[----:B------:R-:W-:Y:S01]  /*af70*/  IMAD.IADD R5, R10, 0x1, R5 ;  /* 0x000000010a057824 */ /* 0x000fe200078e0205 */
[----:B------:R-:W-:Y:S01]  /*af80*/  IADD3 R36, R9, R4, RZ ;  /* 0x0000000409247210 */ /* 0x000fe20007ffe0ff */
[C---:B-----5:R-:W-:Y:S01]  /*af90*/  IMAD.IADD R15, R30.reuse, 0x1, R15 ;  /* 0x000000011e0f7824 */ /* 0x060fe200078e020f */
[----:B------:R-:W-:Y:S01]  /*afa0*/  PRMT R4, R30, 0x7632, R4 ;  /* 0x000076321e047816 */ /* 0x000fe20000000004 */
[----:B------:R-:W-:Y:S01]  /*afb0*/  IMAD.IADD R16, R33, 0x1, R16 ;  /* 0x0000000121107824 */ /* 0x000fe200078e0210 */
[----:B------:R-:W-:Y:S02]  /*afc0*/  PRMT R10, R31, 0x7632, R10 ;  /* 0x000076321f0a7816 */ /* 0x000fe4000000000a */
[----:B------:R-:W-:Y:S01]  /*afd0*/  PRMT R35, R29, 0x7632, R35 ;  /* 0x000076321d237816 */ /* 0x000fe20000000023 */
[----:B------:R-:W-:Y:S01]  /*afe0*/  IMAD.IADD R13, R4, 0x1, R13 ;  /* 0x00000001040d7824 */ /* 0x000fe200078e020d */
[----:B------:R-:W-:-:S02]  /*aff0*/  IADD3 R3, R10, R3, RZ ;  /* 0x000000030a037210 */ /* 0x000fc40007ffe0ff */
[----:B------:R-:W-:Y:S02]  /*b000*/  IADD3 R14, R35, R14, RZ ;  /* 0x0000000e230e7210 */ /* 0x000fe40007ffe0ff */
[----:B------:R-:W-:Y:S02]  /*b010*/  IADD3 R6, R27, R6, RZ ;  /* 0x000000061b067210 */ /* 0x000fe40007ffe0ff */
[----:B------:R-:W-:Y:S02]  /*b020*/  PRMT R10, R34, 0x7610, R10 ;  /* 0x00007610220a7816 */ /* 0x000fe4000000000a */
[----:B------:R-:W-:Y:S02]  /*b030*/  PRMT R9, R32, 0x7610, R9 ;  /* 0x0000761020097816 */ /* 0x000fe40000000009 */
[----:B------:R-:W-:Y:S02]  /*b040*/  IADD3 R21, R29, R21, RZ ;  /* 0x000000151d157210 */ /* 0x000fe40007ffe0ff */
[----:B------:R-:W-:-:S02]  /*b050*/  PRMT R4, R36, 0x7610, R4 ;  /* 0x0000761024047816 */ /* 0x000fc40000000004 */
[----:B------:R-:W-:Y:S01]  /*b060*/  IADD3 R12, R31, R12, RZ ;  /* 0x0000000c1f0c7210 */ /* 0x000fe20007ffe0ff */
[----:B------:R-:W-:Y:S06]  /*b070*/  @!P0 BRA `(.L_x_1452) ;  /* 0xfffffffc00388947 */ /* 0x000fec000383ffff */
[----:B------:R-:W-:Y:S05]  /*b080*/  BSYNC B1 ;  /* 0x0000000000017941 */ /* 0x000fea0003800000 */
.L_x_1451:
[C---:B------:R-:W-:Y:S02]  /*b090*/  PRMT R41, R28.reuse, 0x7610, R41 ;  /* 0x000076101c297816 */ /* 0x040fe40000000029 */
[----:B------:R-:W-:Y:S02]  /*b0a0*/  PRMT R43, R28, 0x7632, R43 ;  /* 0x000076321c2b7816 */ /* 0x000fe4000000002b */
[C---:B------:R-:W-:Y:S02]  /*b0b0*/  PRMT R44, R29.reuse, 0x7610, R44 ;  /* 0x000076101d2c7816 */ /* 0x040fe4000000002c */
[----:B------:R-:W-:Y:S02]  /*b0c0*/  PRMT R45, R29, 0x7632, R45 ;  /* 0x000076321d2d7816 */ /* 0x000fe4000000002d */
[----:B------:R-:W-:Y:S02]  /*b0d0*/  PRMT R28, R30, 0x7610, R28 ;  /* 0x000076101e1c7816 */ /* 0x000fe4000000001c */
[----:B------:R-:W-:-:S02]  /*b0e0*/  PRMT R33, R24, 0x7632, R33 ;  /* 0x0000763218217816 */ /* 0x000fc40000000021 */
[----:B------:R-:W-:Y:S02]  /*b0f0*/  PRMT R32, R25, 0x7632, R32 ;  /* 0x0000763219207816 */ /* 0x000fe40000000020 */
[C---:B------:R-:W-:Y:S02]  /*b100*/  PRMT R34, R26.reuse, 0x7610, R34 ;  /* 0x000076101a227816 */ /* 0x040fe40000000022 */
[----:B------:R-:W-:Y:S02]  /*b110*/  PRMT R36, R26, 0x7632, R36 ;  /* 0x000076321a247816 */ /* 0x000fe40000000024 */
[C---:B------:R-:W-:Y:S02]  /*b120*/  PRMT R35, R27.reuse, 0x7610, R35 ;  /* 0x000076101b237816 */ /* 0x040fe40000000023 */
[----:B------:R-:W-:Y:S02]  /*b130*/  PRMT R39, R27, 0x7632, R39 ;  /* 0x000076321b277816 */ /* 0x000fe40000000027 */
[----:B------:R-:W-:-:S02]  /*b140*/  PRMT R30, R30, 0x7632, R30 ;  /* 0x000076321e1e7816 */ /* 0x000fc4000000001e */
[C---:B------:R-:W-:Y:S02]  /*b150*/  PRMT R29, R31.reuse, 0x7610, R29 ;  /* 0x000076101f1d7816 */ /* 0x040fe4000000001d */
[----:B------:R-:W-:-:S07]  /*b160*/  PRMT R42, R31, 0x7632, R42 ;  /* 0x000076321f2a7816 */ /* 0x000fce000000002a */
.L_x_1450:
[----:B------:R-:W-:Y:S05]  /*b170*/  BSYNC B0 ;  /* 0x0000000000007941 */ /* 0x000fea0003800000 */
.L_x_1449:
[----:B------:R-:W-:Y:S01]  /*b180*/  ISETP.GE.U32.AND P1, PT, R37, R38, PT ;  /* 0x000000262500720c */ /* 0x000fe20003f26070 */
[----:B------:R-:W-:-:S12]  /*b190*/  BSSY B0, `(.L_x_1453) ;  /* 0x0000028000007945 */ /* 0x000fd80003800000 */
[----:B------:R-:W-:Y:S05]  /*b1a0*/  @P1 BRA `(.L_x_1454) ;  /* 0x0000000000981947 */ /* 0x000fea0003800000 */
[----:B------:R-:W-:-:S05]  /*b1b0*/  IMAD R24, R40, R37, RZ ;  /* 0x0000002528187224 */ /* 0x000fca00078e02ff */
[----:B------:R-:W-:-:S05]  /*b1c0*/  SHF.R.U32.HI R27, RZ, 0x2, R24 ;  /* 0x00000002ff1b7819 */ /* 0x000fca0000011618 */
[----:B------:R-:W-:-:S05]  /*b1d0*/  IMAD.WIDE.U32 R26, R27, 0x8, R18 ;  /* 0x000000081b1a7825 */ /* 0x000fca00078e0012 */
[----:B------:R-:W2:Y:S01]  /*b1e0*/  LDG.E.64 R24, desc[UR58][R26.64] ;  /* 0x0000003a1a187981 */ /* 0x000ea2000c1e1b00 */
[----:B------:R-:W-:-:S05]  /*b1f0*/  IMAD.IADD R31, R37, 0x1, R0 ;  /* 0x00000001251f7824 */ /* 0x000fca00078e0200 */
[----:B------:R-:W-:Y:S02]  /*b200*/  ISETP.GE.U32.AND P0, PT, R31, R38, PT ;  /* 0x000000261f00720c */ /* 0x000fe40003f06070 */
[----:B--2---:R-:W-:Y:S02]  /*b210*/  PRMT R33, R24, 0x7632, R33 ;  /* 0x0000763218217816 */ /* 0x004fe40000000021 */
[----:B------:R-:W-:-:S09]  /*b220*/  PRMT R32, R25, 0x7632, R32 ;  /* 0x0000763219207816 */ /* 0x000fd20000000020 */
[----:B------:R-:W-:Y:S05]  /*b230*/  @P0 BRA `(.L_x_1454) ;  /* 0x0000000000740947 */ /* 0x000fea0003800000 */
[----:B------:R-:W-:-:S05]  /*b240*/  IMAD R26, R40, R31, RZ ;  /* 0x0000001f281a7224 */ /* 0x000fca00078e02ff */
[----:B------:R-:W-:-:S05]  /*b250*/  SHF.R.U32.HI R27, RZ, 0x2, R26 ;  /* 0x00000002ff1b7819 */ /* 0x000fca000001161a */
[----:B------:R-:W-:-:S06]  /*b260*/  IMAD.WIDE.U32 R26, R27, 0x8, R18 ;  /* 0x000000081b1a7825 */ /* 0x000fcc00078e0012 */
        /* <DEDUP_REMOVED lines=8> */
[----:B------:R-:W-:-:S05]  /*b2f0*/  IMAD.IADD R27, R31, 0x1, R0 ;  /* 0x000000011f1b7824 */ /* 0x000fca00078e0200 */
[----:B------:R-:W-:-:S13]  /*b300*/  ISETP.GE.U32.AND P0, PT, R27, R38, PT ;  /* 0x000000261b00720c */ /* 0x000fda0003f06070 */
[C---:B------:R-:W-:Y:S02]  /*b310*/  @!P0 IMAD R26, R40.reuse, R27, RZ ;  /* 0x0000001b281a8224 */ /* 0x040fe400078e02ff */
[----:B------:R-:W-:-:S03]  /*b320*/  IMAD R40, R40, R31, RZ ;  /* 0x0000001f28287224 */ /* 0x000fc600078e02ff */
[----:B------:R-:W-:Y:S02]  /*b330*/  @!P0 SHF.R.U32.HI R27, RZ, 0x2, R26 ;  /* 0x00000002ff1b8819 */ /* 0x000fe4000001161a */
[----:B------:R-:W-:-:S03]  /*b340*/  SHF.R.U32.HI R31, RZ, 0x2, R40 ;  /* 0x00000002ff1f7819 */ /* 0x000fc60000011628 */
[----:B------:R-:W-:-:S04]  /*b350*/  @!P0 IMAD.WIDE.U32 R26, R27, 0x8, R18 ;  /* 0x000000081b1a8825 */ /* 0x000fc800078e0012 */
[----:B------:R-:W-:Y:S02]  /*b360*/  IMAD.WIDE.U32 R18, R31, 0x8, R18 ;  /* 0x000000081f127825 */ /* 0x000fe400078e0012 */
[----:B------:R-:W2:Y:S04]  /*b370*/  @!P0 LDG.E.64 R26, desc[UR58][R26.64] ;  /* 0x0000003a1a1a8981 */ /* 0x000ea8000c1e1b00 */
[----:B------:R-:W3:Y:S01]  /*b380*/  LDG.E.64 R18, desc[UR58][R18.64] ;  /* 0x0000003a12127981 */ /* 0x000ee2000c1e1b00 */
[C---:B--2---:R-:W-:Y:S02]  /*b390*/  @!P0 PRMT R28, R26.reuse, 0x7610, R28 ;  /* 0x000076101a1c8816 */ /* 0x044fe4000000001c */
[----:B------:R-:W-:Y:S02]  /*b3a0*/  @!P0 PRMT R30, R26, 0x7632, R30 ;  /* 0x000076321a1e8816 */ /* 0x000fe4000000001e */
[----:B------:R-:W-:-:S02]  /*b3b0*/  @!P0 PRMT R29, R27, 0x7610, R29 ;  /* 0x000076101b1d8816 */ /* 0x000fc4000000001d */
[----:B------:R-:W-:Y:S02]  /*b3c0*/  @!P0 PRMT R42, R27, 0x7632, R42 ;  /* 0x000076321b2a8816 */ /* 0x000fe4000000002a */
[C---:B---3--:R-:W-:Y:S02]  /*b3d0*/  PRMT R41, R18.reuse, 0x7610, R41 ;  /* 0x0000761012297816 */ /* 0x048fe40000000029 */
[----:B------:R-:W-:Y:S02]  /*b3e0*/  PRMT R43, R18, 0x7632, R43 ;  /* 0x00007632122b7816 */ /* 0x000fe4000000002b */
[C---:B------:R-:W-:Y:S02]  /*b3f0*/  PRMT R44, R19.reuse, 0x7610, R44 ;  /* 0x00007610132c7816 */ /* 0x040fe4000000002c */
[----:B------:R-:W-:-:S07]  /*b400*/  PRMT R45, R19, 0x7632, R45 ;  /* 0x00007632132d7816 */ /* 0x000fce000000002d */
.L_x_1454:
[----:B------:R-:W-:Y:S05]  /*b410*/  BSYNC B0 ;  /* 0x0000000000007941 */ /* 0x000fea0003800000 */
.L_x_1453:
        /* <DEDUP_REMOVED lines=30> */
.L_x_1456:
[----:B------:R-:W-:Y:S05]  /*b600*/  BSYNC B0 ;  /* 0x0000000000007941 */ /* 0x000fea0003800000 */
.L_x_1455:
        /* <DEDUP_REMOVED lines=13> */
.L_x_1431:
        /* <DEDUP_REMOVED lines=36> */
.L_x_1460:
[----:B------:R-:W-:Y:S02]  /*b920*/  IADD3 R7, R15, R14, RZ ;  /* 0x0000000e0f077210 */ /* 0x000fe40007ffe0ff */
[----:B------:R-:W-:-:S03]  /*b930*/  SHF.R.U32.HI R5, RZ, 0x2, R15 ;  /* 0x00000002ff057819 */ /* 0x000fc6000001160f */
[----:B------:R-:W-:Y:S01]  /*b940*/  IMAD.IADD R9, R7, 0x1, R14 ;  /* 0x0000000107097824 */ /* 0x000fe200078e020e */
[----:B------:R-:W-:Y:S01]  /*b950*/  SHF.R.U32.HI R7, RZ, 0x2, R7 ;  /* 0x00000002ff077819 */ /* 0x000fe20000011607 */
[----:B------:R-:W-:-:S03]  /*b960*/  IMAD.WIDE.U32 R4, R5, 0x8, R18 ;  /* 0x0000000805047825 */ /* 0x000fc600078e0012 */
[----:B------:R-:W-:Y:S02]  /*b970*/  SHF.R.U32.HI R11, RZ, 0x2, R9 ;  /* 0x00000002ff0b7819 */ /* 0x000fe40000011609 */
[----:B------:R-:W-:Y:S01]  /*b980*/  IADD3 R15, R9, R14, RZ ;  /* 0x0000000e090f7210 */ /* 0x000fe20007ffe0ff */
[----:B------:R-:W2:Y:S01]  /*b990*/  LDG.E.64 R4, desc[UR58][R4.64] ;  /* 0x0000003a04047981 */ /* 0x000ea2000c1e1b00 */
[----:B------:R-:W-:-:S04]  /*b9a0*/  IMAD.WIDE.U32 R6, R7, 0x8, R18 ;  /* 0x0000000807067825 */ /* 0x000fc800078e0012 */
[----:B------:R-:W-:Y:S01]  /*b9b0*/  IMAD.WIDE.U32 R8, R11, 0x8, R18 ;  /* 0x000000080b087825 */ /* 0x000fe200078e0012 */
[----:B------:R-:W-:Y:S01]  /*b9c0*/  SHF.R.U32.HI R11, RZ, 0x2, R15 ;  /* 0x00000002ff0b7819 */ /* 0x000fe2000001160f */
[----:B------:R-:W3:Y:S04]  /*b9d0*/  LDG.E.64 R6, desc[UR58][R6.64] ;  /* 0x0000003a06067981 */ /* 0x000ee8000c1e1b00 */
[----:B------:R-:W-:Y:S01]  /*b9e0*/  IMAD.WIDE.U32 R10, R11, 0x8, R18 ;  /* 0x000000080b0a7825 */ /* 0x000fe200078e0012 */
[----:B------:R-:W4:Y:S05]  /*b9f0*/  LDG.E.64 R8, desc[UR58][R8.64] ;  /* 0x0000003a08087981 */ /* 0x000f2a000c1e1b00 */
[----:B------:R-:W5:Y:S01]  /*ba00*/  LDG.E.64 R10, desc[UR58][R10.64] ;  /* 0x0000003a0a0a7981 */ /* 0x000f62000c1e1b00 */
[----:B------:R-:W-:-:S04]  /*ba10*/  IMAD.IADD R15, R15, 0x1, R14 ;  /* 0x000000010f0f7824 */ /* 0x000fc800078e020e */
[----:B------:R-:W-:-:S05]  /*ba20*/  IMAD R37, R14, 0x3, R15 ;  /* 0x000000030e257824 */ /* 0x000fca00078e020f */
[----:B------:R-:W-:Y:S02]  /*ba30*/  ISETP.GE.U32.AND P0, PT, R37, R38, PT ;  /* 0x000000262500720c */ /* 0x000fe40003f06070 */
[C---:B--2---:R-:W-:Y:S01]  /*ba40*/  PRMT R35, R5.reuse, 0x7632, R35 ;  /* 0x0000763205237816 */ /* 0x044fe20000000023 */
[----:B------:R-:W-:Y:S01]  /*ba50*/  IMAD.IADD R12, R5, 0x1, R12 ;  /* 0x00000001050c7824 */ /* 0x000fe200078e020c */
[C---:B------:R-:W-:Y:S02]  /*ba60*/  PRMT R32, R4.reuse, 0x7632, R32 ;  /* 0x0000763204207816 */ /* 0x040fe40000000020 */
[----:B------:R-:W-:Y:S01]  /*ba70*/  IADD3 R13, R4, R13, RZ ;  /* 0x0000000d040d7210 */ /* 0x000fe20007ffe0ff */
[----:B------:R-:W-:Y:S01]  /*ba80*/  IMAD.IADD R36, R35, 0x1, R0 ;  /* 0x0000000123247824 */ /* 0x000fe200078e0200 */
[----:B------:R-:W-:Y:S01]  /*ba90*/  IADD3 R34, R32, R3, RZ ;  /* 0x0000000320227210 */ /* 0x000fe20007ffe0ff */
[----:B---3--:R-:W-:Y:S01]  /*baa0*/  IMAD.IADD R31, R7, 0x1, R31 ;  /* 0x00000001071f7824 */ /* 0x008fe200078e021f */
[----:B------:R-:W-:-:S02]  /*bab0*/  PRMT R3, R6, 0x7632, R3 ;  /* 0x0000763206037816 */ /* 0x000fc40000000003 */
[----:B------:R-:W-:Y:S02]  /*bac0*/  PRMT R0, R7, 0x7632, R0 ;  /* 0x0000763207007816 */ /* 0x000fe40000000000 */
[----:B------:R-:W-:Y:S01]  /*bad0*/  IADD3 R30, R3, R30, RZ ;  /* 0x0000001e031e7210 */ /* 0x000fe20007ffe0ff */
[C---:B----4-:R-:W-:Y:S01]  /*bae0*/  IMAD.IADD R24, R9.reuse, 0x1, R24 ;  /* 0x0000000109187824 */ /* 0x050fe200078e0218 */
[----:B------:R-:W-:Y:S01]  /*baf0*/  PRMT R32, R9, 0x7632, R32 ;  /* 0x0000763209207816 */ /* 0x000fe20000000020 */
[----:B------:R-:W-:Y:S01]  /*bb00*/  IMAD.IADD R29, R0, 0x1, R29 ;  /* 0x00000001001d7824 */ /* 0x000fe200078e021d */
[----:B------:R-:W-:Y:S01]  /*bb10*/  PRMT R35, R8, 0x7632, R35 ;  /* 0x0000763208237816 */ /* 0x000fe20000000023 */
[C---:B-----5:R-:W-:Y:S01]  /*bb20*/  IMAD.IADD R20, R11.reuse, 0x1, R20 ;  /* 0x000000010b147824 */ /* 0x060fe200078e0214 */
[----:B------:R-:W-:Y:S01]  /*bb30*/  PRMT R3, R11, 0x7632, R3 ;  /* 0x000076320b037816 */ /* 0x000fe20000000003 */
[----:B------:R-:W-:Y:S01]  /*bb40*/  IMAD.IADD R27, R32, 0x1, R27 ;  /* 0x00000001201b7824 */ /* 0x000fe200078e021b */
[----:B------:R-:W-:-:S02]  /*bb50*/  PRMT R0, R10, 0x7632, R0 ;  /* 0x000076320a007816 */ /* 0x000fc40000000000 */
[----:B------:R-:W-:Y:S01]  /*bb60*/  IADD3 R26, R35, R26, RZ ;  /* 0x0000001a231a7210 */ /* 0x000fe20007ffe0ff */
[----:B------:R-:W-:Y:S01]  /*bb70*/  IMAD.IADD R16, R3, 0x1, R16 ;  /* 0x0000000103107824 */ /* 0x000fe200078e0210 */
[----:B------:R-:W-:Y:S02]  /*bb80*/  IADD3 R21, R0, R21, RZ ;  /* 0x0000001500157210 */ /* 0x000fe40007ffe0ff */
[----:B------:R-:W-:Y:S02]  /*bb90*/  IADD3 R33, R6, R33, RZ ;  /* 0x0000002106217210 */ /* 0x000fe40007ffe0ff */
[----:B------:R-:W-:Y:S02]  /*bba0*/  PRMT R3, R34, 0x7610, R3 ;  /* 0x0000761022037816 */ /* 0x000fe40000000003 */
[----:B------:R-:W-:Y:S02]  /*bbb0*/  PRMT R0, R36, 0x7610, R0 ;  /* 0x0000761024007816 */ /* 0x000fe40000000000 */
[----:B------:R-:W-:-:S02]  /*bbc0*/  IADD3 R28, R8, R28, RZ ;  /* 0x0000001c081c7210 */ /* 0x000fc40007ffe0ff */
[----:B------:R-:W-:Y:S01]  /*bbd0*/  IADD3 R25, R10, R25, RZ ;  /* 0x000000190a197210 */ /* 0x000fe20007ffe0ff */
[----:B------:R-:W-:Y:S06]  /*bbe0*/  @!P0 BRA `(.L_x_1460) ;  /* 0xfffffffc004c8947 */ /* 0x000fec000383ffff */
[----:B------:R-:W-:Y:S05]  /*bbf0*/  BSYNC B1 ;  /* 0x0000000000017941 */ /* 0x000fea0003800000 */
.L_x_1459:
[C---:B------:R-:W-:Y:S02]  /*bc00*/  PRMT R36, R7.reuse, 0x7610, R36 ;  /* 0x0000761007247816 */ /* 0x040fe40000000024 */
[----:B------:R-:W-:Y:S02]  /*bc10*/  PRMT R40, R7, 0x7632, R40 ;  /* 0x0000763207287816 */ /* 0x000fe40000000028 */
[C---:B------:R-:W-:Y:S02]  /*bc20*/  PRMT R41, R8.reuse, 0x7610, R41 ;  /* 0x0000761008297816 */ /* 0x040fe40000000029 */
[----:B------:R-:W-:Y:S02]  /*bc30*/  PRMT R43, R8, 0x7632, R43 ;  /* 0x00007632082b7816 */ /* 0x000fe4000000002b */
[----:B------:R-:W-:Y:S02]  /*bc40*/  PRMT R8, R10, 0x7610, R8 ;  /* 0x000076100a087816 */ /* 0x000fe40000000008 */
[----:B------:R-:W-:-:S02]  /*bc50*/  PRMT R7, R11, 0x7610, R7 ;  /* 0x000076100b077816 */ /* 0x000fc40000000007 */
[C---:B------:R-:W-:Y:S02]  /*bc60*/  PRMT R32, R4.reuse, 0x7610, R32 ;  /* 0x0000761004207816 */ /* 0x040fe40000000020 */
[----:B------:R-:W-:Y:S02]  /*bc70*/  PRMT R34, R4, 0x7632, R34 ;  /* 0x0000763204227816 */ /* 0x000fe40000000022 */
[C---:B------:R-:W-:Y:S02]  /*bc80*/  PRMT R35, R5.reuse, 0x7610, R35 ;  /* 0x0000761005237816 */ /* 0x040fe40000000023 */
[----:B------:R-:W-:Y:S02]  /*bc90*/  PRMT R37, R5, 0x7632, R37 ;  /* 0x0000763205257816 */ /* 0x000fe40000000025 */
[----:B------:R-:W-:Y:S02]  /*bca0*/  PRMT R39, R6, 0x7632, R39 ;  /* 0x0000763206277816 */ /* 0x000fe40000000027 */
[----:B------:R-:W-:-:S02]  /*bcb0*/  PRMT R42, R9, 0x7632, R42 ;  /* 0x00007632092a7816 */ /* 0x000fc4000000002a */
[----:B------:R-:W-:Y:S02]  /*bcc0*/  PRMT R10, R10, 0x7632, R10 ;  /* 0x000076320a0a7816 */ /* 0x000fe4000000000a */
[----:B------:R-:W-:-:S07]  /*bcd0*/  PRMT R11, R11, 0x7632, R11 ;  /* 0x000076320b0b7816 */ /* 0x000fce000000000b */
.L_x_1458:
[----:B------:R-:W-:Y:S05]  /*bce0*/  BSYNC B0 ;  /* 0x0000000000007941 */ /* 0x000fea0003800000 */
.L_x_1457:
[----:B------:R-:W-:Y:S01]  /*bcf0*/  ISETP.GE.U32.AND P1, PT, R15, R38, PT ;  /* 0x000000260f00720c */ /* 0x000fe20003f26070 */
[----:B------:R-:W-:-:S12]  /*bd00*/  BSSY B0, `(.L_x_1461) ;  /* 0x0000026000007945 */ /* 0x000fd80003800000 */
[----:B------:R-:W-:Y:S05]  /*bd10*/  @P1 BRA `(.L_x_1462) ;  /* 0x0000000000901947 */ /* 0x000fea0003800000 */
        /* <DEDUP_REMOVED lines=10> */
[----:B------:R-:W-:-:S05]  /*bdc0*/  SHF.R.U32.HI R5, RZ, 0x2, R45 ;  /* 0x00000002ff057819 */ /* 0x000fca000001162d */
[----:B------:R-:W-:-:S06]  /*bdd0*/  IMAD.WIDE.U32 R4, R5, 0x8, R18 ;  /* 0x0000000805047825 */ /* 0x000fcc00078e0012 */
        /* <DEDUP_REMOVED lines=8> */
[----:B------:R-:W-:Y:S02]  /*be60*/  IADD3 R5, R45, R14, RZ ;  /* 0x0000000e2d057210 */ /* 0x000fe40007ffe0ff */
[----:B------:R-:W-:Y:S02]  /*be70*/  SHF.R.U32.HI R9, RZ, 0x2, R45 ;  /* 0x00000002ff097819 */ /* 0x000fe4000001162d */
[----:B------:R-:W-:-:S13]  /*be80*/  ISETP.GE.U32.AND P0, PT, R5, R38, PT ;  /* 0x000000260500720c */ /* 0x000fda0003f06070 */
[----:B------:R-:W-:-:S05]  /*be90*/  @!P0 SHF.R.U32.HI R5, RZ, 0x2, R5 ;  /* 0x00000002ff058819 */ /* 0x000fca0000011605 */
        /* <DEDUP_REMOVED lines=12> */
.L_x_1462:
[----:B------:R-:W-:Y:S05]  /*bf60*/  BSYNC B0 ;  /* 0x0000000000007941 */ /* 0x000fea0003800000 */
.L_x_1461:
[----:B------:R-:W-:Y:S04]  /*bf70*/  BSSY B0, `(.L_x_1463) ;  /* 0x0000020000007945 */ /* 0x000fe80003800000 */
        /* <DEDUP_REMOVED lines=13> */
[----:B------:R-:W-:Y:S02]  /*c050*/  IADD3 R29, R29, R40, RZ ;  /* 0x000000281d1d7210 */ /* 0x000fe40007ffe0ff */
[----:B------:R-:W-:-:S09]  /*c060*/  PRMT R33, R6, 0x7610, R33 ;  /* 0x0000761006217816 */ /* 0x000fd20000000021 */
[----:B------:R-:W-:Y:S05]  /*c070*/  @P0 BRA `(.L_x_1464) ;  /* 0x00000000003c0947 */ /* 0x000fea0003800000 */
[----:B------:R-:W-:Y:S01]  /*c080*/  IMAD.IADD R5, R5, 0x1, R14 ;  /* 0x0000000105057824 */ /* 0x000fe200078e020e */
[----:B------:R-:W-:Y:S01]  /*c090*/  IADD3 R9, R24, R9, RZ ;  /* 0x0000000918097210 */ /* 0x000fe20007ffe0ff */
[----:B------:R-:W-:Y:S01]  /*c0a0*/  IMAD.IADD R26, R26, 0x1, R43 ;  /* 0x000000011a1a7824 */ /* 0x000fe200078e022b */
[----:B------:R-:W-:Y:S01]  /*c0b0*/  IADD3 R28, R28, R41, RZ ;  /* 0x000000291c1c7210 */ /* 0x000fe20007ffe0ff */
[----:B------:R-:W-:Y:S01]  /*c0c0*/  IMAD.IADD R27, R27, 0x1, R42 ;  /* 0x000000011b1b7824 */ /* 0x000fe200078e022a */
[----:B------:R-:W-:Y:S02]  /*c0d0*/  ISETP.GE.U32.AND P0, PT, R5, R38, PT ;  /* 0x000000260500720c */ /* 0x000fe40003f06070 */
[----:B------:R-:W-:-:S11]  /*c0e0*/  PRMT R24, R9, 0x7610, R24 ;  /* 0x0000761009187816 */ /* 0x000fd60000000018 */
        /* <DEDUP_REMOVED lines=8> */
.L_x_1464:
[----:B------:R-:W-:Y:S05]  /*c170*/  BSYNC B0 ;  /* 0x0000000000007941 */ /* 0x000fea0003800000 */
.L_x_1463:
        /* <DEDUP_REMOVED lines=11> */
[----:B------:R-:W-:-:S07]  /*c230*/  PRMT R3, R28, 0x7610, R3 ;  /* 0x000076101c037816 */ /* 0x000fce0000000003 */
.L_x_1415:
[----:B------:R-:W-:Y:S05]  /*c240*/  BSYNC B6 ;  /* 0x0000000000067941 */ /* 0x000fea0003800000 */
.L_x_1414:
[----:B------:R-:W-:Y:S02]  /*c250*/  ULDC UR4, c[0x0][0x230] ;  /* 0x00008c0000047ab9 */ /* 0x000fe40000000800 */
[----:B------:R-:W-:-:S13]  /*c260*/  ISETP.NE.AND P0, PT, RZ, UR4, PT ;  /* 0x00000004ff007c0c */ /* 0x000fda000bf05270 */
[----:B------:R-:W-:Y:S05]  /*c270*/  @!P0 BRA `(.L_x_1465) ;  /* 0x0000000000a08947 */ /* 0x000fea0003800000 */
[----:B------:R-:W1:Y:S01]  /*c280*/  S2R R5, SR_CgaCtaId ;  /* 0x0000000000057919 */ /* 0x000e620000008800 */
[----:B------:R-:W2:Y:S01]  /*c290*/  LDC R9, c[0x0][RZ] ;  /* 0x00000000ff097b82 */ /* 0x000ea20000000800 */
[----:B------:R-:W-:Y:S02]  /*c2a0*/  MOV R0, 0x400 ;  /* 0x0000040000007802 */ /* 0x000fe40000000f00 */
[----:B------:R-:W-:Y:S02]  /*c2b0*/  PRMT R6, R3, 0x5410, R25 ;  /* 0x0000541003067816 */ /* 0x000fe40000000019 */
[----:B------:R-:W-:Y:S02]  /*c2c0*/  IADD3 R4, R0, 0x10, RZ ;  /* 0x0000001000047810 */ /* 0x000fe40007ffe0ff */
[----:B------:R-:W-:Y:S01]  /*c2d0*/  PRMT R7, R24, 0x5410, R18 ;  /* 0x0000541018077816 */ /* 0x000fe20000000012 */
[----:B------:R-:W3:Y:S01]  /*c2e0*/  LDC R12, c[0x0][0x4] ;  /* 0x00000100ff0c7b82 */ /* 0x000ee20000000800 */
[----:B--2---:R-:W-:Y:S01]  /*c2f0*/  IMAD R0, R17, R9, R2 ;  /* 0x0000000911007224 */ /* 0x004fe200078e0202 */
[----:B-1----:R-:W-:-:S02]  /*c300*/  LEA R5, R5, R4, 0x18 ;  /* 0x0000000405057211 */ /* 0x002fc400078ec0ff */
[----:B---3--:R-:W-:-:S03]  /*c310*/  SHF.R.U32.HI R4, RZ, 0x1, R12 ;  /* 0x00000001ff047819 */ /* 0x008fc6000001160c */
[----:B------:R-:W-:Y:S01]  /*c320*/  IMAD R0, R0, 0x8, R5 ;  /* 0x0000000800007824 */ /* 0x000fe200078e0205 */
[----:B------:R-:W-:-:S04]  /*c330*/  ISETP.NE.AND P0, PT, R4, RZ, PT ;  /* 0x000000ff0400720c */ /* 0x000fc80003f05270 */
[----:B------:R1:W-:Y:S09]  /*c340*/  STS.64 [R0], R6 ;  /* 0x0000000600007388 */ /* 0x0003f20000000a00 */
[----:B------:R-:W-:Y:S05]  /*c350*/  @!P0 BRA `(.L_x_1465) ;  /* 0x0000000000688947 */ /* 0x000fea0003800000 */
.L_x_1468:
[----:B-1----:R-:W-:Y:S01]  /*c360*/  IADD3 R7, R17, R4, RZ ;  /* 0x0000000411077210 */ /* 0x002fe20007ffe0ff */
[----:B------:R-:W-:Y:S05]  /*c370*/  WARPSYNC.ALL ;  /* 0x0000000000007948 */ /* 0x000fea0003800000 */
[----:B------:R-:W-:Y:S01]  /*c380*/  BAR.SYNC.DEFER_BLOCKING 0x0 ;  /* 0x0000000000007b1d */ /* 0x000fe20000010000 */
[----:B------:R-:W-:Y:S02]  /*c390*/  ISETP.GE.U32.AND P0, PT, R7, R12, PT ;  /* 0x0000000c0700720c */ /* 0x000fe40003f06070 */
[----:B------:R-:W-:Y:S02]  /*c3a0*/  ISETP.GT.AND P1, PT, R4, 0x1, PT ;  /* 0x000000010400780c */ /* 0x000fe40003f24270 */
[----:B------:R-:W-:Y:S01]  /*c3b0*/  ISETP.GE.U32.OR P0, PT, R17, R4, P0 ;  /* 0x000000041100720c */ /* 0x000fe20000706470 */
[----:B------:R-:W-:Y:S01]  /*c3c0*/  BSSY B0, `(.L_x_1466) ;  /* 0x0000011000007945 */ /* 0x000fe20003800000 */
[----:B------:R-:W-:-:S11]  /*c3d0*/  SHF.R.S32.HI R8, RZ, 0x1, R4 ;  /* 0x00000001ff087819 */ /* 0x000fd60000011404 */
[----:B------:R-:W-:Y:S05]  /*c3e0*/  @P0 BRA `(.L_x_1467) ;  /* 0x0000000000380947 */ /* 0x000fea0003800000 */
[----:B------:R-:W-:-:S04]  /*c3f0*/  IMAD R4, R7, R9, R2 ;  /* 0x0000000907047224 */ /* 0x000fc800078e0202 */
[----:B------:R-:W-:-:S05]  /*c400*/  IMAD R4, R4, 0x8, R5 ;  /* 0x0000000804047824 */ /* 0x000fca00078e0205 */
[----:B------:R-:W1:Y:S02]  /*c410*/  LDS.64 R10, [R4] ;  /* 0x00000000040a7984 */ /* 0x000e640000000a00 */
[----:B-1----:R-:W-:Y:S01]  /*c420*/  PRMT R7, R11, 0x7632, R7 ;  /* 0x000076320b077816 */ /* 0x002fe20000000007 */
[----:B------:R-:W-:Y:S01]  /*c430*/  IMAD.IADD R24, R24, 0x1, R11 ;  /* 0x0000000118187824 */ /* 0x000fe200078e020b */
[----:B------:R-:W-:Y:S02]  /*c440*/  PRMT R6, R10, 0x7632, R6 ;  /* 0x000076320a067816 */ /* 0x000fe40000000006 */
[----:B------:R-:W-:Y:S01]  /*c450*/  IADD3 R3, R3, R10, RZ ;  /* 0x0000000a03037210 */ /* 0x000fe20007ffe0ff */
[----:B------:R-:W-:Y:S01]  /*c460*/  IMAD.IADD R7, R18, 0x1, R7 ;  /* 0x0000000112077824 */ /* 0x000fe200078e0207 */
[----:B------:R-:W-:-:S04]  /*c470*/  IADD3 R6, R25, R6, RZ ;  /* 0x0000000619067210 */ /* 0x000fc80007ffe0ff */
[----:B------:R-:W-:Y:S02]  /*c480*/  PRMT R10, R3, 0x5410, R6 ;  /* 0x00005410030a7816 */ /* 0x000fe40000000006 */
[----:B------:R-:W-:Y:S02]  /*c490*/  PRMT R11, R24, 0x5410, R7 ;  /* 0x00005410180b7816 */ /* 0x000fe40000000007 */
[----:B------:R-:W-:Y:S02]  /*c4a0*/  PRMT R25, R6, 0x7610, R25 ;  /* 0x0000761006197816 */ /* 0x000fe40000000019 */
[----:B------:R-:W-:Y:S01]  /*c4b0*/  PRMT R18, R7, 0x7610, R18 ;  /* 0x0000761007127816 */ /* 0x000fe20000000012 */
[----:B------:R1:W-:Y:S06]  /*c4c0*/  STS.64 [R0], R10 ;  /* 0x0000000a00007388 */ /* 0x0003ec0000000a00 */
.L_x_1467:
[----:B------:R-:W-:Y:S05]  /*c4d0*/  BSYNC B0 ;  /* 0x0000000000007941 */ /* 0x000fea0003800000 */
.L_x_1466:
[----:B------:R-:W-:Y:S01]  /*c4e0*/  MOV R4, R8 ;  /* 0x0000000800047202 */ /* 0x000fe20000000f00 */
[----:B------:R-:W-:Y:S06]  /*c4f0*/  @P1 BRA `(.L_x_1468) ;  /* 0xfffffffc00981947 */ /* 0x000fec000383ffff */
.L_x_1465:
[----:B------:R-:W-:Y:S02]  /*c500*/  ULDC UR4, c[0x0][0x22c] ;  /* 0x00008b0000047ab9 */ /* 0x000fe40000000800 */
[----:B------:R-:W-:-:S13]  /*c510*/  ISETP.NE.AND P0, PT, RZ, UR4, PT ;  /* 0x00000004ff007c0c */ /* 0x000fda000bf05270 */
[----:B------:R-:W-:Y:S05]  /*c520*/  @!P0 BRA `(.L_x_1469) ;  /* 0x0000000400048947 */ /* 0x000fea0003800000 */
[----:B-1----:R-:W1:Y:S02]  /*c530*/  LDC R11, c[0x0][RZ] ;  /* 0x00000000ff0b7b82 */ /* 0x002e640000000800 */
[----:B-1----:R-:W-:Y:S01]  /*c540*/  ISETP.GT.AND P0, PT, R11, 0x20, PT ;  /* 0x000000200b00780c */ /* 0x002fe20003f04270 */
[----:B------:R-:W-:-:S12]  /*c550*/  IMAD.MOV.U32 R0, RZ, RZ, R11 ;  /* 0x000000ffff007224 */ /* 0x000fd800078e000b */
[----:B------:R-:W-:Y:S05]  /*c560*/  @!P0 BRA `(.L_x_1470) ;  /* 0x00000000009c8947 */ /* 0x000fea0003800000 */
[----:B------:R-:W1:Y:S01]  /*c570*/  S2UR UR5, SR_CgaCtaId ;  /* 0x00000000000579c3 */ /* 0x000e620000008800 */
[----:B------:R-:W-:Y:S01]  /*c580*/  UMOV UR4, 0x400 ;  /* 0x0000040000047882 */ /* 0x000fe20000000000 */
[----:B------:R-:W-:Y:S01]  /*c590*/  IMAD R0, R17, R11, R2 ;  /* 0x0000000b11007224 */ /* 0x000fe200078e0202 */
[----:B------:R-:W-:Y:S01]  /*c5a0*/  UIADD3 UR4, UR4, 0x10, URZ ;  /* 0x0000001004047890 */ /* 0x000fe2000fffe03f */
[----:B------:R-:W-:Y:S02]  /*c5b0*/  PRMT R6, R3, 0x5410, R25 ;  /* 0x0000541003067816 */ /* 0x000fe40000000019 */
[----:B------:R-:W-:Y:S01]  /*c5c0*/  PRMT R7, R24, 0x5410, R18 ;  /* 0x0000541018077816 */ /* 0x000fe20000000012 */
        /* <DEDUP_REMOVED lines=8> */
.L_x_1473:
[----:B------:R-:W-:Y:S01]  /*c650*/  IMAD.IADD R0, R2, 0x1, R5 ;  /* 0x0000000102007824 */ /* 0x000fe200078e0205 */
[----:B------:R-:W-:Y:S05]  /*c660*/  WARPSYNC.ALL ;  /* 0x0000000000007948 */ /* 0x000fea0003800000 */
[----:B------:R-:W-:Y:S01]  /*c670*/  BAR.SYNC.DEFER_BLOCKING 0x0 ;  /* 0x0000000000007b1d */ /* 0x000fe20000010000 */
[----:B------:R-:W-:-:S04]  /*c680*/  ISETP.GE.U32.AND P0, PT, R0, R11, PT ;  /* 0x0000000b0000720c */ /* 0x000fc80003f06070 */
[----:B------:R-:W-:Y:S01]  /*c690*/  ISETP.GE.U32.OR P0, PT, R2, R5, P0 ;  /* 0x000000050200720c */ /* 0x000fe20000706470 */
[----:B------:R-:W-:-:S12]  /*c6a0*/  BSSY B0, `(.L_x_1471) ;  /* 0x000000f000007945 */ /* 0x000fd80003800000 */
[----:B-1----:R-:W-:Y:S05]  /*c6b0*/  @P0 BRA `(.L_x_1472) ;  /* 0x0000000000340947 */ /* 0x002fea0003800000 */
[----:B------:R-:W-:-:S05]  /*c6c0*/  LEA R0, R5, R4, 0x3 ;  /* 0x0000000405007211 */ /* 0x000fca00078e18ff */
        /* <DEDUP_REMOVED lines=12> */
.L_x_1472:
[----:B------:R-:W-:Y:S05]  /*c790*/  BSYNC B0 ;  /* 0x0000000000007941 */ /* 0x000fea0003800000 */
.L_x_1471:
[----:B------:R-:W-:-:S04]  /*c7a0*/  SHF.R.S32.HI R5, RZ, 0x1, R5 ;  /* 0x00000001ff057819 */ /* 0x000fc80000011405 */
[----:B------:R-:W-:-:S13]  /*c7b0*/  ISETP.GE.AND P0, PT, R5, 0x20, PT ;  /* 0x000000200500780c */ /* 0x000fda0003f06270 */
[----:B------:R-:W-:Y:S05]  /*c7c0*/  @P0 BRA `(.L_x_1473) ;  /* 0xfffffffc00a00947 */ /* 0x000fea000383ffff */
[----:B------:R-:W-:-:S07]  /*c7d0*/  IMAD.MOV.U32 R0, RZ, RZ, 0x20 ;  /* 0x00000020ff007424 */ /* 0x000fce00078e00ff */
.L_x_1470:
[----:B------:R-:W-:Y:S01]  /*c7e0*/  ISETP.GE.AND P0, PT, R0, 0x2, PT ;  /* 0x000000020000780c */ /* 0x000fe20003f06270 */
[----:B------:R-:W-:Y:S05]  /*c7f0*/  WARPSYNC.ALL ;  /* 0x0000000000007948 */ /* 0x000fea0003800000 */
[----:B------:R-:W-:Y:S07]  /*c800*/  BAR.SYNC.DEFER_BLOCKING 0x0 ;  /* 0x0000000000007b1d */ /* 0x000fee0000010000 */
[----:B------:R-:W-:Y:S05]  /*c810*/  @!P0 BRA `(.L_x_1469) ;  /* 0x0000000000488947 */ /* 0x000fea0003800000 */
[----:B------:R-:W-:-:S07]  /*c820*/  MOV R5, 0x1 ;  /* 0x0000000100057802 */ /* 0x000fce0000000f00 */
.L_x_1474:
[----:B------:R-:W-:Y:S02]  /*c830*/  PRMT R10, R18, 0x9910, RZ ;  /* 0x00009910120a7816 */ /* 0x000fe400000000ff */
[----:B-1----:R-:W-:Y:S02]  /*c840*/  PRMT R8, R24, 0x9910, RZ ;  /* 0x0000991018087816 */ /* 0x002fe400000000ff */
[----:B------:R-:W-:Y:S01]  /*c850*/  PRMT R4, R3, 0x9910, RZ ;  /* 0x0000991003047816 */ /* 0x000fe200000000ff */
[----:B------:R-:W1:Y:S01]  /*c860*/  SHFL.DOWN PT, R9, R10, R5, 0x1f ;  /* 0x08001f050a097589 */ /* 0x000e6200000e0000 */
[----:B------:R-:W-:-:S03]  /*c870*/  PRMT R6, R25, 0x9910, RZ ;  /* 0x0000991019067816 */ /* 0x000fc600000000ff */
[----:B------:R-:W2:Y:S04]  /*c880*/  SHFL.DOWN PT, R7, R8, R5, 0x1f ;  /* 0x08001f0508077589 */ /* 0x000ea800000e0000 */
[----:B------:R-:W3:Y:S04]  /*c890*/  SHFL.DOWN PT, R4, R4, R5, 0x1f ;  /* 0x08001f0504047589 */ /* 0x000ee800000e0000 */
[----:B------:R4:W5:Y:S02]  /*c8a0*/  SHFL.DOWN PT, R6, R6, R5, 0x1f ;  /* 0x08001f0506067589 */ /* 0x00096400000e0000 */
[----:B----4-:R-:W-:-:S02]  /*c8b0*/  IMAD.SHL.U32 R5, R5, 0x2, RZ ;  /* 0x0000000205057824 */ /* 0x010fc400078e00ff */
[----:B-1----:R-:W-:-:S03]  /*c8c0*/  IMAD.IADD R9, R9, 0x1, R18 ;  /* 0x0000000109097824 */ /* 0x002fc600078e0212 */
[----:B------:R-:W-:Y:S02]  /*c8d0*/  ISETP.GE.AND P0, PT, R5, R0, PT ;  /* 0x000000000500720c */ /* 0x000fe40003f06270 */
[----:B--2---:R-:W-:Y:S02]  /*c8e0*/  IADD3 R7, R7, R24, RZ ;  /* 0x0000001807077210 */ /* 0x004fe40007ffe0ff */
[----:B------:R-:W-:Y:S02]  /*c8f0*/  PRMT R18, R9, 0x7610, R18 ;  /* 0x0000761009127816 */ /* 0x000fe40000000012 */
[----:B---3--:R-:W-:Y:S02]  /*c900*/  IADD3 R3, R4, R3, RZ ;  /* 0x0000000304037210 */ /* 0x008fe40007ffe0ff */
[----:B------:R-:W-:Y:S01]  /*c910*/  PRMT R24, R7, 0x7610, R24 ;  /* 0x0000761007187816 */ /* 0x000fe20000000018 */
[----:B-----5:R-:W-:-:S04]  /*c920*/  IMAD.IADD R25, R6, 0x1, R25 ;  /* 0x0000000106197824 */ /* 0x020fc800078e0219 */
[----:B------:R-:W-:Y:S05]  /*c930*/  @!P0 BRA `(.L_x_1474) ;  /* 0xfffffffc00bc8947 */ /* 0x000fea000383ffff */
.L_x_1469:
[----:B------:R-:W2:Y:S01]  /*c940*/  LDC R14, c[0x0][0x3e8] ;  /* 0x0000fa00ff0e7b82 */ /* 0x000ea20000000800 */
[----:B------:R-:W-:Y:S02]  /*c950*/  CS2R R26, SRZ ;  /* 0x00000000001a7805 */ /* 0x000fe4000001ff00 */
[----:B--2---:R-:W-:-:S13]  /*c960*/  ISETP.NE.AND P1, PT, R14, RZ, PT ;  /* 0x000000ff0e00720c */ /* 0x004fda0003f25270 */
[----:B------:R-:W-:Y:S05]  /*c970*/  @!P1 BRA `(.L_x_1475) ;  /* 0x0000001000489947 */ /* 0x000fea0003800000 */
[----:B-1----:R-:W-:Y:S01]  /*c980*/  HFMA2.MMA R4, -RZ, RZ, 0, 0 ;  /* 0x00000000ff047435 */ /* 0x002fe200000001ff */
        /* <DEDUP_REMOVED lines=273> */
.L_x_1475:
        /* <DEDUP_REMOVED lines=278> */
.L_x_1476:
[----:B------:R-:W-:Y:S01]  /*ec00*/  IADD3 R8, P0, R26, UR4, RZ ;  /* 0x000000041a087c10 */ /* 0x000fe2000ff1e0ff */
[----:B------:R-:W-:Y:S01]  /*ec10*/  IMAD.MOV.U32 R19, RZ, RZ, RZ ;  /* 0x000000ffff137224 */ /* 0x000fe200078e00ff */
[----:B------:R-:W-:-:S03]  /*ec20*/  MOV R16, RZ ;  /* 0x000000ff00107202 */ /* 0x000fc60000000f00 */
        /* <DEDUP_REMOVED lines=276> */
.L_x_1477:
[----:B------:R-:W-:-:S05]  /*fd70*/  IADD3 R10, P0, R19, UR4, RZ ;  /* 0x00000004130a7c10 */ /* 0x000fca000ff1e0ff */
        /* <DEDUP_REMOVED lines=276> */
.L_x_1478:
        /* <DEDUP_REMOVED lines=295> */
.L_x_1480:
        /* <DEDUP_REMOVED lines=277> */
.L_x_1481:
[----:B------:R-:W-:Y:S01]  /*13280*/  IADD3 R8, P0, R22, UR4, RZ ;  /* 0x0000000416087c10 */ /* 0x000fe2000ff1e0ff */
[----:B------:R-:W-:Y:S01]  /*13290*/  IMAD.MOV.U32 R16, RZ, RZ, RZ ;  /* 0x000000ffff107224 */ /* 0x000fe200078e00ff */
[----:B------:R-:W-:Y:S02]  /*132a0*/  MOV R19, RZ ;  /* 0x000000ff00137202 */ /* 0x000fe40000000f00 */
[----:B------:R-:W-:Y:S01]  /*132b0*/  IADD3.X R9, RZ, UR5, RZ, P0, !PT ;  /* 0x00000005ff097c10 */ /* 0x000fe200087fe4ff */
[----:B------:R-:W-:Y:S08]  /*132c0*/  @!P1 BRA `(.L_x_1482) ;  /* 0x0000001000489947 */ /* 0x000ff00003800000 */
[----:B------:R-:W-:Y:S01]  /*132d0*/  HFMA2.MMA R10, -RZ, RZ, 0, 0 ;  /* 0x00000000ff0a7435 */ /* 0x000fe200000001ff */
[----:B------:R-:W-:Y:S01]  /*132e0*/  VIADD R11, R13, 0x2 ;  /* 0x000000020d0b7836 */ /* 0x000fe20000000000 */
        /* <DEDUP_REMOVED lines=272> */
.L_x_1482:
[----:B------:R-:W-:-:S04]  /*143f0*/  IADD3 R10, P0, R19, UR4, RZ ;  /* 0x00000004130a7c10 */ /* 0x000fc8000ff1e0ff */
[----:B------:R-:W-:Y:S01]  /*14400*/  IADD3.X R11, RZ, UR5, RZ, P0, !PT ;  /* 0x00000005ff0b7c10 */ /* 0x000fe200087fe4ff */
[----:B------:R-:W-:Y:S08]  /*14410*/  @!P1 BRA `(.L_x_1483) ;  /* 0x0000001000489947 */ /* 0x000ff00003800000 */
[----:B------:R-:W-:Y:S01]  /*14420*/  MOV R26, RZ ;  /* 0x000000ff001a7202 */ /* 0x000fe20000000f00 */
[----:B------:R-:W-:Y:S01]  /*14430*/  VIADD R27, R13, 0x3 ;  /* 0x000000030d1b7836 */ /* 0x000fe20000000000 */
[----:B------:R-:W-:Y:S01]  /*14440*/  ULDC.64 UR6, c[0x0][0x3f0] ;  /* 0x0000fc0000067ab9 */ /* 0x000fe20000000a00 */
[----:B------:R-:W-:Y:S02]  /*14450*/  ISETP.NE.AND P0, PT, R14, 0x1, PT ;  /* 0x000000010e00780c */ /* 0x000fe40003f05270 */
[----:B0-----:R-:W-:Y:S01]  /*14460*/  IMAD.HI.U32 R28, R27, UR6, R26 ;  /* 0x000000061b1c7c27 */ /* 0x001fe2000f8e001a */
        /* <DEDUP_REMOVED lines=269> */
.L_x_1483:
        /* <DEDUP_REMOVED lines=16> */
.L_x_1485:
[----:B------:R-:W-:Y:S05]  /*15640*/  BSYNC B0 ;  /* 0x0000000000007941 */ /* 0x000fea0003800000 */
.L_x_1484:
        /* <DEDUP_REMOVED lines=14> */
[----:B------:R1:W-:Y:S04]  /*15730*/  STG.E.U16 desc[UR58][R14.64+0x2], R25 ;  /* 0x000002190e007986 */ /* 0x0003e8000c10153a */
[----:B------:R1:W-:Y:S04]  /*15740*/  STG.E.U16 desc[UR58][R14.64+0x4], R24 ;  /* 0x000004180e007986 */ /* 0x0003e8000c10153a */
[----:B------:R1:W-:Y:S02]  /*15750*/  STG.E.U16 desc[UR58][R14.64+0x6], R18 ;  /* 0x000006120e007986 */ /* 0x0003e4000c10153a */
.L_x_1487:
[----:B------:R-:W-:Y:S05]  /*15760*/  BSYNC B0 ;  /* 0x0000000000007941 */ /* 0x000fea0003800000 */
.L_x_1486:
        /* <DEDUP_REMOVED lines=35> */
.L_x_1489:
[----:B------:R-:W-:Y:S05]  /*159a0*/  BSYNC B0 ;  /* 0x0000000000007941 */ /* 0x000fea0003800000 */
.L_x_1488:
        /* <DEDUP_REMOVED lines=34> */
[----:B------:R-:W-:Y:S01]  /*15bd0*/  IMAD.U32 R25, RZ, RZ, UR9 ;  /* 0x00000009ff197e24 */ /* 0x000fe2000f8e00ff */
[----:B------:R-:W-:Y:S01]  /*15be0*/  MOV R18, UR9 ;  /* 0x0000000900127c02 */ /* 0x000fe20008000f00 */
[----:B------:R-:W-:Y:S02]  /*15bf0*/  IMAD R0, R0, UR7, RZ ;  /* 0x0000000700007c24 */ /* 0x000fe4000f8e02ff */
[----:B-1----:R-:W-:-:S07]  /*15c00*/  IMAD R24, R24, UR6, RZ ;  /* 0x0000000618187c24 */ /* 0x002fce000f8e02ff */
.L_x_1494:
[----:B------:R-:W1:Y:S01]  /*15c10*/  LDC.64 R14, c[0x0][0x600] ;  /* 0x00018000ff0e7b82 */ /* 0x000e620000000a00 */
[----:B------:R-:W-:-:S04]  /*15c20*/  IMAD.IADD R29, R0, 0x1, R21 ;  /* 0x00000001001d7824 */ /* 0x000fc800078e0215 */
[----:B-1----:R-:W-:-:S05]  /*15c30*/  IMAD.WIDE.U32 R14, R29, 0x8, R14 ;  /* 0x000000081d0e7825 */ /* 0x002fca00078e000e */
[----:B------:R-:W2:Y:S04]  /*15c40*/  LDG.E.U16 R26, desc[UR58][R14.64] ;  /* 0x0000003a0e1a7981 */ /* 0x000ea8000c1e1500 */
[----:B0-----:R-:W3:Y:S04]  /*15c50*/  LDG.E.U16 R28, desc[UR58][R14.64+0x2] ;  /* 0x0000023a0e1c7981 */ /* 0x001ee8000c1e1500 */
[----:B------:R-:W4:Y:S04]  /*15c60*/  LDG.E.U16 R30, desc[UR58][R14.64+0x4] ;  /* 0x0000043a0e1e7981 */ /* 0x000f28000c1e1500 */
[----:B------:R-:W5:Y:S01]  /*15c70*/  LDG.E.U16 R29, desc[UR58][R14.64+0x6] ;  /* 0x0000063a0e1d7981 */ /* 0x000f62000c1e1500 */
[----:B------:R-:W-:-:S04]  /*15c80*/  IADD3 R21, R24, R21, RZ ;  /* 0x0000001518157210 */ /* 0x000fc80007ffe0ff */
[----:B------:R-:W-:Y:S01]  /*15c90*/  ISETP.GE.U32.AND P0, PT, R21, UR8, PT ;  /* 0x0000000815007c0c */ /* 0x000fe2000bf06070 */
[----:B--2---:R-:W-:Y:S01]  /*15ca0*/  IMAD.IADD R3, R26, 0x1, R3 ;  /* 0x000000011a037824 */ /* 0x004fe200078e0203 */
[----:B---3--:R-:W-:Y:S01]  /*15cb0*/  IADD3 R27, R28, R27, RZ ;  /* 0x0000001b1c1b7210 */ /* 0x008fe20007ffe0ff */
[----:B----4-:R-:W-:Y:S01]  /*15cc0*/  IMAD.IADD R25, R30, 0x1, R25 ;  /* 0x000000011e197824 */ /* 0x010fe200078e0219 */
[----:B-----5:R-:W-:-:S09]  /*15cd0*/  IADD3 R18, R29, R18, RZ ;  /* 0x000000121d127210 */ /* 0x020fd20007ffe0ff */
[----:B------:R-:W-:Y:S05]  /*15ce0*/  @!P0 BRA `(.L_x_1494) ;  /* 0xfffffffc00c88947 */ /* 0x000fea000383ffff */
[----:B------:R-:W-:Y:S05]  /*15cf0*/  BSYNC B1 ;  /* 0x0000000000017941 */ /* 0x000fea0003800000 */
.L_x_1493:
[----:B------:R-:W-:Y:S05]  /*15d00*/  BRA `(.L_x_1492) ;  /* 0x0000000000787947 */ /* 0x000fea0003800000 */
.L_x_1491:
[----:B------:R-:W-:Y:S01]  /*15d10*/  ULDC UR7, c[0x0][0x228] ;  /* 0x00008a0000077ab9 */ /* 0x000fe20000000800 */
[----:B------:R-:W-:Y:S01]  /*15d20*/  IMAD.U32 R27, RZ, RZ, UR9 ;  /* 0x00000009ff1b7e24 */ /* 0x000fe2000f8e00ff */
[----:B------:R-:W-:Y:S01]  /*15d30*/  ISETP.GE.U32.AND P0, PT, R17, UR7, PT ;  /* 0x0000000711007c0c */ /* 0x000fe2000bf06070 */
[----:B------:R-:W-:Y:S01]  /*15d40*/  IMAD.U32 R18, RZ, RZ, UR9 ;  /* 0x00000009ff127e24 */ /* 0x000fe2000f8e00ff */
[----:B------:R-:W-:-:S11]  /*15d50*/  MOV R25, UR9 ;  /* 0x0000000900197c02 */ /* 0x000fd60008000f00 */
[----:B------:R-:W-:Y:S05]  /*15d60*/  @P0 BRA `(.L_x_1492) ;  /* 0x0000000000600947 */ /* 0x000fea0003800000 */
[----:B------:R-:W-:Y:S01]  /*15d70*/  ULDC UR6, c[0x0][0x10] ;  /* 0x0000040000067ab9 */ /* 0x000fe20000000800 */
[----:B------:R-:W1:Y:S01]  /*15d80*/  LDC R32, c[0x0][RZ] ;  /* 0x00000000ff207b82 */ /* 0x000e620000000800 */
[----:B------:R-:W-:Y:S01]  /*15d90*/  MOV R27, UR9 ;  /* 0x00000009001b7c02 */ /* 0x000fe20008000f00 */
[----:B------:R-:W-:Y:S01]  /*15da0*/  IMAD.U32 R25, RZ, RZ, UR9 ;  /* 0x00000009ff197e24 */ /* 0x000fe2000f8e00ff */
[----:B------:R-:W-:Y:S01]  /*15db0*/  MOV R18, UR9 ;  /* 0x0000000900127c02 */ /* 0x000fe20008000f00 */
[----:B------:R-:W-:Y:S02]  /*15dc0*/  IMAD.MOV.U32 R21, RZ, RZ, R17 ;  /* 0x000000ffff157224 */ /* 0x000fe400078e0011 */
[----:B------:R-:W-:Y:S02]  /*15dd0*/  IMAD R0, R0, UR6, RZ ;  /* 0x0000000600007c24 */ /* 0x000fe4000f8e02ff */
[----:B------:R-:W2:Y:S08]  /*15de0*/  LDC.64 R14, c[0x0][0x600] ;  /* 0x00018000ff0e7b82 */ /* 0x000eb00000000a00 */
[----:B------:R-:W3:Y:S02]  /*15df0*/  LDC R34, c[0x0][0x4] ;  /* 0x00000100ff227b82 */ /* 0x000ee40000000800 */
.L_x_1495:
[----:B------:R-:W-:-:S05]  /*15e00*/  IADD3 R29, R0, R21, RZ ;  /* 0x00000015001d7210 */ /* 0x000fca0007ffe0ff */
[----:B-1----:R-:W-:-:S04]  /*15e10*/  IMAD R29, R29, R32, R2 ;  /* 0x000000201d1d7224 */ /* 0x002fc800078e0202 */
[----:B0-2---:R-:W-:-:S05]  /*15e20*/  IMAD.WIDE.U32 R28, R29, 0x8, R14 ;  /* 0x000000081d1c7825 */ /* 0x005fca00078e000e */
[----:B------:R-:W2:Y:S04]  /*15e30*/  LDG.E.U16 R26, desc[UR58][R28.64+0x2] ;  /* 0x0000023a1c1a7981 */ /* 0x000ea8000c1e1500 */
[----:B------:R-:W4:Y:S04]  /*15e40*/  LDG.E.U16 R24, desc[UR58][R28.64] ;  /* 0x0000003a1c187981 */ /* 0x000f28000c1e1500 */
[----:B------:R-:W5:Y:S04]  /*15e50*/  LDG.E.U16 R30, desc[UR58][R28.64+0x4] ;  /* 0x0000043a1c1e7981 */ /* 0x000f68000c1e1500 */
[----:B------:R-:W5:Y:S01]  /*15e60*/  LDG.E.U16 R31, desc[UR58][R28.64+0x6] ;  /* 0x0000063a1c1f7981 */ /* 0x000f62000c1e1500 */
[----:B---3--:R-:W-:-:S04]  /*15e70*/  IADD3 R21, R34, R21, RZ ;  /* 0x0000001522157210 */ /* 0x008fc80007ffe0ff */
[----:B------:R-:W-:Y:S01]  /*15e80*/  ISETP.GE.U32.AND P0, PT, R21, UR7, PT ;  /* 0x0000000715007c0c */ /* 0x000fe2000bf06070 */
[----:B--2---:R-:W-:Y:S02]  /*15e90*/  IMAD.IADD R26, R26, 0x1, R27 ;  /* 0x000000011a1a7824 */ /* 0x004fe400078e021b */
[----:B----4-:R-:W-:-:S03]  /*15ea0*/  IMAD.IADD R3, R24, 0x1, R3 ;  /* 0x0000000118037824 */ /* 0x010fc600078e0203 */
[----:B------:R-:W-:Y:S02]  /*15eb0*/  PRMT R27, R26, 0x7610, R27 ;  /* 0x000076101a1b7816 */ /* 0x000fe4000000001b */
[----:B-----5:R-:W-:Y:S01]  /*15ec0*/  IADD3 R25, R30, R25, RZ ;  /* 0x000000191e197210 */ /* 0x020fe20007ffe0ff */
[----:B------:R-:W-:-:S04]  /*15ed0*/  IMAD.IADD R18, R31, 0x1, R18 ;  /* 0x000000011f127824 */ /* 0x000fc800078e0212 */
[----:B------:R-:W-:Y:S05]  /*15ee0*/  @!P0 BRA `(.L_x_1495) ;  /* 0xfffffffc00c48947 */ /* 0x000fea000383ffff */
.L_x_1492:
[----:B------:R-:W-:Y:S05]  /*15ef0*/  BSYNC B0 ;  /* 0x0000000000007941 */ /* 0x000fea0003800000 */
.L_x_1490:
[----:B------:R-:W1:Y:S01]  /*15f00*/  LDC R15, c[0x0][RZ] ;  /* 0x00000000ff0f7b82 */ /* 0x000e620000000800 */
[----:B------:R-:W-:Y:S01]  /*15f10*/  UIADD3 UR4, UR4, 0x10, URZ ;  /* 0x0000001004047890 */ /* 0x000fe2000fffe03f */
[----:B0-----:R-:W-:Y:S01]  /*15f20*/  PRMT R28, R3, 0x5410, R27 ;  /* 0x00005410031c7816 */ /* 0x001fe2000000001b */
[----:B------:R-:W-:Y:S01]  /*15f30*/  ULDC UR6, c[0x0][0x4] ;  /* 0x0000010000067ab9 */ /* 0x000fe20000000800 */
[----:B------:R-:W-:Y:S01]  /*15f40*/  PRMT R29, R25, 0x5410, R18 ;  /* 0x00005410191d7816 */ /* 0x000fe20000000012 */
[----:B------:R-:W-:Y:S02]  /*15f50*/  ULEA UR4, UR5, UR4, 0x18 ;  /* 0x0000000405047291 */ /* 0x000fe4000f8ec03f */
[----:B------:R-:W-:-:S06]  /*15f60*/  USHF.R.U32.HI UR5, URZ, 0x1, UR6 ;  /* 0x000000013f057899 */ /* 0x000fcc0008011606 */
[----:B------:R-:W-:Y:S01]  /*15f70*/  ISETP.NE.AND P0, PT, RZ, UR5, PT ;  /* 0x00000005ff007c0c */ /* 0x000fe2000bf05270 */
[----:B-1----:R-:W-:-:S05]  /*15f80*/  IMAD R0, R17, R15, R2 ;  /* 0x0000000f11007224 */ /* 0x002fca00078e0202 */
[----:B------:R-:W-:-:S05]  /*15f90*/  LEA R0, R0, UR4, 0x3 ;  /* 0x0000000400007c11 */ /* 0x000fca000f8e18ff */
[----:B------:R0:W-:Y:S02]  /*15fa0*/  STS.64 [R0], R28 ;  /* 0x0000001c00007388 */ /* 0x0001e40000000a00 */
[----:B------:R-:W-:Y:S05]  /*15fb0*/  @!P0 BRA `(.L_x_1496) ;  /* 0x0000000000648947 */ /* 0x000fea0003800000 */
[----:B------:R-:W-:-:S07]  /*15fc0*/  MOV R14, UR5 ;  /* 0x00000005000e7c02 */ /* 0x000fce0008000f00 */
.L_x_1499:
[--C-:B------:R-:W-:Y:S01]  /*15fd0*/  IMAD.IADD R21, R17, 0x1, R14.reuse ;  /* 0x0000000111157824 */ /* 0x100fe200078e020e */
[----:B------:R-:W-:Y:S01]  /*15fe0*/  BAR.SYNC.DEFER_BLOCKING 0x0 ;  /* 0x0000000000007b1d */ /* 0x000fe20000010000 */
[----:B------:R-:W-:Y:S02]  /*15ff0*/  ISETP.GT.AND P2, PT, R14, 0x1, PT ;  /* 0x000000010e00780c */ /* 0x000fe40003f44270 */
[----:B------:R-:W-:Y:S02]  /*16000*/  SHF.R.S32.HI R26, RZ, 0x1, R14 ;  /* 0x00000001ff1a7819 */ /* 0x000fe4000001140e */
[----:B------:R-:W-:Y:S01]  /*16010*/  ISETP.GE.U32.AND P0, PT, R21, UR6, PT ;  /* 0x0000000615007c0c */ /* 0x000fe2000bf06070 */
[----:B------:R-:W-:Y:S03]  /*16020*/  BSSY B0, `(.L_x_1497) ;  /* 0x0000010000007945 */ /* 0x000fe60003800000 */
[----:B------:R-:W-:-:S13]  /*16030*/  ISETP.GE.U32.OR P0, PT, R17, R14, P0 ;  /* 0x0000000e1100720c */ /* 0x000fda0000706470 */
[----:B-1----:R-:W-:Y:S05]  /*16040*/  @P0 BRA `(.L_x_1498) ;  /* 0x0000000000340947 */ /* 0x002fea0003800000 */
[----:B------:R-:W-:-:S05]  /*16050*/  IMAD R14, R21, R15, R2 ;  /* 0x0000000f150e7224 */ /* 0x000fca00078e0202 */
[----:B------:R-:W-:-:S05]  /*16060*/  LEA R14, R14, UR4, 0x3 ;  /* 0x000000040e0e7c11 */ /* 0x000fca000f8e18ff */
[----:B0-----:R-:W0:Y:S02]  /*16070*/  LDS.64 R28, [R14] ;  /* 0x000000000e1c7984 */ /* 0x001e240000000a00 */
[----:B0-----:R-:W-:Y:S01]  /*16080*/  PRMT R21, R29, 0x7632, R21 ;  /* 0x000076321d157816 */ /* 0x001fe20000000015 */
[----:B------:R-:W-:Y:S01]  /*16090*/  IMAD.IADD R25, R25, 0x1, R29 ;  /* 0x0000000119197824 */ /* 0x000fe200078e021d */
[----:B------:R-:W-:Y:S02]  /*160a0*/  PRMT R24, R28, 0x7632, R24 ;  /* 0x000076321c187816 */ /* 0x000fe40000000018 */
[----:B------:R-:W-:Y:S01]  /*160b0*/  IADD3 R3, R3, R28, RZ ;  /* 0x0000001c03037210 */ /* 0x000fe20007ffe0ff */
[----:B------:R-:W-:Y:S01]  /*160c0*/  IMAD.IADD R18, R18, 0x1, R21 ;  /* 0x0000000112127824 */ /* 0x000fe200078e0215 */
[----:B------:R-:W-:-:S04]  /*160d0*/  IADD3 R24, R27, R24, RZ ;  /* 0x000000181b187210 */ /* 0x000fc80007ffe0ff */
[----:B------:R-:W-:Y:S02]  /*160e0*/  PRMT R28, R3, 0x5410, R24 ;  /* 0x00005410031c7816 */ /* 0x000fe40000000018 */
[----:B------:R-:W-:Y:S02]  /*160f0*/  PRMT R29, R25, 0x5410, R18 ;  /* 0x00005410191d7816 */ /* 0x000fe40000000012 */
[----:B------:R-:W-:-:S03]  /*16100*/  PRMT R27, R24, 0x7610, R27 ;  /* 0x00007610181b7816 */ /* 0x000fc6000000001b */
[----:B------:R1:W-:Y:S04]  /*16110*/  STS.64 [R0], R28 ;  /* 0x0000001c00007388 */ /* 0x0003e80000000a00 */
.L_x_1498:
[----:B------:R-:W-:Y:S05]  /*16120*/  BSYNC B0 ;  /* 0x0000000000007941 */ /* 0x000fea0003800000 */
.L_x_1497:
[----:B------:R-:W-:Y:S01]  /*16130*/  MOV R14, R26 ;  /* 0x0000001a000e7202 */ /* 0x000fe20000000f00 */
[----:B------:R-:W-:Y:S06]  /*16140*/  @P2 BRA `(.L_x_1499) ;  /* 0xfffffffc00a02947 */ /* 0x000fec000383ffff */
.L_x_1496:
[----:B------:R-:W-:Y:S02]  /*16150*/  ULDC UR4, c[0x0][0x22c] ;  /* 0x00008b0000047ab9 */ /* 0x000fe40000000800 */
[----:B------:R-:W-:-:S13]  /*16160*/  ISETP.NE.AND P0, PT, RZ, UR4, PT ;  /* 0x00000004ff007c0c */ /* 0x000fda000bf05270 */
[----:B------:R-:W-:Y:S05]  /*16170*/  @!P0 BRA `(.L_x_1500) ;  /* 0x0000000000d88947 */ /* 0x000fea0003800000 */
[----:B------:R-:W-:Y:S01]  /*16180*/  ISETP.GT.AND P0, PT, R15, 0x20, PT ;  /* 0x000000200f00780c */ /* 0x000fe20003f04270 */
[----:B------:R-:W-:-:S12]  /*16190*/  IMAD.MOV.U32 R14, RZ, RZ, R15 ;  /* 0x000000ffff0e7224 */ /* 0x000fd800078e000f */
[----:B------:R-:W-:Y:S05]  /*161a0*/  @!P0 BRA `(.L_x_1501) ;  /* 0x00000000007c8947 */ /* 0x000fea0003800000 */
[----:B01----:R-:W-:Y:S02]  /*161b0*/  PRMT R28, R3, 0x5410, R27 ;  /* 0x00005410031c7816 */ /* 0x003fe4000000001b */
[----:B------:R-:W-:Y:S02]  /*161c0*/  PRMT R29, R25, 0x5410, R18 ;  /* 0x00005410191d7816 */ /* 0x000fe40000000012 */
[----:B------:R-:W-:-:S03]  /*161d0*/  LEA.HI R14, R15, R15, RZ, 0x1 ;  /* 0x0000000f0f0e7211 */ /* 0x000fc600078f08ff */
[----:B------:R2:W-:Y:S01]  /*161e0*/  STS.64 [R0], R28 ;  /* 0x0000001c00007388 */ /* 0x0005e20000000a00 */
[----:B------:R-:W-:Y:S01]  /*161f0*/  SHF.R.S32.HI R17, RZ, 0x1, R14 ;  /* 0x00000001ff117819 */ /* 0x000fe2000001140e */
[----:B------:R-:W-:-:S03]  /*16200*/  HFMA2.MMA R14, -RZ, RZ, 0, 1.9073486328125e-06 ;  /* 0x00000020ff0e7435 */ /* 0x000fc600000001ff */
[----:B------:R-:W-:-:S13]  /*16210*/  ISETP.GE.AND P0, PT, R17, 0x20, PT ;  /* 0x000000201100780c */ /* 0x000fda0003f06270 */
[----:B--2---:R-:W-:Y:S05]  /*16220*/  @!P0 BRA `(.L_x_1501) ;  /* 0x00000000005c8947 */ /* 0x004fea0003800000 */
.L_x_1504:
[----:B------:R-:W-:Y:S01]  /*16230*/  IMAD.IADD R14, R2, 0x1, R17 ;  /* 0x00000001020e7824 */ /* 0x000fe200078e0211 */
[----:B------:R-:W-:Y:S04]  /*16240*/  BAR.SYNC.DEFER_BLOCKING 0x0 ;  /* 0x0000000000007b1d */ /* 0x000fe80000010000 */
[----:B------:R-:W-:Y:S02]  /*16250*/  ISETP.GE.U32.AND P0, PT, R14, R15, PT ;  /* 0x0000000f0e00720c */ /* 0x000fe40003f06070 */
[----:B------:R-:W-:Y:S02]  /*16260*/  BSSY B0, `(.L_x_1502) ;  /* 0x000000f000007945 */ /* 0x000fe40003800000 */
[----:B------:R-:W-:-:S13]  /*16270*/  ISETP.GE.U32.OR P0, PT, R2, R17, P0 ;  /* 0x000000110200720c */ /* 0x000fda0000706470 */
[----:B0-----:R-:W-:Y:S05]  /*16280*/  @P0 BRA `(.L_x_1503) ;  /* 0x0000000000300947 */ /* 0x001fea0003800000 */
[----:B------:R-:W-:-:S05]  /*16290*/  LEA R14, R17, R0, 0x3 ;  /* 0x00000000110e7211 */ /* 0x000fca00078e18ff */
[----:B------:R-:W0:Y:S02]  /*162a0*/  LDS.64 R28, [R14] ;  /* 0x000000000e1c7984 */ /* 0x000e240000000a00 */
        /* <DEDUP_REMOVED lines=10> */
.L_x_1503:
[----:B------:R-:W-:Y:S05]  /*16350*/  BSYNC B0 ;  /* 0x0000000000007941 */ /* 0x000fea0003800000 */
.L_x_1502:
[----:B------:R-:W-:-:S04]  /*16360*/  SHF.R.S32.HI R17, RZ, 0x1, R17 ;  /* 0x00000001ff117819 */ /* 0x000fc80000011411 */
[----:B------:R-:W-:-:S13]  /*16370*/  ISETP.GE.AND P0, PT, R17, 0x20, PT ;  /* 0x000000201100780c */ /* 0x000fda0003f06270 */
[----:B------:R-:W-:Y:S05]  /*16380*/  @P0 BRA `(.L_x_1504) ;  /* 0xfffffffc00a80947 */ /* 0x000fea000383ffff */
[----:B------:R-:W-:-:S07]  /*16390*/  IMAD.MOV.U32 R14, RZ, RZ, 0x20 ;  /* 0x00000020ff0e7424 */ /* 0x000fce00078e00ff */
.L_x_1501:
[----:B------:R-:W-:Y:S01]  /*163a0*/  BAR.SYNC.DEFER_BLOCKING 0x0 ;  /* 0x0000000000007b1d */ /* 0x000fe20000010000 */
[----:B------:R-:W-:-:S13]  /*163b0*/  ISETP.GE.AND P0, PT, R14, 0x2, PT ;  /* 0x000000020e00780c */ /* 0x000fda0003f06270 */
[----:B------:R-:W-:Y:S05]  /*163c0*/  @!P0 BRA `(.L_x_1500) ;  /* 0x0000000000448947 */ /* 0x000fea0003800000 */
[----:B------:R-:W-:-:S07]  /*163d0*/  MOV R15, 0x1 ;  /* 0x00000001000f7802 */ /* 0x000fce0000000f00 */
.L_x_1505:
[----:B------:R-:W-:Y:S02]  /*163e0*/  PRMT R26, R18, 0x9910, RZ ;  /* 0x00009910121a7816 */ /* 0x000fe400000000ff */
[----:B01----:R-:W-:Y:S02]  /*163f0*/  PRMT R0, R3, 0x9910, RZ ;  /* 0x0000991003007816 */ /* 0x003fe400000000ff */
[----:B------:R-:W-:Y:S01]  /*16400*/  PRMT R2, R27, 0x9910, RZ ;  /* 0x000099101b027816 */ /* 0x000fe200000000ff */
[----:B------:R-:W0:Y:S01]  /*16410*/  SHFL.DOWN PT, R17, R26, R15, 0x1f ;  /* 0x08001f0f1a117589 */ /* 0x000e2200000e0000 */
[----:B------:R-:W-:-:S03]  /*16420*/  PRMT R24, R25, 0x9910, RZ ;  /* 0x0000991019187816 */ /* 0x000fc600000000ff */
[----:B------:R-:W1:Y:S04]  /*16430*/  SHFL.DOWN PT, R0, R0, R15, 0x1f ;  /* 0x08001f0f00007589 */ /* 0x000e6800000e0000 */
[----:B------:R-:W2:Y:S04]  /*16440*/  SHFL.DOWN PT, R2, R2, R15, 0x1f ;  /* 0x08001f0f02027589 */ /* 0x000ea800000e0000 */
[----:B------:R3:W4:Y:S02]  /*16450*/  SHFL.DOWN PT, R24, R24, R15, 0x1f ;  /* 0x08001f0f18187589 */ /* 0x00072400000e0000 */
[----:B---3--:R-:W-:-:S02]  /*16460*/  IMAD.SHL.U32 R15, R15, 0x2, RZ ;  /* 0x000000020f0f7824 */ /* 0x008fc400078e00ff */
[----:B0-----:R-:W-:-:S03]  /*16470*/  IMAD.IADD R17, R17, 0x1, R18 ;  /* 0x0000000111117824 */ /* 0x001fc600078e0212 */
[----:B------:R-:W-:Y:S02]  /*16480*/  ISETP.GE.AND P0, PT, R15, R14, PT ;  /* 0x0000000e0f00720c */ /* 0x000fe40003f06270 */
[----:B-1----:R-:W-:Y:S02]  /*16490*/  IADD3 R3, R0, R3, RZ ;  /* 0x0000000300037210 */ /* 0x002fe40007ffe0ff */
[----:B------:R-:W-:Y:S01]  /*164a0*/  PRMT R18, R17, 0x7610, R18 ;  /* 0x0000761011127816 */ /* 0x000fe20000000012 */
[----:B--2---:R-:W-:Y:S01]  /*164b0*/  IMAD.IADD R27, R2, 0x1, R27 ;  /* 0x00000001021b7824 */ /* 0x004fe200078e021b */
[----:B----4-:R-:W-:-:S07]  /*164c0*/  IADD3 R25, R24, R25, RZ ;  /* 0x0000001918197210 */ /* 0x010fce0007ffe0ff */
[----:B------:R-:W-:Y:S05]  /*164d0*/  @!P0 BRA `(.L_x_1505) ;  /* 0xfffffffc00c08947 */ /* 0x000fea000383ffff */
.L_x_1500:
        /* <DEDUP_REMOVED lines=9> */
[----:B------:R-:W2:Y:S04]  /*16570*/  LDG.E.U16 R2, desc[UR58][R4.64+0x2] ;  /* 0x0000023a04027981 */ /* 0x000ea8000c1e1500 */
[----:B------:R-:W3:Y:S04]  /*16580*/  LDG.E.U16 R7, desc[UR58][R4.64+0x6] ;  /* 0x0000063a04077981 */ /* 0x000ee8000c1e1500 */
[----:B01----:R-:W4:Y:S04]  /*16590*/  LDG.E.U16 R0, desc[UR58][R4.64] ;  /* 0x0000003a04007981 */ /* 0x003f28000c1e1500 */
[----:B------:R-:W5:Y:S01]  /*165a0*/  LDG.E.U16 R6, desc[UR58][R4.64+0x4] ;  /* 0x0000043a04067981 */ /* 0x000f62000c1e1500 */
[----:B--2---:R-:W-:-:S02]  /*165b0*/  IMAD.IADD R2, R27, 0x1, R2 ;  /* 0x000000011b027824 */ /* 0x004fc400078e0202 */
[----:B---3--:R-:W-:Y:S01]  /*165c0*/  IMAD.IADD R7, R18, 0x1, R7 ;  /* 0x0000000112077824 */ /* 0x008fe200078e0207 */
[----:B----4-:R-:W-:Y:S02]  /*165d0*/  IADD3 R0, R3, R0, RZ ;  /* 0x0000000003007210 */ /* 0x010fe40007ffe0ff */
[----:B-----5:R-:W-:Y:S02]  /*165e0*/  IADD3 R6, R25, R6, RZ ;  /* 0x0000000619067210 */ /* 0x020fe40007ffe0ff */
[----:B------:R-:W-:Y:S02]  /*165f0*/  PRMT R3, R0, 0x7610, R3 ;  /* 0x0000761000037816 */ /* 0x000fe40000000003 */
[----:B------:R-:W-:Y:S02]  /*16600*/  PRMT R27, R2, 0x7610, R27 ;  /* 0x00007610021b7816 */ /* 0x000fe4000000001b */
[----:B------:R-:W-:Y:S02]  /*16610*/  PRMT R25, R6, 0x7610, R25 ;  /* 0x0000761006197816 */ /* 0x000fe40000000019 */
[----:B------:R-:W-:-:S07]  /*16620*/  PRMT R18, R7, 0x7610, R18 ;  /* 0x0000761007127816 */ /* 0x000fce0000000012 */
.L_x_1507:
[----:B------:R-:W-:Y:S05]  /*16630*/  @!P1 BRA `(.L_x_1508) ;  /* 0x0000000400ac9947 */ /* 0x000fea0003800000 */
[----:B------:R-:W2:Y:S01]  /*16640*/  LDC R24, c[0x0][0x61c] ;  /* 0x00018700ff187b82 */ /* 0x000ea20000000800 */
[----:B------:R-:W-:Y:S01]  /*16650*/  ULDC.U16 UR4, c[0x0][0x210] ;  /* 0x0000840000047ab9 */ /* 0x000fe20000000400 */
[----:B01----:R-:W-:Y:S01]  /*16660*/  PRMT R0, R3, 0x9910, RZ ;  /* 0x0000991003007816 */ /* 0x003fe200000000ff */
[----:B------:R-:W-:-:S06]  /*16670*/  UPRMT UR4, UR4, 0x9910, URZ ;  /* 0x0000991004047896 */ /* 0x000fcc000800003f */
[----:B------:R-:W-:Y:S01]  /*16680*/  IMAD R17, R0, UR4, RZ ;  /* 0x0000000400117c24 */ /* 0x000fe2000f8e02ff */
[----:B--2---:R-:W-:-:S04]  /*16690*/  ISETP.NE.AND P0, PT, R24, 0x1, PT ;  /* 0x000000011800780c */ /* 0x004fc80003f05270 */
        /* <DEDUP_REMOVED lines=9> */
[----:B------:R-:W-:Y:S01]  /*16730*/  HFMA2.MMA R8, -RZ, RZ, 0, 4.4763088226318359375e-05 ;  /* 0x000002efff087435 */ /* 0x000fe200000001ff */
        /* <DEDUP_REMOVED lines=8> */
.L_x_1509:
        /* <DEDUP_REMOVED lines=14> */
[----:B0-----:R0:W1:Y:S01]  /*168a0*/  LDC.64 R2, c[0x4][R0] ;  /* 0x0100000000027b82 */ /* 0x0010620000000a00 */
        /* <DEDUP_REMOVED lines=11> */
.L_x_1510:
[----:B------:R-:W-:Y:S01]  /*16960*/  ULDC.64 UR4, c[0x0][0x5e8] ;  /* 0x00017a0000047ab9 */ /* 0x000fe20000000a00 */
[----:B------:R-:W-:Y:S02]  /*16970*/  ISETP.NE.AND P6, PT, R24, 0x1, PT ;  /* 0x000000011800780c */ /* 0x000fe40003fc5270 */
[----:B------:R-:W-:Y:S01]  /*16980*/  IADD3 R22, P0, R22, UR4, RZ ;  /* 0x0000000416167c10 */ /* 0x000fe2000ff1e0ff */
[----:B------:R-:W-:Y:S01]  /*16990*/  ULDC.U16 UR4, c[0x0][0x210] ;  /* 0x0000840000047ab9 */ /* 0x000fe20000000400 */
[----:B------:R-:W-:Y:S01]  /*169a0*/  PRMT R0, R25, 0x9910, RZ ;  /* 0x0000991019007816 */ /* 0x000fe200000000ff */
[----:B------:R-:W-:Y:S02]  /*169b0*/  UPRMT UR4, UR4, 0x9910, URZ ;  /* 0x0000991004047896 */ /* 0x000fe4000800003f */
[----:B------:R-:W-:-:S04]  /*169c0*/  IMAD.X R23, RZ, RZ, UR5, P0 ;  /* 0x00000005ff177e24 */ /* 0x000fc800080e06ff */
[----:B0-----:R-:W-:Y:S01]  /*169d0*/  IMAD R17, R0, UR4, RZ ;  /* 0x0000000400117c24 */ /* 0x001fe2000f8e02ff */
[----:B------:R0:W-:Y:S01]  /*169e0*/  STG.E.U16 desc[UR58][R22.64], R27 ;  /* 0x0000001b16007986 */ /* 0x0001e2000c10153a */
        /* <DEDUP_REMOVED lines=14> */
[----:B-1----:R-:W-:-:S07]  /*16ad0*/  IMAD.MOV.U32 R12, RZ, RZ, 0x1 ;  /* 0x00000001ff0c7424 */ /* 0x002fce00078e00ff */
[----:B------:R-:W-:-:S07]  /*16ae0*/  LEPC R20, `(.L_x_1511) ;  /* 0x000000001014794e */ /* 0x000fce0000000000 */
[----:B0-2---:R-:W-:Y:S05]  /*16af0*/  CALL.ABS.NOINC R2 ;  /* 0x0000000002007343 */ /* 0x005fea0003c00000 */
.L_x_1511:
        /* <DEDUP_REMOVED lines=26> */
.L_x_1512:
[----:B------:R-:W-:Y:S02]  /*16ca0*/  ULDC.64 UR4, c[0x0][0x5e8] ;  /* 0x00017a0000047ab9 */ /* 0x000fe40000000a00 */
[----:B------:R-:W-:-:S05]  /*16cb0*/  IADD3 R16, P0, R16, UR4, RZ ;  /* 0x0000000410107c10 */ /* 0x000fca000ff1e0ff */
[----:B-1----:R-:W-:-:S05]  /*16cc0*/  IMAD.X R17, RZ, RZ, UR5, P0 ;  /* 0x00000005ff117e24 */ /* 0x002fca00080e06ff */
[----:B------:R-:W-:Y:S01]  /*16cd0*/  STG.E.U16 desc[UR58][R16.64], R19 ;  /* 0x0000001310007986 */ /* 0x000fe2000c10153a */
[----:B------:R-:W-:Y:S05]  /*16ce0*/  EXIT ;  /* 0x000000000000794d */ /* 0x000fea0003800000 */
.L_x_1508:
[----:B------:R-:W-:Y:S04]  /*16cf0*/  STG.E.U16 desc[UR58][R4.64], R3 ;  /* 0x0000000304007986 */ /* 0x000fe8000c10153a */
[----:B------:R-:W-:Y:S04]  /*16d00*/  STG.E.U16 desc[UR58][R4.64+0x2], R27 ;  /* 0x0000021b04007986 */ /* 0x000fe8000c10153a */
[----:B------:R-:W-:Y:S04]  /*16d10*/  STG.E.U16 desc[UR58][R4.64+0x4], R25 ;  /* 0x0000041904007986 */ /* 0x000fe8000c10153a */
[----:B------:R-:W-:Y:S01]  /*16d20*/  STG.E.U16 desc[UR58][R4.64+0x6], R18 ;  /* 0x0000061204007986 */ /* 0x000fe2000c10153a */
[----:B------:R-:W-:Y:S05]  /*16d30*/  EXIT ;  /* 0x000000000000794d */ /* 0x000fea0003800000 */
.L_x_1506:
        /* <DEDUP_REMOVED lines=16> */
.L_x_1513:
        /* <DEDUP_REMOVED lines=25> */
.L_x_1515:
        /* <DEDUP_REMOVED lines=26> */
.L_x_1516:
        /* <DEDUP_REMOVED lines=26> */
.L_x_1517:
        /* <DEDUP_REMOVED lines=26> */
.L_x_1518:
[----:B------:R-:W-:Y:S02]  /*174b0*/  ULDC.64 UR4, c[0x0][0x5e8] ;  /* 0x00017a0000047ab9 */ /* 0x000fe40000000a00 */
[----:B------:R-:W-:-:S05]  /*174c0*/  IADD3 R16, P0, R16, UR4, RZ ;  /* 0x0000000410107c10 */ /* 0x000fca000ff1e0ff */
[----:B-1----:R-:W-:-:S05]  /*174d0*/  IMAD.X R17, RZ, RZ, UR5, P0 ;  /* 0x00000005ff117e24 */ /* 0x002fca00080e06ff */
[----:B------:R-:W-:Y:S01]  /*174e0*/  STG.E.U16 desc[UR58][R16.64], R19 ;  /* 0x0000001310007986 */ /* 0x000fe2000c10153a */
[----:B------:R-:W-:Y:S05]  /*174f0*/  EXIT ;  /* 0x000000000000794d */ /* 0x000fea0003800000 */
.L_x_1514:
[----:B------:R-:W-:Y:S04]  /*17500*/  STG.E.U16 desc[UR58][R6.64], R3 ;  /* 0x0000000306007986 */ /* 0x000fe8000c10153a */
[----:B------:R-:W-:Y:S04]  /*17510*/  STG.E.U16 desc[UR58][R8.64], R27 ;  /* 0x0000001b08007986 */ /* 0x000fe8000c10153a */
[----:B------:R-:W-:Y:S04]  /*17520*/  STG.E.U16 desc[UR58][R10.64], R25 ;  /* 0x000000190a007986 */ /* 0x000fe8000c10153a */
[----:B------:R-:W-:Y:S01]  /*17530*/  STG.E.U16 desc[UR58][R12.64], R18 ;  /* 0x000000120c007986 */ /* 0x000fe2000c10153a */
[----:B------:R-:W-:Y:S05]  /*17540*/  EXIT ;  /* 0x000000000000794d */ /* 0x000fea0003800000 */
.L_x_1479:
        /* <DEDUP_REMOVED lines=20> */
[----:B------:R-:W3:Y:S04]  /*17690*/  LDG.E.U16 R9, desc[UR58][R4.64+0x6] ;  /* 0x0000063a04097981 */ /* 0x000ee8000c1e1500 */
[----:B------:R-:W4:Y:S04]  /*176a0*/  LDG.E.U16 R0, desc[UR58][R4.64] ;  /* 0x0000003a04007981 */ /* 0x000f28000c1e1500 */
        /* <DEDUP_REMOVED lines=9> */
.L_x_1520:
        /* <DEDUP_REMOVED lines=25> */
.L_x_1522:
        /* <DEDUP_REMOVED lines=26> */
.L_x_1523:
[----:B------:R-:W-:Y:S01]  /*17a70*/  ULDC.64 UR4, c[0x0][0x5e8] ;  /* 0x00017a0000047ab9 */ /* 0x000fe20000000a00 */
[----:B------:R-:W-:Y:S02]  /*17a80*/  ISETP.NE.AND P6, PT, R22, 0x1, PT ;  /* 0x000000011600780c */ /* 0x000fe40003fc5270 */
[----:B------:R-:W-:Y:S01]  /*17a90*/  IADD3 R26, P0, R26, UR4, RZ ;  /* 0x000000041a1a7c10 */ /* 0x000fe2000ff1e0ff */
[----:B------:R-:W-:Y:S01]  /*17aa0*/  ULDC.U16 UR4, c[0x0][0x210] ;  /* 0x0000840000047ab9 */ /* 0x000fe20000000400 */
[----:B------:R-:W-:Y:S01]  /*17ab0*/  PRMT R0, R24, 0x9910, RZ ;  /* 0x0000991018007816 */ /* 0x000fe200000000ff */
[----:B------:R-:W-:Y:S02]  /*17ac0*/  UPRMT UR4, UR4, 0x9910, URZ ;  /* 0x0000991004047896 */ /* 0x000fe4000800003f */
[----:B------:R-:W-:-:S04]  /*17ad0*/  IMAD.X R27, RZ, RZ, UR5, P0 ;  /* 0x00000005ff1b7e24 */ /* 0x000fc800080e06ff */
[----:B-1----:R-:W-:Y:S01]  /*17ae0*/  IMAD R17, R0, UR4, RZ ;  /* 0x0000000400117c24 */ /* 0x002fe2000f8e02ff */
[----:B------:R1:W-:Y:S01]  /*17af0*/  STG.E.U16 desc[UR58][R26.64], R23 ;  /* 0x000000171a007986 */ /* 0x0003e2000c10153a */
        /* <DEDUP_REMOVED lines=14> */
[----:B--2---:R-:W-:-:S07]  /*17be0*/  IMAD.MOV.U32 R12, RZ, RZ, 0x1 ;  /* 0x00000001ff0c7424 */ /* 0x004fce00078e00ff */
[----:B------:R-:W-:-:S07]  /*17bf0*/  LEPC R20, `(.L_x_1524) ;  /* 0x000000001014794e */ /* 0x000fce0000000000 */
[----:B01-3--:R-:W-:Y:S05]  /*17c00*/  CALL.ABS.NOINC R2 ;  /* 0x0000000002007343 */ /* 0x00bfea0003c00000 */
.L_x_1524:
        /* <DEDUP_REMOVED lines=14> */
[----:B--2---:R2:W3:Y:S01]  /*17cf0*/  LDC.64 R2, c[0x4][R0] ;  /* 0x0100000000027b82 */ /* 0x0044e20000000a00 */
        /* <DEDUP_REMOVED lines=11> */
.L_x_1525:
[----:B------:R-:W-:Y:S02]  /*17db0*/  ULDC.64 UR4, c[0x0][0x5e8] ;  /* 0x00017a0000047ab9 */ /* 0x000fe40000000a00 */
[----:B------:R-:W-:-:S05]  /*17dc0*/  IADD3 R16, P0, R16, UR4, RZ ;  /* 0x0000000410107c10 */ /* 0x000fca000ff1e0ff */
[----:B--2---:R-:W-:-:S05]  /*17dd0*/  IMAD.X R17, RZ, RZ, UR5, P0 ;  /* 0x00000005ff117e24 */ /* 0x004fca00080e06ff */
[----:B------:R-:W-:Y:S01]  /*17de0*/  STG.E.U16 desc[UR58][R16.64], R19 ;  /* 0x0000001310007986 */ /* 0x000fe2000c10153a */
[----:B------:R-:W-:Y:S05]  /*17df0*/  EXIT ;  /* 0x000000000000794d */ /* 0x000fea0003800000 */
.L_x_1521:
[----:B------:R-:W-:Y:S04]  /*17e00*/  STG.E.U16 desc[UR58][R4.64], R3 ;  /* 0x0000000304007986 */ /* 0x000fe8000c10153a */
[----:B------:R-:W-:Y:S04]  /*17e10*/  STG.E.U16 desc[UR58][R4.64+0x2], R25 ;  /* 0x0000021904007986 */ /* 0x000fe8000c10153a */
[----:B------:R-:W-:Y:S04]  /*17e20*/  STG.E.U16 desc[UR58][R4.64+0x4], R24 ;  /* 0x0000041804007986 */ /* 0x000fe8000c10153a */
[----:B------:R-:W-:Y:S01]  /*17e30*/  STG.E.U16 desc[UR58][R4.64+0x6], R18 ;  /* 0x0000061204007986 */ /* 0x000fe2000c10153a */
[----:B------:R-:W-:Y:S05]  /*17e40*/  EXIT ;  /* 0x000000000000794d */ /* 0x000fea0003800000 */
.L_x_1519:
        /* <DEDUP_REMOVED lines=16> */
.L_x_1526:
        /* <DEDUP_REMOVED lines=25> */
.L_x_1528:
        /* <DEDUP_REMOVED lines=26> */
.L_x_1529:
        /* <DEDUP_REMOVED lines=26> */
.L_x_1530:
        /* <DEDUP_REMOVED lines=26> */
.L_x_1531:
[----:B------:R-:W-:Y:S02]  /*185c0*/  ULDC.64 UR4, c[0x0][0x5e8] ;  /* 0x00017a0000047ab9 */ /* 0x000fe40000000a00 */
[----:B------:R-:W-:-:S04]  /*185d0*/  IADD3 R16, P0, R16, UR4, RZ ;  /* 0x0000000410107c10 */ /* 0x000fc8000ff1e0ff */
[----:B--2---:R-:W-:-:S05]  /*185e0*/  IADD3.X R17, RZ, UR5, RZ, P0, !PT ;  /* 0x00000005ff117c10 */ /* 0x004fca00087fe4ff */
[----:B------:R-:W-:Y:S01]  /*185f0*/  STG.E.U16 desc[UR58][R16.64], R19 ;  /* 0x0000001310007986 */ /* 0x000fe2000c10153a */
[----:B------:R-:W-:Y:S05]  /*18600*/  EXIT ;  /* 0x000000000000794d */ /* 0x000fea0003800000 */
.L_x_1527:
[----:B------:R-:W-:Y:S04]  /*18610*/  STG.E.U16 desc[UR58][R6.64], R3 ;  /* 0x0000000306007986 */ /* 0x000fe8000c10153a */
[----:B------:R-:W-:Y:S04]  /*18620*/  STG.E.U16 desc[UR58][R8.64], R25 ;  /* 0x0000001908007986 */ /* 0x000fe8000c10153a */
[----:B------:R-:W-:Y:S04]  /*18630*/  STG.E.U16 desc[UR58][R10.64], R24 ;  /* 0x000000180a007986 */ /* 0x000fe8000c10153a */
[----:B------:R-:W-:Y:S01]  /*18640*/  STG.E.U16 desc[UR58][R12.64], R18 ;  /* 0x000000120c007986 */ /* 0x000fe2000c10153a */
[----:B------:R-:W-:Y:S05]  /*18650*/  EXIT ;  /* 0x000000000000794d */ /* 0x000fea0003800000 */
.L_x_1532:
        /* <DEDUP_REMOVED lines=10> */
.L_x_8251:


//--------------------- .text._ZN2at6native13reduce_kernelILi512ELi1ENS0_8ReduceOpIlNS0_7MeanOpsIllllEEjlLi4ELi4EEEEEvT1_ --------------------------
	.section	.text._ZN2at6native13reduce_kernelILi512ELi1ENS0_8ReduceOpIlNS0_7MeanOpsIllllEEjlLi4ELi4EEEEEvT1_,"ax",@progbits
	.align	128
        .global         _ZN2at6native13reduce_kernelILi512ELi1ENS0_8ReduceOpIlNS0_7MeanOpsIllllEEjlLi4ELi4EEEEEvT1_
        .type           _ZN2at6native13reduce_kernelILi512ELi1ENS0_8ReduceOpIlNS0_7MeanOpsIllllEEjlLi4ELi4EEEEEvT1_,@function
        .size           _ZN2at6native13reduce_kernelILi512ELi1ENS0_8ReduceOpIlNS0_7MeanOpsIllllEEjlLi4ELi4EEEEEvT1_,(.L_x_8252 - _ZN2at6native13reduce_kernelILi512ELi1ENS0_8ReduceOpIlNS0_7MeanOpsIllllEEjlLi4ELi4EEEEEvT1_)
        .other          _ZN2at6native13reduce_kernelILi512ELi1ENS0_8ReduceOpIlNS0_7MeanOpsIllllEEjlLi4ELi4EEEEEvT1_,@"STO_CUDA_ENTRY STV_DEFAULT"
_ZN2at6native13reduce_kernelILi512ELi1ENS0_8ReduceOpIlNS0_7MeanOpsIllllEEjlLi4ELi4EEEEEvT1_:
.text._ZN2at6native13reduce_kernelILi512ELi1ENS0_8ReduceOpIlNS0_7MeanOpsIllllEEjlLi4ELi4EEEEEvT1_:
        /* <DEDUP_REMOVED lines=287> */
.L_x_1533:
        /* <DEDUP_REMOVED lines=32> */
[----:B------:R-:W-:-:S03]  /*13f0*/  LOP3.LUT R9, R3, 0x3, RZ, 0xc0, !PT ;  /* 0x0000000303097812 */ /* 0x000fc600078ec0ff */
[----:B------:R-:W1:Y:S01]  /*1400*/  LDC R16, c[0x0][0x21c] ;  /* 0x00008700ff107b82 */ /* 0x000e620000000800 */
[----:B------:R-:W-:Y:S02]  /*1410*/  ISETP.NE.AND P0, PT, R9, RZ, PT ;  /* 0x000000ff0900720c */ /* 0x000fe40003f05270 */
        /* <DEDUP_REMOVED lines=17> */
.L_x_1542:
[----:B------:R-:W-:Y:S05]  /*1530*/  BSYNC B3 ;  /* 0x0000000000037941 */ /* 0x000fea0003800000 */
.L_x_1541:
        /* <DEDUP_REMOVED lines=9> */
[----:B--2---:R-:W-:-:S04]  /*15d0*/  IADD3 R17, P0, R6, UR4, RZ ;  /* 0x0000000406117c10 */ /* 0x004fc8000ff1e0ff */
[----:B------:R-:W-:-:S09]  /*15e0*/  IADD3.X R13, R7, UR5, RZ, P0, !PT ;  /* 0x00000005070d7c10 */ /* 0x000fd200087fe4ff */
.L_x_1540:
[----:B------:R-:W-:Y:S05]  /*15f0*/  BSYNC B2 ;  /* 0x0000000000027941 */ /* 0x000fea0003800000 */
.L_x_1539:
[C---:B------:R-:W-:Y:S02]  /*1600*/  IADD3 R3, P0, -R9.reuse, 0x4, RZ ;  /* 0x0000000409037810 */ /* 0x040fe40007f1e1ff */
[----:B------:R-:W-:Y:S02]  /*1610*/  IADD3 R12, R9, -0x4, R2 ;  /* 0xfffffffc090c7810 */ /* 0x000fe40007ffe002 */
[----:B------:R-:W-:Y:S02]  /*1620*/  LEA R14, P1, R3, R14, 0x3 ;  /* 0x0000000e030e7211 */ /* 0x000fe400078218ff */
[----:B------:R-:W-:-:S04]  /*1630*/  IADD3.X R4, RZ, -0x1, RZ, P0, !PT ;  /* 0xffffffffff047810 */ /* 0x000fc800007fe4ff */
[----:B------:R-:W-:-:S07]  /*1640*/  LEA.HI.X R15, R3, R15, R4, 0x3, P1 ;  /* 0x0000000f030f7211 */ /* 0x000fce00008f1c04 */
.L_x_1538:
[----:B------:R-:W-:Y:S05]  /*1650*/  BSYNC B1 ;  /* 0x0000000000017941 */ /* 0x000fea0003800000 */
.L_x_1537:
        /* <DEDUP_REMOVED lines=10> */
[----:B------:R-:W-:Y:S01]  /*1700*/  IMAD.MOV.U32 R27, RZ, RZ, R5 ;  /* 0x000000ffff1b7224 */ /* 0x000fe200078e0005 */
[----:B------:R-:W-:Y:S01]  /*1710*/  MOV R25, R18 ;  /* 0x0000001200197202 */ /* 0x000fe20000000f00 */
[----:B------:R-:W-:-:S07]  /*1720*/  IMAD.MOV.U32 R21, RZ, RZ, R16 ;  /* 0x000000ffff157224 */ /* 0x000fce00078e0010 */
.L_x_1545:
[----:B------:R-:W-:Y:S01]  /*1730*/  IMAD.WIDE.U32 R2, R27, 0x20, R14 ;  /* 0x000000201b027825 */ /* 0x000fe200078e000e */
[----:B------:R-:W-:-:S04]  /*1740*/  ULDC UR4, c[0x0][0x22c] ;  /* 0x00008b0000047ab9 */ /* 0x000fc80000000800 */
[----:B------:R-:W2:Y:S04]  /*1750*/  LDG.E.128 R4, desc[UR36][R2.64] ;  /* 0x0000002402047981 */ /* 0x000ea8000c1e1d00 */
[----:B------:R-:W3:Y:S01]  /*1760*/  LDG.E.128 R8, desc[UR36][R2.64+0x10] ;  /* 0x0000102402087981 */ /* 0x000ee2000c1e1d00 */
[----:B------:R-:W-:-:S04]  /*1770*/  IADD3 R27, R27, UR4, RZ ;  /* 0x000000041b1b7c10 */ /* 0x000fc8000fffe0ff */
[----:B------:R-:W-:-:S04]  /*1780*/  LEA R20, R27, 0x3, 0x2 ;  /* 0x000000031b147811 */ /* 0x000fc800078e10ff */
[----:B------:R-:W-:Y:S02]  /*1790*/  ISETP.GE.U32.AND P2, PT, R20, R12, PT ;  /* 0x0000000c1400720c */ /* 0x000fe40003f46070 */
[----:B--2---:R-:W-:Y:S02]  /*17a0*/  IADD3 R17, P3, R4, R17, RZ ;  /* 0x0000001104117210 */ /* 0x004fe40007f7e0ff */
[----:B------:R-:W-:Y:S02]  /*17b0*/  IADD3 R25, P4, R6, R25, RZ ;  /* 0x0000001906197210 */ /* 0x000fe40007f9e0ff */
[----:B---3--:R-:W-:Y:S01]  /*17c0*/  IADD3 R18, P5, R8, R18, RZ ;  /* 0x0000001208127210 */ /* 0x008fe20007fbe0ff */
[----:B------:R-:W-:Y:S01]  /*17d0*/  IMAD.X R13, R5, 0x1, R13, P3 ;  /* 0x00000001050d7824 */ /* 0x000fe200018e060d */
[----:B------:R-:W-:Y:S02]  /*17e0*/  IADD3 R23, P6, R10, R23, RZ ;  /* 0x000000170a177210 */ /* 0x000fe40007fde0ff */
[----:B------:R-:W-:Y:S01]  /*17f0*/  IADD3.X R21, R7, R21, RZ, P4, !PT ;  /* 0x0000001507157210 */ /* 0x000fe200027fe4ff */
[----:B------:R-:W-:Y:S01]  /*1800*/  IMAD.X R16, R9, 0x1, R16, P5 ;  /* 0x0000000109107824 */ /* 0x000fe200028e0610 */
[----:B------:R-:W-:Y:S01]  /*1810*/  IADD3.X R19, R11, R19, RZ, P6, !PT ;  /* 0x000000130b137210 */ /* 0x000fe200037fe4ff */
[----:B------:R-:W-:Y:S08]  /*1820*/  @!P2 BRA `(.L_x_1545) ;  /* 0xfffffffc00c0a947 */ /* 0x000ff0000383ffff */
.L_x_1544:
[----:B------:R-:W-:Y:S05]  /*1830*/  BSYNC B1 ;  /* 0x0000000000017941 */ /* 0x000fea0003800000 */
.L_x_1543:
        /* <DEDUP_REMOVED lines=8> */
.L_x_1547:
[----:B------:R-:W-:Y:S05]  /*18c0*/  BSYNC B1 ;  /* 0x0000000000017941 */ /* 0x000fea0003800000 */
.L_x_1546:
        /* <DEDUP_REMOVED lines=11> */
[----:B--2---:R-:W-:-:S05]  /*1980*/  IADD3 R17, P0, R14, R17, RZ ;  /* 0x000000110e117210 */ /* 0x004fca0007f1e0ff */
[----:B------:R-:W-:-:S08]  /*1990*/  IMAD.X R13, R15, 0x1, R13, P0 ;  /* 0x000000010f0d7824 */ /* 0x000fd000000e060d */
.L_x_1549:
[----:B------:R-:W-:Y:S05]  /*19a0*/  BSYNC B1 ;  /* 0x0000000000017941 */ /* 0x000fea0003800000 */
.L_x_1548:
[----:B------:R-:W-:-:S04]  /*19b0*/  IADD3 R0, P0, P1, R18, R25, R17 ;  /* 0x0000001912007210 */ /* 0x000fc8000791e011 */
[----:B------:R-:W-:Y:S02]  /*19c0*/  IADD3 R0, P2, R23, R0, RZ ;  /* 0x0000000017007210 */ /* 0x000fe40007f5e0ff */
[----:B------:R-:W-:-:S04]  /*19d0*/  IADD3.X R16, R16, R21, R13, P0, P1 ;  /* 0x0000001510107210 */ /* 0x000fc800007e240d */
[----:B------:R-:W-:Y:S01]  /*19e0*/  IADD3.X R7, R19, R16, RZ, P2, !PT ;  /* 0x0000001013077210 */ /* 0x000fe200017fe4ff */
[----:B------:R-:W-:Y:S06]  /*19f0*/  BRA `(.L_x_1535) ;  /* 0x0000009400807947 */ /* 0x000fec0003800000 */
.L_x_1536:
        /* <DEDUP_REMOVED lines=9> */
[----:B------:R-:W-:Y:S01]  /*1a90*/  MOV R22, R5 ;  /* 0x0000000500167202 */ /* 0x000fe20000000f00 */
[----:B------:R-:W-:-:S04]  /*1aa0*/  IMAD.U32 R0, RZ, RZ, UR4 ;  /* 0x00000004ff007e24 */ /* 0x000fc8000f8e00ff */
[----:B------:R-:W-:Y:S01]  /*1ab0*/  IMAD R5, R0, 0x3, R5 ;  /* 0x0000000300057824 */ /* 0x000fe200078e0205 */
[----:B------:R-:W1:Y:S01]  /*1ac0*/  LDC R6, c[0x0][0x21c] ;  /* 0x00008700ff067b82 */ /* 0x000e620000000800 */
[----:B0-----:R-:W-:Y:S01]  /*1ad0*/  IMAD.MOV.U32 R3, RZ, RZ, R9 ;  /* 0x000000ffff037224 */ /* 0x001fe200078e0009 */
[----:B-1----:R-:W-:Y:S01]  /*1ae0*/  MOV R4, R6 ;  /* 0x0000000600047202 */ /* 0x002fe20000000f00 */
[----:B------:R-:W-:Y:S06]  /*1af0*/  @!P1 BRA `(.L_x_1551) ;  /* 0x0000008800789947 */ /* 0x000fec0003800000 */
[----:B------:R-:W-:Y:S01]  /*1b00*/  ISETP.GE.U32.AND P0, PT, R5, R2, PT ;  /* 0x000000020500720c */ /* 0x000fe20003f06070 */
[----:B------:R-:W-:Y:S01]  /*1b10*/  BSSY B1, `(.L_x_1552) ;  /* 0x000041b000017945 */ /* 0x000fe20003800000 */
[--C-:B------:R-:W-:Y:S01]  /*1b20*/  IMAD.MOV.U32 R20, RZ, RZ, R9.reuse ;  /* 0x000000ffff147224 */ /* 0x100fe200078e0009 */
[----:B------:R-:W-:Y:S01]  /*1b30*/  MOV R7, R6 ;  /* 0x0000000600077202 */ /* 0x000fe20000000f00 */
[----:B------:R-:W-:Y:S01]  /*1b40*/  IMAD.MOV.U32 R21, RZ, RZ, R9 ;  /* 0x000000ffff157224 */ /* 0x000fe200078e0009 */
[----:B------:R-:W-:Y:S01]  /*1b50*/  MOV R26, R9 ;  /* 0x00000009001a7202 */ /* 0x000fe20000000f00 */
[----:B------:R-:W-:-:S07]  /*1b60*/  IMAD.MOV.U32 R23, RZ, RZ, R6 ;  /* 0x000000ffff177224 */ /* 0x000fce00078e0006 */
[----:B------:R-:W-:Y:S05]  /*1b70*/  @P0 BRA `(.L_x_1553) ;  /* 0x0000004000500947 */ /* 0x000fea0003800000 */
[----:B------:R-:W-:Y:S01]  /*1b80*/  BSSY B2, `(.L_x_1554) ;  /* 0x0000411000027945 */ /* 0x000fe20003800000 */
[----:B------:R-:W-:Y:S01]  /*1b90*/  ISETP.NE.AND P0, PT, R8, RZ, PT ;  /* 0x000000ff0800720c */ /* 0x000fe20003f05270 */
[----:B------:R-:W-:Y:S01]  /*1ba0*/  IMAD.MOV.U32 R21, RZ, RZ, R9 ;  /* 0x000000ffff157224 */ /* 0x000fe200078e0009 */
[-C--:B------:R-:W-:Y:S01]  /*1bb0*/  MOV R20, R9.reuse ;  /* 0x0000000900147202 */ /* 0x080fe20000000f00 */
[----:B------:R-:W-:Y:S01]  /*1bc0*/  IMAD.MOV.U32 R7, RZ, RZ, R6 ;  /* 0x000000ffff077224 */ /* 0x000fe200078e0006 */
[----:B------:R-:W-:Y:S02]  /*1bd0*/  MOV R26, R9 ;  /* 0x00000009001a7202 */ /* 0x000fe40000000f00 */
[----:B------:R-:W-:-:S07]  /*1be0*/  MOV R23, R6 ;  /* 0x0000000600177202 */ /* 0x000fce0000000f00 */
.L_x_1559:
        /* <DEDUP_REMOVED lines=284> */
[----:B------:R-:W-:-:S05]  /*2db0*/  @P1 SHF.R.U32.HI R12, RZ, R13, R12 ;  /* 0x0000000dff0c1219 */ /* 0x000fca000001160c */
[----:B------:R-:W-:-:S04]  /*2dc0*/  @P1 IMAD.MOV R10, RZ, RZ, -R12 ;  /* 0x000000ffff0a1224 */ /* 0x000fc800078e0a0c */
[----:B--2---:R-:W-:-:S04]  /*2dd0*/  @P1 IMAD R10, R10, R17, R11 ;  /* 0x000000110a0a1224 */ /* 0x004fc800078e020b */
[----:B-1----:R-:W-:-:S07]  /*2de0*/  @P1 IMAD R5, R10, R0, R5 ;  /* 0x000000000a051224 */ /* 0x002fce00078e0205 */
.L_x_1555:
        /* <DEDUP_REMOVED lines=242> */
.L_x_1556:
[----:B------:R-:W-:-:S04]  /*3d10*/  LOP3.LUT R13, R2, 0xfffffff8, RZ, 0xc0, !PT ;  /* 0xfffffff8020d7812 */ /* 0x000fc800078ec0ff */
[----:B------:R-:W-:-:S05]  /*3d20*/  IADD3 R12, P1, R14, R13, RZ ;  /* 0x0000000d0e0c7210 */ /* 0x000fca0007f3e0ff */
[----:B------:R-:W-:-:S06]  /*3d30*/  IMAD.X R13, RZ, RZ, R15, P1 ;  /* 0x000000ffff0d7224 */ /* 0x000fcc00008e060f */
[----:B------:R-:W5:Y:S01]  /*3d40*/  LDG.E.64 R12, desc[UR36][R12.64] ;  /* 0x000000240c0c7981 */ /* 0x000f62000c1e1b00 */
[----:B------:R-:W-:Y:S01]  /*3d50*/  IADD3 R5, R5, R0, RZ ;  /* 0x0000000005057210 */ /* 0x000fe20007ffe0ff */
[----:B------:R-:W-:Y:S01]  /*3d60*/  IMAD.MOV.U32 R2, RZ, RZ, RZ ;  /* 0x000000ffff027224 */ /* 0x000fe200078e00ff */
[----:B------:R-:W-:Y:S01]  /*3d70*/  MOV R8, RZ ;  /* 0x000000ff00087202 */ /* 0x000fe20000000f00 */
        /* <DEDUP_REMOVED lines=226> */
[----:B------:R-:W-:-:S04]  /*4ba0*/  @P1 IMAD.MOV.U32 R18, RZ, RZ, RZ ;  /* 0x000000ffff121224 */ /* 0x000fc800078e00ff */
[C---:B0-----:R-:W-:Y:S01]  /*4bb0*/  @P1 IMAD.HI.U32 R10, R19.reuse, R10, R18 ;  /* 0x0000000a130a1227 */ /* 0x041fe200078e0012 */
[----:B------:R-:W-:-:S04]  /*4bc0*/  IADD3 R18, -R19, RZ, RZ ;  /* 0x000000ff13127210 */ /* 0x000fc80007ffe1ff */
[----:B------:R-:W-:Y:S01]  /*4bd0*/  @P1 SHF.R.U32.HI R10, RZ, R11, R10 ;  /* 0x0000000bff0a1219 */ /* 0x000fe2000001160a */
[----:B------:R-:W-:Y:S01]  /*4be0*/  IMAD R9, R18, UR38, R9 ;  /* 0x0000002612097c24 */ /* 0x000fe2000f8e0209 */
[----:B------:R-:W0:Y:S03]  /*4bf0*/  @P1 LDC R11, c[0x0][0x3f0] ;  /* 0x0000fc00ff0b1b82 */ /* 0x000e260000000800 */
[----:B------:R-:W-:Y:S02]  /*4c00*/  @P1 IMAD.MOV R25, RZ, RZ, -R10 ;  /* 0x000000ffff191224 */ /* 0x000fe400078e0a0a */
[----:B------:R-:W-:-:S03]  /*4c10*/  IMAD R8, R9, UR25, R8 ;  /* 0x0000001909087c24 */ /* 0x000fc6000f8e0208 */
[----:B------:R-:W1:Y:S02]  /*4c20*/  @P1 LDC R18, c[0x0][0x384] ;  /* 0x0000e100ff121b82 */ /* 0x000e640000000800 */
[----:B-1----:R-:W-:-:S04]  /*4c30*/  @P1 IMAD R18, R18, R25, R19 ;  /* 0x0000001912121224 */ /* 0x002fc800078e0213 */
[----:B0-----:R-:W-:-:S07]  /*4c40*/  @P1 IMAD R8, R18, R11, R8 ;  /* 0x0000000b12081224 */ /* 0x001fce00078e0208 */
.L_x_1557:
        /* <DEDUP_REMOVED lines=232> */
[----:B------:R-:W1:Y:S02]  /*5ad0*/  @P1 LDC R25, c[0x0][0x384] ;  /* 0x0000e100ff191b82 */ /* 0x000e640000000800 */
[----:B0-----:R-:W-:-:S05]  /*5ae0*/  @P1 IMAD.HI.U32 R8, R19, R8, R18 ;  /* 0x0000000813081227 */ /* 0x001fca00078e0012 */
[----:B------:R-:W-:Y:S01]  /*5af0*/  @P1 SHF.R.U32.HI R8, RZ, R9, R8 ;  /* 0x00000009ff081219 */ /* 0x000fe20000011608 */
[----:B------:R-:W-:-:S03]  /*5b00*/  IMAD.MOV R9, RZ, RZ, -R19 ;  /* 0x000000ffff097224 */ /* 0x000fc600078e0a13 */
[----:B------:R-:W-:Y:S01]  /*5b10*/  @P1 IADD3 R18, -R8, RZ, RZ ;  /* 0x000000ff08121210 */ /* 0x000fe20007ffe1ff */
[----:B------:R-:W-:Y:S01]  /*5b20*/  IMAD R9, R9, UR4, R22 ;  /* 0x0000000409097c24 */ /* 0x000fe2000f8e0216 */
[----:B------:R-:W0:Y:S03]  /*5b30*/  @P1 LDC R8, c[0x0][0x3f0] ;  /* 0x0000fc00ff081b82 */ /* 0x000e260000000800 */
[----:B-1----:R-:W-:Y:S02]  /*5b40*/  @P1 IMAD R19, R25, R18, R19 ;  /* 0x0000001219131224 */ /* 0x002fe400078e0213 */
[----:B------:R-:W-:-:S04]  /*5b50*/  IMAD R2, R9, UR25, R2 ;  /* 0x0000001909027c24 */ /* 0x000fc8000f8e0202 */
[----:B0-----:R-:W-:-:S07]  /*5b60*/  @P1 IMAD R2, R19, R8, R2 ;  /* 0x0000000813021224 */ /* 0x001fce00078e0202 */
.L_x_1558:
[----:B------:R-:W-:Y:S01]  /*5b70*/  LOP3.LUT R9, R2, 0xfffffff8, RZ, 0xc0, !PT ;  /* 0xfffffff802097812 */ /* 0x000fe200078ec0ff */
[----:B------:R-:W-:-:S03]  /*5b80*/  ULDC UR4, c[0x0][0x224] ;  /* 0x0000890000047ab9 */ /* 0x000fc60000000800 */
[----:B------:R-:W-:-:S05]  /*5b90*/  IADD3 R8, P1, R14, R9, RZ ;  /* 0x000000090e087210 */ /* 0x000fca0007f3e0ff */
[----:B------:R-:W-:-:S06]  /*5ba0*/  IMAD.X R9, RZ, RZ, R15, P1 ;  /* 0x000000ffff097224 */ /* 0x000fcc00008e060f */
[----:B------:R-:W2:Y:S01]  /*5bb0*/  LDG.E.64 R8, desc[UR36][R8.64] ;  /* 0x0000002408087981 */ /* 0x000ea2000c1e1b00 */
[----:B------:R-:W-:Y:S01]  /*5bc0*/  IADD3 R22, R5, R0, RZ ;  /* 0x0000000005167210 */ /* 0x000fe20007ffe0ff */
[----:B------:R-:W-:Y:S01]  /*5bd0*/  IMAD.U32 R2, RZ, RZ, UR4 ;  /* 0x00000004ff027e24 */ /* 0x000fe2000f8e00ff */
[----:B-----5:R-:W-:Y:S02]  /*5be0*/  IADD3 R21, P3, R12, R21, RZ ;  /* 0x000000150c157210 */ /* 0x020fe40007f7e0ff */
[----:B------:R-:W-:Y:S01]  /*5bf0*/  IADD3 R26, P2, R16, R26, RZ ;  /* 0x0000001a101a7210 */ /* 0x000fe20007f5e0ff */
[----:B------:R-:W-:Y:S01]  /*5c00*/  IMAD R5, R0, 0x3, R22 ;  /* 0x0000000300057824 */ /* 0x000fe200078e0216 */
[----:B------:R-:W-:Y:S01]  /*5c10*/  IADD3 R20, P4, R10, R20, RZ ;  /* 0x000000140a147210 */ /* 0x000fe20007f9e0ff */
[----:B------:R-:W-:Y:S01]  /*5c20*/  IMAD.X R6, R13, 0x1, R6, P3 ;  /* 0x000000010d067824 */ /* 0x000fe200018e0606 */
[----:B------:R-:W-:Y:S02]  /*5c30*/  IADD3.X R23, R17, R23, RZ, P2, !PT ;  /* 0x0000001711177210 */ /* 0x000fe400017fe4ff */
[----:B------:R-:W-:-:S02]  /*5c40*/  ISETP.GE.U32.AND P1, PT, R5, R2, PT ;  /* 0x000000020500720c */ /* 0x000fc40003f26070 */
[----:B------:R-:W-:Y:S02]  /*5c50*/  IADD3.X R7, R11, R7, RZ, P4, !PT ;  /* 0x000000070b077210 */ /* 0x000fe400027fe4ff */
[----:B--2---:R-:W-:-:S05]  /*5c60*/  IADD3 R3, P5, R8, R3, RZ ;  /* 0x0000000308037210 */ /* 0x004fca0007fbe0ff */
[----:B------:R-:W-:-:S04]  /*5c70*/  IMAD.X R4, R9, 0x1, R4, P5 ;  /* 0x0000000109047824 */ /* 0x000fc800028e0604 */
[----:B------:R-:W-:Y:S05]  /*5c80*/  @!P1 BRA `(.L_x_1559) ;  /* 0xffffffbc00d89947 */ /* 0x000fea000383ffff */
[----:B------:R-:W-:Y:S05]  /*5c90*/  BSYNC B2 ;  /* 0x0000000000027941 */ /* 0x000fea0003800000 */
.L_x_1554:
[----:B------:R-:W-:Y:S01]  /*5ca0*/  MOV R24, R8 ;  /* 0x0000000800187202 */ /* 0x000fe20000000f00 */
[----:B------:R-:W-:-:S07]  /*5cb0*/  IMAD.MOV.U32 R25, RZ, RZ, R9 ;  /* 0x000000ffff197224 */ /* 0x000fce00078e0009 */
.L_x_1553:
[----:B------:R-:W-:Y:S05]  /*5cc0*/  BSYNC B1 ;  /* 0x0000000000017941 */ /* 0x000fea0003800000 */
.L_x_1552:
[----:B------:R-:W-:Y:S01]  /*5cd0*/  ISETP.GE.U32.AND P0, PT, R22, R2, PT ;  /* 0x000000021600720c */ /* 0x000fe20003f06070 */
[----:B------:R-:W-:-:S12]  /*5ce0*/  BSSY B1, `(.L_x_1560) ;  /* 0x0000466000017945 */ /* 0x000fd80003800000 */
[----:B------:R-:W-:Y:S05]  /*5cf0*/  @P0 BRA `(.L_x_1561) ;  /* 0x0000004400900947 */ /* 0x000fea0003800000 */
[----:B------:R-:W0:Y:S01]  /*5d00*/  LDC R27, c[0x0][0x260] ;  /* 0x00009800ff1b7b82 */ /* 0x000e220000000800 */
[----:B------:R-:W-:Y:S01]  /*5d10*/  HFMA2.MMA R5, -RZ, RZ, 0, 0 ;  /* 0x00000000ff057435 */ /* 0x000fe200000001ff */
[----:B0-----:R-:W-:-:S13]  /*5d20*/  ISETP.NE.AND P1, PT, R27, RZ, PT ;  /* 0x000000ff1b00720c */ /* 0x001fda0003f25270 */
        /* <DEDUP_REMOVED lines=262> */
[----:B------:R-:W-:-:S03]  /*6d90*/  @P2 MOV R16, RZ ;  /* 0x000000ff00102202 */ /* 0x000fc60000000f00 */
[----:B------:R-:W-:-:S04]  /*6da0*/  IMAD.MOV R8, RZ, RZ, -R17 ;  /* 0x000000ffff087224 */ /* 0x000fc800078e0a11 */
        /* <DEDUP_REMOVED lines=10> */
.L_x_1562:
[----:B------:R-:W-:-:S04]  /*6e50*/  LOP3.LUT R5, R5, 0xfffffff8, RZ, 0xc0, !PT ;  /* 0xfffffff805057812 */ /* 0x000fc800078ec0ff */
[----:B------:R-:W-:-:S04]  /*6e60*/  IADD3 R16, P2, R14, R5, RZ ;  /* 0x000000050e107210 */ /* 0x000fc80007f5e0ff */
[----:B------:R-:W-:-:S06]  /*6e70*/  IADD3.X R17, RZ, R15, RZ, P2, !PT ;  /* 0x0000000fff117210 */ /* 0x000fcc00017fe4ff */
[----:B------:R-:W5:Y:S01]  /*6e80*/  LDG.E.64 R16, desc[UR36][R16.64] ;  /* 0x0000002410107981 */ /* 0x000f62000c1e1b00 */
[----:B------:R-:W-:-:S05]  /*6e90*/  IMAD.IADD R19, R22, 0x1, R0 ;  /* 0x0000000116137824 */ /* 0x000fca00078e0200 */
        /* <DEDUP_REMOVED lines=265> */
[----:B------:R-:W-:Y:S02]  /*7f30*/  @P2 IMAD.MOV.U32 R12, RZ, RZ, RZ ;  /* 0x000000ffff0c2224 */ /* 0x000fe400078e00ff */
        /* <DEDUP_REMOVED lines=10> */
.L_x_1563:
[----:B------:R-:W-:-:S04]  /*7fe0*/  LOP3.LUT R5, R5, 0xfffffff8, RZ, 0xc0, !PT ;  /* 0xfffffff805057812 */ /* 0x000fc800078ec0ff */
[----:B------:R-:W-:-:S05]  /*7ff0*/  IADD3 R12, P2, R14, R5, RZ ;  /* 0x000000050e0c7210 */ /* 0x000fca0007f5e0ff */
[----:B------:R-:W-:-:S06]  /*8000*/  IMAD.X R13, RZ, RZ, R15, P2 ;  /* 0x000000ffff0d7224 */ /* 0x000fcc00010e060f */
        /* <DEDUP_REMOVED lines=273> */
[----:B------:R-:W0:Y:S03]  /*9120*/  @P2 LDC R8, c[0x0][0x384] ;  /* 0x0000e100ff082b82 */ /* 0x000e260000000800 */
[----:B------:R-:W-:-:S04]  /*9130*/  @P2 IMAD.MOV R9, RZ, RZ, -R9 ;  /* 0x000000ffff092224 */ /* 0x000fc800078e0a09 */
[----:B0-----:R-:W-:Y:S02]  /*9140*/  @P2 IMAD R8, R8, R9, R11 ;  /* 0x0000000908082224 */ /* 0x001fe400078e020b */
[----:B------:R-:W0:Y:S02]  /*9150*/  @P2 LDC R9, c[0x0][0x3f0] ;  /* 0x0000fc00ff092b82 */ /* 0x000e240000000800 */
[----:B0-----:R-:W-:-:S07]  /*9160*/  @P2 IMAD R5, R8, R9, R5 ;  /* 0x0000000908052224 */ /* 0x001fce00078e0205 */
.L_x_1564:
        /* <DEDUP_REMOVED lines=270> */
[----:B------:R-:W-:-:S05]  /*a250*/  @P1 MOV R8, RZ ;  /* 0x000000ff00081202 */ /* 0x000fca0000000f00 */
[----:B0-----:R-:W-:-:S04]  /*a260*/  @P1 IMAD.HI.U32 R24, R9, R24, R8 ;  /* 0x0000001809181227 */ /* 0x001fc800078e0008 */
[----:B------:R-:W-:Y:S01]  /*a270*/  IMAD.MOV R8, RZ, RZ, -R9 ;  /* 0x000000ffff087224 */ /* 0x000fe200078e0a09 */
[----:B------:R-:W-:-:S03]  /*a280*/  @P1 SHF.R.U32.HI R24, RZ, R25, R24 ;  /* 0x00000019ff181219 */ /* 0x000fc60000011618 */
[----:B------:R-:W-:Y:S02]  /*a290*/  IMAD R8, R8, UR6, R19 ;  /* 0x0000000608087c24 */ /* 0x000fe4000f8e0213 */
[----:B------:R-:W0:Y:S02]  /*a2a0*/  @P1 LDC R19, c[0x0][0x384] ;  /* 0x0000e100ff131b82 */ /* 0x000e240000000800 */
[----:B------:R-:W-:Y:S01]  /*a2b0*/  IMAD R5, R8, UR4, R5 ;  /* 0x0000000408057c24 */ /* 0x000fe2000f8e0205 */
[----:B------:R-:W-:-:S05]  /*a2c0*/  @P1 IADD3 R8, -R24, RZ, RZ ;  /* 0x000000ff18081210 */ /* 0x000fca0007ffe1ff */
[----:B0-----:R-:W-:Y:S02]  /*a2d0*/  @P1 IMAD R8, R19, R8, R9 ;  /* 0x0000000813081224 */ /* 0x001fe400078e0209 */
[----:B------:R-:W0:Y:S02]  /*a2e0*/  @P1 LDC R9, c[0x0][0x3f0] ;  /* 0x0000fc00ff091b82 */ /* 0x000e240000000800 */
[----:B0-----:R-:W-:-:S07]  /*a2f0*/  @P1 IMAD R5, R8, R9, R5 ;  /* 0x0000000908051224 */ /* 0x001fce00078e0205 */
.L_x_1565:
[----:B------:R-:W-:-:S04]  /*a300*/  LOP3.LUT R5, R5, 0xfffffff8, RZ, 0xc0, !PT ;  /* 0xfffffff805057812 */ /* 0x000fc800078ec0ff */
[----:B------:R-:W-:-:S04]  /*a310*/  IADD3 R8, P1, R14, R5, RZ ;  /* 0x000000050e087210 */ /* 0x000fc80007f3e0ff */
[----:B------:R-:W-:-:S05]  /*a320*/  IADD3.X R9, RZ, R15, RZ, P1, !PT ;  /* 0x0000000fff097210 */ /* 0x000fca0000ffe4ff */
[----:B------:R0:W5:Y:S04]  /*a330*/  LDG.E.64 R24, desc[UR36][R8.64] ;  /* 0x0000002408187981 */ /* 0x000168000c1e1b00 */
.L_x_1561:
[----:B------:R-:W-:Y:S05]  /*a340*/  BSYNC B1 ;  /* 0x0000000000017941 */ /* 0x000fea0003800000 */
.L_x_1560:
[----:B------:R-:W-:Y:S04]  /*a350*/  BSSY B1, `(.L_x_1566) ;  /* 0x0000013000017945 */ /* 0x000fe80003800000 */
[----:B------:R-:W-:Y:S05]  /*a360*/  @P0 BRA `(.L_x_1567) ;  /* 0x0000000000440947 */ /* 0x000fea0003800000 */
[----:B------:R-:W-:Y:S01]  /*a370*/  IMAD.IADD R5, R22, 0x1, R0 ;  /* 0x0000000116057824 */ /* 0x000fe200078e0200 */
[----:B-----5:R-:W-:-:S04]  /*a380*/  IADD3 R26, P1, R16, R26, RZ ;  /* 0x0000001a101a7210 */ /* 0x020fc80007f3e0ff */
[----:B------:R-:W-:Y:S02]  /*a390*/  ISETP.GE.U32.AND P0, PT, R5, R2, PT ;  /* 0x000000020500720c */ /* 0x000fe40003f06070 */
[----:B------:R-:W-:-:S11]  /*a3a0*/  IADD3.X R23, R17, R23, RZ, P1, !PT ;  /* 0x0000001711177210 */ /* 0x000fd60000ffe4ff */
[----:B------:R-:W-:Y:S05]  /*a3b0*/  @P0 BRA `(.L_x_1567) ;  /* 0x0000000000300947 */ /* 0x000fea0003800000 */
[----:B------:R-:W-:Y:S02]  /*a3c0*/  IADD3 R5, R5, R0, RZ ;  /* 0x0000000005057210 */ /* 0x000fe40007ffe0ff */
[----:B------:R-:W-:Y:S02]  /*a3d0*/  IADD3 R21, P2, R12, R21, RZ ;  /* 0x000000150c157210 */ /* 0x000fe40007f5e0ff */
[----:B------:R-:W-:Y:S02]  /*a3e0*/  ISETP.GE.U32.AND P0, PT, R5, R2, PT ;  /* 0x000000020500720c */ /* 0x000fe40003f06070 */
[----:B------:R-:W-:-:S11]  /*a3f0*/  IADD3.X R6, R13, R6, RZ, P2, !PT ;  /* 0x000000060d067210 */ /* 0x000fd600017fe4ff */
[----:B------:R-:W-:Y:S01]  /*a400*/  @!P0 IMAD.IADD R5, R5, 0x1, R0 ;  /* 0x0000000105058824 */ /* 0x000fe200078e0200 */
[----:B------:R-:W-:-:S04]  /*a410*/  @!P0 IADD3 R20, P3, R10, R20, RZ ;  /* 0x000000140a148210 */ /* 0x000fc80007f7e0ff */
[----:B------:R-:W-:Y:S02]  /*a420*/  @!P0 ISETP.GE.U32.AND P1, PT, R5, R2, PT ;  /* 0x000000020500820c */ /* 0x000fe40003f26070 */
[----:B------:R-:W-:Y:S02]  /*a430*/  @!P0 IADD3.X R7, R11, R7, RZ, P3, !PT ;  /* 0x000000070b078210 */ /* 0x000fe40001ffe4ff */
[----:B------:R-:W-:Y:S02]  /*a440*/  @!P0 SEL R0, R24, RZ, !P1 ;  /* 0x000000ff18008207 */ /* 0x000fe40004800000 */
[----:B------:R-:W-:Y:S02]  /*a450*/  @!P0 SEL R25, R25, RZ, !P1 ;  /* 0x000000ff19198207 */ /* 0x000fe40004800000 */
[----:B------:R-:W-:-:S05]  /*a460*/  @!P0 IADD3 R3, P4, R0, R3, RZ ;  /* 0x0000000300038210 */ /* 0x000fca0007f9e0ff */
[----:B------:R-:W-:-:S08]  /*a470*/  @!P0 IMAD.X R4, R25, 0x1, R4, P4 ;  /* 0x0000000119048824 */ /* 0x000fd000020e0604 */
.L_x_1567:
[----:B------:R-:W-:Y:S05]  /*a480*/  BSYNC B1 ;  /* 0x0000000000017941 */ /* 0x000fea0003800000 */
.L_x_1566:
[----:B------:R-:W-:-:S04]  /*a490*/  IADD3 R0, P0, P1, R20, R21, R26 ;  /* 0x0000001514007210 */ /* 0x000fc8000791e01a */
[----:B------:R-:W-:Y:S02]  /*a4a0*/  IADD3 R0, P2, R0, R3, RZ ;  /* 0x0000000300007210 */ /* 0x000fe40007f5e0ff */
[----:B------:R-:W-:-:S04]  /*a4b0*/  IADD3.X R7, R7, R6, R23, P0, P1 ;  /* 0x0000000607077210 */ /* 0x000fc800007e2417 */
[----:B------:R-:W-:Y:S01]  /*a4c0*/  IADD3.X R7, R7, R4, RZ, P2, !PT ;  /* 0x0000000407077210 */ /* 0x000fe200017fe4ff */
[----:B------:R-:W-:Y:S06]  /*a4d0*/  BRA `(.L_x_1535) ;  /* 0x0000000800c87947 */ /* 0x000fec0003800000 */
.L_x_1551:
[----:B------:R-:W-:Y:S01]  /*a4e0*/  ISETP.GE.U32.AND P0, PT, R5, R2, PT ;  /* 0x000000020500720c */ /* 0x000fe20003f06070 */
[----:B------:R-:W-:Y:S01]  /*a4f0*/  BSSY B1, `(.L_x_1568) ;  /* 0x0000027000017945 */ /* 0x000fe20003800000 */
[----:B------:R-:W-:Y:S01]  /*a500*/  MOV R5, R9 ;  /* 0x0000000900057202 */ /* 0x000fe20000000f00 */
[----:B------:R-:W-:Y:S01]  /*a510*/  IMAD.MOV.U32 R7, RZ, RZ, R9 ;  /* 0x000000ffff077224 */ /* 0x000fe200078e0009 */
[-C--:B------:R-:W-:Y:S02]  /*a520*/  MOV R8, R6.reuse ;  /* 0x0000000600087202 */ /* 0x080fe40000000f00 */
[----:B------:R-:W-:-:S07]  /*a530*/  MOV R20, R6 ;  /* 0x0000000600147202 */ /* 0x000fce0000000f00 */
[----:B------:R-:W-:Y:S05]  /*a540*/  @P0 BRA `(.L_x_1569) ;  /* 0x0000000000840947 */ /* 0x000fea0003800000 */
[----:B------:R-:W-:Y:S01]  /*a550*/  BSSY B2, `(.L_x_1569) ;  /* 0x0000020000027945 */ /* 0x000fe20003800000 */
[----:B------:R-:W-:Y:S01]  /*a560*/  IMAD.MOV.U32 R5, RZ, RZ, R9 ;  /* 0x000000ffff057224 */ /* 0x000fe200078e0009 */
[----:B------:R-:W-:Y:S01]  /*a570*/  MOV R7, R9 ;  /* 0x0000000900077202 */ /* 0x000fe20000000f00 */
[----:B------:R-:W-:Y:S01]  /*a580*/  IMAD.MOV.U32 R20, RZ, RZ, R6 ;  /* 0x000000ffff147224 */ /* 0x000fe200078e0006 */
[----:B------:R-:W-:-:S07]  /*a590*/  MOV R8, R6 ;  /* 0x0000000600087202 */ /* 0x000fce0000000f00 */
.L_x_1570:
[-C--:B------:R-:W-:Y:S01]  /*a5a0*/  IADD3 R10, R0, R22.reuse, RZ ;  /* 0x00000016000a7210 */ /* 0x080fe20007ffe0ff */
[----:B------:R-:W-:-:S03]  /*a5b0*/  IMAD R13, R23, R22, RZ ;  /* 0x00000016170d7224 */ /* 0x000fc600078e02ff */
[----:B------:R-:W-:Y:S01]  /*a5c0*/  IADD3 R12, R10, R0, RZ ;  /* 0x000000000a0c7210 */ /* 0x000fe20007ffe0ff */
[----:B------:R-:W-:-:S04]  /*a5d0*/  IMAD R11, R23, R10, RZ ;  /* 0x0000000a170b7224 */ /* 0x000fc800078e02ff */
[----:B------:R-:W-:Y:S02]  /*a5e0*/  IMAD.IADD R21, R12, 0x1, R0 ;  /* 0x000000010c157824 */ /* 0x000fe400078e0200 */
[C---:B------:R-:W-:Y:S02]  /*a5f0*/  IMAD R19, R23.reuse, R12, RZ ;  /* 0x0000000c17137224 */ /* 0x040fe400078e02ff */
[----:B------:R-:W-:Y:S02]  /*a600*/  IMAD R17, R23, R21, RZ ;  /* 0x0000001517117224 */ /* 0x000fe400078e02ff */
[----:B------:R-:W-:-:S04]  /*a610*/  IMAD.WIDE.U32 R10, R11, 0x8, R14 ;  /* 0x000000080b0a7825 */ /* 0x000fc800078e000e */
[--C-:B------:R-:W-:Y:S02]  /*a620*/  IMAD.WIDE.U32 R12, R13, 0x8, R14.reuse ;  /* 0x000000080d0c7825 */ /* 0x100fe400078e000e */
[----:B------:R-:W2:Y:S02]  /*a630*/  LDG.E.64 R10, desc[UR36][R10.64] ;  /* 0x000000240a0a7981 */ /* 0x000ea4000c1e1b00 */
[--C-:B------:R-:W-:Y:S02]  /*a640*/  IMAD.WIDE.U32 R18, R19, 0x8, R14.reuse ;  /* 0x0000000813127825 */ /* 0x100fe400078e000e */
[----:B------:R-:W3:Y:S02]  /*a650*/  LDG.E.64 R12, desc[UR36][R12.64] ;  /* 0x000000240c0c7981 */ /* 0x000ee4000c1e1b00 */
[----:B------:R-:W-:Y:S02]  /*a660*/  IMAD.WIDE.U32 R16, R17, 0x8, R14 ;  /* 0x0000000811107825 */ /* 0x000fe400078e000e */
[----:B------:R-:W4:Y:S04]  /*a670*/  LDG.E.64 R18, desc[UR36][R18.64] ;  /* 0x0000002412127981 */ /* 0x000f28000c1e1b00 */
[----:B------:R-:W5:Y:S01]  /*a680*/  LDG.E.64 R16, desc[UR36][R16.64] ;  /* 0x0000002410107981 */ /* 0x000f62000c1e1b00 */
[----:B------:R-:W-:-:S05]  /*a690*/  IADD3 R22, R21, R0, RZ ;  /* 0x0000000015167210 */ /* 0x000fca0007ffe0ff */
[----:B------:R-:W-:-:S05]  /*a6a0*/  IMAD R21, R0, 0x3, R22 ;  /* 0x0000000300157824 */ /* 0x000fca00078e0216 */
[----:B------:R-:W-:Y:S02]  /*a6b0*/  ISETP.GE.U32.AND P0, PT, R21, R2, PT ;  /* 0x000000021500720c */ /* 0x000fe40003f06070 */
[----:B--2---:R-:W-:Y:S02]  /*a6c0*/  IADD3 R7, P2, R10, R7, RZ ;  /* 0x000000070a077210 */ /* 0x004fe40007f5e0ff */
[----:B---3--:R-:W-:Y:S02]  /*a6d0*/  IADD3 R9, P1, R12, R9, RZ ;  /* 0x000000090c097210 */ /* 0x008fe40007f3e0ff */
[----:B----4-:R-:W-:Y:S02]  /*a6e0*/  IADD3 R5, P3, R18, R5, RZ ;  /* 0x0000000512057210 */ /* 0x010fe40007f7e0ff */
[----:B-----5:R-:W-:Y:S01]  /*a6f0*/  IADD3 R3, P4, R16, R3, RZ ;  /* 0x0000000310037210 */ /* 0x020fe20007f9e0ff */
[----:B------:R-:W-:Y:S01]  /*a700*/  IMAD.X R8, R11, 0x1, R8, P2 ;  /* 0x000000010b087824 */ /* 0x000fe200010e0608 */
[----:B------:R-:W-:-:S02]  /*a710*/  IADD3.X R20, R13, R20, RZ, P1, !PT ;  /* 0x000000140d147210 */ /* 0x000fc40000ffe4ff */
[----:B------:R-:W-:Y:S02]  /*a720*/  IADD3.X R6, R19, R6, RZ, P3, !PT ;  /* 0x0000000613067210 */ /* 0x000fe40001ffe4ff */
[----:B------:R-:W-:Y:S01]  /*a730*/  IADD3.X R4, R17, R4, RZ, P4, !PT ;  /* 0x0000000411047210 */ /* 0x000fe200027fe4ff */
[----:B------:R-:W-:Y:S06]  /*a740*/  @!P0 BRA `(.L_x_1570) ;  /* 0xfffffffc00948947 */ /* 0x000fec000383ffff */
[----:B------:R-:W-:Y:S05]  /*a750*/  BSYNC B2 ;  /* 0x0000000000027941 */ /* 0x000fea0003800000 */
.L_x_1569:
[----:B------:R-:W-:Y:S05]  /*a760*/  BSYNC B1 ;  /* 0x0000000000017941 */ /* 0x000fea0003800000 */
.L_x_1568:
[----:B------:R-:W-:Y:S01]  /*a770*/  ISETP.GE.U32.AND P1, PT, R22, R2, PT ;  /* 0x000000021600720c */ /* 0x000fe20003f26070 */
[----:B------:R-:W-:-:S12]  /*a780*/  BSSY B1, `(.L_x_1571) ;  /* 0x0000016000017945 */ /* 0x000fd80003800000 */
[----:B------:R-:W-:Y:S05]  /*a790*/  @P1 BRA `(.L_x_1572) ;  /* 0x0000000000501947 */ /* 0x000fea0003800000 */
[----:B------:R-:W-:-:S04]  /*a7a0*/  IMAD R13, R23, R22, RZ ;  /* 0x00000016170d7224 */ /* 0x000fc800078e02ff */
[----:B------:R-:W-:-:S06]  /*a7b0*/  IMAD.WIDE.U32 R12, R13, 0x8, R14 ;  /* 0x000000080d0c7825 */ /* 0x000fcc00078e000e */
[----:B------:R-:W5:Y:S01]  /*a7c0*/  LDG.E.64 R12, desc[UR36][R12.64] ;  /* 0x000000240c0c7981 */ /* 0x000f62000c1e1b00 */
[----:B------:R-:W-:-:S05]  /*a7d0*/  IMAD.IADD R21, R22, 0x1, R0 ;  /* 0x0000000116157824 */ /* 0x000fca00078e0200 */
[----:B------:R-:W-:-:S13]  /*a7e0*/  ISETP.GE.U32.AND P0, PT, R21, R2, PT ;  /* 0x000000021500720c */ /* 0x000fda0003f06070 */
[----:B------:R-:W-:Y:S05]  /*a7f0*/  @P0 BRA `(.L_x_1572) ;  /* 0x0000000000380947 */ /* 0x000fea0003800000 */
[----:B------:R-:W-:-:S04]  /*a800*/  IMAD R11, R23, R21, RZ ;  /* 0x00000015170b7224 */ /* 0x000fc800078e02ff */
        /* <DEDUP_REMOVED lines=13> */
.L_x_1572:
[----:B------:R-:W-:Y:S05]  /*a8e0*/  BSYNC B1 ;  /* 0x0000000000017941 */ /* 0x000fea0003800000 */
.L_x_1571:
[----:B------:R-:W-:Y:S04]  /*a8f0*/  BSSY B1, `(.L_x_1573) ;  /* 0x0000013000017945 */ /* 0x000fe80003800000 */
[----:B------:R-:W-:Y:S05]  /*a900*/  @P1 BRA `(.L_x_1574) ;  /* 0x0000000000441947 */ /* 0x000fea0003800000 */
[----:B0-----:R-:W-:Y:S01]  /*a910*/  IMAD.IADD R15, R22, 0x1, R0 ;  /* 0x00000001160f7824 */ /* 0x001fe200078e0200 */
        /* <DEDUP_REMOVED lines=16> */
.L_x_1574:
[----:B------:R-:W-:Y:S05]  /*aa20*/  BSYNC B1 ;  /* 0x0000000000017941 */ /* 0x000fea0003800000 */
.L_x_1573:
[----:B------:R-:W-:-:S04]  /*aa30*/  IADD3 R0, P0, P1, R5, R7, R9 ;  /* 0x0000000705007210 */ /* 0x000fc8000791e009 */
[----:B------:R-:W-:Y:S02]  /*aa40*/  IADD3 R0, P2, R0, R3, RZ ;  /* 0x0000000300007210 */ /* 0x000fe40007f5e0ff */
[----:B------:R-:W-:-:S04]  /*aa50*/  IADD3.X R7, R6, R8, R20, P0, P1 ;  /* 0x0000000806077210 */ /* 0x000fc800007e2414 */
[----:B------:R-:W-:Y:S01]  /*aa60*/  IADD3.X R7, R7, R4, RZ, P2, !PT ;  /* 0x0000000407077210 */ /* 0x000fe200017fe4ff */
[----:B------:R-:W-:Y:S06]  /*aa70*/  BRA `(.L_x_1535) ;  /* 0x0000000400607947 */ /* 0x000fec0003800000 */
.L_x_1550:
[----:B------:R-:W0:Y:S01]  /*aa80*/  LDC R22, c[0x0][0x22c] ;  /* 0x00008b00ff167b82 */ /* 0x000e220000000800 */
[----:B------:R-:W-:Y:S01]  /*aa90*/  BSSY B1, `(.L_x_1575) ;  /* 0x000002a000017945 */ /* 0x000fe20003800000 */
[----:B------:R-:W-:-:S06]  /*aaa0*/  MOV R0, R5 ;  /* 0x0000000500007202 */ /* 0x000fcc0000000f00 */
[----:B------:R-:W1:Y:S08]  /*aab0*/  LDC R4, c[0x0][0x218] ;  /* 0x00008600ff047b82 */ /* 0x000e700000000800 */
[----:B------:R-:W2:Y:S01]  /*aac0*/  LDC R8, c[0x0][0x21c] ;  /* 0x00008700ff087b82 */ /* 0x000ea20000000800 */
[----:B0-----:R-:W-:-:S05]  /*aad0*/  IMAD R3, R22, 0x3, R5 ;  /* 0x0000000316037824 */ /* 0x001fca00078e0205 */
[----:B------:R-:W-:Y:S01]  /*aae0*/  ISETP.GE.U32.AND P0, PT, R3, R2, PT ;  /* 0x000000020300720c */ /* 0x000fe20003f06070 */
[----:B-1----:R-:W-:Y:S01]  /*aaf0*/  IMAD.MOV.U32 R3, RZ, RZ, R4 ;  /* 0x000000ffff037224 */ /* 0x002fe200078e0004 */
[-C--:B------:R-:W-:Y:S02]  /*ab00*/  MOV R5, R4.reuse ;  /* 0x0000000400057202 */ /* 0x080fe40000000f00 */
[----:B------:R-:W-:Y:S01]  /*ab10*/  MOV R6, R4 ;  /* 0x0000000400067202 */ /* 0x000fe20000000f00 */
[----:B--2---:R-:W-:Y:S01]  /*ab20*/  IMAD.MOV.U32 R7, RZ, RZ, R8 ;  /* 0x000000ffff077224 */ /* 0x004fe200078e0008 */
[-C--:B------:R-:W-:Y:S02]  /*ab30*/  MOV R9, R8.reuse ;  /* 0x0000000800097202 */ /* 0x080fe40000000f00 */
[----:B------:R-:W-:-:S05]  /*ab40*/  MOV R20, R8 ;  /* 0x0000000800147202 */ /* 0x000fca0000000f00 */
[----:B------:R-:W-:Y:S05]  /*ab50*/  @P0 BRA `(.L_x_1576) ;  /* 0x0000000000740947 */ /* 0x000fea0003800000 */
[----:B------:R-:W-:Y:S01]  /*ab60*/  BSSY B2, `(.L_x_1576) ;  /* 0x000001c000027945 */ /* 0x000fe20003800000 */
[----:B------:R-:W-:Y:S01]  /*ab70*/  IMAD.MOV.U32 R5, RZ, RZ, R4 ;  /* 0x000000ffff057224 */ /* 0x000fe200078e0004 */
[----:B------:R-:W-:Y:S01]  /*ab80*/  MOV R6, R4 ;  /* 0x0000000400067202 */ /* 0x000fe20000000f00 */
[----:B------:R-:W-:Y:S01]  /*ab90*/  IMAD.MOV.U32 R20, RZ, RZ, R8 ;  /* 0x000000ffff147224 */ /* 0x000fe200078e0008 */
[----:B------:R-:W-:-:S07]  /*aba0*/  MOV R9, R8 ;  /* 0x0000000800097202 */ /* 0x000fce0000000f00 */
.L_x_1577:
        /* <DEDUP_REMOVED lines=24> */
.L_x_1576:
[----:B------:R-:W-:Y:S05]  /*ad30*/  BSYNC B1 ;  /* 0x0000000000017941 */ /* 0x000fea0003800000 */
.L_x_1575:
[----:B------:R-:W-:Y:S01]  /*ad40*/  ISETP.GE.U32.AND P1, PT, R0, R2, PT ;  /* 0x000000020000720c */ /* 0x000fe20003f26070 */
[----:B------:R-:W-:-:S12]  /*ad50*/  BSSY B1, `(.L_x_1578) ;  /* 0x0000012000017945 */ /* 0x000fd80003800000 */
[----:B------:R-:W-:Y:S05]  /*ad60*/  @P1 BRA `(.L_x_1579) ;  /* 0x0000000000401947 */ /* 0x000fea0003800000 */
[----:B------:R-:W-:-:S06]  /*ad70*/  IMAD.WIDE.U32 R16, R0, 0x8, R14 ;  /* 0x0000000800107825 */ /* 0x000fcc00078e000e */
[----:B------:R-:W5:Y:S01]  /*ad80*/  LDG.E.64 R16, desc[UR36][R16.64] ;  /* 0x0000002410107981 */ /* 0x000f62000c1e1b00 */
[----:B------:R-:W-:-:S05]  /*ad90*/  IMAD.IADD R21, R0, 0x1, R22 ;  /* 0x0000000100157824 */ /* 0x000fca00078e0216 */
[----:B------:R-:W-:-:S13]  /*ada0*/  ISETP.GE.U32.AND P0, PT, R21, R2, PT ;  /* 0x000000021500720c */ /* 0x000fda0003f06070 */
[----:B------:R-:W-:Y:S05]  /*adb0*/  @P0 BRA `(.L_x_1579) ;  /* 0x00000000002c0947 */ /* 0x000fea0003800000 */
[----:B------:R-:W-:-:S06]  /*adc0*/  IMAD.WIDE.U32 R18, R21, 0x8, R14 ;  /* 0x0000000815127825 */ /* 0x000fcc00078e000e */
[----:B------:R-:W5:Y:S01]  /*add0*/  LDG.E.64 R18, desc[UR36][R18.64] ;  /* 0x0000002412127981 */ /* 0x000f62000c1e1b00 */
[----:B------:R-:W-:-:S04]  /*ade0*/  IADD3 R21, R21, R22, RZ ;  /* 0x0000001615157210 */ /* 0x000fc80007ffe0ff */
        /* <DEDUP_REMOVED lines=8> */
.L_x_1579:
[----:B------:R-:W-:Y:S05]  /*ae70*/  BSYNC B1 ;  /* 0x0000000000017941 */ /* 0x000fea0003800000 */
.L_x_1578:
        /* <DEDUP_REMOVED lines=19> */
.L_x_1581:
[----:B------:R-:W-:Y:S05]  /*afb0*/  BSYNC B1 ;  /* 0x0000000000017941 */ /* 0x000fea0003800000 */
.L_x_1580:
[----:B------:R-:W-:-:S04]  /*afc0*/  IADD3 R0, P0, P1, R4, R5, R6 ;  /* 0x0000000504007210 */ /* 0x000fc8000791e006 */
[----:B------:R-:W-:Y:S02]  /*afd0*/  IADD3 R0, P2, R3, R0, RZ ;  /* 0x0000000003007210 */ /* 0x000fe40007f5e0ff */
[----:B------:R-:W-:-:S04]  /*afe0*/  IADD3.X R8, R8, R9, R20, P0, P1 ;  /* 0x0000000908087210 */ /* 0x000fc800007e2414 */
[----:B------:R-:W-:-:S07]  /*aff0*/  IADD3.X R7, R7, R8, RZ, P2, !PT ;  /* 0x0000000807077210 */ /* 0x000fce00017fe4ff */
.L_x_1535:
[----:B------:R-:W-:Y:S05]  /*b000*/  BSYNC B0 ;  /* 0x0000000000007941 */ /* 0x000fea0003800000 */
.L_x_1534:
        /* <DEDUP_REMOVED lines=9> */
[----:B------:R-:W-:Y:S01]  /*b0a0*/  MOV R6, R0 ;  /* 0x0000000000067202 */ /* 0x000fe20000000f00 */
[----:B------:R-:W-:Y:S02]  /*b0b0*/  ULDC UR7, c[0x0][0x4] ;  /* 0x0000010000077ab9 */ /* 0x000fe40000000800 */
        /* <DEDUP_REMOVED lines=8> */
.L_x_1583:
[----:B-1----:R-:W1:Y:S01]  /*b140*/  S2R R6, SR_TID.Y ;  /* 0x0000000000067919 */ /* 0x002e620000002200 */
[----:B------:R-:W2:Y:S01]  /*b150*/  S2R R3, SR_TID.X ;  /* 0x0000000000037919 */ /* 0x000ea20000002100 */
[----:B------:R-:W-:Y:S01]  /*b160*/  BAR.SYNC.DEFER_BLOCKING 0x0 ;  /* 0x0000000000007b1d */ /* 0x000fe20000010000 */
[----:B-1----:R-:W-:-:S04]  /*b170*/  IADD3 R2, R6, R4, RZ ;  /* 0x0000000406027210 */ /* 0x002fc80007ffe0ff */
[----:B------:R-:W-:-:S04]  /*b180*/  ISETP.GE.U32.AND P0, PT, R2, UR7, PT ;  /* 0x0000000702007c0c */ /* 0x000fc8000bf06070 */
[----:B------:R-:W-:-:S13]  /*b190*/  ISETP.GE.U32.OR P0, PT, R6, R4, P0 ;  /* 0x000000040600720c */ /* 0x000fda0000706470 */
[----:B--2---:R-:W-:-:S05]  /*b1a0*/  @!P0 IMAD R2, R2, UR6, R3 ;  /* 0x0000000602028c24 */ /* 0x004fca000f8e0203 */
[----:B------:R-:W-:-:S06]  /*b1b0*/  @!P0 LEA R2, R2, UR4, 0x3 ;  /* 0x0000000402028c11 */ /* 0x000fcc000f8e18ff */
[----:B------:R-:W1:Y:S02]  /*b1c0*/  @!P0 LDS.64 R2, [R2] ;  /* 0x0000000002028984 */ /* 0x000e640000000a00 */
[----:B-1----:R-:W-:-:S04]  /*b1d0*/  @!P0 IADD3 R0, P1, R2, R0, RZ ;  /* 0x0000000002008210 */ /* 0x002fc80007f3e0ff */
[----:B------:R-:W-:Y:S01]  /*b1e0*/  @!P0 IADD3.X R7, R3, R7, RZ, P1, !PT ;  /* 0x0000000703078210 */ /* 0x000fe20000ffe4ff */
[----:B------:R-:W-:-:S05]  /*b1f0*/  @!P0 IMAD.MOV.U32 R6, RZ, RZ, R0 ;  /* 0x000000ffff068224 */ /* 0x000fca00078e0000 */
[----:B------:R2:W-:Y:S01]  /*b200*/  @!P0 STS.64 [R5], R6 ;  /* 0x0000000605008388 */ /* 0x0005e20000000a00 */
[----:B------:R-:W-:Y:S02]  /*b210*/  ISETP.GT.AND P0, PT, R4, 0x1, PT ;  /* 0x000000010400780c */ /* 0x000fe40003f04270 */
[----:B------:R-:W-:-:S11]  /*b220*/  SHF.R.S32.HI R4, RZ, 0x1, R4 ;  /* 0x00000001ff047819 */ /* 0x000fd60000011404 */
[----:B--2---:R-:W-:Y:S05]  /*b230*/  @P0 BRA `(.L_x_1583) ;  /* 0xfffffffc00c00947 */ /* 0x004fea000383ffff */
.L_x_1582:
[----:B------:R-:W-:Y:S02]  /*b240*/  ULDC UR4, c[0x0][0x238] ;  /* 0x00008e0000047ab9 */ /* 0x000fe40000000800 */
[----:B------:R-:W-:-:S13]  /*b250*/  ISETP.NE.AND P0, PT, RZ, UR4, PT ;  /* 0x00000004ff007c0c */ /* 0x000fda000bf05270 */
[----:B------:R-:W-:Y:S05]  /*b260*/  @!P0 BRA `(.L_x_1584) ;  /* 0x0000000000b88947 */ /* 0x000fea0003800000 */
[----:B0-----:R-:W0:Y:S02]  /*b270*/  LDC R9, c[0x0][RZ] ;  /* 0x00000000ff097b82 */ /* 0x001e240000000800 */
[----:B0-----:R-:W-:Y:S02]  /*b280*/  ISETP.GT.AND P0, PT, R9, 0x20, PT ;  /* 0x000000200900780c */ /* 0x001fe40003f04270 */
[----:B------:R-:W-:-:S11]  /*b290*/  MOV R2, R9 ;  /* 0x0000000900027202 */ /* 0x000fd60000000f00 */
[----:B------:R-:W-:Y:S05]  /*b2a0*/  @!P0 BRA `(.L_x_1585) ;  /* 0x00000000007c8947 */ /* 0x000fea0003800000 */
[----:B------:R-:W0:Y:S01]  /*b2b0*/  S2R R3, SR_TID.Y ;  /* 0x0000000000037919 */ /* 0x000e220000002200 */
[----:B------:R-:W2:Y:S01]  /*b2c0*/  S2UR UR5, SR_CgaCtaId ;  /* 0x00000000000579c3 */ /* 0x000ea20000008800 */
[----:B------:R-:W-:Y:S01]  /*b2d0*/  UMOV UR4, 0x400 ;  /* 0x0000040000047882 */ /* 0x000fe20000000000 */
[----:B-1----:R-:W0:Y:S01]  /*b2e0*/  S2R R6, SR_TID.X ;  /* 0x0000000000067919 */ /* 0x002e220000002100 */
[----:B------:R-:W-:-:S04]  /*b2f0*/  UIADD3 UR4, UR4, 0x10, URZ ;  /* 0x0000001004047890 */ /* 0x000fc8000fffe03f */
[----:B--2---:R-:W-:Y:S01]  /*b300*/  ULEA UR4, UR5, UR4, 0x18 ;  /* 0x0000000405047291 */ /* 0x004fe2000f8ec03f */
[----:B0-----:R-:W-:Y:S01]  /*b310*/  IMAD R2, R3, R9, R6 ;  /* 0x0000000903027224 */ /* 0x001fe200078e0206 */
[----:B------:R-:W-:-:S04]  /*b320*/  MOV R6, R0 ;  /* 0x0000000000067202 */ /* 0x000fc80000000f00 */
[----:B------:R-:W-:Y:S02]  /*b330*/  LEA R5, R2, UR4, 0x3 ;  /* 0x0000000402057c11 */ /* 0x000fe4000f8e18ff */
[----:B------:R-:W-:-:S03]  /*b340*/  LEA.HI R2, R9, R9, RZ, 0x1 ;  /* 0x0000000909027211 */ /* 0x000fc600078f08ff */
[----:B------:R0:W-:Y:S01]  /*b350*/  STS.64 [R5], R6 ;  /* 0x0000000605007388 */ /* 0x0001e20000000a00 */
[----:B------:R-:W-:Y:S01]  /*b360*/  SHF.R.S32.HI R3, RZ, 0x1, R2 ;  /* 0x00000001ff037819 */ /* 0x000fe20000011402 */
[----:B------:R-:W-:-:S03]  /*b370*/  IMAD.MOV.U32 R2, RZ, RZ, 0x20 ;  /* 0x00000020ff027424 */ /* 0x000fc600078e00ff */
[----:B------:R-:W-:-:S13]  /*b380*/  ISETP.GE.AND P0, PT, R3, 0x20, PT ;  /* 0x000000200300780c */ /* 0x000fda0003f06270 */
[----:B0-----:R-:W-:Y:S05]  /*b390*/  @!P0 BRA `(.L_x_1585) ;  /* 0x0000000000408947 */ /* 0x001fea0003800000 */
[----:B------:R-:W-:-:S07]  /*b3a0*/  MOV R4, R3 ;  /* 0x0000000300047202 */ /* 0x000fce0000000f00 */
.L_x_1586:
[----:B------:R-:W0:Y:S01]  /*b3b0*/  S2R R3, SR_TID.X ;  /* 0x0000000000037919 */ /* 0x000e220000002100 */
[----:B------:R-:W-:Y:S01]  /*b3c0*/  BAR.SYNC.DEFER_BLOCKING 0x0 ;  /* 0x0000000000007b1d */ /* 0x000fe20000010000 */
[----:B0-----:R-:W-:-:S04]  /*b3d0*/  IADD3 R2, R3, R4, RZ ;  /* 0x0000000403027210 */ /* 0x001fc80007ffe0ff */
[----:B------:R-:W-:-:S04]  /*b3e0*/  ISETP.GE.U32.AND P0, PT, R2, R9, PT ;  /* 0x000000090200720c */ /* 0x000fc80003f06070 */
[----:B------:R-:W-:-:S13]  /*b3f0*/  ISETP.GE.U32.OR P0, PT, R3, R4, P0 ;  /* 0x000000040300720c */ /* 0x000fda0000706470 */
[----:B------:R-:W-:Y:S01]  /*b400*/  @!P0 IMAD R2, R4, 0x8, R5 ;  /* 0x0000000804028824 */ /* 0x000fe200078e0205 */
[----:B------:R-:W-:-:S05]  /*b410*/  SHF.R.S32.HI R4, RZ, 0x1, R4 ;  /* 0x00000001ff047819 */ /* 0x000fca0000011404 */
[----:B------:R-:W0:Y:S02]  /*b420*/  @!P0 LDS.64 R2, [R2] ;  /* 0x0000000002028984 */ /* 0x000e240000000a00 */
[----:B0-----:R-:W-:-:S04]  /*b430*/  @!P0 IADD3 R0, P1, R2, R0, RZ ;  /* 0x0000000002008210 */ /* 0x001fc80007f3e0ff */
[----:B------:R-:W-:Y:S02]  /*b440*/  @!P0 IADD3.X R7, R3, R7, RZ, P1, !PT ;  /* 0x0000000703078210 */ /* 0x000fe40000ffe4ff */
[----:B------:R-:W-:-:S05]  /*b450*/  @!P0 MOV R6, R0 ;  /* 0x0000000000068202 */ /* 0x000fca0000000f00 */
[----:B------:R0:W-:Y:S01]  /*b460*/  @!P0 STS.64 [R5], R6 ;  /* 0x0000000605008388 */ /* 0x0001e20000000a00 */
[----:B------:R-:W-:-:S13]  /*b470*/  ISETP.GE.AND P0, PT, R4, 0x20, PT ;  /* 0x000000200400780c */ /* 0x000fda0003f06270 */
[----:B0-----:R-:W-:Y:S05]  /*b480*/  @P0 BRA `(.L_x_1586) ;  /* 0xfffffffc00c80947 */ /* 0x001fea000383ffff */
[----:B------:R-:W-:-:S07]  /*b490*/  IMAD.MOV.U32 R2, RZ, RZ, 0x20 ;  /* 0x00000020ff027424 */ /* 0x000fce00078e00ff */
.L_x_1585:
[----:B------:R-:W-:Y:S01]  /*b4a0*/  BAR.SYNC.DEFER_BLOCKING 0x0 ;  /* 0x0000000000007b1d */ /* 0x000fe20000010000 */
[----:B------:R-:W-:-:S13]  /*b4b0*/  ISETP.GE.AND P0, PT, R2, 0x2, PT ;  /* 0x000000020200780c */ /* 0x000fda0003f06270 */
[----:B------:R-:W-:Y:S05]  /*b4c0*/  @!P0 BRA `(.L_x_1584) ;  /* 0x0000000000208947 */ /* 0x000fea0003800000 */
[----:B------:R-:W-:-:S11]  /*b4d0*/  HFMA2.MMA R3, -RZ, RZ, 0, 5.9604644775390625e-08 ;  /* 0x00000001ff037435 */ /* 0x000fd600000001ff */
.L_x_1587:
[----:B-1----:R-:W0:Y:S04]  /*b4e0*/  SHFL.DOWN PT, R5, R0, R3, 0x1f ;  /* 0x08001f0300057589 */ /* 0x002e2800000e0000 */
[----:B------:R1:W2:Y:S02]  /*b4f0*/  SHFL.DOWN PT, R4, R7, R3, 0x1f ;  /* 0x08001f0307047589 */ /* 0x0002a400000e0000 */
[----:B-1----:R-:W-:-:S04]  /*b500*/  SHF.L.U32 R3, R3, 0x1, RZ ;  /* 0x0000000103037819 */ /* 0x002fc800000006ff */
[----:B------:R-:W-:Y:S02]  /*b510*/  ISETP.GE.AND P0, PT, R3, R2, PT ;  /* 0x000000020300720c */ /* 0x000fe40003f06270 */
[----:B0-----:R-:W-:-:S05]  /*b520*/  IADD3 R0, P1, R5, R0, RZ ;  /* 0x0000000005007210 */ /* 0x001fca0007f3e0ff */
[----:B--2---:R-:W-:-:S06]  /*b530*/  IMAD.X R7, R4, 0x1, R7, P1 ;  /* 0x0000000104077824 */ /* 0x004fcc00008e0607 */
[----:B------:R-:W-:Y:S05]  /*b540*/  @!P0 BRA `(.L_x_1587) ;  /* 0xfffffffc00e48947 */ /* 0x000fea000383ffff */
.L_x_1584:
[----:B-----5:R-:W2:Y:S01]  /*b550*/  LDC R13, c[0x0][0x3f4] ;  /* 0x0000fd00ff0d7b82 */ /* 0x020ea20000000800 */
[----:B------:R-:W-:Y:S02]  /*b560*/  MOV R16, RZ ;  /* 0x000000ff00107202 */ /* 0x000fe40000000f00 */
        /* <DEDUP_REMOVED lines=9> */
[----:B-1----:R-:W-:-:S04]  /*b600*/  IMAD.MOV R5, RZ, RZ, -R3 ;  /* 0x000000ffff057224 */ /* 0x002fc800078e0a03 */
        /* <DEDUP_REMOVED lines=265> */
.L_x_1588:
        /* <DEDUP_REMOVED lines=14> */
[----:B0-----:R-:W0:Y:S01]  /*c780*/  S2R R15, SR_TID.X ;  /* 0x00000000000f7919 */ /* 0x001e220000002100 */
        /* <DEDUP_REMOVED lines=283> */
.L_x_1590:
        /* <DEDUP_REMOVED lines=17> */
.L_x_1592:
[----:B0-----:R-:W-:Y:S05]  /*da50*/  BSYNC B0 ;  /* 0x0000000000007941 */ /* 0x001fea0003800000 */
.L_x_1591:
[----:B------:R-:W-:Y:S01]  /*da60*/  PRMT R8, R8, 0x9910, RZ ;  /* 0x0000991008087816 */ /* 0x000fe200000000ff */
[----:B------:R-:W-:Y:S01]  /*da70*/  BSSY B0, `(.L_x_1593) ;  /* 0x000000f000007945 */ /* 0x000fe20003800000 */
[----:B------:R-:W-:Y:S02]  /*da80*/  LOP3.LUT P0, RZ, R15, R14, RZ, 0xfc, !PT ;  /* 0x0000000e0fff7212 */ /* 0x000fe4000780fcff */
[----:B------:R-:W-:-:S13]  /*da90*/  ISETP.NE.AND P1, PT, R8, RZ, PT ;  /* 0x000000ff0800720c */ /* 0x000fda0003f25270 */
[----:B------:R-:W-:Y:S05]  /*daa0*/  @!P1 BRA `(.L_x_1594) ;  /* 0x00000000002c9947 */ /* 0x000fea0003800000 */
[----:B------:R-:W0:Y:S01]  /*dab0*/  S2UR UR4, SR_CTAID.Y ;  /* 0x00000000000479c3 */ /* 0x000e220000002600 */
[----:B------:R-:W-:Y:S02]  /*dac0*/  ISETP.NE.AND P2, PT, RZ, UR9, PT ;  /* 0x00000009ff007c0c */ /* 0x000fe4000bf45270 */
[----:B------:R-:W-:-:S05]  /*dad0*/  MOV R10, R0 ;  /* 0x00000000000a7202 */ /* 0x000fca0000000f00 */
[----:B------:R-:W0:Y:S08]  /*dae0*/  LDC R11, c[0x0][0x10] ;  /* 0x00000400ff0b7b82 */ /* 0x000e300000000800 */
[----:B------:R-:W1:Y:S01]  /*daf0*/  LDC.64 R8, c[0x0][0x610] ;  /* 0x00018400ff087b82 */ /* 0x000e620000000a00 */
[----:B0-----:R-:W-:Y:S01]  /*db00*/  IMAD R11, R6, R11, UR4 ;  /* 0x00000004060b7e24 */ /* 0x001fe2000f8e020b */
[----:B------:R-:W-:-:S03]  /*db10*/  ULDC UR4, c[0x0][0x0] ;  /* 0x0000000000047ab9 */ /* 0x000fc60000000800 */
[----:B------:R-:W-:-:S04]  /*db20*/  @!P2 IMAD R11, R11, UR4, R15 ;  /* 0x000000040b0bac24 */ /* 0x000fc8000f8e020f */
[----:B-1----:R-:W-:Y:S01]  /*db30*/  IMAD.WIDE.U32 R8, R11, 0x8, R8 ;  /* 0x000000080b087825 */ /* 0x002fe200078e0008 */
[----:B------:R-:W-:-:S05]  /*db40*/  MOV R11, R7 ;  /* 0x00000007000b7202 */ /* 0x000fca0000000f00 */
[----:B------:R0:W-:Y:S02]  /*db50*/  STG.E.64 desc[UR36][R8.64], R10 ;  /* 0x0000000a08007986 */ /* 0x0001e4000c101b24 */
.L_x_1594:
[----:B------:R-:W-:Y:S05]  /*db60*/  BSYNC B0 ;  /* 0x0000000000007941 */ /* 0x000fea0003800000 */
.L_x_1593:
        /* <DEDUP_REMOVED lines=16> */
[----:B------:R-:W1:Y:S01]  /*dc70*/  LDC.64 R8, c[0x0][0x618] ;  /* 0x00018600ff087b82 */ /* 0x000e620000000a00 */
        /* <DEDUP_REMOVED lines=14> */
[----:B0-----:R-:W-:-:S05]  /*dd60*/  IMAD.IADD R0, R0, 0x1, R11 ;  /* 0x0000000100007824 */ /* 0x001fca00078e020b */
[----:B------:R-:W-:-:S04]  /*dd70*/  ISETP.NE.AND P0, PT, R0, UR4, PT ;  /* 0x0000000400007c0c */ /* 0x000fc8000bf05270 */
[----:B------:R-:W-:-:S05]  /*dd80*/  SEL R0, RZ, 0x1, P0 ;  /* 0x00000001ff007807 */ /* 0x000fca0000000000 */
[----:B------:R1:W-:Y:S04]  /*dd90*/  STS.U8 [UR5], R0 ;  /* 0x00000000ff007988 */ /* 0x0003e80008000005 */
.L_x_1596:
[----:B------:R-:W-:Y:S05]  /*dda0*/  BSYNC B0 ;  /* 0x0000000000007941 */ /* 0x000fea0003800000 */
.L_x_1595:
[----:B------:R-:W-:Y:S01]  /*ddb0*/  BAR.SYNC.DEFER_BLOCKING 0x0 ;  /* 0x0000000000007b1d */ /* 0x000fe20000010000 */
[----:B------:R-:W-:-:S09]  /*ddc0*/  ULEA UR4, UR8, UR7, 0x18 ;  /* 0x0000000708047291 */ /* 0x000fd2000f8ec03f */
[----:B-1----:R-:W1:Y:S02]  /*ddd0*/  LDS.U8 R0, [UR4] ;  /* 0x00000004ff007984 */ /* 0x002e640008000000 */
        /* <DEDUP_REMOVED lines=14> */
[----:B------:R-:W-:Y:S02]  /*dec0*/  MOV R0, UR4 ;  /* 0x0000000400007c02 */ /* 0x000fe40008000f00 */
[----:B------:R-:W-:Y:S01]  /*ded0*/  MOV R7, UR5 ;  /* 0x0000000500077c02 */ /* 0x000fe20008000f00 */
[----:B------:R-:W-:Y:S06]  /*dee0*/  @!P0 BRA `(.L_x_1598) ;  /* 0x0000000000588947 */ /* 0x000fec0003800000 */
        /* <DEDUP_REMOVED lines=8> */
[----:B------:R-:W-:Y:S02]  /*df70*/  IMAD.MOV.U32 R13, RZ, RZ, R10 ;  /* 0x000000ffff0d7224 */ /* 0x000fe400078e000a */
[----:B------:R-:W-:-:S04]  /*df80*/  IMAD R6, R6, UR5, RZ ;  /* 0x0000000506067c24 */ /* 0x000fc8000f8e02ff */
[----:B------:R-:W1:Y:S01]  /*df90*/  LDC.64 R8, c[0x0][0x610] ;  /* 0x00018400ff087b82 */ /* 0x000e620000000a00 */
[----:B0-----:R-:W-:-:S07]  /*dfa0*/  IMAD R14, R14, UR4, RZ ;  /* 0x000000040e0e7c24 */ /* 0x001fce000f8e02ff */
.L_x_1601:
[----:B------:R-:W-:-:S05]  /*dfb0*/  IADD3 R11, R6, R13, RZ ;  /* 0x0000000d060b7210 */ /* 0x000fca0007ffe0ff */
[----:B-1----:R-:W-:-:S06]  /*dfc0*/  IMAD.WIDE.U32 R10, R11, 0x8, R8 ;  /* 0x000000080b0a7825 */ /* 0x002fcc00078e0008 */
[----:B------:R-:W2:Y:S01]  /*dfd0*/  LDG.E.64 R10, desc[UR36][R10.64] ;  /* 0x000000240a0a7981 */ /* 0x000ea2000c1e1b00 */
[----:B------:R-:W-:-:S04]  /*dfe0*/  IADD3 R13, R14, R13, RZ ;  /* 0x0000000d0e0d7210 */ /* 0x000fc80007ffe0ff */
[----:B------:R-:W-:Y:S02]  /*dff0*/  ISETP.GE.U32.AND P0, PT, R13, UR6, PT ;  /* 0x000000060d007c0c */ /* 0x000fe4000bf06070 */
[----:B--2---:R-:W-:-:S05]  /*e000*/  IADD3 R0, P2, R10, R0, RZ ;  /* 0x000000000a007210 */ /* 0x004fca0007f5e0ff */
[----:B------:R-:W-:-:S06]  /*e010*/  IMAD.X R7, R11, 0x1, R7, P2 ;  /* 0x000000010b077824 */ /* 0x000fcc00010e0607 */
[----:B------:R-:W-:Y:S05]  /*e020*/  @!P0 BRA `(.L_x_1601) ;  /* 0xfffffffc00e08947 */ /* 0x000fea000383ffff */
[----:B------:R-:W-:Y:S05]  /*e030*/  BSYNC B1 ;  /* 0x0000000000017941 */ /* 0x000fea0003800000 */
.L_x_1600:
[----:B------:R-:W-:Y:S05]  /*e040*/  BRA `(.L_x_1599) ;  /* 0x0000000000507947 */ /* 0x000fea0003800000 */
.L_x_1598:
        /* <DEDUP_REMOVED lines=10> */
.L_x_1602:
[----:B------:R-:W0:Y:S01]  /*e0f0*/  S2R R11, SR_TID.X ;  /* 0x00000000000b7919 */ /* 0x000e220000002100 */
[----:B------:R-:W-:-:S05]  /*e100*/  IADD3 R10, R6, R13, RZ ;  /* 0x0000000d060a7210 */ /* 0x000fca0007ffe0ff */
[----:B0-----:R-:W-:-:S04]  /*e110*/  IMAD R11, R10, R15, R11 ;  /* 0x0000000f0a0b7224 */ /* 0x001fc800078e020b */
[----:B-1----:R-:W-:-:S06]  /*e120*/  IMAD.WIDE.U32 R10, R11, 0x8, R8 ;  /* 0x000000080b0a7825 */ /* 0x002fcc00078e0008 */
[----:B------:R-:W3:Y:S01]  /*e130*/  LDG.E.64 R10, desc[UR36][R10.64] ;  /* 0x000000240a0a7981 */ /* 0x000ee2000c1e1b00 */
[----:B--2---:R-:W-:-:S05]  /*e140*/  IMAD.IADD R13, R14, 0x1, R13 ;  /* 0x000000010e0d7824 */ /* 0x004fca00078e020d */
[----:B------:R-:W-:Y:S02]  /*e150*/  ISETP.GE.U32.AND P0, PT, R13, UR5, PT ;  /* 0x000000050d007c0c */ /* 0x000fe4000bf06070 */
[----:B---3--:R-:W-:-:S04]  /*e160*/  IADD3 R0, P2, R10, R0, RZ ;  /* 0x000000000a007210 */ /* 0x008fc80007f5e0ff */
[----:B------:R-:W-:-:S07]  /*e170*/  IADD3.X R7, R11, R7, RZ, P2, !PT ;  /* 0x000000070b077210 */ /* 0x000fce00017fe4ff */
[----:B------:R-:W-:Y:S05]  /*e180*/  @!P0 BRA `(.L_x_1602) ;  /* 0xfffffffc00d88947 */ /* 0x000fea000383ffff */
.L_x_1599:
[----:B------:R-:W-:Y:S05]  /*e190*/  BSYNC B0 ;  /* 0x0000000000007941 */ /* 0x000fea0003800000 */
.L_x_1597:
        /* <DEDUP_REMOVED lines=10> */
[----:B0-----:R-:W-:Y:S01]  /*e240*/  IMAD R8, R10, R6, R11 ;  /* 0x000000060a087224 */ /* 0x001fe200078e020b */
[----:B------:R-:W-:Y:S01]  /*e250*/  MOV R10, R0 ;  /* 0x00000000000a7202 */ /* 0x000fe20000000f00 */
[----:B------:R-:W-:-:S03]  /*e260*/  IMAD.MOV.U32 R11, RZ, RZ, R7 ;  /* 0x000000ffff0b7224 */ /* 0x000fc600078e0007 */
[----:B------:R-:W-:-:S05]  /*e270*/  LEA R8, R8, UR7, 0x3 ;  /* 0x0000000708087c11 */ /* 0x000fca000f8e18ff */
[----:B------:R0:W-:Y:S02]  /*e280*/  STS.64 [R8], R10 ;  /* 0x0000000a08007388 */ /* 0x0001e40000000a00 */
[----:B------:R-:W-:Y:S05]  /*e290*/  @!P0 BRA `(.L_x_1603) ;  /* 0x0000000000488947 */ /* 0x000fea0003800000 */
[----:B------:R-:W-:-:S07]  /*e2a0*/  MOV R9, UR4 ;  /* 0x0000000400097c02 */ /* 0x000fce0008000f00 */
.L_x_1604:
[----:B------:R-:W1:Y:S01]  /*e2b0*/  S2R R13, SR_TID.Y ;  /* 0x00000000000d7919 */ /* 0x000e620000002200 */
[----:B0-----:R-:W0:Y:S01]  /*e2c0*/  S2R R10, SR_TID.X ;  /* 0x00000000000a7919 */ /* 0x001e220000002100 */
[----:B------:R-:W-:Y:S01]  /*e2d0*/  BAR.SYNC.DEFER_BLOCKING 0x0 ;  /* 0x0000000000007b1d */ /* 0x000fe20000010000 */
[----:B-1----:R-:W-:-:S04]  /*e2e0*/  IADD3 R11, R13, R9, RZ ;  /* 0x000000090d0b7210 */ /* 0x002fc80007ffe0ff */
[----:B------:R-:W-:-:S04]  /*e2f0*/  ISETP.GE.U32.AND P0, PT, R11, UR5, PT ;  /* 0x000000050b007c0c */ /* 0x000fc8000bf06070 */
[----:B------:R-:W-:-:S13]  /*e300*/  ISETP.GE.U32.OR P0, PT, R13, R9, P0 ;  /* 0x000000090d00720c */ /* 0x000fda0000706470 */
[----:B0-----:R-:W-:-:S05]  /*e310*/  @!P0 IMAD R10, R11, R6, R10 ;  /* 0x000000060b0a8224 */ /* 0x001fca00078e020a */
[----:B------:R-:W-:-:S06]  /*e320*/  @!P0 LEA R10, R10, UR7, 0x3 ;  /* 0x000000070a0a8c11 */ /* 0x000fcc000f8e18ff */
[----:B------:R-:W0:Y:S02]  /*e330*/  @!P0 LDS.64 R10, [R10] ;  /* 0x000000000a0a8984 */ /* 0x000e240000000a00 */
[----:B0-----:R-:W-:-:S04]  /*e340*/  @!P0 IADD3 R0, P2, R10, R0, RZ ;  /* 0x000000000a008210 */ /* 0x001fc80007f5e0ff */
[----:B------:R-:W-:Y:S01]  /*e350*/  @!P0 MOV R10, R0 ;  /* 0x00000000000a8202 */ /* 0x000fe20000000f00 */
[----:B------:R-:W-:-:S05]  /*e360*/  @!P0 IMAD.X R7, R11, 0x1, R7, P2 ;  /* 0x000000010b078824 */ /* 0x000fca00010e0607 */
[----:B------:R-:W-:-:S05]  /*e370*/  @!P0 MOV R11, R7 ;  /* 0x00000007000b8202 */ /* 0x000fca0000000f00 */
[----:B------:R1:W-:Y:S01]  /*e380*/  @!P0 STS.64 [R8], R10 ;  /* 0x0000000a08008388 */ /* 0x0003e20000000a00 */
[----:B------:R-:W-:Y:S02]  /*e390*/  ISETP.GT.AND P0, PT, R9, 0x1, PT ;  /* 0x000000010900780c */ /* 0x000fe40003f04270 */
[----:B------:R-:W-:-:S11]  /*e3a0*/  SHF.R.S32.HI R9, RZ, 0x1, R9 ;  /* 0x00000001ff097819 */ /* 0x000fd60000011409 */
[----:B-1----:R-:W-:Y:S05]  /*e3b0*/  @P0 BRA `(.L_x_1604) ;  /* 0xfffffffc00bc0947 */ /* 0x002fea000383ffff */
.L_x_1603:
[----:B------:R-:W-:Y:S05]  /*e3c0*/  @!P3 BRA `(.L_x_1605) ;  /* 0x000000000098b947 */ /* 0x000fea0003800000 */
[----:B------:R-:W-:Y:S01]  /*e3d0*/  ISETP.GT.AND P0, PT, R6, 0x20, PT ;  /* 0x000000200600780c */ /* 0x000fe20003f04270 */
[----:B------:R-:W-:-:S12]  /*e3e0*/  IMAD.MOV.U32 R9, RZ, RZ, R6 ;  /* 0x000000ffff097224 */ /* 0x000fd800078e0006 */
[----:B------:R-:W-:Y:S05]  /*e3f0*/  @!P0 BRA `(.L_x_1606) ;  /* 0x0000000000608947 */ /* 0x000fea0003800000 */
[----:B0-----:R-:W-:Y:S02]  /*e400*/  MOV R10, R0 ;  /* 0x00000000000a7202 */ /* 0x001fe40000000f00 */
[----:B------:R-:W-:Y:S02]  /*e410*/  MOV R11, R7 ;  /* 0x00000007000b7202 */ /* 0x000fe40000000f00 */
[----:B------:R-:W-:-:S03]  /*e420*/  LEA.HI R9, R6, R6, RZ, 0x1 ;  /* 0x0000000606097211 */ /* 0x000fc600078f08ff */
[----:B------:R1:W-:Y:S01]  /*e430*/  STS.64 [R8], R10 ;  /* 0x0000000a08007388 */ /* 0x0003e20000000a00 */
[----:B------:R-:W-:Y:S01]  /*e440*/  SHF.R.S32.HI R13, RZ, 0x1, R9 ;  /* 0x00000001ff0d7819 */ /* 0x000fe20000011409 */
[----:B------:R-:W-:-:S03]  /*e450*/  IMAD.MOV.U32 R9, RZ, RZ, 0x20 ;  /* 0x00000020ff097424 */ /* 0x000fc600078e00ff */
[----:B------:R-:W-:-:S13]  /*e460*/  ISETP.GE.AND P0, PT, R13, 0x20, PT ;  /* 0x000000200d00780c */ /* 0x000fda0003f06270 */
[----:B-1----:R-:W-:Y:S05]  /*e470*/  @!P0 BRA `(.L_x_1606) ;  /* 0x0000000000408947 */ /* 0x002fea0003800000 */
.L_x_1607:
[----:B------:R-:W0:Y:S01]  /*e480*/  S2R R10, SR_TID.X ;  /* 0x00000000000a7919 */ /* 0x000e220000002100 */
[----:B------:R-:W-:Y:S01]  /*e490*/  BAR.SYNC.DEFER_BLOCKING 0x0 ;  /* 0x0000000000007b1d */ /* 0x000fe20000010000 */
[----:B0-----:R-:W-:-:S04]  /*e4a0*/  IADD3 R9, R10, R13, RZ ;  /* 0x0000000d0a097210 */ /* 0x001fc80007ffe0ff */
[----:B------:R-:W-:-:S04]  /*e4b0*/  ISETP.GE.U32.AND P0, PT, R9, R6, PT ;  /* 0x000000060900720c */ /* 0x000fc80003f06070 */
[----:B------:R-:W-:-:S13]  /*e4c0*/  ISETP.GE.U32.OR P0, PT, R10, R13, P0 ;  /* 0x0000000d0a00720c */ /* 0x000fda0000706470 */
[----:B------:R-:W-:Y:S02]  /*e4d0*/  @!P0 LEA R10, R13, R8, 0x3 ;  /* 0x000000080d0a8211 */ /* 0x000fe400078e18ff */
[----:B------:R-:W-:-:S04]  /*e4e0*/  SHF.R.S32.HI R13, RZ, 0x1, R13 ;  /* 0x00000001ff0d7819 */ /* 0x000fc8000001140d */
[----:B------:R-:W0:Y:S02]  /*e4f0*/  @!P0 LDS.64 R10, [R10] ;  /* 0x000000000a0a8984 */ /* 0x000e240000000a00 */
[----:B0-----:R-:W-:-:S04]  /*e500*/  @!P0 IADD3 R0, P2, R10, R0, RZ ;  /* 0x000000000a008210 */ /* 0x001fc80007f5e0ff */
[----:B------:R-:W-:Y:S01]  /*e510*/  @!P0 MOV R10, R0 ;  /* 0x00000000000a8202 */ /* 0x000fe20000000f00 */
[----:B------:R-:W-:-:S05]  /*e520*/  @!P0 IMAD.X R7, R11, 0x1, R7, P2 ;  /* 0x000000010b078824 */ /* 0x000fca00010e0607 */
[----:B------:R-:W-:-:S05]  /*e530*/  @!P0 MOV R11, R7 ;  /* 0x00000007000b8202 */ /* 0x000fca0000000f00 */
[----:B------:R0:W-:Y:S01]  /*e540*/  @!P0 STS.64 [R8], R10 ;  /* 0x0000000a08008388 */ /* 0x0001e20000000a00 */
[----:B------:R-:W-:-:S13]  /*e550*/  ISETP.GE.AND P0, PT, R13, 0x20, PT ;  /* 0x000000200d00780c */ /* 0x000fda0003f06270 */
[----:B0-----:R-:W-:Y:S05]  /*e560*/  @P0 BRA `(.L_x_1607) ;  /* 0xfffffffc00c40947 */ /* 0x001fea000383ffff */
[----:B------:R-:W-:-:S07]  /*e570*/  IMAD.MOV.U32 R9, RZ, RZ, 0x20 ;  /* 0x00000020ff097424 */ /* 0x000fce00078e00ff */
.L_x_1606:
[----:B------:R-:W-:Y:S01]  /*e580*/  BAR.SYNC.DEFER_BLOCKING 0x0 ;  /* 0x0000000000007b1d */ /* 0x000fe20000010000 */
[----:B------:R-:W-:-:S13]  /*e590*/  ISETP.GE.AND P0, PT, R9, 0x2, PT ;  /* 0x000000020900780c */ /* 0x000fda0003f06270 */
[----:B------:R-:W-:Y:S05]  /*e5a0*/  @!P0 BRA `(.L_x_1605) ;  /* 0x0000000000208947 */ /* 0x000fea0003800000 */
[----:B------:R-:W-:-:S11]  /*e5b0*/  HFMA2.MMA R6, -RZ, RZ, 0, 5.9604644775390625e-08 ;  /* 0x00000001ff067435 */ /* 0x000fd600000001ff */
.L_x_1608:
[----:B0-----:R-:W0:Y:S04]  /*e5c0*/  SHFL.DOWN PT, R11, R0, R6, 0x1f ;  /* 0x08001f06000b7589 */ /* 0x001e2800000e0000 */
[----:B------:R1:W2:Y:S02]  /*e5d0*/  SHFL.DOWN PT, R8, R7, R6, 0x1f ;  /* 0x08001f0607087589 */ /* 0x0002a400000e0000 */
[----:B-1----:R-:W-:-:S04]  /*e5e0*/  SHF.L.U32 R6, R6, 0x1, RZ ;  /* 0x0000000106067819 */ /* 0x002fc800000006ff */
[----:B------:R-:W-:Y:S02]  /*e5f0*/  ISETP.GE.AND P0, PT, R6, R9, PT ;  /* 0x000000090600720c */ /* 0x000fe40003f06270 */
[----:B0-----:R-:W-:-:S05]  /*e600*/  IADD3 R0, P2, R11, R0, RZ ;  /* 0x000000000b007210 */ /* 0x001fca0007f5e0ff */
[----:B--2---:R-:W-:-:S06]  /*e610*/  IMAD.X R7, R8, 0x1, R7, P2 ;  /* 0x0000000108077824 */ /* 0x004fcc00010e0607 */
[----:B------:R-:W-:Y:S05]  /*e620*/  @!P0 BRA `(.L_x_1608) ;  /* 0xfffffffc00e48947 */ /* 0x000fea000383ffff */
.L_x_1605:
        /* <DEDUP_REMOVED lines=10> */
[----:B--2---:R-:W-:-:S04]  /*e6d0*/  IADD3 R0, P0, R4, R0, RZ ;  /* 0x0000000004007210 */ /* 0x004fc80007f1e0ff */
[----:B------:R-:W-:-:S09]  /*e6e0*/  IADD3.X R7, R5, R7, RZ, P0, !PT ;  /* 0x0000000705077210 */ /* 0x000fd200007fe4ff */
.L_x_1610:
[----:B------:R-:W-:Y:S05]  /*e6f0*/  @!P1 BRA `(.L_x_1611) ;  /* 0x0000000000789947 */ /* 0x000fea0003800000 */
[----:B------:R-:W1:Y:S01]  /*e700*/  LDC R2, c[0x0][0x62c] ;  /* 0x00018b00ff027b82 */ /* 0x000e620000000800 */
[----:B------:R-:W-:Y:S02]  /*e710*/  ULDC.64 UR4, c[0x0][0x210] ;  /* 0x0000840000047ab9 */ /* 0x000fe40000000a00 */
[----:B------:R-:W-:Y:S02]  /*e720*/  IMAD R7, R7, UR4, RZ ;  /* 0x0000000407077c24 */ /* 0x000fe4000f8e02ff */
[----:B------:R-:W-:-:S04]  /*e730*/  IMAD.WIDE.U32 R18, R0, UR4, RZ ;  /* 0x0000000400127c25 */ /* 0x000fc8000f8e00ff */
[----:B------:R-:W-:-:S05]  /*e740*/  IMAD R7, R0, UR5, R7 ;  /* 0x0000000500077c24 */ /* 0x000fca000f8e0207 */
[----:B------:R-:W-:Y:S02]  /*e750*/  IADD3 R17, R19, R7, RZ ;  /* 0x0000000713117210 */ /* 0x000fe40007ffe0ff */
        /* <DEDUP_REMOVED lines=8> */
[----:B------:R-:W1:Y:S01]  /*e7e0*/  LDC.64 R2, c[0x4][R2] ;  /* 0x0100000002027b82 */ /* 0x000e620000000a00 */
[----:B------:R-:W-:Y:S01]  /*e7f0*/  HFMA2.MMA R12, -RZ, RZ, 0, 5.9604644775390625e-08 ;  /* 0x00000001ff0c7435 */ /* 0x000fe200000001ff */
[----:B------:R-:W-:Y:S01]  /*e800*/  MOV R6, UR4 ;  /* 0x0000000400067c02 */ /* 0x000fe20008000f00 */
[----:B------:R-:W-:Y:S01]  /*e810*/  IMAD.U32 R7, RZ, RZ, UR5 ;  /* 0x00000005ff077e24 */ /* 0x000fe2000f8e00ff */
[----:B0-----:R-:W-:Y:S01]  /*e820*/  MOV R10, UR6 ;  /* 0x00000006000a7c02 */ /* 0x001fe20008000f00 */
[----:B------:R-:W-:Y:S01]  /*e830*/  IMAD.MOV.U32 R8, RZ, RZ, 0x2ef ;  /* 0x000002efff087424 */ /* 0x000fe200078e00ff */
[----:B------:R-:W-:-:S02]  /*e840*/  MOV R11, UR7 ;  /* 0x00000007000b7c02 */ /* 0x000fc40008000f00 */
[----:B------:R-:W-:-:S07]  /*e850*/  MOV R13, RZ ;  /* 0x000000ff000d7202 */ /* 0x000fce0000000f00 */
[----:B------:R-:W-:-:S07]  /*e860*/  LEPC R20, `(.L_x_1612) ;  /* 0x000000001014794e */ /* 0x000fce0000000000 */
[----:B-1----:R-:W-:Y:S05]  /*e870*/  CALL.ABS.NOINC R2 ;  /* 0x0000000002007343 */ /* 0x002fea0003c00000 */
.L_x_1612:
[----:B------:R-:W-:Y:S02]  /*e880*/  ULDC.64 UR4, c[0x0][0x5f8] ;  /* 0x00017e0000047ab9 */ /* 0x000fe40000000a00 */
[----:B------:R-:W-:Y:S02]  /*e890*/  IADD3 R2, P0, R16, UR4, RZ ;  /* 0x0000000410027c10 */ /* 0x000fe4000ff1e0ff */
[----:B------:R-:W-:-:S03]  /*e8a0*/  MOV R16, R18 ;  /* 0x0000001200107202 */ /* 0x000fc60000000f00 */
[----:B------:R-:W-:-:S05]  /*e8b0*/  IMAD.X R3, RZ, RZ, UR5, P0 ;  /* 0x00000005ff037e24 */ /* 0x000fca00080e06ff */
[----:B------:R-:W-:Y:S01]  /*e8c0*/  STG.E.64 desc[UR36][R2.64], R16 ;  /* 0x0000001002007986 */ /* 0x000fe2000c101b24 */
[----:B------:R-:W-:Y:S05]  /*e8d0*/  EXIT ;  /* 0x000000000000794d */ /* 0x000fea0003800000 */
.L_x_1611:
[----:B------:R-:W-:-:S05]  /*e8e0*/  MOV R6, R0 ;  /* 0x0000000000067202 */ /* 0x000fca0000000f00 */
[----:B------:R-:W-:Y:S01]  /*e8f0*/  STG.E.64 desc[UR36][R2.64], R6 ;  /* 0x0000000602007986 */ /* 0x000fe2000c101b24 */
[----:B------:R-:W-:Y:S05]  /*e900*/  EXIT ;  /* 0x000000000000794d */ /* 0x000fea0003800000 */
.L_x_1609:
[----:B------:R-:W-:Y:S01]  /*e910*/  ISETP.NE.AND P0, PT, RZ, UR38, PT ;  /* 0x00000026ff007c0c */ /* 0x000fe2000bf05270 */
[----:B------:R-:W-:Y:S02]  /*e920*/  ULDC.U8 UR4, c[0x0][0x629] ;  /* 0x00018a4000047ab9 */ /* 0x000fe40000000000 */
[----:B------:R-:W-:-:S10]  /*e930*/  ISETP.NE.AND P1, PT, RZ, UR4, PT ;  /* 0x00000004ff007c0c */ /* 0x000fd4000bf25270 */
[----:B------:R-:W-:Y:S05]  /*e940*/  @!P0 BRA `(.L_x_1613) ;  /* 0x00000000000c8947 */ /* 0x000fea0003800000 */
[----:B------:R-:W2:Y:S02]  /*e950*/  LDG.E.64 R2, desc[UR36][R4.64] ;  /* 0x0000002404027981 */ /* 0x000ea4000c1e1b00 */
[----:B--2---:R-:W-:-:S05]  /*e960*/  IADD3 R0, P0, R2, R0, RZ ;  /* 0x0000000002007210 */ /* 0x004fca0007f1e0ff */
[----:B------:R-:W-:-:S08]  /*e970*/  IMAD.X R7, R3, 0x1, R7, P0 ;  /* 0x0000000103077824 */ /* 0x000fd000000e0607 */
.L_x_1613:
        /* <DEDUP_REMOVED lines=15> */
[----:B------:R-:W1:Y:S01]  /*ea70*/  LDC.64 R2, c[0x4][R2] ;  /* 0x0100000002027b82 */ /* 0x000e620000000a00 */
[----:B0-----:R-:W-:Y:S01]  /*ea80*/  HFMA2.MMA R8, -RZ, RZ, 0, 4.4763088226318359375e-05 ;  /* 0x000002efff087435 */ /* 0x001fe200000001ff */
[----:B------:R-:W-:Y:S01]  /*ea90*/  MOV R6, UR4 ;  /* 0x0000000400067c02 */ /* 0x000fe20008000f00 */
[----:B------:R-:W-:Y:S01]  /*eaa0*/  IMAD.U32 R10, RZ, RZ, UR6 ;  /* 0x00000006ff0a7e24 */ /* 0x000fe2000f8e00ff */
[----:B------:R-:W-:Y:S01]  /*eab0*/  MOV R7, UR5 ;  /* 0x0000000500077c02 */ /* 0x000fe20008000f00 */
[----:B------:R-:W-:Y:S01]  /*eac0*/  IMAD.MOV.U32 R12, RZ, RZ, 0x1 ;  /* 0x00000001ff0c7424 */ /* 0x000fe200078e00ff */
[----:B------:R-:W-:-:S02]  /*ead0*/  MOV R11, UR7 ;  /* 0x00000007000b7c02 */ /* 0x000fc40008000f00 */
[----:B------:R-:W-:-:S07]  /*eae0*/  MOV R13, RZ ;  /* 0x000000ff000d7202 */ /* 0x000fce0000000f00 */
[----:B------:R-:W-:-:S07]  /*eaf0*/  LEPC R20, `(.L_x_1615) ;  /* 0x000000001014794e */ /* 0x000fce0000000000 */
[----:B-1----:R-:W-:Y:S05]  /*eb00*/  CALL.ABS.NOINC R2 ;  /* 0x0000000002007343 */ /* 0x002fea0003c00000 */
.L_x_1615:
[----:B------:R-:W-:Y:S02]  /*eb10*/  ULDC.64 UR4, c[0x0][0x5f8] ;  /* 0x00017e0000047ab9 */ /* 0x000fe40000000a00 */
[----:B------:R-:W-:Y:S01]  /*eb20*/  IADD3 R2, P0, R16, UR4, RZ ;  /* 0x0000000410027c10 */ /* 0x000fe2000ff1e0ff */
[----:B------:R-:W-:-:S03]  /*eb30*/  IMAD.MOV.U32 R16, RZ, RZ, R18 ;  /* 0x000000ffff107224 */ /* 0x000fc600078e0012 */
[----:B------:R-:W-:-:S05]  /*eb40*/  IADD3.X R3, RZ, UR5, RZ, P0, !PT ;  /* 0x00000005ff037c10 */ /* 0x000fca00087fe4ff */
[----:B------:R-:W-:Y:S01]  /*eb50*/  STG.E.64 desc[UR36][R2.64], R16 ;  /* 0x0000001002007986 */ /* 0x000fe2000c101b24 */
[----:B------:R-:W-:Y:S05]  /*eb60*/  EXIT ;  /* 0x000000000000794d */ /* 0x000fea0003800000 */
.L_x_1614:
[----:B------:R-:W-:-:S05]  /*eb70*/  MOV R6, R0 ;  /* 0x0000000000067202 */ /* 0x000fca0000000f00 */
[----:B------:R-:W-:Y:S01]  /*eb80*/  STG.E.64 desc[UR36][R4.64], R6 ;  /* 0x0000000604007986 */ /* 0x000fe2000c101b24 */
[----:B------:R-:W-:Y:S05]  /*eb90*/  EXIT ;  /* 0x000000000000794d */ /* 0x000fea0003800000 */
.L_x_1589:
[----:B------:R-:W-:Y:S02]  /*eba0*/  ULDC UR4, c[0x0][0x228] ;  /* 0x00008a0000047ab9 */ /* 0x000fe40000000800 */
[----:B------:R-:W-:-:S13]  /*ebb0*/  ISETP.GE.AND P0, PT, R29, UR4, PT ;  /* 0x000000041d007c0c */ /* 0x000fda000bf06270 */
[----:B------:R-:W-:Y:S05]  /*ebc0*/  @P0 EXIT ;  /* 0x000000000000094d */ /* 0x000fea0003800000 */
[----:B------:R-:W1:Y:S01]  /*ebd0*/  S2R R6, SR_TID.X ;  /* 0x0000000000067919 */ /* 0x000e620000002100 */
        /* <DEDUP_REMOVED lines=20> */
.L_x_1617:
[----:B------:R-:W-:Y:S05]  /*ed20*/  @!P1 BRA `(.L_x_1618) ;  /* 0x0000000000789947 */ /* 0x000fea0003800000 */
[----:B------:R-:W1:Y:S01]  /*ed30*/  LDC R2, c[0x0][0x62c] ;  /* 0x00018b00ff027b82 */ /* 0x000e620000000800 */
[----:B------:R-:W-:Y:S02]  /*ed40*/  ULDC.64 UR4, c[0x0][0x210] ;  /* 0x0000840000047ab9 */ /* 0x000fe40000000a00 */
[----:B------:R-:W-:Y:S02]  /*ed50*/  IMAD R7, R7, UR4, RZ ;  /* 0x0000000407077c24 */ /* 0x000fe4000f8e02ff */
[----:B------:R-:W-:-:S04]  /*ed60*/  IMAD.WIDE.U32 R18, R0, UR4, RZ ;  /* 0x0000000400127c25 */ /* 0x000fc8000f8e00ff */
[----:B------:R-:W-:-:S04]  /*ed70*/  IMAD R7, R0, UR5, R7 ;  /* 0x0000000500077c24 */ /* 0x000fc8000f8e0207 */
[----:B------:R-:W-:Y:S01]  /*ed80*/  IMAD.IADD R17, R19, 0x1, R7 ;  /* 0x0000000113117824 */ /* 0x000fe200078e0207 */
[----:B-1----:R-:W-:-:S13]  /*ed90*/  ISETP.NE.AND P0, PT, R2, 0x1, PT ;  /* 0x000000010200780c */ /* 0x002fda0003f05270 */
[----:B------:R-:W-:Y:S05]  /*eda0*/  @!P0 BRA `(.L_x_1619) ;  /* 0x0000000000408947 */ /* 0x000fea0003800000 */
[----:B------:R-:W-:Y:S01]  /*edb0*/  MOV R2, 0x0 ;  /* 0x0000000000027802 */ /* 0x000fe20000000f00 */
[----:B------:R-:W-:Y:S01]  /*edc0*/  ULDC.64 UR4, c[0x4][0x590] ;  /* 0x0101640000047ab9 */ /* 0x000fe20000000a00 */
[----:B------:R-:W-:Y:S01]  /*edd0*/  ULDC.64 UR6, c[0x4][0x350] ;  /* 0x0100d40000067ab9 */ /* 0x000fe20000000a00 */
[----:B------:R-:W-:Y:S01]  /*ede0*/  MOV R4, UR4 ;  /* 0x0000000400047c02 */ /* 0x000fe20008000f00 */
[----:B0-----:R-:W-:Y:S01]  /*edf0*/  HFMA2.MMA R8, -RZ, RZ, 0, 4.4763088226318359375e-05 ;  /* 0x000002efff087435 */ /* 0x001fe200000001ff */
        /* <DEDUP_REMOVED lines=11> */
.L_x_1619:
[----:B------:R-:W-:Y:S02]  /*eeb0*/  ULDC.64 UR4, c[0x0][0x5f8] ;  /* 0x00017e0000047ab9 */ /* 0x000fe40000000a00 */
[----:B------:R-:W-:Y:S02]  /*eec0*/  IADD3 R2, P0, R16, UR4, RZ ;  /* 0x0000000410027c10 */ /* 0x000fe4000ff1e0ff */
[----:B------:R-:W-:Y:S02]  /*eed0*/  MOV R16, R18 ;  /* 0x0000001200107202 */ /* 0x000fe40000000f00 */
[----:B------:R-:W-:-:S05]  /*eee0*/  IADD3.X R3, RZ, UR5, RZ, P0, !PT ;  /* 0x00000005ff037c10 */ /* 0x000fca00087fe4ff */
[----:B------:R-:W-:Y:S01]  /*eef0*/  STG.E.64 desc[UR36][R2.64], R16 ;  /* 0x0000001002007986 */ /* 0x000fe2000c101b24 */
[----:B------:R-:W-:Y:S05]  /*ef00*/  EXIT ;  /* 0x000000000000794d */ /* 0x000fea0003800000 */
.L_x_1618:
[----:B------:R-:W-:-:S05]  /*ef10*/  IMAD.MOV.U32 R6, RZ, RZ, R0 ;  /* 0x000000ffff067224 */ /* 0x000fca00078e0000 */
[----:B------:R-:W-:Y:S01]  /*ef20*/  STG.E.64 desc[UR36][R2.64], R6 ;  /* 0x0000000602007986 */ /* 0x000fe2000c101b24 */
[----:B------:R-:W-:Y:S05]  /*ef30*/  EXIT ;  /* 0x000000000000794d */ /* 0x000fea0003800000 */
.L_x_1616:
[----:B------:R-:W-:Y:S01]  /*ef40*/  ISETP.NE.AND P0, PT, RZ, UR38, PT ;  /* 0x00000026ff007c0c */ /* 0x000fe2000bf05270 */
[----:B------:R-:W-:Y:S02]  /*ef50*/  ULDC.U8 UR4, c[0x0][0x629] ;  /* 0x00018a4000047ab9 */ /* 0x000fe40000000000 */
[----:B------:R-:W-:-:S10]  /*ef60*/  ISETP.NE.AND P1, PT, RZ, UR4, PT ;  /* 0x00000004ff007c0c */ /* 0x000fd4000bf25270 */
[----:B------:R-:W-:Y:S05]  /*ef70*/  @!P0 BRA `(.L_x_1620) ;  /* 0x00000000000c8947 */ /* 0x000fea0003800000 */
[----:B------:R-:W2:Y:S02]  /*ef80*/  LDG.E.64 R2, desc[UR36][R4.64] ;  /* 0x0000002404027981 */ /* 0x000ea4000c1e1b00 */
[----:B--2---:R-:W-:-:S04]  /*ef90*/  IADD3 R0, P0, R2, R0, RZ ;  /* 0x0000000002007210 */ /* 0x004fc80007f1e0ff */
[----:B------:R-:W-:-:S09]  /*efa0*/  IADD3.X R7, R3, R7, RZ, P0, !PT ;  /* 0x0000000703077210 */ /* 0x000fd200007fe4ff */
.L_x_1620:
        /* <DEDUP_REMOVED lines=19> */
[----:B------:R-:W-:Y:S01]  /*f0e0*/  MOV R10, UR6 ;  /* 0x00000006000a7c02 */ /* 0x000fe20008000f00 */
[----:B0-----:R-:W-:Y:S01]  /*f0f0*/  IMAD.MOV.U32 R8, RZ, RZ, 0x2ef ;  /* 0x000002efff087424 */ /* 0x001fe200078e00ff */
[----:B------:R-:W-:-:S02]  /*f100*/  MOV R11, UR7 ;  /* 0x00000007000b7c02 */ /* 0x000fc40008000f00 */
[----:B------:R-:W-:-:S07]  /*f110*/  MOV R13, RZ ;  /* 0x000000ff000d7202 */ /* 0x000fce0000000f00 */
[----:B------:R-:W-:-:S07]  /*f120*/  LEPC R20, `(.L_x_1622) ;  /* 0x000000001014794e */ /* 0x000fce0000000000 */
[----:B-1----:R-:W-:Y:S05]  /*f130*/  CALL.ABS.NOINC R2 ;  /* 0x0000000002007343 */ /* 0x002fea0003c00000 */
.L_x_1622:
[----:B------:R-:W-:Y:S02]  /*f140*/  ULDC.64 UR4, c[0x0][0x5f8] ;  /* 0x00017e0000047ab9 */ /* 0x000fe40000000a00 */
[----:B------:R-:W-:Y:S02]  /*f150*/  IADD3 R2, P0, R16, UR4, RZ ;  /* 0x0000000410027c10 */ /* 0x000fe4000ff1e0ff */
[----:B------:R-:W-:-:S03]  /*f160*/  MOV R16, R18 ;  /* 0x0000001200107202 */ /* 0x000fc60000000f00 */
[----:B------:R-:W-:-:S05]  /*f170*/  IMAD.X R3, RZ, RZ, UR5, P0 ;  /* 0x00000005ff037e24 */ /* 0x000fca00080e06ff */
[----:B------:R-:W-:Y:S01]  /*f180*/  STG.E.64 desc[UR36][R2.64], R16 ;  /* 0x0000001002007986 */ /* 0x000fe2000c101b24 */
[----:B------:R-:W-:Y:S05]  /*f190*/  EXIT ;  /* 0x000000000000794d */ /* 0x000fea0003800000 */
.L_x_1621:
[----:B------:R-:W-:-:S05]  /*f1a0*/  MOV R6, R0 ;  /* 0x0000000000067202 */ /* 0x000fca0000000f00 */
[----:B------:R-:W-:Y:S01]  /*f1b0*/  STG.E.64 desc[UR36][R4.64], R6 ;  /* 0x0000000604007986 */ /* 0x000fe2000c101b24 */
[----:B------:R-:W-:Y:S05]  /*f1c0*/  EXIT ;  /* 0x000000000000794d */ /* 0x000fea0003800000 */
.L_x_1623:
        /* <DEDUP_REMOVED lines=11> */
.L_x_8252:


//--------------------- .text._ZN2at6native13reduce_kernelILi256ELi2ENS0_8ReduceOpIlNS0_7MeanOpsIllllEEjlLi4ELi4EEEEEvT1_ --------------------------
	.section	.text._ZN2at6native13reduce_kernelILi256ELi2ENS0_8ReduceOpIlNS0_7MeanOpsIllllEEjlLi4ELi4EEEEEvT1_,"ax",@progbits
	.align	128
        .global         _ZN2at6native13reduce_kernelILi256ELi2ENS0_8ReduceOpIlNS0_7MeanOpsIllllEEjlLi4ELi4EEEEEvT1_
        .type           _ZN2at6native13reduce_kernelILi256ELi2ENS0_8ReduceOpIlNS0_7MeanOpsIllllEEjlLi4ELi4EEEEEvT1_,@function
        .size           _ZN2at6native13reduce_kernelILi256ELi2ENS0_8ReduceOpIlNS0_7MeanOpsIllllEEjlLi4ELi4EEEEEvT1_,(.L_x_8253 - _ZN2at6native13reduce_kernelILi256ELi2ENS0_8ReduceOpIlNS0_7MeanOpsIllllEEjlLi4ELi4EEEEEvT1_)
        .other          _ZN2at6native13reduce_kernelILi256ELi2ENS0_8ReduceOpIlNS0_7MeanOpsIllllEEjlLi4ELi4EEEEEvT1_,@"STO_CUDA_ENTRY STV_DEFAULT"
_ZN2at6native13reduce_kernelILi256ELi2ENS0_8ReduceOpIlNS0_7MeanOpsIllllEEjlLi4ELi4EEEEEvT1_:
.text._ZN2at6native13reduce_kernelILi256ELi2ENS0_8ReduceOpIlNS0_7MeanOpsIllllEEjlLi4ELi4EEEEEvT1_:
        /* <DEDUP_REMOVED lines=288> */
.L_x_1624:
        /* <DEDUP_REMOVED lines=44> */
.L_x_1628:
        /* <DEDUP_REMOVED lines=27> */
.L_x_1634:
[----:B------:R-:W-:Y:S05]  /*1670*/  BSYNC B2 ;  /* 0x0000000000027941 */ /* 0x000fea0003800000 */
.L_x_1633:
        /* <DEDUP_REMOVED lines=9> */
[----:B--2---:R-:W-:-:S04]  /*1710*/  IADD3 R13, P0, R4, UR4, RZ ;  /* 0x00000004040d7c10 */ /* 0x004fc8000ff1e0ff */
[----:B------:R-:W-:-:S09]  /*1720*/  IADD3.X R3, R5, UR5, RZ, P0, !PT ;  /* 0x0000000505037c10 */ /* 0x000fd200087fe4ff */
.L_x_1632:
[----:B------:R-:W-:Y:S05]  /*1730*/  BSYNC B1 ;  /* 0x0000000000017941 */ /* 0x000fea0003800000 */
.L_x_1631:
[----:B------:R-:W0:Y:S01]  /*1740*/  LDC R7, c[0x0][0x224] ;  /* 0x00008900ff077b82 */ /* 0x000e220000000800 */
[----:B------:R-:W-:-:S04]  /*1750*/  IADD3 R5, P0, -R6, 0x4, RZ ;  /* 0x0000000406057810 */ /* 0x000fc80007f1e1ff */
[----:B------:R-:W-:Y:S01]  /*1760*/  LEA R32, P1, R5, R32, 0x3 ;  /* 0x0000002005207211 */ /* 0x000fe200078218ff */
[----:B------:R-:W-:-:S05]  /*1770*/  IMAD.X R4, RZ, RZ, -0x1, P0 ;  /* 0xffffffffff047424 */ /* 0x000fca00000e06ff */
[----:B------:R-:W-:Y:S02]  /*1780*/  LEA.HI.X R33, R5, R33, R4, 0x3, P1 ;  /* 0x0000002105217211 */ /* 0x000fe400008f1c04 */
[----:B0-----:R-:W-:-:S07]  /*1790*/  IADD3 R0, R6, -0x4, R7 ;  /* 0xfffffffc06007810 */ /* 0x001fce0007ffe007 */
.L_x_1630:
[----:B------:R-:W-:Y:S05]  /*17a0*/  BSYNC B0 ;  /* 0x0000000000007941 */ /* 0x000fea0003800000 */
.L_x_1629:
[----:B------:R-:W0:Y:S01]  /*17b0*/  LDC.64 R6, c[0x0][0x238] ;  /* 0x00008e00ff067b82 */ /* 0x000e220000000a00 */
[----:B------:R-:W-:Y:S01]  /*17c0*/  BSSY B0, `(.L_x_1635) ;  /* 0x0000020000007945 */ /* 0x000fe20003800000 */
[----:B------:R-:W-:Y:S01]  /*17d0*/  ISETP.NE.AND P0, PT, R2, RZ, PT ;  /* 0x000000ff0200720c */ /* 0x000fe20003f05270 */
[--C-:B------:R-:W-:Y:S01]  /*17e0*/  IMAD.MOV.U32 R22, RZ, RZ, R20.reuse ;  /* 0x000000ffff167224 */ /* 0x100fe200078e0014 */
[-C--:B------:R-:W-:Y:S01]  /*17f0*/  MOV R29, R12.reuse ;  /* 0x0000000c001d7202 */ /* 0x080fe20000000f00 */
[----:B------:R-:W-:Y:S01]  /*1800*/  IMAD.MOV.U32 R27, RZ, RZ, R20 ;  /* 0x000000ffff1b7224 */ /* 0x000fe200078e0014 */
[----:B------:R-:W-:Y:S02]  /*1810*/  MOV R25, R12 ;  /* 0x0000000c00197202 */ /* 0x000fe40000000f00 */
        /* <DEDUP_REMOVED lines=9> */
[----:B------:R-:W-:-:S07]  /*18b0*/  IMAD.MOV.U32 R27, RZ, RZ, R20 ;  /* 0x000000ffff1b7224 */ /* 0x000fce00078e0014 */
.L_x_1637:
        /* <DEDUP_REMOVED lines=16> */
.L_x_1636:
[----:B------:R-:W-:Y:S05]  /*19c0*/  BSYNC B0 ;  /* 0x0000000000007941 */ /* 0x000fea0003800000 */
.L_x_1635:
        /* <DEDUP_REMOVED lines=8> */
.L_x_1639:
[----:B------:R-:W-:Y:S05]  /*1a50*/  BSYNC B0 ;  /* 0x0000000000007941 */ /* 0x000fea0003800000 */
.L_x_1638:
        /* <DEDUP_REMOVED lines=10> */
[----:B--2---:R-:W-:-:S05]  /*1b00*/  IADD3 R13, P0, R32, R13, RZ ;  /* 0x0000000d200d7210 */ /* 0x004fca0007f1e0ff */
[----:B------:R-:W-:-:S08]  /*1b10*/  IMAD.X R3, R33, 0x1, R3, P0 ;  /* 0x0000000121037824 */ /* 0x000fd000000e0603 */
.L_x_1641:
[----:B------:R-:W-:Y:S05]  /*1b20*/  BSYNC B0 ;  /* 0x0000000000007941 */ /* 0x000fea0003800000 */
.L_x_1640:
[----:B------:R-:W-:Y:S01]  /*1b30*/  IADD3 R12, P0, P1, R25, R12, R13 ;  /* 0x0000000c190c7210 */ /* 0x000fe2000791e00d */
[----:B------:R-:W-:Y:S01]  /*1b40*/  HFMA2.MMA R16, -RZ, RZ, 0, 0 ;  /* 0x00000000ff107435 */ /* 0x000fe200000001ff */
[----:B------:R-:W-:Y:S02]  /*1b50*/  IMAD.MOV.U32 R35, RZ, RZ, RZ ;  /* 0x000000ffff237224 */ /* 0x000fe400078e00ff */
[----:B------:R-:W-:Y:S02]  /*1b60*/  IADD3 R12, P2, R29, R12, RZ ;  /* 0x0000000c1d0c7210 */ /* 0x000fe40007f5e0ff */
[----:B------:R-:W-:-:S04]  /*1b70*/  IADD3.X R3, R27, R20, R3, P0, P1 ;  /* 0x000000141b037210 */ /* 0x000fc800007e2403 */
[----:B------:R-:W-:Y:S01]  /*1b80*/  IADD3.X R13, R22, R3, RZ, P2, !PT ;  /* 0x00000003160d7210 */ /* 0x000fe200017fe4ff */
[----:B------:R-:W-:Y:S06]  /*1b90*/  BRA `(.L_x_1626) ;  /* 0x0000009c00f07947 */ /* 0x000fec0003800000 */
.L_x_1627:
        /* <DEDUP_REMOVED lines=11> */
[----:B------:R-:W1:Y:S01]  /*1c50*/  LDC R10, c[0x0][0x21c] ;  /* 0x00008700ff0a7b82 */ /* 0x000e620000000800 */
[----:B0-----:R-:W-:Y:S01]  /*1c60*/  MOV R4, R16 ;  /* 0x0000001000047202 */ /* 0x001fe20000000f00 */
[----:B-1----:R-:W-:Y:S01]  /*1c70*/  IMAD.MOV.U32 R0, RZ, RZ, R10 ;  /* 0x000000ffff007224 */ /* 0x002fe200078e000a */
        /* <DEDUP_REMOVED lines=29> */
[----:B------:R-:W-:Y:S01]  /*1e50*/  IMAD.MOV.U32 R34, RZ, RZ, R10 ;  /* 0x000000ffff227224 */ /* 0x000fe200078e000a */
[----:B------:R-:W-:-:S07]  /*1e60*/  MOV R47, R10 ;  /* 0x0000000a002f7202 */ /* 0x000fce0000000f00 */
.L_x_1650:
        /* <DEDUP_REMOVED lines=298> */
.L_x_1646:
        /* <DEDUP_REMOVED lines=253> */
.L_x_1647:
        /* <DEDUP_REMOVED lines=253> */
.L_x_1648:
[----:B------:R-:W-:-:S04]  /*50b0*/  LOP3.LUT R13, R28, 0xfffffff0, RZ, 0xc0, !PT ;  /* 0xfffffff01c0d7812 */ /* 0x000fc800078ec0ff */
[----:B------:R-:W-:-:S05]  /*50c0*/  IADD3 R12, P1, R32, R13, RZ ;  /* 0x0000000d200c7210 */ /* 0x000fca0007f3e0ff */
[----:B------:R-:W-:-:S06]  /*50d0*/  IMAD.X R13, RZ, RZ, R33, P1 ;  /* 0x000000ffff0d7224 */ /* 0x000fcc00008e0621 */
[----:B------:R-:W5:Y:S01]  /*50e0*/  LDG.E.128 R12, desc[UR60][R12.64] ;  /* 0x0000003c0c0c7981 */ /* 0x000f62000c1e1d00 */
        /* <DEDUP_REMOVED lines=247> */
.L_x_1649:
[----:B------:R-:W-:Y:S01]  /*6060*/  LOP3.LUT R29, R8, 0xfffffff0, RZ, 0xc0, !PT ;  /* 0xfffffff0081d7812 */ /* 0x000fe200078ec0ff */
[----:B------:R-:W-:-:S03]  /*6070*/  ULDC UR4, c[0x0][0x224] ;  /* 0x0000890000047ab9 */ /* 0x000fc60000000800 */
[----:B------:R-:W-:-:S05]  /*6080*/  IADD3 R28, P1, R32, R29, RZ ;  /* 0x0000001d201c7210 */ /* 0x000fca0007f3e0ff */
[----:B------:R-:W-:-:S06]  /*6090*/  IMAD.X R29, RZ, RZ, R33, P1 ;  /* 0x000000ffff1d7224 */ /* 0x000fcc00008e0621 */
[----:B------:R-:W2:Y:S01]  /*60a0*/  LDG.E.128 R28, desc[UR60][R28.64] ;  /* 0x0000003c1c1c7981 */ /* 0x000ea2000c1e1d00 */
[----:B------:R-:W-:Y:S01]  /*60b0*/  IADD3 R3, R3, R6, RZ ;  /* 0x0000000603037210 */ /* 0x000fe20007ffe0ff */
[----:B------:R-:W-:Y:S01]  /*60c0*/  IMAD.U32 R8, RZ, RZ, UR4 ;  /* 0x00000004ff087e24 */ /* 0x000fe2000f8e00ff */
[----:B-----5:R-:W-:Y:S02]  /*60d0*/  IADD3 R36, P6, R24, R36, RZ ;  /* 0x0000002418247210 */ /* 0x020fe40007fde0ff */
[----:B------:R-:W-:Y:S01]  /*60e0*/  IADD3 R16, P2, R26, R16, RZ ;  /* 0x000000101a107210 */ /* 0x000fe20007f5e0ff */
[----:B------:R-:W-:Y:S01]  /*60f0*/  IMAD R49, R6, 0x3, R3 ;  /* 0x0000000306317824 */ /* 0x000fe200078e0203 */
[----:B------:R-:W-:Y:S02]  /*6100*/  IADD3 R45, P3, R20, R45, RZ ;  /* 0x0000002d142d7210 */ /* 0x000fe40007f7e0ff */
[----:B------:R-:W-:Y:S01]  /*6110*/  IADD3.X R34, R25, R34, RZ, P6, !PT ;  /* 0x0000002219227210 */ /* 0x000fe200037fe4ff */
[----:B------:R-:W-:Y:S01]  /*6120*/  IMAD.X R10, R27, 0x1, R10, P2 ;  /* 0x000000011b0a7824 */ /* 0x000fe200010e060a */
[----:B------:R-:W-:-:S02]  /*6130*/  ISETP.GE.U32.AND P1, PT, R49, R8, PT ;  /* 0x000000083100720c */ /* 0x000fc40003f26070 */
[----:B------:R-:W-:Y:S02]  /*6140*/  IADD3.X R47, R21, R47, RZ, P3, !PT ;  /* 0x0000002f152f7210 */ /* 0x000fe40001ffe4ff */
[----:B------:R-:W-:Y:S02]  /*6150*/  IADD3 R39, P4, R22, R39, RZ ;  /* 0x0000002716277210 */ /* 0x000fe40007f9e0ff */
[----:B------:R-:W-:Y:S02]  /*6160*/  IADD3 R9, P6, R14, R9, RZ ;  /* 0x000000090e097210 */ /* 0x000fe40007fde0ff */
[----:B------:R-:W-:Y:S01]  /*6170*/  IADD3 R35, P5, R12, R35, RZ ;  /* 0x000000230c237210 */ /* 0x000fe20007fbe0ff */
[----:B------:R-:W-:Y:S02]  /*6180*/  IMAD.X R41, R23, 0x1, R41, P4 ;  /* 0x0000000117297824 */ /* 0x000fe400020e0629 */
[----:B------:R-:W-:Y:S01]  /*6190*/  IMAD.X R11, R15, 0x1, R11, P6 ;  /* 0x000000010f0b7824 */ /* 0x000fe200030e060b */
[----:B------:R-:W-:-:S02]  /*61a0*/  IADD3.X R37, R13, R37, RZ, P5, !PT ;  /* 0x000000250d257210 */ /* 0x000fc40002ffe4ff */
[----:B--2---:R-:W-:Y:S02]  /*61b0*/  IADD3 R4, P3, R30, R4, RZ ;  /* 0x000000041e047210 */ /* 0x004fe40007f7e0ff */
[----:B------:R-:W-:-:S03]  /*61c0*/  IADD3 R5, P2, R28, R5, RZ ;  /* 0x000000051c057210 */ /* 0x000fc60007f5e0ff */
[----:B------:R-:W-:Y:S01]  /*61d0*/  IMAD.X R0, R31, 0x1, R0, P3 ;  /* 0x000000011f007824 */ /* 0x000fe200018e0600 */
[----:B------:R-:W-:Y:S01]  /*61e0*/  IADD3.X R7, R29, R7, RZ, P2, !PT ;  /* 0x000000071d077210 */ /* 0x000fe200017fe4ff */
[----:B------:R-:W-:Y:S08]  /*61f0*/  @!P1 BRA `(.L_x_1650) ;  /* 0xffffffbc001c9947 */ /* 0x000ff0000383ffff */
[----:B------:R-:W-:Y:S05]  /*6200*/  BSYNC B1 ;  /* 0x0000000000017941 */ /* 0x000fea0003800000 */
.L_x_1645:
[----:B------:R-:W-:Y:S05]  /*6210*/  BSYNC B0 ;  /* 0x0000000000007941 */ /* 0x000fea0003800000 */
.L_x_1644:
        /* <DEDUP_REMOVED lines=253> */
[----:B0-----:R-:W-:Y:S01]  /*71f0*/  IMAD.HI.U32 R42, R25, UR4, R24 ;  /* 0x00000004192a7c27 */ /* 0x001fe2000f8e0018 */
        /* <DEDUP_REMOVED lines=14> */
[----:B------:R-:W-:Y:S01]  /*72e0*/  @P2 IMAD.MOV.U32 R26, RZ, RZ, RZ ;  /* 0x000000ffff1a2224 */ /* 0x000fe200078e00ff */
[----:B------:R-:W-:Y:S02]  /*72f0*/  ULDC UR4, c[0x0][0x3ec] ;  /* 0x0000fb0000047ab9 */ /* 0x000fe40000000800 */
[----:B------:R-:W-:Y:S01]  /*7300*/  IADD3 R42, -R27, RZ, RZ ;  /* 0x000000ff1b2a7210 */ /* 0x000fe20007ffe1ff */
[----:B------:R-:W1:Y:S04]  /*7310*/  @P2 LDC R51, c[0x0][0x384] ;  /* 0x0000e100ff332b82 */ /* 0x000e680000000800 */
[----:B------:R-:W-:-:S04]  /*7320*/  IMAD R43, R42, UR6, R43 ;  /* 0x000000062a2b7c24 */ /* 0x000fc8000f8e022b */
[----:B------:R-:W2:Y:S01]  /*7330*/  @P2 LDC R49, c[0x0][0x3f0] ;  /* 0x0000fc00ff312b82 */ /* 0x000ea20000000800 */
[----:B------:R-:W-:Y:S02]  /*7340*/  IMAD R40, R43, UR4, R40 ;  /* 0x000000042b287c24 */ /* 0x000fe4000f8e0228 */
[----:B0-----:R-:W-:-:S05]  /*7350*/  @P2 IMAD.HI.U32 R24, R27, R24, R26 ;  /* 0x000000181b182227 */ /* 0x001fca00078e001a */
[----:B------:R-:W-:-:S05]  /*7360*/  @P2 SHF.R.U32.HI R24, RZ, R25, R24 ;  /* 0x00000019ff182219 */ /* 0x000fca0000011618 */
[----:B------:R-:W-:-:S04]  /*7370*/  @P2 IMAD.MOV R26, RZ, RZ, -R24 ;  /* 0x000000ffff1a2224 */ /* 0x000fc800078e0a18 */
[----:B-1----:R-:W-:-:S04]  /*7380*/  @P2 IMAD R26, R51, R26, R27 ;  /* 0x0000001a331a2224 */ /* 0x002fc800078e021b */
[----:B--2---:R-:W-:-:S07]  /*7390*/  @P2 IMAD R40, R26, R49, R40 ;  /* 0x000000311a282224 */ /* 0x004fce00078e0228 */
.L_x_1653:
        /* <DEDUP_REMOVED lines=281> */
.L_x_1654:
        /* <DEDUP_REMOVED lines=281> */
.L_x_1655:
        /* <DEDUP_REMOVED lines=281> */
.L_x_1656:
[----:B------:R-:W-:-:S04]  /*a850*/  LOP3.LUT R29, R40, 0xfffffff0, RZ, 0xc0, !PT ;  /* 0xfffffff0281d7812 */ /* 0x000fc800078ec0ff */
[----:B------:R-:W-:-:S05]  /*a860*/  IADD3 R28, P1, R32, R29, RZ ;  /* 0x0000001d201c7210 */ /* 0x000fca0007f3e0ff */
[----:B------:R-:W-:-:S06]  /*a870*/  IMAD.X R29, RZ, RZ, R33, P1 ;  /* 0x000000ffff1d7224 */ /* 0x000fcc00008e0621 */
[----:B------:R-:W5:Y:S02]  /*a880*/  LDG.E.128 R28, desc[UR60][R28.64] ;  /* 0x0000003c1c1c7981 */ /* 0x000f64000c1e1d00 */
.L_x_1652:
[----:B------:R-:W-:Y:S05]  /*a890*/  BSYNC B0 ;  /* 0x0000000000007941 */ /* 0x000fea0003800000 */
.L_x_1651:
[----:B------:R-:W-:Y:S04]  /*a8a0*/  BSSY B0, `(.L_x_1657) ;  /* 0x000001a000007945 */ /* 0x000fe80003800000 */
[----:B------:R-:W-:Y:S05]  /*a8b0*/  @P0 BRA `(.L_x_1658) ;  /* 0x0000000000600947 */ /* 0x000fea0003800000 */
[----:B------:R-:W-:Y:S02]  /*a8c0*/  IADD3 R3, R3, R6, RZ ;  /* 0x0000000603037210 */ /* 0x000fe40007ffe0ff */
[----:B-----5:R-:W-:Y:S02]  /*a8d0*/  IADD3 R36, P1, R24, R36, RZ ;  /* 0x0000002418247210 */ /* 0x020fe40007f3e0ff */
[----:B------:R-:W-:Y:S02]  /*a8e0*/  ISETP.GE.U32.AND P0, PT, R3, R8, PT ;  /* 0x000000080300720c */ /* 0x000fe40003f06070 */
[----:B------:R-:W-:Y:S01]  /*a8f0*/  IADD3 R16, P2, R26, R16, RZ ;  /* 0x000000101a107210 */ /* 0x000fe20007f5e0ff */
[----:B------:R-:W-:-:S03]  /*a900*/  IMAD.X R34, R25, 0x1, R34, P1 ;  /* 0x0000000119227824 */ /* 0x000fc600008e0622 */
[----:B------:R-:W-:-:S07]  /*a910*/  IADD3.X R10, R27, R10, RZ, P2, !PT ;  /* 0x0000000a1b0a7210 */ /* 0x000fce00017fe4ff */
[----:B------:R-:W-:Y:S05]  /*a920*/  @P0 BRA `(.L_x_1658) ;  /* 0x0000000000440947 */ /* 0x000fea0003800000 */
[----:B------:R-:W-:Y:S01]  /*a930*/  IMAD.IADD R3, R3, 0x1, R6 ;  /* 0x0000000103037824 */ /* 0x000fe200078e0206 */
[----:B------:R-:W-:Y:S02]  /*a940*/  IADD3 R39, P2, R22, R39, RZ ;  /* 0x0000002716277210 */ /* 0x000fe40007f5e0ff */
[----:B------:R-:W-:Y:S02]  /*a950*/  IADD3 R45, P1, R20, R45, RZ ;  /* 0x0000002d142d7210 */ /* 0x000fe40007f3e0ff */
[----:B------:R-:W-:Y:S01]  /*a960*/  ISETP.GE.U32.AND P0, PT, R3, R8, PT ;  /* 0x000000080300720c */ /* 0x000fe20003f06070 */
[----:B------:R-:W-:Y:S01]  /*a970*/  IMAD.X R41, R23, 0x1, R41, P2 ;  /* 0x0000000117297824 */ /* 0x000fe200010e0629 */
[----:B------:R-:W-:-:S11]  /*a980*/  IADD3.X R47, R21, R47, RZ, P1, !PT ;  /* 0x0000002f152f7210 */ /* 0x000fd60000ffe4ff */
[----:B------:R-:W-:Y:S05]  /*a990*/  @P0 BRA `(.L_x_1658) ;  /* 0x0000000000280947 */ /* 0x000fea0003800000 */
[----:B------:R-:W-:Y:S02]  /*a9a0*/  IADD3 R3, R3, R6, RZ ;  /* 0x0000000603037210 */ /* 0x000fe40007ffe0ff */
[----:B------:R-:W-:Y:S02]  /*a9b0*/  IADD3 R35, P1, R12, R35, RZ ;  /* 0x000000230c237210 */ /* 0x000fe40007f3e0ff */
[----:B------:R-:W-:Y:S02]  /*a9c0*/  ISETP.GE.U32.AND P0, PT, R3, R8, PT ;  /* 0x000000080300720c */ /* 0x000fe40003f06070 */
[----:B------:R-:W-:Y:S01]  /*a9d0*/  IADD3 R9, P2, R14, R9, RZ ;  /* 0x000000090e097210 */ /* 0x000fe20007f5e0ff */
[----:B------:R-:W-:-:S03]  /*a9e0*/  IMAD.X R37, R13, 0x1, R37, P1 ;  /* 0x000000010d257824 */ /* 0x000fc600008e0625 */
[----:B------:R-:W-:-:S07]  /*a9f0*/  IADD3.X R11, R15, R11, RZ, P2, !PT ;  /* 0x0000000b0f0b7210 */ /* 0x000fce00017fe4ff */
[----:B------:R-:W-:Y:S02]  /*aa00*/  @!P0 IADD3 R5, P3, R28, R5, RZ ;  /* 0x000000051c058210 */ /* 0x000fe40007f7e0ff */
[----:B------:R-:W-:-:S03]  /*aa10*/  @!P0 IADD3 R4, P4, R30, R4, RZ ;  /* 0x000000041e048210 */ /* 0x000fc60007f9e0ff */
[----:B------:R-:W-:Y:S01]  /*aa20*/  @!P0 IMAD.X R7, R29, 0x1, R7, P3 ;  /* 0x000000011d078824 */ /* 0x000fe200018e0607 */
[----:B------:R-:W-:-:S09]  /*aa30*/  @!P0 IADD3.X R0, R31, R0, RZ, P4, !PT ;  /* 0x000000001f008210 */ /* 0x000fd200027fe4ff */
.L_x_1658:
[----:B------:R-:W-:Y:S05]  /*aa40*/  BSYNC B0 ;  /* 0x0000000000007941 */ /* 0x000fea0003800000 */
.L_x_1657:
[----:B------:R-:W-:Y:S02]  /*aa50*/  IADD3 R9, P2, P3, R9, R39, R16 ;  /* 0x0000002709097210 */ /* 0x000fe40007b5e010 */
[----:B-----5:R-:W-:Y:S02]  /*aa60*/  IADD3 R12, P0, P1, R35, R45, R36 ;  /* 0x0000002d230c7210 */ /* 0x020fe4000791e024 */
[----:B------:R-:W-:Y:S02]  /*aa70*/  IADD3 R16, P4, R9, R4, RZ ;  /* 0x0000000409107210 */ /* 0x000fe40007f9e0ff */
[----:B------:R-:W-:Y:S02]  /*aa80*/  IADD3.X R11, R11, R41, R10, P2, P3 ;  /* 0x000000290b0b7210 */ /* 0x000fe400017e640a */
[----:B------:R-:W-:Y:S02]  /*aa90*/  IADD3 R12, P5, R12, R5, RZ ;  /* 0x000000050c0c7210 */ /* 0x000fe40007fbe0ff */
[----:B------:R-:W-:Y:S01]  /*aaa0*/  IADD3.X R34, R37, R47, R34, P0, P1 ;  /* 0x0000002f25227210 */ /* 0x000fe200007e2422 */
[----:B------:R-:W-:-:S03]  /*aab0*/  IMAD.X R35, R11, 0x1, R0, P4 ;  /* 0x000000010b237824 */ /* 0x000fc600020e0600 */
[----:B------:R-:W-:Y:S01]  /*aac0*/  IADD3.X R13, R34, R7, RZ, P5, !PT ;  /* 0x00000007220d7210 */ /* 0x000fe20002ffe4ff */
[----:B------:R-:W-:Y:S06]  /*aad0*/  BRA `(.L_x_1626) ;  /* 0x0000001000207947 */ /* 0x000fec0003800000 */
.L_x_1643:
        /* <DEDUP_REMOVED lines=28> */
.L_x_1661:
        /* <DEDUP_REMOVED lines=13> */
[----:B------:R-:W2:Y:S02]  /*ad70*/  LDG.E.128 R24, desc[UR60][R24.64] ;  /* 0x0000003c18187981 */ /* 0x000ea4000c1e1d00 */
[--C-:B------:R-:W-:Y:S02]  /*ad80*/  IMAD.WIDE.U32 R12, R15, 0x10, R32.reuse ;  /* 0x000000100f0c7825 */ /* 0x100fe400078e0020 */
[----:B------:R-:W3:Y:S02]  /*ad90*/  LDG.E.128 R28, desc[UR60][R28.64] ;  /* 0x0000003c1c1c7981 */ /* 0x000ee4000c1e1d00 */
[----:B------:R-:W-:Y:S02]  /*ada0*/  IMAD.WIDE.U32 R20, R21, 0x10, R32 ;  /* 0x0000001015147825 */ /* 0x000fe400078e0020 */
[----:B------:R-:W4:Y:S04]  /*adb0*/  LDG.E.128 R12, desc[UR60][R12.64] ;  /* 0x0000003c0c0c7981 */ /* 0x000f28000c1e1d00 */
[----:B------:R-:W5:Y:S01]  /*adc0*/  LDG.E.128 R20, desc[UR60][R20.64] ;  /* 0x0000003c14147981 */ /* 0x000f62000c1e1d00 */
[----:B------:R-:W-:-:S05]  /*add0*/  IADD3 R3, R3, R6, RZ ;  /* 0x0000000603037210 */ /* 0x000fca0007ffe0ff */
[----:B------:R-:W-:-:S05]  /*ade0*/  IMAD R47, R6, 0x3, R3 ;  /* 0x00000003062f7824 */ /* 0x000fca00078e0203 */
[----:B------:R-:W-:Y:S02]  /*adf0*/  ISETP.GE.U32.AND P0, PT, R47, R8, PT ;  /* 0x000000082f00720c */ /* 0x000fe40003f06070 */
[----:B--2---:R-:W-:Y:S02]  /*ae00*/  IADD3 R36, P1, R24, R36, RZ ;  /* 0x0000002418247210 */ /* 0x004fe40007f3e0ff */
[----:B------:R-:W-:-:S03]  /*ae10*/  IADD3 R16, P2, R26, R16, RZ ;  /* 0x000000101a107210 */ /* 0x000fc60007f5e0ff */
[----:B------:R-:W-:Y:S01]  /*ae20*/  IMAD.X R34, R25, 0x1, R34, P1 ;  /* 0x0000000119227824 */ /* 0x000fe200008e0622 */
[----:B------:R-:W-:Y:S02]  /*ae30*/  IADD3.X R10, R27, R10, RZ, P2, !PT ;  /* 0x0000000a1b0a7210 */ /* 0x000fe400017fe4ff */
[----:B---3--:R-:W-:Y:S02]  /*ae40*/  IADD3 R7, P1, R28, R7, RZ ;  /* 0x000000071c077210 */ /* 0x008fe40007f3e0ff */
[----:B----4-:R-:W-:Y:S02]  /*ae50*/  IADD3 R37, P3, R12, R37, RZ ;  /* 0x000000250c257210 */ /* 0x010fe40007f7e0ff */
[----:B-----5:R-:W-:Y:S02]  /*ae60*/  IADD3 R45, P5, R20, R45, RZ ;  /* 0x0000002d142d7210 */ /* 0x020fe40007fbe0ff */
[----:B------:R-:W-:Y:S02]  /*ae70*/  IADD3 R11, P2, R30, R11, RZ ;  /* 0x0000000b1e0b7210 */ /* 0x000fe40007f5e0ff */
[----:B------:R-:W-:-:S02]  /*ae80*/  IADD3 R41, P4, R14, R41, RZ ;  /* 0x000000290e297210 */ /* 0x000fc40007f9e0ff */
[----:B------:R-:W-:Y:S01]  /*ae90*/  IADD3 R4, P6, R22, R4, RZ ;  /* 0x0000000416047210 */ /* 0x000fe20007fde0ff */
[----:B------:R-:W-:Y:S01]  /*aea0*/  IMAD.X R5, R29, 0x1, R5, P1 ;  /* 0x000000011d057824 */ /* 0x000fe200008e0605 */
[----:B------:R-:W-:Y:S01]  /*aeb0*/  IADD3.X R9, R31, R9, RZ, P2, !PT ;  /* 0x000000091f097210 */ /* 0x000fe200017fe4ff */
[----:B------:R-:W-:Y:S01]  /*aec0*/  IMAD.X R35, R13, 0x1, R35, P3 ;  /* 0x000000010d237824 */ /* 0x000fe200018e0623 */
[----:B------:R-:W-:Y:S01]  /*aed0*/  IADD3.X R39, R15, R39, RZ, P4, !PT ;  /* 0x000000270f277210 */ /* 0x000fe200027fe4ff */
[----:B------:R-:W-:Y:S01]  /*aee0*/  IMAD.X R43, R21, 0x1, R43, P5 ;  /* 0x00000001152b7824 */ /* 0x000fe200028e062b */
[----:B------:R-:W-:Y:S01]  /*aef0*/  IADD3.X R0, R23, R0, RZ, P6, !PT ;  /* 0x0000000017007210 */ /* 0x000fe200037fe4ff */
[----:B------:R-:W-:Y:S06]  /*af00*/  @!P0 BRA `(.L_x_1661) ;  /* 0xfffffffc00648947 */ /* 0x000fec000383ffff */
[----:B------:R-:W-:Y:S05]  /*af10*/  BSYNC B1 ;  /* 0x0000000000017941 */ /* 0x000fea0003800000 */
.L_x_1660:
[----:B------:R-:W-:Y:S05]  /*af20*/  BSYNC B0 ;  /* 0x0000000000007941 */ /* 0x000fea0003800000 */
.L_x_1659:
        /* <DEDUP_REMOVED lines=27> */
.L_x_1663:
[----:B------:R-:W-:Y:S05]  /*b0e0*/  BSYNC B0 ;  /* 0x0000000000007941 */ /* 0x000fea0003800000 */
.L_x_1662:
        /* <DEDUP_REMOVED lines=26> */
.L_x_1665:
[----:B------:R-:W-:Y:S05]  /*b290*/  BSYNC B0 ;  /* 0x0000000000007941 */ /* 0x000fea0003800000 */
.L_x_1664:
        /* <DEDUP_REMOVED lines=9> */
.L_x_1642:
[----:B------:R-:W0:Y:S01]  /*b330*/  LDC R4, c[0x0][0x22c] ;  /* 0x00008b00ff047b82 */ /* 0x000e220000000800 */
[----:B------:R-:W-:Y:S01]  /*b340*/  BSSY B0, `(.L_x_1666) ;  /* 0x0000046000007945 */ /* 0x000fe20003800000 */
[----:B------:R-:W-:-:S06]  /*b350*/  IMAD.MOV.U32 R49, RZ, RZ, R3 ;  /* 0x000000ffff317224 */ /* 0x000fcc00078e0003 */
[----:B------:R-:W1:Y:S08]  /*b360*/  LDC R0, c[0x0][0x218] ;  /* 0x00008600ff007b82 */ /* 0x000e700000000800 */
[----:B------:R-:W2:Y:S01]  /*b370*/  LDC R6, c[0x0][0x21c] ;  /* 0x00008700ff067b82 */ /* 0x000ea20000000800 */
[----:B0-----:R-:W-:-:S05]  /*b380*/  IMAD R5, R4, 0x3, R3 ;  /* 0x0000000304057824 */ /* 0x001fca00078e0203 */
[----:B------:R-:W-:Y:S02]  /*b390*/  ISETP.GE.U32.AND P0, PT, R5, R8, PT ;  /* 0x000000080500720c */ /* 0x000fe40003f06070 */
[-C--:B-1----:R-:W-:Y:S01]  /*b3a0*/  MOV R11, R0.reuse ;  /* 0x00000000000b7202 */ /* 0x082fe20000000f00 */
[--C-:B------:R-:W-:Y:S01]  /*b3b0*/  IMAD.MOV.U32 R9, RZ, RZ, R0.reuse ;  /* 0x000000ffff097224 */ /* 0x100fe200078e0000 */
[-C--:B------:R-:W-:Y:S01]  /*b3c0*/  MOV R7, R0.reuse ;  /* 0x0000000000077202 */ /* 0x080fe20000000f00 */
[--C-:B------:R-:W-:Y:S01]  /*b3d0*/  IMAD.MOV.U32 R5, RZ, RZ, R0.reuse ;  /* 0x000000ffff057224 */ /* 0x100fe200078e0000 */
[-C--:B------:R-:W-:Y:S01]  /*b3e0*/  MOV R3, R0.reuse ;  /* 0x0000000000037202 */ /* 0x080fe20000000f00 */
[----:B------:R-:W-:Y:S01]  /*b3f0*/  IMAD.MOV.U32 R47, RZ, RZ, R0 ;  /* 0x000000ffff2f7224 */ /* 0x000fe200078e0000 */
[----:B------:R-:W-:Y:S01]  /*b400*/  MOV R16, R0 ;  /* 0x0000000000107202 */ /* 0x000fe20000000f00 */
[--C-:B--2---:R-:W-:Y:S01]  /*b410*/  IMAD.MOV.U32 R35, RZ, RZ, R6.reuse ;  /* 0x000000ffff237224 */ /* 0x104fe200078e0006 */
        /* <DEDUP_REMOVED lines=18> */
[----:B------:R-:W-:Y:S01]  /*b540*/  MOV R45, R6 ;  /* 0x00000006002d7202 */ /* 0x000fe20000000f00 */
[----:B------:R-:W-:-:S07]  /*b550*/  IMAD.MOV.U32 R10, RZ, RZ, R6 ;  /* 0x000000ffff0a7224 */ /* 0x000fce00078e0006 */
.L_x_1668:
[----:B------:R-:W-:Y:S02]  /*b560*/  IADD3 R13, R49, R4, RZ ;  /* 0x00000004310d7210 */ /* 0x000fe40007ffe0ff */
[----:B------:R-:W-:Y:S02]  /*b570*/  SHF.R.U32.HI R25, RZ, 0x1, R49 ;  /* 0x00000001ff197819 */ /* 0x000fe40000011631 */
[----:B------:R-:W-:Y:S01]  /*b580*/  SHF.R.U32.HI R29, RZ, 0x1, R13 ;  /* 0x00000001ff1d7819 */ /* 0x000fe2000001160d */
[----:B------:R-:W-:Y:S02]  /*b590*/  IMAD.IADD R15, R13, 0x1, R4 ;  /* 0x000000010d0f7824 */ /* 0x000fe400078e0204 */
[----:B------:R-:W-:-:S03]  /*b5a0*/  IMAD.WIDE.U32 R24, R25, 0x10, R32 ;  /* 0x0000001019187825 */ /* 0x000fc600078e0020 */
[----:B------:R-:W-:Y:S02]  /*b5b0*/  IADD3 R49, R15, R4, RZ ;  /* 0x000000040f317210 */ /* 0x000fe40007ffe0ff */
[----:B------:R-:W-:Y:S01]  /*b5c0*/  SHF.R.U32.HI R13, RZ, 0x1, R15 ;  /* 0x00000001ff0d7819 */ /* 0x000fe2000001160f */
[----:B------:R-:W2:Y:S01]  /*b5d0*/  LDG.E.128 R24, desc[UR60][R24.64] ;  /* 0x0000003c18187981 */ /* 0x000ea2000c1e1d00 */
[----:B------:R-:W-:Y:S01]  /*b5e0*/  SHF.R.U32.HI R21, RZ, 0x1, R49 ;  /* 0x00000001ff157819 */ /* 0x000fe20000011631 */
[----:B------:R-:W-:-:S04]  /*b5f0*/  IMAD.WIDE.U32 R28, R29, 0x10, R32 ;  /* 0x000000101d1c7825 */ /* 0x000fc800078e0020 */
[--C-:B------:R-:W-:Y:S02]  /*b600*/  IMAD.WIDE.U32 R12, R13, 0x10, R32.reuse ;  /* 0x000000100d0c7825 */ /* 0x100fe400078e0020 */
[----:B------:R-:W3:Y:S02]  /*b610*/  LDG.E.128 R28, desc[UR60][R28.64] ;  /* 0x0000003c1c1c7981 */ /* 0x000ee4000c1e1d00 */
[----:B------:R-:W-:Y:S02]  /*b620*/  IMAD.WIDE.U32 R20, R21, 0x10, R32 ;  /* 0x0000001015147825 */ /* 0x000fe400078e0020 */
[----:B------:R-:W4:Y:S04]  /*b630*/  LDG.E.128 R12, desc[UR60][R12.64] ;  /* 0x0000003c0c0c7981 */ /* 0x000f28000c1e1d00 */
[----:B------:R-:W5:Y:S01]  /*b640*/  LDG.E.128 R20, desc[UR60][R20.64] ;  /* 0x0000003c14147981 */ /* 0x000f62000c1e1d00 */
[----:B------:R-:W-:-:S04]  /*b650*/  IMAD.IADD R49, R49, 0x1, R4 ;  /* 0x0000000131317824 */ /* 0x000fc800078e0204 */
[----:B------:R-:W-:-:S05]  /*b660*/  IMAD R51, R4, 0x3, R49 ;  /* 0x0000000304337824 */ /* 0x000fca00078e0231 */
[----:B------:R-:W-:Y:S02]  /*b670*/  ISETP.GE.U32.AND P0, PT, R51, R8, PT ;  /* 0x000000083300720c */ /* 0x000fe40003f06070 */
[----:B--2---:R-:W-:Y:S02]  /*b680*/  IADD3 R47, P2, R26, R47, RZ ;  /* 0x0000002f1a2f7210 */ /* 0x004fe40007f5e0ff */
[----:B------:R-:W-:-:S03]  /*b690*/  IADD3 R16, P1, R24, R16, RZ ;  /* 0x0000001018107210 */ /* 0x000fc60007f3e0ff */
[----:B------:R-:W-:Y:S01]  /*b6a0*/  IMAD.X R6, R27, 0x1, R6, P2 ;  /* 0x000000011b067824 */ /* 0x000fe200010e0606 */
[----:B------:R-:W-:Y:S02]  /*b6b0*/  IADD3.X R10, R25, R10, RZ, P1, !PT ;  /* 0x0000000a190a7210 */ /* 0x000fe40000ffe4ff */
[----:B---3--:R-:W-:Y:S02]  /*b6c0*/  IADD3 R0, P2, R30, R0, RZ ;  /* 0x000000001e007210 */ /* 0x008fe40007f5e0ff */
[----:B------:R-:W-:Y:S02]  /*b6d0*/  IADD3 R3, P1, R28, R3, RZ ;  /* 0x000000031c037210 */ /* 0x000fe40007f3e0ff */
[----:B----4-:R-:W-:Y:S02]  /*b6e0*/  IADD3 R7, P4, R14, R7, RZ ;  /* 0x000000070e077210 */ /* 0x010fe40007f9e0ff */
[----:B------:R-:W-:Y:S02]  /*b6f0*/  IADD3 R5, P3, R12, R5, RZ ;  /* 0x000000050c057210 */ /* 0x000fe40007f7e0ff */
[----:B-----5:R-:W-:-:S02]  /*b700*/  IADD3 R11, P6, R22, R11, RZ ;  /* 0x0000000b160b7210 */ /* 0x020fc40007fde0ff */
        /* <DEDUP_REMOVED lines=9> */
.L_x_1667:
[----:B------:R-:W-:Y:S05]  /*b7a0*/  BSYNC B0 ;  /* 0x0000000000007941 */ /* 0x000fea0003800000 */
.L_x_1666:
        /* <DEDUP_REMOVED lines=12> */
[----:B------:R-:W-:-:S05]  /*b870*/  IMAD.IADD R51, R51, 0x1, R4 ;  /* 0x0000000133337824 */ /* 0x000fca00078e0204 */
        /* <DEDUP_REMOVED lines=10> */
.L_x_1670:
[----:B------:R-:W-:Y:S05]  /*b920*/  BSYNC B0 ;  /* 0x0000000000007941 */ /* 0x000fea0003800000 */
.L_x_1669:
[----:B------:R-:W-:Y:S04]  /*b930*/  BSSY B0, `(.L_x_1671) ;  /* 0x000001a000007945 */ /* 0x000fe80003800000 */
[----:B------:R-:W-:Y:S05]  /*b940*/  @P1 BRA `(.L_x_1672) ;  /* 0x0000000000601947 */ /* 0x000fea0003800000 */
[----:B------:R-:W-:Y:S01]  /*b950*/  IMAD.IADD R49, R49, 0x1, R4 ;  /* 0x0000000131317824 */ /* 0x000fe200078e0204 */
[----:B-----5:R-:W-:Y:S02]  /*b960*/  IADD3 R47, P2, R26, R47, RZ ;  /* 0x0000002f1a2f7210 */ /* 0x020fe40007f5e0ff */
        /* <DEDUP_REMOVED lines=18> */
[----:B------:R-:W-:Y:S02]  /*ba90*/  @!P0 IADD3 R11, P4, R22, R11, RZ ;  /* 0x0000000b160b8210 */ /* 0x000fe40007f9e0ff */
[----:B------:R-:W-:-:S03]  /*baa0*/  @!P0 IADD3 R9, P3, R20, R9, RZ ;  /* 0x0000000914098210 */ /* 0x000fc60007f7e0ff */
[----:B------:R-:W-:Y:S01]  /*bab0*/  @!P0 IMAD.X R35, R23, 0x1, R35, P4 ;  /* 0x0000000117238824 */ /* 0x000fe200020e0623 */
[----:B------:R-:W-:-:S09]  /*bac0*/  @!P0 IADD3.X R37, R21, R37, RZ, P3, !PT ;  /* 0x0000002515258210 */ /* 0x000fd20001ffe4ff */
.L_x_1672:
[----:B------:R-:W-:Y:S05]  /*bad0*/  BSYNC B0 ;  /* 0x0000000000007941 */ /* 0x000fea0003800000 */
.L_x_1671:
[----:B-----5:R-:W-:Y:S02]  /*bae0*/  IADD3 R12, P0, P1, R5, R3, R16 ;  /* 0x00000003050c7210 */ /* 0x020fe4000791e010 */
[----:B------:R-:W-:Y:S02]  /*baf0*/  IADD3 R0, P2, P3, R7, R0, R47 ;  /* 0x0000000007007210 */ /* 0x000fe40007b5e02f */
[----:B------:R-:W-:Y:S02]  /*bb00*/  IADD3 R12, P5, R9, R12, RZ ;  /* 0x0000000c090c7210 */ /* 0x000fe40007fbe0ff */
[----:B------:R-:W-:Y:S02]  /*bb10*/  IADD3.X R10, R41, R45, R10, P0, P1 ;  /* 0x0000002d290a7210 */ /* 0x000fe400007e240a */
[----:B------:R-:W-:Y:S02]  /*bb20*/  IADD3 R16, P4, R11, R0, RZ ;  /* 0x000000000b107210 */ /* 0x000fe40007f9e0ff */
[----:B------:R-:W-:Y:S01]  /*bb30*/  IADD3.X R6, R39, R43, R6, P2, P3 ;  /* 0x0000002b27067210 */ /* 0x000fe200017e6406 */
[----:B------:R-:W-:-:S03]  /*bb40*/  IMAD.X R13, R37, 0x1, R10, P5 ;  /* 0x00000001250d7824 */ /* 0x000fc600028e060a */
[----:B------:R-:W-:-:S07]  /*bb50*/  IADD3.X R35, R35, R6, RZ, P4, !PT ;  /* 0x0000000623237210 */ /* 0x000fce00027fe4ff */
.L_x_1626:
[----:B------:R-:W-:Y:S05]  /*bb60*/  BSYNC B6 ;  /* 0x0000000000067941 */ /* 0x000fea0003800000 */
.L_x_1625:
[----:B------:R-:W-:Y:S02]  /*bb70*/  ULDC UR4, c[0x0][0x23c] ;  /* 0x00008f0000047ab9 */ /* 0x000fe40000000800 */
[----:B------:R-:W-:-:S13]  /*bb80*/  ISETP.NE.AND P0, PT, RZ, UR4, PT ;  /* 0x00000004ff007c0c */ /* 0x000fda000bf05270 */
[----:B------:R-:W-:Y:S05]  /*bb90*/  @!P0 BRA `(.L_x_1673) ;  /* 0x0000000000908947 */ /* 0x000fea0003800000 */
[----:B------:R-:W1:Y:S01]  /*bba0*/  S2R R4, SR_CgaCtaId ;  /* 0x0000000000047919 */ /* 0x000e620000008800 */
[----:B------:R-:W2:Y:S01]  /*bbb0*/  LDC R10, c[0x0][RZ] ;  /* 0x00000000ff0a7b82 */ /* 0x000ea20000000800 */
[----:B------:R-:W-:Y:S01]  /*bbc0*/  MOV R0, 0x400 ;  /* 0x0000040000007802 */ /* 0x000fe20000000f00 */
[----:B------:R-:W-:Y:S01]  /*bbd0*/  IMAD.MOV.U32 R15, RZ, RZ, R35 ;  /* 0x000000ffff0f7224 */ /* 0x000fe200078e0023 */
[----:B------:R-:W-:Y:S02]  /*bbe0*/  MOV R14, R16 ;  /* 0x00000010000e7202 */ /* 0x000fe40000000f00 */
[----:B------:R-:W-:-:S03]  /*bbf0*/  IADD3 R3, R0, 0x10, RZ ;  /* 0x0000001000037810 */ /* 0x000fc60007ffe0ff */
[----:B------:R-:W3:Y:S01]  /*bc00*/  LDC R11, c[0x0][0x4] ;  /* 0x00000100ff0b7b82 */ /* 0x000ee20000000800 */
[----:B--2---:R-:W-:Y:S01]  /*bc10*/  IMAD R0, R2, R10, R17 ;  /* 0x0000000a02007224 */ /* 0x004fe200078e0211 */
[----:B-1----:R-:W-:-:S05]  /*bc20*/  LEA R3, R4, R3, 0x18 ;  /* 0x0000000304037211 */ /* 0x002fca00078ec0ff */
[----:B------:R-:W-:Y:S01]  /*bc30*/  IMAD R9, R0, 0x10, R3 ;  /* 0x0000001000097824 */ /* 0x000fe200078e0203 */
[----:B---3--:R-:W-:-:S04]  /*bc40*/  SHF.R.U32.HI R0, RZ, 0x1, R11 ;  /* 0x00000001ff007819 */ /* 0x008fc8000001160b */
[----:B------:R1:W-:Y:S01]  /*bc50*/  STS.128 [R9], R12 ;  /* 0x0000000c09007388 */ /* 0x0003e20000000c00 */
[----:B------:R-:W-:-:S13]  /*bc60*/  ISETP.NE.AND P0, PT, R0, RZ, PT ;  /* 0x000000ff0000720c */ /* 0x000fda0003f05270 */
[----:B------:R-:W-:Y:S05]  /*bc70*/  @!P0 BRA `(.L_x_1673) ;  /* 0x0000000000588947 */ /* 0x000fea0003800000 */
.L_x_1676:
        /* <DEDUP_REMOVED lines=11> */
[----:B------:R-:W2:Y:S02]  /*bd30*/  LDS.128 R4, [R0] ;  /* 0x0000000000047984 */ /* 0x000ea40000000c00 */
[----:B--2---:R-:W-:Y:S02]  /*bd40*/  IADD3 R16, P2, R6, R16, RZ ;  /* 0x0000001006107210 */ /* 0x004fe40007f5e0ff */
[----:B-1----:R-:W-:Y:S02]  /*bd50*/  IADD3 R12, P0, R4, R12, RZ ;  /* 0x0000000c040c7210 */ /* 0x002fe40007f1e0ff */
[----:B------:R-:W-:Y:S01]  /*bd60*/  MOV R14, R16 ;  /* 0x00000010000e7202 */ /* 0x000fe20000000f00 */
[----:B------:R-:W-:Y:S01]  /*bd70*/  IMAD.X R35, R7, 0x1, R35, P2 ;  /* 0x0000000107237824 */ /* 0x000fe200010e0623 */
[----:B------:R-:W-:-:S03]  /*bd80*/  IADD3.X R13, R5, R13, RZ, P0, !PT ;  /* 0x0000000d050d7210 */ /* 0x000fc600007fe4ff */
[----:B------:R-:W-:-:S05]  /*bd90*/  IMAD.MOV.U32 R15, RZ, RZ, R35 ;  /* 0x000000ffff0f7224 */ /* 0x000fca00078e0023 */
[----:B------:R2:W-:Y:S02]  /*bda0*/  STS.128 [R9], R12 ;  /* 0x0000000c09007388 */ /* 0x0005e40000000c00 */
.L_x_1675:
[----:B------:R-:W-:Y:S05]  /*bdb0*/  BSYNC B0 ;  /* 0x0000000000007941 */ /* 0x000fea0003800000 */
.L_x_1674:
[----:B------:R-:W-:Y:S01]  /*bdc0*/  MOV R0, R8 ;  /* 0x0000000800007202 */ /* 0x000fe20000000f00 */
[----:B------:R-:W-:Y:S06]  /*bdd0*/  @P1 BRA `(.L_x_1676) ;  /* 0xfffffffc00a81947 */ /* 0x000fec000383ffff */
.L_x_1673:
[----:B------:R-:W-:Y:S02]  /*bde0*/  ULDC UR4, c[0x0][0x238] ;  /* 0x00008e0000047ab9 */ /* 0x000fe40000000800 */
[----:B------:R-:W-:-:S13]  /*bdf0*/  ISETP.NE.AND P0, PT, RZ, UR4, PT ;  /* 0x00000004ff007c0c */ /* 0x000fda000bf05270 */
[----:B------:R-:W-:Y:S05]  /*be00*/  @!P0 BRA `(.L_x_1677) ;  /* 0x0000000000e08947 */ /* 0x000fea0003800000 */
[----:B-12---:R-:W1:Y:S02]  /*be10*/  LDC R9, c[0x0][RZ] ;  /* 0x00000000ff097b82 */ /* 0x006e640000000800 */
[----:B-1----:R-:W-:Y:S01]  /*be20*/  ISETP.GT.AND P0, PT, R9, 0x20, PT ;  /* 0x000000200900780c */ /* 0x002fe20003f04270 */
[----:B------:R-:W-:-:S12]  /*be30*/  IMAD.MOV.U32 R0, RZ, RZ, R9 ;  /* 0x000000ffff007224 */ /* 0x000fd800078e0009 */
[----:B------:R-:W-:Y:S05]  /*be40*/  @!P0 BRA `(.L_x_1678) ;  /* 0x0000000000908947 */ /* 0x000fea0003800000 */
[----:B------:R-:W1:Y:S01]  /*be50*/  S2UR UR5, SR_CgaCtaId ;  /* 0x00000000000579c3 */ /* 0x000e620000008800 */
[----:B------:R-:W-:Y:S01]  /*be60*/  UMOV UR4, 0x400 ;  /* 0x0000040000047882 */ /* 0x000fe20000000000 */
[----:B------:R-:W-:Y:S01]  /*be70*/  IMAD R0, R2, R9, R17 ;  /* 0x0000000902007224 */ /* 0x000fe200078e0211 */
[----:B------:R-:W-:Y:S01]  /*be80*/  UIADD3 UR4, UR4, 0x10, URZ ;  /* 0x0000001004047890 */ /* 0x000fe2000fffe03f */
[----:B------:R-:W-:Y:S01]  /*be90*/  MOV R14, R16 ;  /* 0x00000010000e7202 */ /* 0x000fe20000000f00 */
[----:B------:R-:W-:Y:S02]  /*bea0*/  IMAD.MOV.U32 R15, RZ, RZ, R35 ;  /* 0x000000ffff0f7224 */ /* 0x000fe400078e0023 */
        /* <DEDUP_REMOVED lines=9> */
.L_x_1681:
[----:B------:R-:W-:Y:S01]  /*bf40*/  IADD3 R4, R17, R0, RZ ;  /* 0x0000000011047210 */ /* 0x000fe20007ffe0ff */
[----:B------:R-:W-:Y:S05]  /*bf50*/  WARPSYNC.ALL ;  /* 0x0000000000007948 */ /* 0x000fea0003800000 */
[----:B------:R-:W-:Y:S01]  /*bf60*/  BAR.SYNC.DEFER_BLOCKING 0x0 ;  /* 0x0000000000007b1d */ /* 0x000fe20000010000 */
[----:B------:R-:W-:-:S04]  /*bf70*/  ISETP.GE.U32.AND P0, PT, R4, R9, PT ;  /* 0x000000090400720c */ /* 0x000fc80003f06070 */
[----:B------:R-:W-:Y:S01]  /*bf80*/  ISETP.GE.U32.OR P0, PT, R17, R0, P0 ;  /* 0x000000001100720c */ /* 0x000fe20000706470 */
[----:B------:R-:W-:-:S12]  /*bf90*/  BSSY B0, `(.L_x_1679) ;  /* 0x000000b000007945 */ /* 0x000fd80003800000 */
[----:B-1----:R-:W-:Y:S05]  /*bfa0*/  @P0 BRA `(.L_x_1680) ;  /* 0x0000000000240947 */ /* 0x002fea0003800000 */
[----:B------:R-:W-:-:S06]  /*bfb0*/  IMAD R4, R0, 0x10, R3 ;  /* 0x0000001000047824 */ /* 0x000fcc00078e0203 */
[----:B------:R-:W1:Y:S02]  /*bfc0*/  LDS.128 R4, [R4] ;  /* 0x0000000004047984 */ /* 0x000e640000000c00 */
[----:B-1----:R-:W-:Y:S02]  /*bfd0*/  IADD3 R16, P1, R6, R16, RZ ;  /* 0x0000001006107210 */ /* 0x002fe40007f3e0ff */
[----:B------:R-:W-:Y:S02]  /*bfe0*/  IADD3 R12, P0, R4, R12, RZ ;  /* 0x0000000c040c7210 */ /* 0x000fe40007f1e0ff */
[----:B------:R-:W-:Y:S01]  /*bff0*/  MOV R14, R16 ;  /* 0x00000010000e7202 */ /* 0x000fe20000000f00 */
[----:B------:R-:W-:Y:S01]  /*c000*/  IMAD.X R35, R7, 0x1, R35, P1 ;  /* 0x0000000107237824 */ /* 0x000fe200008e0623 */
[----:B------:R-:W-:-:S03]  /*c010*/  IADD3.X R13, R5, R13, RZ, P0, !PT ;  /* 0x0000000d050d7210 */ /* 0x000fc600007fe4ff */
[----:B------:R-:W-:-:S05]  /*c020*/  IMAD.MOV.U32 R15, RZ, RZ, R35 ;  /* 0x000000ffff0f7224 */ /* 0x000fca00078e0023 */
[----:B------:R1:W-:Y:S02]  /*c030*/  STS.128 [R3], R12 ;  /* 0x0000000c03007388 */ /* 0x0003e40000000c00 */
.L_x_1680:
[----:B------:R-:W-:Y:S05]  /*c040*/  BSYNC B0 ;  /* 0x0000000000007941 */ /* 0x000fea0003800000 */
.L_x_1679:
[----:B------:R-:W-:-:S04]  /*c050*/  SHF.R.S32.HI R0, RZ, 0x1, R0 ;  /* 0x00000001ff007819 */ /* 0x000fc80000011400 */
[----:B------:R-:W-:-:S13]  /*c060*/  ISETP.GE.AND P0, PT, R0, 0x20, PT ;  /* 0x000000200000780c */ /* 0x000fda0003f06270 */
[----:B------:R-:W-:Y:S05]  /*c070*/  @P0 BRA `(.L_x_1681) ;  /* 0xfffffffc00b00947 */ /* 0x000fea000383ffff */
[----:B------:R-:W-:-:S11]  /*c080*/  HFMA2.MMA R0, -RZ, RZ, 0, 1.9073486328125e-06 ;  /* 0x00000020ff007435 */ /* 0x000fd600000001ff */
.L_x_1678:
[----:B------:R-:W-:Y:S01]  /*c090*/  ISETP.GE.AND P0, PT, R0, 0x2, PT ;  /* 0x000000020000780c */ /* 0x000fe20003f06270 */
[----:B------:R-:W-:Y:S05]  /*c0a0*/  WARPSYNC.ALL ;  /* 0x0000000000007948 */ /* 0x000fea0003800000 */
[----:B------:R-:W-:Y:S07]  /*c0b0*/  BAR.SYNC.DEFER_BLOCKING 0x0 ;  /* 0x0000000000007b1d */ /* 0x000fee0000010000 */
[----:B------:R-:W-:Y:S05]  /*c0c0*/  @!P0 BRA `(.L_x_1677) ;  /* 0x0000000000308947 */ /* 0x000fea0003800000 */
[----:B-1----:R-:W-:-:S07]  /*c0d0*/  IMAD.MOV.U32 R3, RZ, RZ, 0x1 ;  /* 0x00000001ff037424 */ /* 0x002fce00078e00ff */
.L_x_1682:
[----:B------:R-:W1:Y:S04]  /*c0e0*/  SHFL.DOWN PT, R5, R12, R3, 0x1f ;  /* 0x08001f030c057589 */ /* 0x000e6800000e0000 */
[----:B------:R-:W2:Y:S04]  /*c0f0*/  SHFL.DOWN PT, R7, R16, R3, 0x1f ;  /* 0x08001f0310077589 */ /* 0x000ea800000e0000 */
[----:B------:R-:W3:Y:S04]  /*c100*/  SHFL.DOWN PT, R4, R13, R3, 0x1f ;  /* 0x08001f030d047589 */ /* 0x000ee800000e0000 */
[----:B------:R4:W5:Y:S02]  /*c110*/  SHFL.DOWN PT, R6, R35, R3, 0x1f ;  /* 0x08001f0323067589 */ /* 0x00096400000e0000 */
[----:B----4-:R-:W-:-:S02]  /*c120*/  SHF.L.U32 R3, R3, 0x1, RZ ;  /* 0x0000000103037819 */ /* 0x010fc400000006ff */
[----:B-1----:R-:W-:Y:S02]  /*c130*/  IADD3 R12, P1, R5, R12, RZ ;  /* 0x0000000c050c7210 */ /* 0x002fe40007f3e0ff */
[----:B------:R-:W-:Y:S02]  /*c140*/  ISETP.GE.AND P0, PT, R3, R0, PT ;  /* 0x000000000300720c */ /* 0x000fe40003f06270 */
[----:B--2---:R-:W-:Y:S01]  /*c150*/  IADD3 R16, P2, R7, R16, RZ ;  /* 0x0000001007107210 */ /* 0x004fe20007f5e0ff */
[----:B---3--:R-:W-:-:S03]  /*c160*/  IMAD.X R13, R4, 0x1, R13, P1 ;  /* 0x00000001040d7824 */ /* 0x008fc600008e060d */
[----:B-----5:R-:W-:-:S07]  /*c170*/  IADD3.X R35, R6, R35, RZ, P2, !PT ;  /* 0x0000002306237210 */ /* 0x020fce00017fe4ff */
[----:B------:R-:W-:Y:S05]  /*c180*/  @!P0 BRA `(.L_x_1682) ;  /* 0xfffffffc00d48947 */ /* 0x000fea000383ffff */
.L_x_1677:
[----:B------:R-:W3:Y:S01]  /*c190*/  LDC R10, c[0x0][0x3f4] ;  /* 0x0000fd00ff0a7b82 */ /* 0x000ee20000000800 */
[----:B------:R-:W-:Y:S02]  /*c1a0*/  CS2R R22, SRZ ;  /* 0x0000000000167805 */ /* 0x000fe4000001ff00 */
[----:B---3--:R-:W-:-:S13]  /*c1b0*/  ISETP.NE.AND P1, PT, R10, RZ, PT ;  /* 0x000000ff0a00720c */ /* 0x008fda0003f25270 */
        /* <DEDUP_REMOVED lines=274> */
.L_x_1683:
        /* <DEDUP_REMOVED lines=278> */
.L_x_1684:
        /* <DEDUP_REMOVED lines=15> */
[----:B------:R-:W-:Y:S01]  /*e530*/  CS2R R18, SRZ ;  /* 0x0000000000127805 */ /* 0x000fe2000001ff00 */
[----:B------:R-:W-:Y:S01]  /*e540*/  IMAD R7, R17, UR6, RZ ;  /* 0x0000000611077c24 */ /* 0x000fe2000f8e02ff */
[----:B------:R-:W-:-:S03]  /*e550*/  ULDC UR6, c[0x0][0x248] ;  /* 0x0000920000067ab9 */ /* 0x000fc60000000800 */
[----:B------:R-:W-:Y:S01]  /*e560*/  IMAD R7, R2, UR6, R7 ;  /* 0x0000000602077c24 */ /* 0x000fe2000f8e0207 */
[----:B------:R-:W-:-:S03]  /*e570*/  ULDC UR6, c[0x0][0x230] ;  /* 0x00008c0000067ab9 */ /* 0x000fc60000000800 */
[----:B-1----:R-:W-:-:S04]  /*e580*/  IMAD R7, R0, UR6, R7 ;  /* 0x0000000600077c24 */ /* 0x002fc8000f8e0207 */
[----:B------:R-:W-:Y:S01]  /*e590*/  IMAD.SHL.U32 R7, R7, 0x2, RZ ;  /* 0x0000000207077824 */ /* 0x000fe200078e00ff */
        /* <DEDUP_REMOVED lines=274> */
.L_x_1686:
        /* <DEDUP_REMOVED lines=277> */
.L_x_1687:
        /* <DEDUP_REMOVED lines=16> */
.L_x_1689:
[----:B------:R-:W-:Y:S05]  /*10910*/  BSYNC B0 ;  /* 0x0000000000007941 */ /* 0x000fea0003800000 */
.L_x_1688:
[----:B------:R-:W-:Y:S01]  /*10920*/  PRMT R10, R10, 0x9910, RZ ;  /* 0x000099100a0a7816 */ /* 0x000fe200000000ff */
[----:B------:R-:W-:Y:S01]  /*10930*/  BSSY B0, `(.L_x_1690) ;  /* 0x000000f000007945 */ /* 0x000fe20003800000 */
[----:B------:R-:W-:Y:S02]  /*10940*/  LOP3.LUT P0, RZ, R17, R2, RZ, 0xfc, !PT ;  /* 0x0000000211ff7212 */ /* 0x000fe4000780fcff */
[----:B------:R-:W-:-:S13]  /*10950*/  ISETP.NE.AND P1, PT, R10, RZ, PT ;  /* 0x000000ff0a00720c */ /* 0x000fda0003f25270 */
[----:B------:R-:W-:Y:S05]  /*10960*/  @!P1 BRA `(.L_x_1691) ;  /* 0x00000000002c9947 */ /* 0x000fea0003800000 */
[----:B------:R-:W1:Y:S01]  /*10970*/  S2UR UR4, SR_CTAID.Y ;  /* 0x00000000000479c3 */ /* 0x000e620000002600 */
[----:B------:R-:W-:Y:S01]  /*10980*/  ISETP.NE.AND P2, PT, R20, RZ, PT ;  /* 0x000000ff1400720c */ /* 0x000fe20003f45270 */
[----:B------:R-:W-:-:S06]  /*10990*/  IMAD.MOV.U32 R34, RZ, RZ, R16 ;  /* 0x000000ffff227224 */ /* 0x000fcc00078e0010 */
        /* <DEDUP_REMOVED lines=8> */
.L_x_1691:
[----:B------:R-:W-:Y:S05]  /*10a20*/  BSYNC B0 ;  /* 0x0000000000007941 */ /* 0x000fea0003800000 */
.L_x_1690:
        /* <DEDUP_REMOVED lines=35> */
.L_x_1693:
[----:B------:R-:W-:Y:S05]  /*10c60*/  BSYNC B0 ;  /* 0x0000000000007941 */ /* 0x000fea0003800000 */
.L_x_1692:
        /* <DEDUP_REMOVED lines=38> */
.L_x_1698:
[----:B------:R-:W-:-:S04]  /*10ed0*/  IMAD.IADD R11, R27, 0x1, R22 ;  /* 0x000000011b0b7824 */ /* 0x000fc800078e0216 */
[----:B--2---:R-:W-:-:S05]  /*10ee0*/  IMAD.WIDE.U32 R10, R11, 0x10, R24 ;  /* 0x000000100b0a7825 */ /* 0x004fca00078e0018 */
[----:B------:R-:W2:Y:S04]  /*10ef0*/  LDG.E.64 R14, desc[UR60][R10.64+0x8] ;  /* 0x0000083c0a0e7981 */ /* 0x000ea8000c1e1b00 */
[----:B------:R-:W3:Y:S01]  /*10f00*/  LDG.E.64 R12, desc[UR60][R10.64] ;  /* 0x0000003c0a0c7981 */ /* 0x000ee2000c1e1b00 */
[----:B------:R-:W-:-:S04]  /*10f10*/  IADD3 R22, R29, R22, RZ ;  /* 0x000000161d167210 */ /* 0x000fc80007ffe0ff */
[----:B------:R-:W-:Y:S02]  /*10f20*/  ISETP.GE.U32.AND P0, PT, R22, UR8, PT ;  /* 0x0000000816007c0c */ /* 0x000fe4000bf06070 */
[----:B--2---:R-:W-:Y:S02]  /*10f30*/  IADD3 R16, P3, R14, R16, RZ ;  /* 0x000000100e107210 */ /* 0x004fe40007f7e0ff */
[----:B---3--:R-:W-:-:S03]  /*10f40*/  IADD3 R20, P2, R12, R20, RZ ;  /* 0x000000140c147210 */ /* 0x008fc60007f5e0ff */
[----:B------:R-:W-:Y:S01]  /*10f50*/  IMAD.X R23, R15, 0x1, R23, P3 ;  /* 0x000000010f177824 */ /* 0x000fe200018e0617 */
[----:B------:R-:W-:-:S05]  /*10f60*/  IADD3.X R21, R13, R21, RZ, P2, !PT ;  /* 0x000000150d157210 */ /* 0x000fca00017fe4ff */
[----:B------:R-:W-:Y:S05]  /*10f70*/  @!P0 BRA `(.L_x_1698) ;  /* 0xfffffffc00d48947 */ /* 0x000fea000383ffff */
[----:B------:R-:W-:Y:S05]  /*10f80*/  BSYNC B1 ;  /* 0x0000000000017941 */ /* 0x000fea0003800000 */
.L_x_1697:
[----:B------:R-:W-:Y:S05]  /*10f90*/  BRA `(.L_x_1696) ;  /* 0x0000000000647947 */ /* 0x000fea0003800000 */
.L_x_1695:
[----:B------:R-:W-:Y:S01]  /*10fa0*/  ULDC UR7, c[0x0][0x234] ;  /* 0x00008d0000077ab9 */ /* 0x000fe20000000800 */
[----:B------:R-:W-:Y:S02]  /*10fb0*/  MOV R16, UR10 ;  /* 0x0000000a00107c02 */ /* 0x000fe40008000f00 */
[----:B------:R-:W-:Y:S02]  /*10fc0*/  ISETP.GE.U32.AND P0, PT, R2, UR7, PT ;  /* 0x0000000702007c0c */ /* 0x000fe4000bf06070 */
[----:B------:R-:W-:-:S11]  /*10fd0*/  MOV R23, UR11 ;  /* 0x0000000b00177c02 */ /* 0x000fd60008000f00 */
[----:B------:R-:W-:Y:S05]  /*10fe0*/  @P0 BRA `(.L_x_1696) ;  /* 0x0000000000500947 */ /* 0x000fea0003800000 */
[----:B------:R-:W-:Y:S01]  /*10ff0*/  ULDC UR6, c[0x0][0x10] ;  /* 0x0000040000067ab9 */ /* 0x000fe20000000800 */
[----:B------:R-:W1:Y:S01]  /*11000*/  LDC R22, c[0x0][RZ] ;  /* 0x00000000ff167b82 */ /* 0x000e620000000800 */
[----:B------:R-:W-:Y:S01]  /*11010*/  IMAD.U32 R16, RZ, RZ, UR10 ;  /* 0x0000000aff107e24 */ /* 0x000fe2000f8e00ff */
[----:B------:R-:W-:Y:S01]  /*11020*/  MOV R23, UR11 ;  /* 0x0000000b00177c02 */ /* 0x000fe20008000f00 */
[----:B------:R-:W-:Y:S01]  /*11030*/  IMAD R0, R0, UR6, RZ ;  /* 0x0000000600007c24 */ /* 0x000fe2000f8e02ff */
[----:B------:R-:W-:-:S04]  /*11040*/  MOV R27, R2 ;  /* 0x00000002001b7202 */ /* 0x000fc80000000f00 */
[----:B------:R-:W2:Y:S08]  /*11050*/  LDC.64 R24, c[0x0][0x610] ;  /* 0x00018400ff187b82 */ /* 0x000eb00000000a00 */
[----:B------:R-:W3:Y:S02]  /*11060*/  LDC R26, c[0x0][0x4] ;  /* 0x00000100ff1a7b82 */ /* 0x000ee40000000800 */
.L_x_1699:
[----:B------:R-:W-:-:S04]  /*11070*/  IMAD.IADD R10, R0, 0x1, R27 ;  /* 0x00000001000a7824 */ /* 0x000fc800078e021b */
[----:B-1----:R-:W-:-:S04]  /*11080*/  IMAD R11, R10, R22, R17 ;  /* 0x000000160a0b7224 */ /* 0x002fc800078e0211 */
[----:B--2---:R-:W-:-:S05]  /*11090*/  IMAD.WIDE.U32 R10, R11, 0x10, R24 ;  /* 0x000000100b0a7825 */ /* 0x004fca00078e0018 */
[----:B------:R-:W2:Y:S04]  /*110a0*/  LDG.E.64 R14, desc[UR60][R10.64+0x8] ;  /* 0x0000083c0a0e7981 */ /* 0x000ea8000c1e1b00 */
[----:B------:R-:W4:Y:S01]  /*110b0*/  LDG.E.64 R12, desc[UR60][R10.64] ;  /* 0x0000003c0a0c7981 */ /* 0x000f22000c1e1b00 */
[----:B---3--:R-:W-:-:S04]  /*110c0*/  IADD3 R27, R26, R27, RZ ;  /* 0x0000001b1a1b7210 */ /* 0x008fc80007ffe0ff */
[----:B------:R-:W-:Y:S02]  /*110d0*/  ISETP.GE.U32.AND P0, PT, R27, UR7, PT ;  /* 0x000000071b007c0c */ /* 0x000fe4000bf06070 */
[----:B--2---:R-:W-:Y:S02]  /*110e0*/  IADD3 R16, P3, R14, R16, RZ ;  /* 0x000000100e107210 */ /* 0x004fe40007f7e0ff */
[----:B----4-:R-:W-:-:S03]  /*110f0*/  IADD3 R20, P2, R12, R20, RZ ;  /* 0x000000140c147210 */ /* 0x010fc60007f5e0ff */
[----:B------:R-:W-:Y:S01]  /*11100*/  IMAD.X R23, R15, 0x1, R23, P3 ;  /* 0x000000010f177824 */ /* 0x000fe200018e0617 */
[----:B------:R-:W-:-:S05]  /*11110*/  IADD3.X R21, R13, R21, RZ, P2, !PT ;  /* 0x000000150d157210 */ /* 0x000fca00017fe4ff */
[----:B------:R-:W-:Y:S05]  /*11120*/  @!P0 BRA `(.L_x_1699) ;  /* 0xfffffffc00d08947 */ /* 0x000fea000383ffff */
.L_x_1696:
[----:B------:R-:W-:Y:S05]  /*11130*/  BSYNC B0 ;  /* 0x0000000000007941 */ /* 0x000fea0003800000 */
.L_x_1694:
[----:B------:R-:W1:Y:S01]  /*11140*/  LDC R0, c[0x0][RZ] ;  /* 0x00000000ff007b82 */ /* 0x000e620000000800 */
[----:B------:R-:W-:Y:S01]  /*11150*/  UIADD3 UR4, UR4, 0x10, URZ ;  /* 0x0000001004047890 */ /* 0x000fe2000fffe03f */
[----:B------:R-:W-:Y:S01]  /*11160*/  MOV R22, R16 ;  /* 0x0000001000167202 */ /* 0x000fe20000000f00 */
[----:B------:R-:W-:Y:S02]  /*11170*/  ULDC UR6, c[0x0][0x4] ;  /* 0x0000010000067ab9 */ /* 0x000fe40000000800 */
[----:B------:R-:W-:Y:S02]  /*11180*/  ULEA UR4, UR5, UR4, 0x18 ;  /* 0x0000000405047291 */ /* 0x000fe4000f8ec03f */
[----:B------:R-:W-:-:S06]  /*11190*/  USHF.R.U32.HI UR5, URZ, 0x1, UR6 ;  /* 0x000000013f057899 */ /* 0x000fcc0008011606 */
[----:B------:R-:W-:Y:S01]  /*111a0*/  ISETP.NE.AND P0, PT, RZ, UR5, PT ;  /* 0x00000005ff007c0c */ /* 0x000fe2000bf05270 */
[----:B-1----:R-:W-:-:S05]  /*111b0*/  IMAD R10, R2, R0, R17 ;  /* 0x00000000020a7224 */ /* 0x002fca00078e0211 */
[----:B------:R-:W-:-:S05]  /*111c0*/  LEA R11, R10, UR4, 0x4 ;  /* 0x000000040a0b7c11 */ /* 0x000fca000f8e20ff */
[----:B------:R1:W-:Y:S02]  /*111d0*/  STS.128 [R11], R20 ;  /* 0x000000140b007388 */ /* 0x0003e40000000c00 */
[----:B------:R-:W-:Y:S05]  /*111e0*/  @!P0 BRA `(.L_x_1700) ;  /* 0x0000000000548947 */ /* 0x000fea0003800000 */
[----:B------:R-:W-:-:S07]  /*111f0*/  MOV R13, UR5 ;  /* 0x00000005000d7c02 */ /* 0x000fce0008000f00 */
.L_x_1703:
[--C-:B------:R-:W-:Y:S01]  /*11200*/  IMAD.IADD R10, R2, 0x1, R13.reuse ;  /* 0x00000001020a7824 */ /* 0x100fe200078e020d */
[----:B------:R-:W-:Y:S01]  /*11210*/  BAR.SYNC.DEFER_BLOCKING 0x0 ;  /* 0x0000000000007b1d */ /* 0x000fe20000010000 */
[----:B------:R-:W-:Y:S02]  /*11220*/  ISETP.GT.AND P2, PT, R13, 0x1, PT ;  /* 0x000000010d00780c */ /* 0x000fe40003f44270 */
[----:B------:R-:W-:Y:S02]  /*11230*/  SHF.R.S32.HI R24, RZ, 0x1, R13 ;  /* 0x00000001ff187819 */ /* 0x000fe4000001140d */
[----:B------:R-:W-:Y:S01]  /*11240*/  ISETP.GE.U32.AND P0, PT, R10, UR6, PT ;  /* 0x000000060a007c0c */ /* 0x000fe2000bf06070 */
[----:B------:R-:W-:Y:S03]  /*11250*/  BSSY B0, `(.L_x_1701) ;  /* 0x000000c000007945 */ /* 0x000fe60003800000 */
[----:B------:R-:W-:-:S13]  /*11260*/  ISETP.GE.U32.OR P0, PT, R2, R13, P0 ;  /* 0x0000000d0200720c */ /* 0x000fda0000706470 */
[----:B--2---:R-:W-:Y:S05]  /*11270*/  @P0 BRA `(.L_x_1702) ;  /* 0x0000000000240947 */ /* 0x004fea0003800000 */
[----:B------:R-:W-:-:S05]  /*11280*/  IMAD R10, R10, R0, R17 ;  /* 0x000000000a0a7224 */ /* 0x000fca00078e0211 */
[----:B------:R-:W-:-:S05]  /*11290*/  LEA R10, R10, UR4, 0x4 ;  /* 0x000000040a0a7c11 */ /* 0x000fca000f8e20ff */
[----:B------:R-:W2:Y:S02]  /*112a0*/  LDS.128 R12, [R10] ;  /* 0x000000000a0c7984 */ /* 0x000ea40000000c00 */
[----:B--2---:R-:W-:Y:S02]  /*112b0*/  IADD3 R16, P3, R14, R16, RZ ;  /* 0x000000100e107210 */ /* 0x004fe40007f7e0ff */
[----:B-1----:R-:W-:Y:S02]  /*112c0*/  IADD3 R20, P0, R12, R20, RZ ;  /* 0x000000140c147210 */ /* 0x002fe40007f1e0ff */
[----:B------:R-:W-:Y:S01]  /*112d0*/  IADD3.X R23, R15, R23, RZ, P3, !PT ;  /* 0x000000170f177210 */ /* 0x000fe20001ffe4ff */
[----:B------:R-:W-:Y:S01]  /*112e0*/  IMAD.MOV.U32 R22, RZ, RZ, R16 ;  /* 0x000000ffff167224 */ /* 0x000fe200078e0010 */
[----:B------:R-:W-:-:S05]  /*112f0*/  IADD3.X R21, R13, R21, RZ, P0, !PT ;  /* 0x000000150d157210 */ /* 0x000fca00007fe4ff */
[----:B------:R2:W-:Y:S04]  /*11300*/  STS.128 [R11], R20 ;  /* 0x000000140b007388 */ /* 0x0005e80000000c00 */
.L_x_1702:
[----:B------:R-:W-:Y:S05]  /*11310*/  BSYNC B0 ;  /* 0x0000000000007941 */ /* 0x000fea0003800000 */
.L_x_1701:
[----:B------:R-:W-:Y:S01]  /*11320*/  MOV R13, R24 ;  /* 0x00000018000d7202 */ /* 0x000fe20000000f00 */
[----:B------:R-:W-:Y:S06]  /*11330*/  @P2 BRA `(.L_x_1703) ;  /* 0xfffffffc00b02947 */ /* 0x000fec000383ffff */
.L_x_1700:
[----:B------:R-:W-:Y:S02]  /*11340*/  ULDC UR4, c[0x0][0x238] ;  /* 0x00008e0000047ab9 */ /* 0x000fe40000000800 */
[----:B------:R-:W-:-:S13]  /*11350*/  ISETP.NE.AND P0, PT, RZ, UR4, PT ;  /* 0x00000004ff007c0c */ /* 0x000fda000bf05270 */
[----:B------:R-:W-:Y:S05]  /*11360*/  @!P0 BRA `(.L_x_1704) ;  /* 0x0000000000b08947 */ /* 0x000fea0003800000 */
[----:B------:R-:W-:Y:S02]  /*11370*/  ISETP.GT.AND P0, PT, R0, 0x20, PT ;  /* 0x000000200000780c */ /* 0x000fe40003f04270 */
[----:B------:R-:W-:-:S11]  /*11380*/  MOV R2, R0 ;  /* 0x0000000000027202 */ /* 0x000fd60000000f00 */
[----:B------:R-:W-:Y:S05]  /*11390*/  @!P0 BRA `(.L_x_1705) ;  /* 0x0000000000688947 */ /* 0x000fea0003800000 */
[----:B-12---:R-:W-:Y:S01]  /*113a0*/  IMAD.MOV.U32 R22, RZ, RZ, R16 ;  /* 0x000000ffff167224 */ /* 0x006fe200078e0010 */
[----:B------:R-:W-:-:S04]  /*113b0*/  LEA.HI R2, R0, R0, RZ, 0x1 ;  /* 0x0000000000027211 */ /* 0x000fc800078f08ff */
[----:B------:R3:W-:Y:S01]  /*113c0*/  STS.128 [R11], R20 ;  /* 0x000000140b007388 */ /* 0x0007e20000000c00 */
[----:B------:R-:W-:Y:S01]  /*113d0*/  SHF.R.S32.HI R10, RZ, 0x1, R2 ;  /* 0x00000001ff0a7819 */ /* 0x000fe20000011402 */
[----:B------:R-:W-:-:S03]  /*113e0*/  HFMA2.MMA R2, -RZ, RZ, 0, 1.9073486328125e-06 ;  /* 0x00000020ff027435 */ /* 0x000fc600000001ff */
[----:B------:R-:W-:-:S13]  /*113f0*/  ISETP.GE.AND P0, PT, R10, 0x20, PT ;  /* 0x000000200a00780c */ /* 0x000fda0003f06270 */
[----:B---3--:R-:W-:Y:S05]  /*11400*/  @!P0 BRA `(.L_x_1705) ;  /* 0x00000000004c8947 */ /* 0x008fea0003800000 */
.L_x_1708:
[----:B------:R-:W-:Y:S01]  /*11410*/  IADD3 R13, R17, R10, RZ ;  /* 0x0000000a110d7210 */ /* 0x000fe20007ffe0ff */
[----:B------:R-:W-:Y:S03]  /*11420*/  BAR.SYNC.DEFER_BLOCKING 0x0 ;  /* 0x0000000000007b1d */ /* 0x000fe60000010000 */
[----:B------:R-:W-:-:S03]  /*11430*/  ISETP.GE.U32.AND P0, PT, R13, R0, PT ;  /* 0x000000000d00720c */ /* 0x000fc60003f06070 */
[----:B------:R-:W-:Y:S01]  /*11440*/  BSSY B0, `(.L_x_1706) ;  /* 0x000000b000007945 */ /* 0x000fe20003800000 */
[----:B------:R-:W-:-:S13]  /*11450*/  ISETP.GE.U32.OR P0, PT, R17, R10, P0 ;  /* 0x0000000a1100720c */ /* 0x000fda0000706470 */
[----:B-1----:R-:W-:Y:S05]  /*11460*/  @P0 BRA `(.L_x_1707) ;  /* 0x0000000000200947 */ /* 0x002fea0003800000 */
[----:B------:R-:W-:-:S06]  /*11470*/  IMAD R12, R10, 0x10, R11 ;  /* 0x000000100a0c7824 */ /* 0x000fcc00078e020b */
[----:B------:R-:W1:Y:S02]  /*11480*/  LDS.128 R12, [R12] ;  /* 0x000000000c0c7984 */ /* 0x000e640000000c00 */
[----:B-1----:R-:W-:Y:S02]  /*11490*/  IADD3 R16, P2, R14, R16, RZ ;  /* 0x000000100e107210 */ /* 0x002fe40007f5e0ff */
[----:B------:R-:W-:Y:S02]  /*114a0*/  IADD3 R20, P0, R12, R20, RZ ;  /* 0x000000140c147210 */ /* 0x000fe40007f1e0ff */
[----:B------:R-:W-:Y:S01]  /*114b0*/  IADD3.X R23, R15, R23, RZ, P2, !PT ;  /* 0x000000170f177210 */ /* 0x000fe200017fe4ff */
[----:B------:R-:W-:Y:S01]  /*114c0*/  IMAD.MOV.U32 R22, RZ, RZ, R16 ;  /* 0x000000ffff167224 */ /* 0x000fe200078e0010 */
[----:B------:R-:W-:-:S05]  /*114d0*/  IADD3.X R21, R13, R21, RZ, P0, !PT ;  /* 0x000000150d157210 */ /* 0x000fca00007fe4ff */
[----:B------:R1:W-:Y:S04]  /*114e0*/  STS.128 [R11], R20 ;  /* 0x000000140b007388 */ /* 0x0003e80000000c00 */
.L_x_1707:
[----:B------:R-:W-:Y:S05]  /*114f0*/  BSYNC B0 ;  /* 0x0000000000007941 */ /* 0x000fea0003800000 */
.L_x_1706:
[----:B------:R-:W-:-:S04]  /*11500*/  SHF.R.S32.HI R10, RZ, 0x1, R10 ;  /* 0x00000001ff0a7819 */ /* 0x000fc8000001140a */
[----:B------:R-:W-:-:S13]  /*11510*/  ISETP.GE.AND P0, PT, R10, 0x20, PT ;  /* 0x000000200a00780c */ /* 0x000fda0003f06270 */
[----:B------:R-:W-:Y:S05]  /*11520*/  @P0 BRA `(.L_x_1708) ;  /* 0xfffffffc00b80947 */ /* 0x000fea000383ffff */
[----:B------:R-:W-:-:S07]  /*11530*/  MOV R2, 0x20 ;  /* 0x0000002000027802 */ /* 0x000fce0000000f00 */
.L_x_1705:
[----:B------:R-:W-:Y:S01]  /*11540*/  BAR.SYNC.DEFER_BLOCKING 0x0 ;  /* 0x0000000000007b1d */ /* 0x000fe20000010000 */
[----:B------:R-:W-:-:S13]  /*11550*/  ISETP.GE.AND P0, PT, R2, 0x2, PT ;  /* 0x000000020200780c */ /* 0x000fda0003f06270 */
[----:B------:R-:W-:Y:S05]  /*11560*/  @!P0 BRA `(.L_x_1704) ;  /* 0x0000000000308947 */ /* 0x000fea0003800000 */
[----:B-12---:R-:W-:-:S11]  /*11570*/  HFMA2.MMA R11, -RZ, RZ, 0, 5.9604644775390625e-08 ;  /* 0x00000001ff0b7435 */ /* 0x006fd600000001ff */
.L_x_1709:
[----:B------:R-:W1:Y:S04]  /*11580*/  SHFL.DOWN PT, R13, R20, R11, 0x1f ;  /* 0x08001f0b140d7589 */ /* 0x000e6800000e0000 */
[----:B------:R-:W2:Y:S04]  /*11590*/  SHFL.DOWN PT, R15, R16, R11, 0x1f ;  /* 0x08001f0b100f7589 */ /* 0x000ea800000e0000 */
[----:B------:R-:W3:Y:S04]  /*115a0*/  SHFL.DOWN PT, R0, R21, R11, 0x1f ;  /* 0x08001f0b15007589 */ /* 0x000ee800000e0000 */
[----:B------:R4:W5:Y:S02]  /*115b0*/  SHFL.DOWN PT, R10, R23, R11, 0x1f ;  /* 0x08001f0b170a7589 */ /* 0x00096400000e0000 */
[----:B----4-:R-:W-:Y:S01]  /*115c0*/  IMAD.SHL.U32 R11, R11, 0x2, RZ ;  /* 0x000000020b0b7824 */ /* 0x010fe200078e00ff */
[----:B-1----:R-:W-:-:S04]  /*115d0*/  IADD3 R20, P2, R13, R20, RZ ;  /* 0x000000140d147210 */ /* 0x002fc80007f5e0ff */
[----:B------:R-:W-:Y:S02]  /*115e0*/  ISETP.GE.AND P0, PT, R11, R2, PT ;  /* 0x000000020b00720c */ /* 0x000fe40003f06270 */
[----:B--2---:R-:W-:Y:S02]  /*115f0*/  IADD3 R16, P3, R15, R16, RZ ;  /* 0x000000100f107210 */ /* 0x004fe40007f7e0ff */
[----:B---3--:R-:W-:Y:S02]  /*11600*/  IADD3.X R21, R0, R21, RZ, P2, !PT ;  /* 0x0000001500157210 */ /* 0x008fe400017fe4ff */
[----:B-----5:R-:W-:-:S07]  /*11610*/  IADD3.X R23, R10, R23, RZ, P3, !PT ;  /* 0x000000170a177210 */ /* 0x020fce0001ffe4ff */
[----:B------:R-:W-:Y:S05]  /*11620*/  @!P0 BRA `(.L_x_1709) ;  /* 0xfffffffc00d48947 */ /* 0x000fea000383ffff */
.L_x_1704:
        /* <DEDUP_REMOVED lines=10> */
[----:B------:R-:W3:Y:S01]  /*116d0*/  LDG.E.64 R6, desc[UR60][R4.64+0x8] ;  /* 0x0000083c04067981 */ /* 0x000ee2000c1e1b00 */
[----:B-12---:R-:W-:Y:S02]  /*116e0*/  IADD3 R20, P0, R2, R20, RZ ;  /* 0x0000001402147210 */ /* 0x006fe40007f1e0ff */
[----:B---3--:R-:W-:-:S03]  /*116f0*/  IADD3 R16, P2, R6, R16, RZ ;  /* 0x0000001006107210 */ /* 0x008fc60007f5e0ff */
[----:B------:R-:W-:Y:S01]  /*11700*/  IMAD.X R21, R3, 0x1, R21, P0 ;  /* 0x0000000103157824 */ /* 0x000fe200000e0615 */
[----:B------:R-:W-:-:S09]  /*11710*/  IADD3.X R23, R7, R23, RZ, P2, !PT ;  /* 0x0000001707177210 */ /* 0x000fd200017fe4ff */
.L_x_1711:
[----:B------:R-:W-:Y:S05]  /*11720*/  @!P1 BRA `(.L_x_1712) ;  /* 0x0000000000ec9947 */ /* 0x000fea0003800000 */
[----:B------:R-:W3:Y:S01]  /*11730*/  LDC R17, c[0x0][0x62c] ;  /* 0x00018b00ff117b82 */ /* 0x000ee20000000800 */
[----:B------:R-:W-:Y:S02]  /*11740*/  ULDC.64 UR4, c[0x0][0x210] ;  /* 0x0000840000047ab9 */ /* 0x000fe40000000a00 */
[----:B-12---:R-:W-:Y:S02]  /*11750*/  IMAD R21, R21, UR4, RZ ;  /* 0x0000000415157c24 */ /* 0x006fe4000f8e02ff */
[----:B------:R-:W-:-:S04]  /*11760*/  IMAD.WIDE.U32 R24, R20, UR4, RZ ;  /* 0x0000000414187c25 */ /* 0x000fc8000f8e00ff */
[----:B------:R-:W-:-:S05]  /*11770*/  IMAD R21, R20, UR5, R21 ;  /* 0x0000000514157c24 */ /* 0x000fca000f8e0215 */
[----:B------:R-:W-:Y:S02]  /*11780*/  IADD3 R27, R25, R21, RZ ;  /* 0x00000015191b7210 */ /* 0x000fe40007ffe0ff */
[----:B---3--:R-:W-:-:S04]  /*11790*/  ISETP.NE.AND P0, PT, R17, 0x1, PT ;  /* 0x000000011100780c */ /* 0x008fc80003f05270 */
        /* <DEDUP_REMOVED lines=18> */
.L_x_1713:
[----:B------:R-:W-:Y:S01]  /*118c0*/  ULDC.64 UR4, c[0x0][0x5f8] ;  /* 0x00017e0000047ab9 */ /* 0x000fe20000000a00 */
[----:B------:R-:W-:Y:S02]  /*118d0*/  MOV R26, R24 ;  /* 0x00000018001a7202 */ /* 0x000fe40000000f00 */
[----:B------:R-:W-:Y:S02]  /*118e0*/  IADD3 R2, P0, R19, UR4, RZ ;  /* 0x0000000413027c10 */ /* 0x000fe4000ff1e0ff */
[----:B------:R-:W-:-:S03]  /*118f0*/  ISETP.NE.AND P6, PT, R17, 0x1, PT ;  /* 0x000000011100780c */ /* 0x000fc60003fc5270 */
[----:B------:R-:W-:Y:S01]  /*11900*/  IMAD.X R3, RZ, RZ, UR5, P0 ;  /* 0x00000005ff037e24 */ /* 0x000fe200080e06ff */
[----:B------:R-:W-:Y:S02]  /*11910*/  ULDC.64 UR4, c[0x0][0x210] ;  /* 0x0000840000047ab9 */ /* 0x000fe40000000a00 */
[----:B------:R-:W-:Y:S02]  /*11920*/  IMAD R5, R23, UR4, RZ ;  /* 0x0000000417057c24 */ /* 0x000fe4000f8e02ff */
[----:B------:R1:W-:Y:S01]  /*11930*/  STG.E.64 desc[UR60][R2.64], R26 ;  /* 0x0000001a02007986 */ /* 0x0003e2000c101b3c */
[----:B------:R-:W-:-:S04]  /*11940*/  IMAD.WIDE.U32 R22, R16, UR4, RZ ;  /* 0x0000000410167c25 */ /* 0x000fc8000f8e00ff */
[----:B------:R-:W-:-:S05]  /*11950*/  IMAD R5, R16, UR5, R5 ;  /* 0x0000000510057c24 */ /* 0x000fca000f8e0205 */
[----:B------:R-:W-:Y:S01]  /*11960*/  IADD3 R17, R23, R5, RZ ;  /* 0x0000000517117210 */ /* 0x000fe20007ffe0ff */
        /* <DEDUP_REMOVED lines=17> */
.L_x_1714:
[----:B------:R-:W-:Y:S01]  /*11a80*/  ULDC.64 UR4, c[0x0][0x5f8] ;  /* 0x00017e0000047ab9 */ /* 0x000fe20000000a00 */
[----:B------:R-:W-:Y:S02]  /*11a90*/  MOV R16, R22 ;  /* 0x0000001600107202 */ /* 0x000fe40000000f00 */
[----:B------:R-:W-:-:S05]  /*11aa0*/  IADD3 R18, P0, R18, UR4, RZ ;  /* 0x0000000412127c10 */ /* 0x000fca000ff1e0ff */
[----:B------:R-:W-:-:S05]  /*11ab0*/  IMAD.X R19, RZ, RZ, UR5, P0 ;  /* 0x00000005ff137e24 */ /* 0x000fca00080e06ff */
[----:B------:R-:W-:Y:S01]  /*11ac0*/  STG.E.64 desc[UR60][R18.64], R16 ;  /* 0x0000001012007986 */ /* 0x000fe2000c101b3c */
[----:B------:R-:W-:Y:S05]  /*11ad0*/  EXIT ;  /* 0x000000000000794d */ /* 0x000fea0003800000 */
.L_x_1712:
[----:B------:R-:W-:Y:S01]  /*11ae0*/  MOV R17, R23 ;  /* 0x0000001700117202 */ /* 0x000fe20000000f00 */
[----:B------:R-:W-:Y:S04]  /*11af0*/  STG.E.64 desc[UR60][R4.64], R20 ;  /* 0x0000001404007986 */ /* 0x000fe8000c101b3c */
[----:B------:R-:W-:Y:S01]  /*11b00*/  STG.E.64 desc[UR60][R4.64+0x8], R16 ;  /* 0x0000081004007986 */ /* 0x000fe2000c101b3c */
[----:B------:R-:W-:Y:S05]  /*11b10*/  EXIT ;  /* 0x000000000000794d */ /* 0x000fea0003800000 */
.L_x_1710:
        /* <DEDUP_REMOVED lines=10> */
.L_x_1715:
        /* <DEDUP_REMOVED lines=26> */
.L_x_1717:
        /* <DEDUP_REMOVED lines=28> */
.L_x_1718:
[----:B------:R-:W-:Y:S01]  /*11f20*/  ULDC.64 UR4, c[0x0][0x5f8] ;  /* 0x00017e0000047ab9 */ /* 0x000fe20000000a00 */
[----:B------:R-:W-:Y:S02]  /*11f30*/  MOV R16, R22 ;  /* 0x0000001600107202 */ /* 0x000fe40000000f00 */
[----:B------:R-:W-:-:S05]  /*11f40*/  IADD3 R18, P0, R18, UR4, RZ ;  /* 0x0000000412127c10 */ /* 0x000fca000ff1e0ff */
[----:B------:R-:W-:-:S05]  /*11f50*/  IMAD.X R19, RZ, RZ, UR5, P0 ;  /* 0x00000005ff137e24 */ /* 0x000fca00080e06ff */
[----:B------:R-:W-:Y:S01]  /*11f60*/  STG.E.64 desc[UR60][R18.64], R16 ;  /* 0x0000001012007986 */ /* 0x000fe2000c101b3c */
[----:B------:R-:W-:Y:S05]  /*11f70*/  EXIT ;  /* 0x000000000000794d */ /* 0x000fea0003800000 */
.L_x_1716:
[----:B------:R-:W-:Y:S01]  /*11f80*/  MOV R17, R23 ;  /* 0x0000001700117202 */ /* 0x000fe20000000f00 */
[----:B------:R-:W-:Y:S04]  /*11f90*/  STG.E.64 desc[UR60][R8.64], R20 ;  /* 0x0000001408007986 */ /* 0x000fe8000c101b3c */
[----:B------:R-:W-:Y:S01]  /*11fa0*/  STG.E.64 desc[UR60][R6.64], R16 ;  /* 0x0000001006007986 */ /* 0x000fe2000c101b3c */
[----:B------:R-:W-:Y:S05]  /*11fb0*/  EXIT ;  /* 0x000000000000794d */ /* 0x000fea0003800000 */
.L_x_1685:
        /* <DEDUP_REMOVED lines=21> */
[----:B--2---:R-:W-:Y:S02]  /*12110*/  IADD3 R12, P0, R2, R12, RZ ;  /* 0x0000000c020c7210 */ /* 0x004fe40007f1e0ff */
[----:B---3--:R-:W-:-:S03]  /*12120*/  IADD3 R16, P1, R6, R16, RZ ;  /* 0x0000001006107210 */ /* 0x008fc60007f3e0ff */
[----:B------:R-:W-:Y:S01]  /*12130*/  IMAD.X R13, R3, 0x1, R13, P0 ;  /* 0x00000001030d7824 */ /* 0x000fe200000e060d */
[----:B------:R-:W-:-:S09]  /*12140*/  IADD3.X R35, R7, R35, RZ, P1, !PT ;  /* 0x0000002307237210 */ /* 0x000fd20000ffe4ff */
.L_x_1720:
[----:B------:R-:W-:Y:S05]  /*12150*/  @!P2 BRA `(.L_x_1721) ;  /* 0x0000000000eca947 */ /* 0x000fea0003800000 */
[----:B------:R-:W1:Y:S01]  /*12160*/  LDC R17, c[0x0][0x62c] ;  /* 0x00018b00ff117b82 */ /* 0x000e620000000800 */
[----:B------:R-:W-:Y:S02]  /*12170*/  ULDC.64 UR4, c[0x0][0x210] ;  /* 0x0000840000047ab9 */ /* 0x000fe40000000a00 */
[----:B------:R-:W-:Y:S02]  /*12180*/  IMAD R13, R13, UR4, RZ ;  /* 0x000000040d0d7c24 */ /* 0x000fe4000f8e02ff */
[----:B------:R-:W-:-:S04]  /*12190*/  IMAD.WIDE.U32 R18, R12, UR4, RZ ;  /* 0x000000040c127c25 */ /* 0x000fc8000f8e00ff */
[----:B------:R-:W-:-:S05]  /*121a0*/  IMAD R13, R12, UR5, R13 ;  /* 0x000000050c0d7c24 */ /* 0x000fca000f8e020d */
[----:B------:R-:W-:Y:S02]  /*121b0*/  IADD3 R25, R19, R13, RZ ;  /* 0x0000000d13197210 */ /* 0x000fe40007ffe0ff */
        /* <DEDUP_REMOVED lines=19> */
.L_x_1722:
        /* <DEDUP_REMOVED lines=28> */
.L_x_1723:
[----:B------:R-:W-:Y:S01]  /*124b0*/  ULDC.64 UR4, c[0x0][0x5f8] ;  /* 0x00017e0000047ab9 */ /* 0x000fe20000000a00 */
[----:B------:R-:W-:Y:S02]  /*124c0*/  MOV R16, R18 ;  /* 0x0000001200107202 */ /* 0x000fe40000000f00 */
[----:B------:R-:W-:-:S05]  /*124d0*/  IADD3 R22, P0, R22, UR4, RZ ;  /* 0x0000000416167c10 */ /* 0x000fca000ff1e0ff */
[----:B------:R-:W-:-:S05]  /*124e0*/  IMAD.X R23, RZ, RZ, UR5, P0 ;  /* 0x00000005ff177e24 */ /* 0x000fca00080e06ff */
[----:B------:R-:W-:Y:S01]  /*124f0*/  STG.E.64 desc[UR60][R22.64], R16 ;  /* 0x0000001016007986 */ /* 0x000fe2000c101b3c */
[----:B------:R-:W-:Y:S05]  /*12500*/  EXIT ;  /* 0x000000000000794d */ /* 0x000fea0003800000 */
.L_x_1721:
[----:B------:R-:W-:Y:S01]  /*12510*/  MOV R17, R35 ;  /* 0x0000002300117202 */ /* 0x000fe20000000f00 */
[----:B------:R-:W-:Y:S04]  /*12520*/  STG.E.64 desc[UR60][R4.64], R12 ;  /* 0x0000000c04007986 */ /* 0x000fe8000c101b3c */
[----:B------:R-:W-:Y:S01]  /*12530*/  STG.E.64 desc[UR60][R4.64+0x8], R16 ;  /* 0x0000081004007986 */ /* 0x000fe2000c101b3c */
[----:B------:R-:W-:Y:S05]  /*12540*/  EXIT ;  /* 0x000000000000794d */ /* 0x000fea0003800000 */
.L_x_1719:
        /* <DEDUP_REMOVED lines=10> */
.L_x_1724:
        /* <DEDUP_REMOVED lines=26> */
.L_x_1726:
        /* <DEDUP_REMOVED lines=28> */
.L_x_1727:
[----:B------:R-:W-:Y:S01]  /*12950*/  ULDC.64 UR4, c[0x0][0x5f8] ;  /* 0x00017e0000047ab9 */ /* 0x000fe20000000a00 */
[----:B------:R-:W-:Y:S02]  /*12960*/  MOV R16, R18 ;  /* 0x0000001200107202 */ /* 0x000fe40000000f00 */
[----:B------:R-:W-:-:S05]  /*12970*/  IADD3 R22, P0, R22, UR4, RZ ;  /* 0x0000000416167c10 */ /* 0x000fca000ff1e0ff */
[----:B------:R-:W-:-:S05]  /*12980*/  IMAD.X R23, RZ, RZ, UR5, P0 ;  /* 0x00000005ff177e24 */ /* 0x000fca00080e06ff */
[----:B------:R-:W-:Y:S01]  /*12990*/  STG.E.64 desc[UR60][R22.64], R16 ;  /* 0x0000001016007986 */ /* 0x000fe2000c101b3c */
[----:B------:R-:W-:Y:S05]  /*129a0*/  EXIT ;  /* 0x000000000000794d */ /* 0x000fea0003800000 */
.L_x_1725:
[----:B------:R-:W-:Y:S01]  /*129b0*/  MOV R17, R35 ;  /* 0x0000002300117202 */ /* 0x000fe20000000f00 */
[----:B------:R-:W-:Y:S04]  /*129c0*/  STG.E.64 desc[UR60][R6.64], R12 ;  /* 0x0000000c06007986 */ /* 0x000fe8000c101b3c */
[----:B------:R-:W-:Y:S01]  /*129d0*/  STG.E.64 desc[UR60][R8.64], R16 ;  /* 0x0000001008007986 */ /* 0x000fe2000c101b3c */
[----:B------:R-:W-:Y:S05]  /*129e0*/  EXIT ;  /* 0x000000000000794d */ /* 0x000fea0003800000 */
.L_x_1728:
        /* <DEDUP_REMOVED lines=9> */
.L_x_8253:


//--------------------- .text._ZN2at6native13reduce_kernelILi128ELi4ENS0_8ReduceOpIlNS0_7MeanOpsIllllEEjlLi4ELi4EEEEEvT1_ --------------------------
	.section	.text._ZN2at6native13reduce_kernelILi128ELi4ENS0_8ReduceOpIlNS0_7MeanOpsIllllEEjlLi4ELi4EEEEEvT1_,"ax",@progbits
	.align	128
        .global         _ZN2at6native13reduce_kernelILi128ELi4ENS0_8ReduceOpIlNS0_7MeanOpsIllllEEjlLi4ELi4EEEEEvT1_
        .type           _ZN2at6native13reduce_kernelILi128ELi4ENS0_8ReduceOpIlNS0_7MeanOpsIllllEEjlLi4ELi4EEEEEvT1_,@function
        .size           _ZN2at6native13reduce_kernelILi128ELi4ENS0_8ReduceOpIlNS0_7MeanOpsIllllEEjlLi4ELi4EEEEEvT1_,(.L_x_8254 - _ZN2at6native13reduce_kernelILi128ELi4ENS0_8ReduceOpIlNS0_7MeanOpsIllllEEjlLi4ELi4EEEEEvT1_)
        .other          _ZN2at6native13reduce_kernelILi128ELi4ENS0_8ReduceOpIlNS0_7MeanOpsIllllEEjlLi4ELi4EEEEEvT1_,@"STO_CUDA_ENTRY STV_DEFAULT"
_ZN2at6native13reduce_kernelILi128ELi4ENS0_8ReduceOpIlNS0_7MeanOpsIllllEEjlLi4ELi4EEEEEvT1_:
.text._ZN2at6native13reduce_kernelILi128ELi4ENS0_8ReduceOpIlNS0_7MeanOpsIllllEEjlLi4ELi4EEEEEvT1_:
        /* <DEDUP_REMOVED lines=16> */
[----:B----4-:R-:W-:Y:S01]  /*0100*/  IMAD R69, R17, UR8, R0 ;  /* 0x0000000811457c24 */ /* 0x010fe2000f8e0200 */
[----:B------:R-:W-:Y:S01]  /*0110*/  HFMA2.MMA R0, -RZ, RZ, 0, 0 ;  /* 0x00000000ff007435 */ /* 0x000fe200000001ff */
[----:B------:R-:W-:Y:S01]  /*0120*/  IMAD.SHL.U32 R73, R3, 0x4, RZ ;  /* 0x0000000403497824 */ /* 0x000fe200078e00ff */
[----:B0-----:R-:W-:Y:S09]  /*0130*/  @!P0 BRA `(.L_x_1729) ;  /* 0x0000001000448947 */ /* 0x001ff20003800000 */
        /* <DEDUP_REMOVED lines=273> */
.L_x_1729:
        /* <DEDUP_REMOVED lines=30> */
.L_x_1733:
[----:B------:R-:W0:Y:S01]  /*1430*/  LDC R14, c[0x0][0x218] ;  /* 0x00008600ff0e7b82 */ /* 0x000e220000000800 */
[----:B------:R-:W-:Y:S01]  /*1440*/  SHF.R.U64 R0, R74, 0x3, R75 ;  /* 0x000000034a007819 */ /* 0x000fe2000000124b */
[----:B------:R-:W-:Y:S01]  /*1450*/  ULDC UR4, c[0x0][0x224] ;  /* 0x0000890000047ab9 */ /* 0x000fe20000000800 */
[----:B------:R-:W-:Y:S02]  /*1460*/  BSSY B0, `(.L_x_1734) ;  /* 0x000002b000007945 */ /* 0x000fe40003800000 */
[----:B------:R-:W-:Y:S01]  /*1470*/  LOP3.LUT R7, R0, 0x3, RZ, 0xc0, !PT ;  /* 0x0000000300077812 */ /* 0x000fe200078ec0ff */
[----:B------:R-:W-:Y:S02]  /*1480*/  IMAD.U32 R0, RZ, RZ, UR4 ;  /* 0x00000004ff007e24 */ /* 0x000fe4000f8e00ff */
        /* <DEDUP_REMOVED lines=21> */
.L_x_1739:
[----:B------:R-:W-:Y:S05]  /*15e0*/  BSYNC B2 ;  /* 0x0000000000027941 */ /* 0x000fea0003800000 */
.L_x_1738:
        /* <DEDUP_REMOVED lines=11> */
.L_x_1737:
[----:B------:R-:W-:Y:S05]  /*16a0*/  BSYNC B1 ;  /* 0x0000000000017941 */ /* 0x000fea0003800000 */
.L_x_1736:
[----:B------:R-:W0:Y:S01]  /*16b0*/  LDC R0, c[0x0][0x224] ;  /* 0x00008900ff007b82 */ /* 0x000e220000000800 */
[----:B------:R-:W-:-:S04]  /*16c0*/  IADD3 R3, P0, -R7, 0x4, RZ ;  /* 0x0000000407037810 */ /* 0x000fc80007f1e1ff */
[----:B------:R-:W-:Y:S02]  /*16d0*/  LEA R74, P1, R3, R74, 0x3 ;  /* 0x0000004a034a7211 */ /* 0x000fe400078218ff */
[----:B------:R-:W-:-:S04]  /*16e0*/  IADD3.X R4, RZ, -0x1, RZ, P0, !PT ;  /* 0xffffffffff047810 */ /* 0x000fc800007fe4ff */
[----:B------:R-:W-:Y:S02]  /*16f0*/  LEA.HI.X R75, R3, R75, R4, 0x3, P1 ;  /* 0x0000004b034b7211 */ /* 0x000fe400008f1c04 */
[----:B0-----:R-:W-:-:S07]  /*1700*/  IADD3 R0, R7, -0x4, R0 ;  /* 0xfffffffc07007810 */ /* 0x001fce0007ffe000 */
.L_x_1735:
[----:B------:R-:W-:Y:S05]  /*1710*/  BSYNC B0 ;  /* 0x0000000000007941 */ /* 0x000fea0003800000 */
.L_x_1734:
        /* <DEDUP_REMOVED lines=16> */
[----:B------:R-:W-:Y:S01]  /*1820*/  MOV R19, R14 ;  /* 0x0000000e00137202 */ /* 0x000fe20000000f00 */
[----:B------:R-:W-:-:S07]  /*1830*/  IMAD.MOV.U32 R21, RZ, RZ, R18 ;  /* 0x000000ffff157224 */ /* 0x000fce00078e0012 */
.L_x_1742:
        /* <DEDUP_REMOVED lines=16> */
.L_x_1741:
[----:B------:R-:W-:Y:S05]  /*1940*/  BSYNC B0 ;  /* 0x0000000000007941 */ /* 0x000fea0003800000 */
.L_x_1740:
        /* <DEDUP_REMOVED lines=8> */
.L_x_1744:
[----:B------:R-:W-:Y:S05]  /*19d0*/  BSYNC B0 ;  /* 0x0000000000007941 */ /* 0x000fea0003800000 */
.L_x_1743:
        /* <DEDUP_REMOVED lines=12> */
.L_x_1746:
[----:B------:R-:W-:Y:S05]  /*1aa0*/  BSYNC B0 ;  /* 0x0000000000007941 */ /* 0x000fea0003800000 */
.L_x_1745:
[----:B------:R-:W-:Y:S02]  /*1ab0*/  IADD3 R10, P0, P1, R14, R19, R25 ;  /* 0x000000130e0a7210 */ /* 0x000fe4000791e019 */
[----:B------:R-:W-:Y:S02]  /*1ac0*/  CS2R R54, SRZ ;  /* 0x0000000000367805 */ /* 0x000fe4000001ff00 */
[----:B------:R-:W-:Y:S02]  /*1ad0*/  CS2R R56, SRZ ;  /* 0x0000000000387805 */ /* 0x000fe4000001ff00 */
[----:B------:R-:W-:Y:S01]  /*1ae0*/  IADD3.X R11, R18, R21, R27, P0, P1 ;  /* 0x00000015120b7210 */ /* 0x000fe200007e241b */
[----:B------:R-:W-:Y:S01]  /*1af0*/  IMAD.MOV.U32 R18, RZ, RZ, RZ ;  /* 0x000000ffff127224 */ /* 0x000fe200078e00ff */
[----:B------:R-:W-:Y:S01]  /*1b00*/  IADD3 R10, P0, R23, R10, RZ ;  /* 0x0000000a170a7210 */ /* 0x000fe20007f1e0ff */
[----:B------:R-:W-:-:S03]  /*1b10*/  HFMA2.MMA R23, -RZ, RZ, 0, 0 ;  /* 0x00000000ff177435 */ /* 0x000fc600000001ff */
[----:B------:R-:W-:Y:S01]  /*1b20*/  IADD3.X R11, R20, R11, RZ, P0, !PT ;  /* 0x0000000b140b7210 */ /* 0x000fe200007fe4ff */
[----:B------:R-:W-:Y:S08]  /*1b30*/  BRA `(.L_x_1731) ;  /* 0x000000ac00507947 */ /* 0x000ff00003800000 */
.L_x_1732:
        /* <DEDUP_REMOVED lines=77> */
.L_x_1755:
        /* <DEDUP_REMOVED lines=50> */
[----:B------:R-:W-:Y:S01]  /*2330*/  CS2R R10, SRZ ;  /* 0x00000000000a7805 */ /* 0x000fe2000001ff00 */
[----:B------:R-:W-:Y:S06]  /*2340*/  @!P0 BRA `(.L_x_1751) ;  /* 0x0000000c00d48947 */ /* 0x000fec0003800000 */
        /* <DEDUP_REMOVED lines=245> */
.L_x_1751:
        /* <DEDUP_REMOVED lines=243> */
.L_x_1752:
[----:B------:R-:W-:-:S04]  /*41d0*/  LOP3.LUT R11, R11, 0xffffffe0, RZ, 0xc0, !PT ;  /* 0xffffffe00b0b7812 */ /* 0x000fc800078ec0ff */
[----:B------:R-:W-:-:S04]  /*41e0*/  IADD3 R20, P1, R74, R11, RZ ;  /* 0x0000000b4a147210 */ /* 0x000fc80007f3e0ff */
[----:B------:R-:W-:-:S05]  /*41f0*/  IADD3.X R21, RZ, R75, RZ, P1, !PT ;  /* 0x0000004bff157210 */ /* 0x000fca0000ffe4ff */
[----:B------:R1:W5:Y:S04]  /*4200*/  LDG.E.128 R24, desc[UR60][R20.64] ;  /* 0x0000003c14187981 */ /* 0x000368000c1e1d00 */
[----:B------:R-:W5:Y:S01]  /*4210*/  LDG.E.128 R20, desc[UR60][R20.64+0x10] ;  /* 0x0000103c14147981 */ /* 0x000f62000c1e1d00 */
[----:B------:R-:W-:Y:S01]  /*4220*/  IMAD.IADD R69, R69, 0x1, R10 ;  /* 0x0000000145457824 */ /* 0x000fe200078e020a */
[----:B------:R-:W-:Y:S01]  /*4230*/  MOV R11, RZ ;  /* 0x000000ff000b7202 */ /* 0x000fe20000000f00 */
[----:B------:R-:W-:Y:S01]  /*4240*/  IMAD.MOV.U32 R12, RZ, RZ, RZ ;  /* 0x000000ffff0c7224 */ /* 0x000fe200078e00ff */
        /* <DEDUP_REMOVED lines=246> */
.L_x_1753:
        /* <DEDUP_REMOVED lines=241> */
.L_x_1754:
[----:B------:R-:W-:Y:S01]  /*60c0*/  LOP3.LUT R11, R11, 0xffffffe0, RZ, 0xc0, !PT ;  /* 0xffffffe00b0b7812 */ /* 0x000fe200078ec0ff */
[----:B------:R-:W-:-:S03]  /*60d0*/  ULDC UR4, c[0x0][0x224] ;  /* 0x0000890000047ab9 */ /* 0x000fc60000000800 */
[----:B------:R-:W-:-:S05]  /*60e0*/  IADD3 R36, P1, R74, R11, RZ ;  /* 0x0000000b4a247210 */ /* 0x000fca0007f3e0ff */
[----:B------:R-:W-:-:S05]  /*60f0*/  IMAD.X R37, RZ, RZ, R75, P1 ;  /* 0x000000ffff257224 */ /* 0x000fca00008e064b */
[----:B------:R-:W2:Y:S04]  /*6100*/  LDG.E.128 R40, desc[UR60][R36.64] ;  /* 0x0000003c24287981 */ /* 0x000ea8000c1e1d00 */
[----:B------:R-:W3:Y:S01]  /*6110*/  LDG.E.128 R36, desc[UR60][R36.64+0x10] ;  /* 0x0000103c24247981 */ /* 0x000ee2000c1e1d00 */
[----:B------:R-:W-:Y:S01]  /*6120*/  IADD3 R69, R69, R10, RZ ;  /* 0x0000000a45457210 */ /* 0x000fe20007ffe0ff */
[----:B------:R-:W-:Y:S01]  /*6130*/  IMAD.U32 R11, RZ, RZ, UR4 ;  /* 0x00000004ff0b7e24 */ /* 0x000fe2000f8e00ff */
[----:B-----5:R-:W-:Y:S02]  /*6140*/  IADD3 R71, P3, R32, R71, RZ ;  /* 0x0000004720477210 */ /* 0x020fe40007f7e0ff */
[----:B------:R-:W-:Y:S01]  /*6150*/  IADD3 R68, P4, R34, R68, RZ ;  /* 0x0000004422447210 */ /* 0x000fe20007f9e0ff */
[----:B------:R-:W-:Y:S01]  /*6160*/  IMAD R76, R10, 0x3, R69 ;  /* 0x000000030a4c7824 */ /* 0x000fe200078e0245 */
[----:B------:R-:W-:-:S02]  /*6170*/  IADD3.X R70, R33, R70, RZ, P3, !PT ;  /* 0x0000004621467210 */ /* 0x000fc40001ffe4ff */
[----:B------:R-:W-:Y:S01]  /*6180*/  IADD3 R64, P6, R30, R64, RZ ;  /* 0x000000401e407210 */ /* 0x000fe20007fde0ff */
[----:B------:R-:W-:Y:S01]  /*6190*/  IMAD.X R67, R35, 0x1, R67, P4 ;  /* 0x0000000123437824 */ /* 0x000fe200020e0643 */
[----:B------:R-:W-:Y:S02]  /*61a0*/  IADD3 R60, P3, R26, R60, RZ ;  /* 0x0000003c1a3c7210 */ /* 0x000fe40007f7e0ff */
[----:B------:R-:W-:Y:S01]  /*61b0*/  ISETP.GE.U32.AND P1, PT, R76, R11, PT ;  /* 0x0000000b4c00720c */ /* 0x000fe20003f26070 */
[----:B------:R-:W-:Y:S01]  /*61c0*/  IMAD.X R63, R31, 0x1, R63, P6 ;  /* 0x000000011f3f7824 */ /* 0x000fe200030e063f */
[----:B------:R-:W-:Y:S01]  /*61d0*/  IADD3 R66, P5, R28, R66, RZ ;  /* 0x000000421c427210 */ /* 0x000fe20007fbe0ff */
[----:B------:R-:W-:Y:S01]  /*61e0*/  IMAD.X R59, R27, 0x1, R59, P3 ;  /* 0x000000011b3b7824 */ /* 0x000fe200018e063b */
[----:B------:R-:W-:Y:S02]  /*61f0*/  IADD3 R62, P2, R24, R62, RZ ;  /* 0x0000003e183e7210 */ /* 0x000fe40007f5e0ff */
[----:B------:R-:W-:-:S02]  /*6200*/  IADD3.X R65, R29, R65, RZ, P5, !PT ;  /* 0x000000411d417210 */ /* 0x000fc40002ffe4ff */
[----:B------:R-:W-:Y:S02]  /*6210*/  IADD3.X R61, R25, R61, RZ, P2, !PT ;  /* 0x0000003d193d7210 */ /* 0x000fe400017fe4ff */
[----:B------:R-:W-:Y:S02]  /*6220*/  IADD3 R58, P4, R20, R58, RZ ;  /* 0x0000003a143a7210 */ /* 0x000fe40007f9e0ff */
[----:B------:R-:W-:Y:S02]  /*6230*/  IADD3 R3, P5, R22, R3, RZ ;  /* 0x0000000316037210 */ /* 0x000fe40007fbe0ff */
[----:B------:R-:W-:Y:S02]  /*6240*/  IADD3 R18, P6, R12, R18, RZ ;  /* 0x000000120c127210 */ /* 0x000fe40007fde0ff */
[----:B------:R-:W-:Y:S01]  /*6250*/  IADD3 R44, P2, R14, R44, RZ ;  /* 0x0000002c0e2c7210 */ /* 0x000fe20007f5e0ff */
[----:B------:R-:W-:Y:S01]  /*6260*/  IMAD.X R0, R23, 0x1, R0, P5 ;  /* 0x0000000117007824 */ /* 0x000fe200028e0600 */
[----:B------:R-:W-:-:S02]  /*6270*/  IADD3 R46, P3, R4, R46, RZ ;  /* 0x0000002e042e7210 */ /* 0x000fc40007f7e0ff */
[----:B------:R-:W-:Y:S01]  /*6280*/  IADD3.X R57, R21, R57, RZ, P4, !PT ;  /* 0x0000003915397210 */ /* 0x000fe200027fe4ff */
[----:B------:R-:W-:Y:S01]  /*6290*/  IMAD.X R19, R15, 0x1, R19, P2 ;  /* 0x000000010f137824 */ /* 0x000fe200010e0613 */
[----:B------:R-:W-:Y:S02]  /*62a0*/  IADD3.X R17, R13, R17, RZ, P6, !PT ;  /* 0x000000110d117210 */ /* 0x000fe400037fe4ff */
[----:B------:R-:W-:Y:S02]  /*62b0*/  IADD3.X R45, R5, R45, RZ, P3, !PT ;  /* 0x0000002d052d7210 */ /* 0x000fe40001ffe4ff */
[----:B------:R-:W-:-:S05]  /*62c0*/  IADD3 R48, P4, R6, R48, RZ ;  /* 0x0000003006307210 */ /* 0x000fca0007f9e0ff */
[----:B------:R-:W-:Y:S01]  /*62d0*/  IMAD.X R47, R7, 0x1, R47, P4 ;  /* 0x00000001072f7824 */ /* 0x000fe200020e062f */
[----:B--2---:R-:W-:Y:S02]  /*62e0*/  IADD3 R54, P3, R42, R54, RZ ;  /* 0x000000362a367210 */ /* 0x004fe40007f7e0ff */
[----:B------:R-:W-:-:S03]  /*62f0*/  IADD3 R50, P2, R40, R50, RZ ;  /* 0x0000003228327210 */ /* 0x000fc60007f5e0ff */
[----:B------:R-:W-:Y:S01]  /*6300*/  IMAD.X R51, R43, 0x1, R51, P3 ;  /* 0x000000012b337824 */ /* 0x000fe200018e0633 */
[----:B------:R-:W-:Y:S02]  /*6310*/  IADD3.X R49, R41, R49, RZ, P2, !PT ;  /* 0x0000003129317210 */ /* 0x000fe400017fe4ff */
[----:B---3--:R-:W-:Y:S02]  /*6320*/  IADD3 R9, P6, R38, R9, RZ ;  /* 0x0000000926097210 */ /* 0x008fe40007fde0ff */
[----:B------:R-:W-:-:S03]  /*6330*/  IADD3 R56, P5, R36, R56, RZ ;  /* 0x0000003824387210 */ /* 0x000fc60007fbe0ff */
[----:B------:R-:W-:Y:S01]  /*6340*/  IMAD.X R8, R39, 0x1, R8, P6 ;  /* 0x0000000127087824 */ /* 0x000fe200030e0608 */
[----:B------:R-:W-:Y:S01]  /*6350*/  IADD3.X R55, R37, R55, RZ, P5, !PT ;  /* 0x0000003725377210 */ /* 0x000fe20002ffe4ff */
[----:B------:R-:W-:Y:S08]  /*6360*/  @!P1 BRA `(.L_x_1755) ;  /* 0xffffffbc00289947 */ /* 0x000ff0000383ffff */
[----:B------:R-:W-:Y:S05]  /*6370*/  BSYNC B1 ;  /* 0x0000000000017941 */ /* 0x000fea0003800000 */
.L_x_1750:
[----:B------:R-:W-:Y:S05]  /*6380*/  BSYNC B0 ;  /* 0x0000000000007941 */ /* 0x000fea0003800000 */
.L_x_1749:
        /* <DEDUP_REMOVED lines=280> */
.L_x_1758:
        /* <DEDUP_REMOVED lines=282> */
.L_x_1759:
        /* <DEDUP_REMOVED lines=282> */
.L_x_1760:
        /* <DEDUP_REMOVED lines=282> */
.L_x_1761:
[----:B------:R-:W-:-:S04]  /*a9f0*/  LOP3.LUT R37, R40, 0xffffffe0, RZ, 0xc0, !PT ;  /* 0xffffffe028257812 */ /* 0x000fc800078ec0ff */
[----:B------:R-:W-:-:S05]  /*aa00*/  IADD3 R36, P1, R74, R37, RZ ;  /* 0x000000254a247210 */ /* 0x000fca0007f3e0ff */
[----:B------:R-:W-:-:S05]  /*aa10*/  IMAD.X R37, RZ, RZ, R75, P1 ;  /* 0x000000ffff257224 */ /* 0x000fca00008e064b */
[----:B------:R1:W5:Y:S04]  /*aa20*/  LDG.E.128 R40, desc[UR60][R36.64] ;  /* 0x0000003c24287981 */ /* 0x000368000c1e1d00 */
[----:B-1----:R-:W5:Y:S02]  /*aa30*/  LDG.E.128 R36, desc[UR60][R36.64+0x10] ;  /* 0x0000103c24247981 */ /* 0x002f64000c1e1d00 */
.L_x_1757:
[----:B------:R-:W-:Y:S05]  /*aa40*/  BSYNC B0 ;  /* 0x0000000000007941 */ /* 0x000fea0003800000 */
.L_x_1756:
[----:B------:R-:W-:Y:S04]  /*aa50*/  BSSY B0, `(.L_x_1762) ;  /* 0x000002a000007945 */ /* 0x000fe80003800000 */
[----:B------:R-:W-:Y:S05]  /*aa60*/  @P0 BRA `(.L_x_1763) ;  /* 0x0000000000a00947 */ /* 0x000fea0003800000 */
[----:B------:R-:W-:Y:S02]  /*aa70*/  IADD3 R69, R69, R10, RZ ;  /* 0x0000000a45457210 */ /* 0x000fe40007ffe0ff */
[----:B-----5:R-:W-:Y:S02]  /*aa80*/  IADD3 R71, P1, R32, R71, RZ ;  /* 0x0000004720477210 */ /* 0x020fe40007f3e0ff */
[----:B------:R-:W-:Y:S02]  /*aa90*/  ISETP.GE.U32.AND P0, PT, R69, R11, PT ;  /* 0x0000000b4500720c */ /* 0x000fe40003f06070 */
[----:B------:R-:W-:Y:S01]  /*aaa0*/  IADD3 R66, P3, R28, R66, RZ ;  /* 0x000000421c427210 */ /* 0x000fe20007f7e0ff */
[----:B------:R-:W-:Y:S01]  /*aab0*/  IMAD.X R70, R33, 0x1, R70, P1 ;  /* 0x0000000121467824 */ /* 0x000fe200008e0646 */
[----:B------:R-:W-:Y:S02]  /*aac0*/  IADD3 R68, P2, R34, R68, RZ ;  /* 0x0000004422447210 */ /* 0x000fe40007f5e0ff */
[----:B------:R-:W-:Y:S01]  /*aad0*/  IADD3 R64, P4, R30, R64, RZ ;  /* 0x000000401e407210 */ /* 0x000fe20007f9e0ff */
[----:B------:R-:W-:Y:S01]  /*aae0*/  IMAD.X R65, R29, 0x1, R65, P3 ;  /* 0x000000011d417824 */ /* 0x000fe200018e0641 */
[----:B------:R-:W-:-:S02]  /*aaf0*/  IADD3.X R67, R35, R67, RZ, P2, !PT ;  /* 0x0000004323437210 */ /* 0x000fc400017fe4ff */
[----:B------:R-:W-:-:S03]  /*ab00*/  IADD3.X R63, R31, R63, RZ, P4, !PT ;  /* 0x0000003f1f3f7210 */ /* 0x000fc600027fe4ff */
[----:B------:R-:W-:Y:S06]  /*ab10*/  @P0 BRA `(.L_x_1763) ;  /* 0x0000000000740947 */ /* 0x000fec0003800000 */
[----:B------:R-:W-:Y:S01]  /*ab20*/  IADD3 R62, P1, R24, R62, RZ ;  /* 0x0000003e183e7210 */ /* 0x000fe20007f3e0ff */
[----:B------:R-:W-:Y:S01]  /*ab30*/  IMAD.IADD R24, R69, 0x1, R10 ;  /* 0x0000000145187824 */ /* 0x000fe200078e020a */
[----:B------:R-:W-:Y:S02]  /*ab40*/  IADD3 R60, P2, R26, R60, RZ ;  /* 0x0000003c1a3c7210 */ /* 0x000fe40007f5e0ff */
[----:B------:R-:W-:Y:S02]  /*ab50*/  IADD3 R3, P4, R22, R3, RZ ;  /* 0x0000000316037210 */ /* 0x000fe40007f9e0ff */
[----:B------:R-:W-:Y:S01]  /*ab60*/  ISETP.GE.U32.AND P0, PT, R24, R11, PT ;  /* 0x0000000b1800720c */ /* 0x000fe20003f06070 */
[----:B------:R-:W-:Y:S01]  /*ab70*/  IMAD.X R59, R27, 0x1, R59, P2 ;  /* 0x000000011b3b7824 */ /* 0x000fe200010e063b */
[----:B------:R-:W-:Y:S01]  /*ab80*/  IADD3 R58, P3, R20, R58, RZ ;  /* 0x0000003a143a7210 */ /* 0x000fe20007f7e0ff */
[----:B------:R-:W-:Y:S01]  /*ab90*/  IMAD.X R0, R23, 0x1, R0, P4 ;  /* 0x0000000117007824 */ /* 0x000fe200020e0600 */
[----:B------:R-:W-:-:S02]  /*aba0*/  IADD3.X R61, R25, R61, RZ, P1, !PT ;  /* 0x0000003d193d7210 */ /* 0x000fc40000ffe4ff */
[----:B------:R-:W-:-:S07]  /*abb0*/  IADD3.X R57, R21, R57, RZ, P3, !PT ;  /* 0x0000003915397210 */ /* 0x000fce0001ffe4ff */
[----:B------:R-:W-:Y:S05]  /*abc0*/  @P0 BRA `(.L_x_1763) ;  /* 0x0000000000480947 */ /* 0x000fea0003800000 */
[----:B------:R-:W-:Y:S02]  /*abd0*/  IADD3 R10, R24, R10, RZ ;  /* 0x0000000a180a7210 */ /* 0x000fe40007ffe0ff */
[----:B------:R-:W-:Y:S02]  /*abe0*/  IADD3 R18, P1, R12, R18, RZ ;  /* 0x000000120c127210 */ /* 0x000fe40007f3e0ff */
[----:B------:R-:W-:Y:S02]  /*abf0*/  ISETP.GE.U32.AND P0, PT, R10, R11, PT ;  /* 0x0000000b0a00720c */ /* 0x000fe40003f06070 */
[----:B------:R-:W-:Y:S01]  /*ac00*/  IADD3 R44, P2, R14, R44, RZ ;  /* 0x0000002c0e2c7210 */ /* 0x000fe20007f5e0ff */
[----:B------:R-:W-:Y:S01]  /*ac10*/  IMAD.X R17, R13, 0x1, R17, P1 ;  /* 0x000000010d117824 */ /* 0x000fe200008e0611 */
[----:B------:R-:W-:Y:S02]  /*ac20*/  IADD3 R46, P1, R4, R46, RZ ;  /* 0x0000002e042e7210 */ /* 0x000fe40007f3e0ff */
[----:B------:R-:W-:-:S02]  /*ac30*/  IADD3.X R19, R15, R19, RZ, P2, !PT ;  /* 0x000000130f137210 */ /* 0x000fc400017fe4ff */
[----:B------:R-:W-:Y:S01]  /*ac40*/  IADD3 R48, P2, R6, R48, RZ ;  /* 0x0000003006307210 */ /* 0x000fe20007f5e0ff */
[----:B------:R-:W-:-:S03]  /*ac50*/  IMAD.X R45, R5, 0x1, R45, P1 ;  /* 0x00000001052d7824 */ /* 0x000fc600008e062d */
[----:B------:R-:W-:Y:S02]  /*ac60*/  IADD3.X R47, R7, R47, RZ, P2, !PT ;  /* 0x0000002f072f7210 */ /* 0x000fe400017fe4ff */
[----:B------:R-:W-:Y:S02]  /*ac70*/  @!P0 IADD3 R50, P3, R40, R50, RZ ;  /* 0x0000003228328210 */ /* 0x000fe40007f7e0ff */
[----:B------:R-:W-:Y:S02]  /*ac80*/  @!P0 IADD3 R56, P5, R36, R56, RZ ;  /* 0x0000003824388210 */ /* 0x000fe40007fbe0ff */
[----:B------:R-:W-:Y:S01]  /*ac90*/  @!P0 IADD3 R54, P4, R42, R54, RZ ;  /* 0x000000362a368210 */ /* 0x000fe20007f9e0ff */
[----:B------:R-:W-:Y:S01]  /*aca0*/  @!P0 IMAD.X R49, R41, 0x1, R49, P3 ;  /* 0x0000000129318824 */ /* 0x000fe200018e0631 */
[----:B------:R-:W-:Y:S01]  /*acb0*/  @!P0 IADD3 R9, P6, R38, R9, RZ ;  /* 0x0000000926098210 */ /* 0x000fe20007fde0ff */
[----:B------:R-:W-:Y:S01]  /*acc0*/  @!P0 IMAD.X R55, R37, 0x1, R55, P5 ;  /* 0x0000000125378824 */ /* 0x000fe200028e0637 */
[----:B------:R-:W-:-:S02]  /*acd0*/  @!P0 IADD3.X R51, R43, R51, RZ, P4, !PT ;  /* 0x000000332b338210 */ /* 0x000fc400027fe4ff */
[----:B------:R-:W-:-:S09]  /*ace0*/  @!P0 IADD3.X R8, R39, R8, RZ, P6, !PT ;  /* 0x0000000827088210 */ /* 0x000fd200037fe4ff */
.L_x_1763:
[----:B------:R-:W-:Y:S05]  /*acf0*/  BSYNC B0 ;  /* 0x0000000000007941 */ /* 0x000fea0003800000 */
.L_x_1762:
[----:B-----5:R-:W-:Y:S02]  /*ad00*/  IADD3 R7, P4, P5, R44, R60, R68 ;  /* 0x0000003c2c077210 */ /* 0x020fe40007d9e044 */
[----:B------:R-:W-:Y:S02]  /*ad10*/  IADD3 R5, P0, P1, R46, R58, R66 ;  /* 0x0000003a2e057210 */ /* 0x000fe4000791e042 */
[----:B------:R-:W-:Y:S02]  /*ad20*/  IADD3 R48, P2, P3, R48, R3, R64 ;  /* 0x0000000330307210 */ /* 0x000fe40007b5e040 */
[----:B------:R-:W-:Y:S02]  /*ad30*/  IADD3.X R6, R19, R59, R67, P4, P5 ;  /* 0x0000003b13067210 */ /* 0x000fe400027ea443 */
[----:B------:R-:W-:Y:S02]  /*ad40*/  IADD3 R71, P5, P4, R18, R62, R71 ;  /* 0x0000003e12477210 */ /* 0x000fe40007cbe047 */
[----:B------:R-:W-:-:S02]  /*ad50*/  IADD3.X R4, R45, R57, R65, P0, P1 ;  /* 0x000000392d047210 */ /* 0x000fc400007e2441 */
[----:B------:R-:W-:Y:S02]  /*ad60*/  IADD3.X R23, R47, R0, R63, P2, P3 ;  /* 0x000000002f177210 */ /* 0x000fe400017e643f */
[----:B------:R-:W-:Y:S02]  /*ad70*/  IADD3 R18, P0, R48, R9, RZ ;  /* 0x0000000930127210 */ /* 0x000fe40007f1e0ff */
[----:B------:R-:W-:Y:S02]  /*ad80*/  IADD3 R56, P1, R5, R56, RZ ;  /* 0x0000003805387210 */ /* 0x000fe40007f3e0ff */
[----:B------:R-:W-:Y:S01]  /*ad90*/  IADD3 R54, P2, R7, R54, RZ ;  /* 0x0000003607367210 */ /* 0x000fe20007f5e0ff */
[----:B------:R-:W-:Y:S01]  /*ada0*/  IMAD.X R23, R23, 0x1, R8, P0 ;  /* 0x0000000117177824 */ /* 0x000fe200000e0608 */
[----:B------:R-:W-:Y:S02]  /*adb0*/  IADD3 R10, P3, R71, R50, RZ ;  /* 0x00000032470a7210 */ /* 0x000fe40007f7e0ff */
[----:B------:R-:W-:-:S02]  /*adc0*/  IADD3.X R70, R17, R61, R70, P5, P4 ;  /* 0x0000003d11467210 */ /* 0x000fc40002fe8446 */
[----:B------:R-:W-:Y:S01]  /*add0*/  IADD3.X R57, R4, R55, RZ, P1, !PT ;  /* 0x0000003704397210 */ /* 0x000fe20000ffe4ff */
[----:B------:R-:W-:Y:S01]  /*ade0*/  IMAD.X R55, R6, 0x1, R51, P2 ;  /* 0x0000000106377824 */ /* 0x000fe200010e0633 */
[----:B------:R-:W-:Y:S01]  /*adf0*/  IADD3.X R11, R70, R49, RZ, P3, !PT ;  /* 0x00000031460b7210 */ /* 0x000fe20001ffe4ff */
[----:B------:R-:W-:Y:S06]  /*ae00*/  BRA `(.L_x_1731) ;  /* 0x00000018009c7947 */ /* 0x000fec0003800000 */
.L_x_1748:
[----:B------:R-:W-:Y:S01]  /*ae10*/  ISETP.GE.U32.AND P0, PT, R0, R11, PT ;  /* 0x0000000b0000720c */ /* 0x000fe20003f06070 */
[----:B------:R-:W-:Y:S01]  /*ae20*/  BSSY B0, `(.L_x_1764) ;  /* 0x0000077000007945 */ /* 0x000fe20003800000 */
[--C-:B------:R-:W-:Y:S01]  /*ae30*/  IMAD.MOV.U32 R7, RZ, RZ, R3.reuse ;  /* 0x000000ffff077224 */ /* 0x100fe200078e0003 */
[-C--:B------:R-:W-:Y:S01]  /*ae40*/  MOV R6, R17.reuse ;  /* 0x0000001100067202 */ /* 0x080fe20000000f00 */
[----:B------:R-:W-:Y:S01]  /*ae50*/  IMAD.MOV.U32 R5, RZ, RZ, R3 ;  /* 0x000000ffff057224 */ /* 0x000fe200078e0003 */
[----:B------:R-:W-:Y:S01]  /*ae60*/  MOV R4, R17 ;  /* 0x0000001100047202 */ /* 0x000fe20000000f00 */
        /* <DEDUP_REMOVED lines=54> */
.L_x_1766:
[----:B------:R-:W-:Y:S02]  /*b1d0*/  IMAD R12, R70, R69, RZ ;  /* 0x00000045460c7224 */ /* 0x000fe400078e02ff */
[----:B------:R-:W-:-:S03]  /*b1e0*/  IMAD.IADD R69, R10, 0x1, R69 ;  /* 0x000000010a457824 */ /* 0x000fc600078e0245 */
[----:B------:R-:W-:Y:S01]  /*b1f0*/  SHF.R.U32.HI R37, RZ, 0x2, R12 ;  /* 0x00000002ff257819 */ /* 0x000fe2000001160c */
[----:B------:R-:W-:Y:S01]  /*b200*/  IMAD R12, R70, R69, RZ ;  /* 0x00000045460c7224 */ /* 0x000fe200078e02ff */
[----:B------:R-:W-:-:S03]  /*b210*/  IADD3 R69, R69, R10, RZ ;  /* 0x0000000a45457210 */ /* 0x000fc60007ffe0ff */
[----:B------:R-:W-:Y:S01]  /*b220*/  IMAD.WIDE.U32 R36, R37, 0x20, R74 ;  /* 0x0000002025247825 */ /* 0x000fe200078e004a */
[----:B------:R-:W-:-:S03]  /*b230*/  SHF.R.U32.HI R45, RZ, 0x2, R12 ;  /* 0x00000002ff2d7819 */ /* 0x000fc6000001160c */
[----:B------:R-:W-:Y:S01]  /*b240*/  IMAD R12, R70, R69, RZ ;  /* 0x00000045460c7224 */ /* 0x000fe200078e02ff */
[----:B------:R-:W2:Y:S01]  /*b250*/  LDG.E.128 R32, desc[UR60][R36.64] ;  /* 0x0000003c24207981 */ /* 0x000ea2000c1e1d00 */
[----:B------:R-:W-:Y:S02]  /*b260*/  IMAD.IADD R69, R69, 0x1, R10 ;  /* 0x0000000145457824 */ /* 0x000fe400078e020a */
[----:B------:R-:W-:Y:S01]  /*b270*/  IMAD.WIDE.U32 R44, R45, 0x20, R74 ;  /* 0x000000202d2c7825 */ /* 0x000fe200078e004a */
[----:B------:R-:W-:-:S03]  /*b280*/  SHF.R.U32.HI R21, RZ, 0x2, R12 ;  /* 0x00000002ff157819 */ /* 0x000fc6000001160c */
[----:B------:R-:W-:Y:S01]  /*b290*/  IMAD R12, R70, R69, RZ ;  /* 0x00000045460c7224 */ /* 0x000fe200078e02ff */
[----:B------:R-:W3:Y:S04]  /*b2a0*/  LDG.E.128 R40, desc[UR60][R44.64] ;  /* 0x0000003c2c287981 */ /* 0x000ee8000c1e1d00 */
[----:B------:R-:W4:Y:S01]  /*b2b0*/  LDG.E.128 R36, desc[UR60][R36.64+0x10] ;  /* 0x0000103c24247981 */ /* 0x000f22000c1e1d00 */
[----:B------:R-:W-:Y:S01]  /*b2c0*/  IMAD.WIDE.U32 R20, R21, 0x20, R74 ;  /* 0x0000002015147825 */ /* 0x000fe200078e004a */
[----:B------:R-:W-:Y:S02]  /*b2d0*/  SHF.R.U32.HI R29, RZ, 0x2, R12 ;  /* 0x00000002ff1d7819 */ /* 0x000fe4000001160c */
[----:B------:R-:W5:Y:S03]  /*b2e0*/  LDG.E.128 R44, desc[UR60][R44.64+0x10] ;  /* 0x0000103c2c2c7981 */ /* 0x000f66000c1e1d00 */
[----:B------:R-:W-:Y:S01]  /*b2f0*/  IMAD.WIDE.U32 R28, R29, 0x20, R74 ;  /* 0x000000201d1c7825 */ /* 0x000fe200078e004a */
[----:B------:R-:W3:Y:S04]  /*b300*/  LDG.E.128 R12, desc[UR60][R20.64] ;  /* 0x0000003c140c7981 */ /* 0x000ee8000c1e1d00 */
[----:B------:R-:W3:Y:S04]  /*b310*/  LDG.E.128 R24, desc[UR60][R28.64] ;  /* 0x0000003c1c187981 */ /* 0x000ee8000c1e1d00 */
[----:B------:R-:W3:Y:S04]  /*b320*/  LDG.E.128 R20, desc[UR60][R20.64+0x10] ;  /* 0x0000103c14147981 */ /* 0x000ee8000c1e1d00 */
[----:B------:R-:W3:Y:S01]  /*b330*/  LDG.E.128 R28, desc[UR60][R28.64+0x10] ;  /* 0x0000103c1c1c7981 */ /* 0x000ee2000c1e1d00 */
[----:B------:R-:W-:-:S05]  /*b340*/  IADD3 R69, R69, R10, RZ ;  /* 0x0000000a45457210 */ /* 0x000fca0007ffe0ff */
[----:B------:R-:W-:-:S05]  /*b350*/  IMAD R76, R10, 0x3, R69 ;  /* 0x000000030a4c7824 */ /* 0x000fca00078e0245 */
[----:B------:R-:W-:Y:S02]  /*b360*/  ISETP.GE.U32.AND P0, PT, R76, R11, PT ;  /* 0x0000000b4c00720c */ /* 0x000fe40003f06070 */
[----:B--2---:R-:W-:Y:S02]  /*b370*/  IADD3 R68, P1, R32, R68, RZ ;  /* 0x0000004420447210 */ /* 0x004fe40007f3e0ff */
[----:B------:R-:W-:Y:S02]  /*b380*/  IADD3 R66, P2, R34, R66, RZ ;  /* 0x0000004222427210 */ /* 0x000fe40007f5e0ff */
[----:B----4-:R-:W-:Y:S02]  /*b390*/  IADD3 R64, P3, R36, R64, RZ ;  /* 0x0000004024407210 */ /* 0x010fe40007f7e0ff */
[----:B------:R-:W-:-:S03]  /*b3a0*/  IADD3 R62, P4, R38, R62, RZ ;  /* 0x0000003e263e7210 */ /* 0x000fc60007f9e0ff */
[----:B------:R-:W-:Y:S01]  /*b3b0*/  IMAD.X R63, R37, 0x1, R63, P3 ;  /* 0x00000001253f7824 */ /* 0x000fe200018e063f */
[----:B-----5:R-:W-:Y:S02]  /*b3c0*/  IADD3 R56, P3, R44, R56, RZ ;  /* 0x000000382c387210 */ /* 0x020fe40007f7e0ff */
[----:B------:R-:W-:Y:S02]  /*b3d0*/  IADD3.X R61, R39, R61, RZ, P4, !PT ;  /* 0x0000003d273d7210 */ /* 0x000fe400027fe4ff */
[----:B------:R-:W-:Y:S01]  /*b3e0*/  IADD3 R54, P4, R46, R54, RZ ;  /* 0x000000362e367210 */ /* 0x000fe20007f9e0ff */
[----:B------:R-:W-:Y:S01]  /*b3f0*/  IMAD.X R67, R33, 0x1, R67, P1 ;  /* 0x0000000121437824 */ /* 0x000fe200008e0643 */
[----:B---3--:R-:W-:Y:S01]  /*b400*/  IADD3 R60, P1, R40, R60, RZ ;  /* 0x0000003c283c7210 */ /* 0x008fe20007f3e0ff */
[----:B------:R-:W-:Y:S01]  /*b410*/  IMAD.X R55, R45, 0x1, R55, P3 ;  /* 0x000000012d377824 */ /* 0x000fe200018e0637 */
[----:B------:R-:W-:Y:S02]  /*b420*/  IADD3 R52, P3, R12, R52, RZ ;  /* 0x000000340c347210 */ /* 0x000fe40007f7e0ff */
[----:B------:R-:W-:-:S02]  /*b430*/  IADD3.X R65, R35, R65, RZ, P2, !PT ;  /* 0x0000004123417210 */ /* 0x000fc400017fe4ff */
[----:B------:R-:W-:Y:S02]  /*b440*/  IADD3.X R53, R47, R53, RZ, P4, !PT ;  /* 0x000000352f357210 */ /* 0x000fe400027fe4ff */
[----:B------:R-:W-:Y:S02]  /*b450*/  IADD3 R58, P2, R42, R58, RZ ;  /* 0x0000003a2a3a7210 */ /* 0x000fe40007f5e0ff */
[----:B------:R-:W-:Y:S01]  /*b460*/  IADD3 R50, P4, R14, R50, RZ ;  /* 0x000000320e327210 */ /* 0x000fe20007f9e0ff */
[----:B------:R-:W-:Y:S01]  /*b470*/  IMAD.X R59, R41, 0x1, R59, P1 ;  /* 0x00000001293b7824 */ /* 0x000fe200008e063b */
[----:B------:R-:W-:Y:S01]  /*b480*/  IADD3.X R57, R43, R57, RZ, P2, !PT ;  /* 0x000000392b397210 */ /* 0x000fe200017fe4ff */
[----:B------:R-:W-:Y:S01]  /*b490*/  IMAD.X R51, R13, 0x1, R51, P3 ;  /* 0x000000010d337824 */ /* 0x000fe200018e0633 */
[----:B------:R-:W-:Y:S02]  /*b4a0*/  IADD3 R48, P1, R20, R48, RZ ;  /* 0x0000003014307210 */ /* 0x000fe40007f3e0ff */
[----:B------:R-:W-:-:S02]  /*b4b0*/  IADD3.X R49, R15, R49, RZ, P4, !PT ;  /* 0x000000310f317210 */ /* 0x000fc400027fe4ff */
[----:B------:R-:W-:Y:S02]  /*b4c0*/  IADD3 R3, P3, R24, R3, RZ ;  /* 0x0000000318037210 */ /* 0x000fe40007f7e0ff */
[----:B------:R-:W-:Y:S02]  /*b4d0*/  IADD3 R7, P5, R28, R7, RZ ;  /* 0x000000071c077210 */ /* 0x000fe40007fbe0ff */
[----:B------:R-:W-:Y:S02]  /*b4e0*/  IADD3 R18, P2, R22, R18, RZ ;  /* 0x0000001216127210 */ /* 0x000fe40007f5e0ff */
[----:B------:R-:W-:Y:S02]  /*b4f0*/  IADD3 R5, P4, R26, R5, RZ ;  /* 0x000000051a057210 */ /* 0x000fe40007f9e0ff */
        /* <DEDUP_REMOVED lines=9> */
.L_x_1765:
[----:B------:R-:W-:Y:S05]  /*b590*/  BSYNC B0 ;  /* 0x0000000000007941 */ /* 0x000fea0003800000 */
.L_x_1764:
        /* <DEDUP_REMOVED lines=23> */
[----:B------:R-:W-:-:S06]  /*b710*/  IMAD.WIDE.U32 R20, R21, 0x20, R74 ;  /* 0x0000002015147825 */ /* 0x000fcc00078e004a */
[----:B------:R-:W-:-:S05]  /*b720*/  @!P0 IMAD R70, R70, R13, RZ ;  /* 0x0000000d46468224 */ /* 0x000fca00078e02ff */
[----:B------:R-:W-:-:S05]  /*b730*/  @!P0 SHF.R.U32.HI R13, RZ, 0x2, R70 ;  /* 0x00000002ff0d8819 */ /* 0x000fca0000011646 */
[----:B------:R-:W-:Y:S02]  /*b740*/  @!P0 IMAD.WIDE.U32 R74, R13, 0x20, R74 ;  /* 0x000000200d4a8825 */ /* 0x000fe400078e004a */
[----:B------:R0:W5:Y:S04]  /*b750*/  LDG.E.128 R12, desc[UR60][R20.64] ;  /* 0x0000003c140c7981 */ /* 0x000168000c1e1d00 */
[----:B------:R0:W5:Y:S04]  /*b760*/  @!P0 LDG.E.128 R24, desc[UR60][R74.64] ;  /* 0x0000003c4a188981 */ /* 0x000168000c1e1d00 */
[----:B------:R0:W5:Y:S04]  /*b770*/  @!P0 LDG.E.128 R28, desc[UR60][R74.64+0x10] ;  /* 0x0000103c4a1c8981 */ /* 0x000168000c1e1d00 */
[----:B------:R-:W5:Y:S02]  /*b780*/  LDG.E.128 R20, desc[UR60][R20.64+0x10] ;  /* 0x0000103c14147981 */ /* 0x000f64000c1e1d00 */
.L_x_1768:
[----:B------:R-:W-:Y:S05]  /*b790*/  BSYNC B0 ;  /* 0x0000000000007941 */ /* 0x000fea0003800000 */
.L_x_1767:
[----:B------:R-:W-:Y:S04]  /*b7a0*/  BSSY B0, `(.L_x_1769) ;  /* 0x000002a000007945 */ /* 0x000fe80003800000 */
[----:B------:R-:W-:Y:S05]  /*b7b0*/  @P1 BRA `(.L_x_1770) ;  /* 0x0000000000a01947 */ /* 0x000fea0003800000 */
[----:B-----5:R-:W-:Y:S02]  /*b7c0*/  IADD3 R68, P1, R32, R68, RZ ;  /* 0x0000004420447210 */ /* 0x020fe40007f3e0ff */
[----:B------:R-:W-:Y:S02]  /*b7d0*/  IADD3 R32, R69, R10, RZ ;  /* 0x0000000a45207210 */ /* 0x000fe40007ffe0ff */
[----:B------:R-:W-:Y:S01]  /*b7e0*/  IADD3 R64, P3, R36, R64, RZ ;  /* 0x0000004024407210 */ /* 0x000fe20007f7e0ff */
[----:B------:R-:W-:Y:S01]  /*b7f0*/  IMAD.X R67, R33, 0x1, R67, P1 ;  /* 0x0000000121437824 */ /* 0x000fe200008e0643 */
[----:B------:R-:W-:Y:S02]  /*b800*/  ISETP.GE.U32.AND P0, PT, R32, R11, PT ;  /* 0x0000000b2000720c */ /* 0x000fe40003f06070 */
[----:B------:R-:W-:Y:S01]  /*b810*/  IADD3 R66, P2, R34, R66, RZ ;  /* 0x0000004222427210 */ /* 0x000fe20007f5e0ff */
[----:B------:R-:W-:Y:S01]  /*b820*/  IMAD.X R63, R37, 0x1, R63, P3 ;  /* 0x00000001253f7824 */ /* 0x000fe200018e063f */
[----:B------:R-:W-:-:S02]  /*b830*/  IADD3 R62, P4, R38, R62, RZ ;  /* 0x0000003e263e7210 */ /* 0x000fc40007f9e0ff */
[----:B------:R-:W-:Y:S02]  /*b840*/  IADD3.X R65, R35, R65, RZ, P2, !PT ;  /* 0x0000004123417210 */ /* 0x000fe400017fe4ff */
[----:B------:R-:W-:-:S05]  /*b850*/  IADD3.X R61, R39, R61, RZ, P4, !PT ;  /* 0x0000003d273d7210 */ /* 0x000fca00027fe4ff */
[----:B------:R-:W-:Y:S05]  /*b860*/  @P0 BRA `(.L_x_1770) ;  /* 0x0000000000740947 */ /* 0x000fea0003800000 */
[----:B------:R-:W-:Y:S01]  /*b870*/  IMAD.IADD R32, R32, 0x1, R10 ;  /* 0x0000000120207824 */ /* 0x000fe200078e020a */
[----:B------:R-:W-:Y:S02]  /*b880*/  IADD3 R58, P2, R42, R58, RZ ;  /* 0x0000003a2a3a7210 */ /* 0x000fe40007f5e0ff */
[----:B------:R-:W-:Y:S02]  /*b890*/  IADD3 R54, P4, R46, R54, RZ ;  /* 0x000000362e367210 */ /* 0x000fe40007f9e0ff */
[----:B------:R-:W-:Y:S01]  /*b8a0*/  ISETP.GE.U32.AND P0, PT, R32, R11, PT ;  /* 0x0000000b2000720c */ /* 0x000fe20003f06070 */
[----:B------:R-:W-:Y:S01]  /*b8b0*/  IMAD.X R57, R43, 0x1, R57, P2 ;  /* 0x000000012b397824 */ /* 0x000fe200010e0639 */
[----:B------:R-:W-:Y:S01]  /*b8c0*/  IADD3 R60, P1, R40, R60, RZ ;  /* 0x0000003c283c7210 */ /* 0x000fe20007f3e0ff */
[----:B------:R-:W-:Y:S01]  /*b8d0*/  IMAD.X R53, R47, 0x1, R53, P4 ;  /* 0x000000012f357824 */ /* 0x000fe200020e0635 */
[----:B------:R-:W-:Y:S02]  /*b8e0*/  IADD3 R56, P3, R44, R56, RZ ;  /* 0x000000382c387210 */ /* 0x000fe40007f7e0ff */
[----:B------:R-:W-:-:S02]  /*b8f0*/  IADD3.X R59, R41, R59, RZ, P1, !PT ;  /* 0x0000003b293b7210 */ /* 0x000fc40000ffe4ff */
[----:B------:R-:W-:-:S05]  /*b900*/  IADD3.X R55, R45, R55, RZ, P3, !PT ;  /* 0x000000372d377210 */ /* 0x000fca0001ffe4ff */
        /* <DEDUP_REMOVED lines=19> */
.L_x_1770:
[----:B------:R-:W-:Y:S05]  /*ba40*/  BSYNC B0 ;  /* 0x0000000000007941 */ /* 0x000fea0003800000 */
.L_x_1769:
[----:B------:R-:W-:Y:S02]  /*ba50*/  IADD3 R50, P4, P5, R50, R58, R66 ;  /* 0x0000003a32327210 */ /* 0x000fe40007d9e042 */
        /* <DEDUP_REMOVED lines=9> */
[----:B-----5:R-:W-:Y:S01]  /*baf0*/  IMAD.X R23, R17, 0x1, R8, P0 ;  /* 0x0000000111177824 */ /* 0x020fe200000e0608 */
[----:B------:R-:W-:Y:S01]  /*bb00*/  IADD3 R10, P3, R3, R10, RZ ;  /* 0x0000000a030a7210 */ /* 0x000fe20007f7e0ff */
[----:B------:R-:W-:Y:S01]  /*bb10*/  IMAD.X R55, R4, 0x1, R49, P2 ;  /* 0x0000000104377824 */ /* 0x000fe200010e0631 */
[----:B------:R-:W-:-:S02]  /*bb20*/  IADD3.X R11, R51, R59, R67, P5, P4 ;  /* 0x0000003b330b7210 */ /* 0x000fc40002fe8443 */
[----:B------:R-:W-:Y:S02]  /*bb30*/  IADD3.X R57, R6, R19, RZ, P1, !PT ;  /* 0x0000001306397210 */ /* 0x000fe40000ffe4ff */
[----:B------:R-:W-:Y:S01]  /*bb40*/  IADD3.X R11, R0, R11, RZ, P3, !PT ;  /* 0x0000000b000b7210 */ /* 0x000fe20001ffe4ff */
[----:B------:R-:W-:Y:S06]  /*bb50*/  BRA `(.L_x_1731) ;  /* 0x0000000c00487947 */ /* 0x000fec0003800000 */
.L_x_1747:
[----:B------:R-:W0:Y:S01]  /*bb60*/  LDC R4, c[0x0][0x22c] ;  /* 0x00008b00ff047b82 */ /* 0x000e220000000800 */
[----:B------:R-:W-:Y:S07]  /*bb70*/  BSSY B0, `(.L_x_1771) ;  /* 0x0000079000007945 */ /* 0x000fee0003800000 */
[----:B------:R-:W1:Y:S08]  /*bb80*/  LDC R8, c[0x0][0x218] ;  /* 0x00008600ff087b82 */ /* 0x000e700000000800 */
[----:B------:R-:W2:Y:S01]  /*bb90*/  LDC R6, c[0x0][0x21c] ;  /* 0x00008700ff067b82 */ /* 0x000ea20000000800 */
        /* <DEDUP_REMOVED lines=62> */
.L_x_1773:
[----:B------:R-:W-:Y:S01]  /*bf80*/  SHF.R.U32.HI R37, RZ, 0x2, R69 ;  /* 0x00000002ff257819 */ /* 0x000fe20000011645 */
[----:B------:R-:W-:-:S04]  /*bf90*/  IMAD.IADD R69, R69, 0x1, R4 ;  /* 0x0000000145457824 */ /* 0x000fc800078e0204 */
[----:B------:R-:W-:Y:S01]  /*bfa0*/  IMAD.WIDE.U32 R36, R37, 0x20, R74 ;  /* 0x0000002025247825 */ /* 0x000fe200078e004a */
[----:B------:R-:W-:Y:S02]  /*bfb0*/  SHF.R.U32.HI R45, RZ, 0x2, R69 ;  /* 0x00000002ff2d7819 */ /* 0x000fe40000011645 */
[----:B------:R-:W-:Y:S02]  /*bfc0*/  IADD3 R69, R69, R4, RZ ;  /* 0x0000000445457210 */ /* 0x000fe40007ffe0ff */
[----:B------:R-:W2:Y:S01]  /*bfd0*/  LDG.E.128 R32, desc[UR60][R36.64] ;  /* 0x0000003c24207981 */ /* 0x000ea2000c1e1d00 */
[----:B------:R-:W-:Y:S01]  /*bfe0*/  IMAD.WIDE.U32 R44, R45, 0x20, R74 ;  /* 0x000000202d2c7825 */ /* 0x000fe200078e004a */
[----:B------:R-:W-:-:S03]  /*bff0*/  SHF.R.U32.HI R21, RZ, 0x2, R69 ;  /* 0x00000002ff157819 */ /* 0x000fc60000011645 */
[----:B------:R-:W-:Y:S01]  /*c000*/  IMAD.IADD R69, R69, 0x1, R4 ;  /* 0x0000000145457824 */ /* 0x000fe200078e0204 */
        /* <DEDUP_REMOVED lines=14> */
[----:B----4-:R-:W-:Y:S02]  /*c0f0*/  IADD3 R64, P3, R36, R64, RZ ;  /* 0x0000004024407210 */ /* 0x010fe40007f7e0ff */
[----:B------:R-:W-:-:S03]  /*c100*/  IADD3 R62, P4, R38, R62, RZ ;  /* 0x0000003e263e7210 */ /* 0x000fc60007f9e0ff */
[----:B------:R-:W-:Y:S01]  /*c110*/  IMAD.X R63, R37, 0x1, R63, P3 ;  /* 0x00000001253f7824 */ /* 0x000fe200018e063f */
[----:B-----5:R-:W-:Y:S02]  /*c120*/  IADD3 R56, P3, R44, R56, RZ ;  /* 0x000000382c387210 */ /* 0x020fe40007f7e0ff */
[----:B------:R-:W-:Y:S02]  /*c130*/  IADD3.X R61, R39, R61, RZ, P4, !PT ;  /* 0x0000003d273d7210 */ /* 0x000fe400027fe4ff */
[----:B------:R-:W-:Y:S02]  /*c140*/  IADD3 R66, P2, R34, R66, RZ ;  /* 0x0000004222427210 */ /* 0x000fe40007f5e0ff */
[----:B------:R-:W-:Y:S01]  /*c150*/  IADD3 R54, P4, R46, R54, RZ ;  /* 0x000000362e367210 */ /* 0x000fe20007f9e0ff */
[----:B------:R-:W-:Y:S01]  /*c160*/  IMAD.X R67, R33, 0x1, R67, P1 ;  /* 0x0000000121437824 */ /* 0x000fe200008e0643 */
[----:B---3--:R-:W-:Y:S01]  /*c170*/  IADD3 R60, P1, R40, R60, RZ ;  /* 0x0000003c283c7210 */ /* 0x008fe20007f3e0ff */
[----:B------:R-:W-:Y:S01]  /*c180*/  IMAD.X R55, R45, 0x1, R55, P3 ;  /* 0x000000012d377824 */ /* 0x000fe200018e0637 */
[----:B------:R-:W-:-:S02]  /*c190*/  IADD3 R52, P3, R12, R52, RZ ;  /* 0x000000340c347210 */ /* 0x000fc40007f7e0ff */
[----:B------:R-:W-:Y:S02]  /*c1a0*/  IADD3.X R65, R35, R65, RZ, P2, !PT ;  /* 0x0000004123417210 */ /* 0x000fe400017fe4ff */
[----:B------:R-:W-:Y:S02]  /*c1b0*/  IADD3.X R53, R47, R53, RZ, P4, !PT ;  /* 0x000000352f357210 */ /* 0x000fe400027fe4ff */
[----:B------:R-:W-:Y:S02]  /*c1c0*/  IADD3 R58, P2, R42, R58, RZ ;  /* 0x0000003a2a3a7210 */ /* 0x000fe40007f5e0ff */
[----:B------:R-:W-:Y:S01]  /*c1d0*/  IADD3 R50, P4, R14, R50, RZ ;  /* 0x000000320e327210 */ /* 0x000fe20007f9e0ff */
[----:B------:R-:W-:Y:S01]  /*c1e0*/  IMAD.X R59, R41, 0x1, R59, P1 ;  /* 0x00000001293b7824 */ /* 0x000fe200008e063b */
[----:B------:R-:W-:Y:S01]  /*c1f0*/  IADD3.X R57, R43, R57, RZ, P2, !PT ;  /* 0x000000392b397210 */ /* 0x000fe200017fe4ff */
[----:B------:R-:W-:Y:S01]  /*c200*/  IMAD.X R51, R13, 0x1, R51, P3 ;  /* 0x000000010d337824 */ /* 0x000fe200018e0633 */
[----:B------:R-:W-:-:S02]  /*c210*/  IADD3 R48, P1, R20, R48, RZ ;  /* 0x0000003014307210 */ /* 0x000fc40007f3e0ff */
[----:B------:R-:W-:Y:S02]  /*c220*/  IADD3.X R49, R15, R49, RZ, P4, !PT ;  /* 0x000000310f317210 */ /* 0x000fe400027fe4ff */
        /* <DEDUP_REMOVED lines=13> */
.L_x_1772:
[----:B------:R-:W-:Y:S05]  /*c300*/  BSYNC B0 ;  /* 0x0000000000007941 */ /* 0x000fea0003800000 */
.L_x_1771:
[----:B------:R-:W-:Y:S01]  /*c310*/  ISETP.GE.U32.AND P1, PT, R69, R11, PT ;  /* 0x0000000b4500720c */ /* 0x000fe20003f26070 */
[----:B------:R-:W-:-:S12]  /*c320*/  BSSY B0, `(.L_x_1774) ;  /* 0x000001a000007945 */ /* 0x000fd80003800000 */
[----:B------:R-:W-:Y:S05]  /*c330*/  @P1 BRA `(.L_x_1775) ;  /* 0x0000000000601947 */ /* 0x000fea0003800000 */
[----:B------:R-:W-:-:S05]  /*c340*/  SHF.R.U32.HI R37, RZ, 0x2, R69 ;  /* 0x00000002ff257819 */ /* 0x000fca0000011645 */
[----:B------:R-:W-:-:S05]  /*c350*/  IMAD.WIDE.U32 R36, R37, 0x20, R74 ;  /* 0x0000002025247825 */ /* 0x000fca00078e004a */
[----:B------:R0:W5:Y:S04]  /*c360*/  LDG.E.128 R32, desc[UR60][R36.64] ;  /* 0x0000003c24207981 */ /* 0x000168000c1e1d00 */
[----:B------:R-:W5:Y:S01]  /*c370*/  LDG.E.128 R36, desc[UR60][R36.64+0x10] ;  /* 0x0000103c24247981 */ /* 0x000f62000c1e1d00 */
[----:B------:R-:W-:-:S05]  /*c380*/  IMAD.IADD R70, R69, 0x1, R4 ;  /* 0x0000000145467824 */ /* 0x000fca00078e0204 */
[----:B------:R-:W-:-:S13]  /*c390*/  ISETP.GE.U32.AND P0, PT, R70, R11, PT ;  /* 0x0000000b4600720c */ /* 0x000fda0003f06070 */
[----:B0-----:R-:W-:Y:S05]  /*c3a0*/  @P0 BRA `(.L_x_1775) ;  /* 0x0000000000440947 */ /* 0x001fea0003800000 */
[----:B------:R-:W-:-:S05]  /*c3b0*/  SHF.R.U32.HI R45, RZ, 0x2, R70 ;  /* 0x00000002ff2d7819 */ /* 0x000fca0000011646 */
[----:B------:R-:W-:-:S05]  /*c3c0*/  IMAD.WIDE.U32 R44, R45, 0x20, R74 ;  /* 0x000000202d2c7825 */ /* 0x000fca00078e004a */
[----:B------:R0:W5:Y:S04]  /*c3d0*/  LDG.E.128 R40, desc[UR60][R44.64] ;  /* 0x0000003c2c287981 */ /* 0x000168000c1e1d00 */
[----:B------:R-:W5:Y:S01]  /*c3e0*/  LDG.E.128 R44, desc[UR60][R44.64+0x10] ;  /* 0x0000103c2c2c7981 */ /* 0x000f62000c1e1d00 */
[----:B------:R-:W-:-:S04]  /*c3f0*/  IADD3 R70, R70, R4, RZ ;  /* 0x0000000446467210 */ /* 0x000fc80007ffe0ff */
[----:B------:R-:W-:-:S13]  /*c400*/  ISETP.GE.U32.AND P0, PT, R70, R11, PT ;  /* 0x0000000b4600720c */ /* 0x000fda0003f06070 */
[----:B0-----:R-:W-:Y:S05]  /*c410*/  @P0 BRA `(.L_x_1775) ;  /* 0x0000000000280947 */ /* 0x001fea0003800000 */
[----:B------:R-:W-:Y:S01]  /*c420*/  IMAD.IADD R12, R70, 0x1, R4 ;  /* 0x00000001460c7824 */ /* 0x000fe200078e0204 */
[----:B------:R-:W-:-:S04]  /*c430*/  SHF.R.U32.HI R21, RZ, 0x2, R70 ;  /* 0x00000002ff157819 */ /* 0x000fc80000011646 */
[----:B------:R-:W-:Y:S01]  /*c440*/  ISETP.GE.U32.AND P0, PT, R12, R11, PT ;  /* 0x0000000b0c00720c */ /* 0x000fe20003f06070 */
[----:B------:R-:W-:-:S12]  /*c450*/  IMAD.WIDE.U32 R20, R21, 0x20, R74 ;  /* 0x0000002015147825 */ /* 0x000fd800078e004a */
[----:B------:R-:W-:-:S05]  /*c460*/  @!P0 SHF.R.U32.HI R13, RZ, 0x2, R12 ;  /* 0x00000002ff0d8819 */ /* 0x000fca000001160c */
[----:B------:R-:W-:Y:S02]  /*c470*/  @!P0 IMAD.WIDE.U32 R74, R13, 0x20, R74 ;  /* 0x000000200d4a8825 */ /* 0x000fe400078e004a */
[----:B------:R0:W5:Y:S04]  /*c480*/  LDG.E.128 R12, desc[UR60][R20.64] ;  /* 0x0000003c140c7981 */ /* 0x000168000c1e1d00 */
[----:B------:R0:W5:Y:S04]  /*c490*/  @!P0 LDG.E.128 R24, desc[UR60][R74.64] ;  /* 0x0000003c4a188981 */ /* 0x000168000c1e1d00 */
[----:B------:R0:W5:Y:S04]  /*c4a0*/  @!P0 LDG.E.128 R28, desc[UR60][R74.64+0x10] ;  /* 0x0000103c4a1c8981 */ /* 0x000168000c1e1d00 */
[----:B------:R-:W5:Y:S02]  /*c4b0*/  LDG.E.128 R20, desc[UR60][R20.64+0x10] ;  /* 0x0000103c14147981 */ /* 0x000f64000c1e1d00 */
.L_x_1775:
[----:B------:R-:W-:Y:S05]  /*c4c0*/  BSYNC B0 ;  /* 0x0000000000007941 */ /* 0x000fea0003800000 */
.L_x_1774:
        /* <DEDUP_REMOVED lines=42> */
.L_x_1777:
[----:B------:R-:W-:Y:S05]  /*c770*/  BSYNC B0 ;  /* 0x0000000000007941 */ /* 0x000fea0003800000 */
.L_x_1776:
        /* <DEDUP_REMOVED lines=12> */
[----:B------:R-:W-:Y:S01]  /*c840*/  IADD3.X R0, R51, R59, R67, P5, P4 ;  /* 0x0000003b33007210 */ /* 0x000fe20002fe8443 */
[----:B------:R-:W-:Y:S01]  /*c850*/  IMAD.X R55, R7, 0x1, R12, P2 ;  /* 0x0000000107377824 */ /* 0x000fe200010e060c */
[----:B------:R-:W-:-:S02]  /*c860*/  IADD3.X R57, R6, R19, RZ, P1, !PT ;  /* 0x0000001306397210 */ /* 0x000fc40000ffe4ff */
[----:B------:R-:W-:-:S07]  /*c870*/  IADD3.X R11, R9, R0, RZ, P3, !PT ;  /* 0x00000000090b7210 */ /* 0x000fce0001ffe4ff */
.L_x_1731:
[----:B------:R-:W-:Y:S05]  /*c880*/  BSYNC B6 ;  /* 0x0000000000067941 */ /* 0x000fea0003800000 */
.L_x_1730:
[----:B------:R-:W-:Y:S02]  /*c890*/  ULDC UR4, c[0x0][0x23c] ;  /* 0x00008f0000047ab9 */ /* 0x000fe40000000800 */
[----:B------:R-:W-:-:S13]  /*c8a0*/  ISETP.NE.AND P0, PT, RZ, UR4, PT ;  /* 0x00000004ff007c0c */ /* 0x000fda000bf05270 */
[----:B------:R-:W-:Y:S05]  /*c8b0*/  @!P0 BRA `(.L_x_1778) ;  /* 0x0000000000bc8947 */ /* 0x000fea0003800000 */
[----:B------:R-:W1:Y:S01]  /*c8c0*/  S2R R4, SR_CgaCtaId ;  /* 0x0000000000047919 */ /* 0x000e620000008800 */
[----:B------:R-:W2:Y:S01]  /*c8d0*/  LDC R17, c[0x0][RZ] ;  /* 0x00000000ff117b82 */ /* 0x000ea20000000800 */
[----:B------:R-:W-:Y:S01]  /*c8e0*/  MOV R0, 0x400 ;  /* 0x0000040000007802 */ /* 0x000fe20000000f00 */
[----:B0-----:R-:W-:Y:S01]  /*c8f0*/  IMAD.MOV.U32 R52, RZ, RZ, R10 ;  /* 0x000000ffff347224 */ /* 0x001fe200078e000a */
[----:B------:R-:W-:Y:S01]  /*c900*/  MOV R53, R11 ;  /* 0x0000000b00357202 */ /* 0x000fe20000000f00 */
[----:B------:R-:W-:Y:S01]  /*c910*/  IMAD.MOV.U32 R58, RZ, RZ, R18 ;  /* 0x000000ffff3a7224 */ /* 0x000fe200078e0012 */
[----:B------:R-:W-:Y:S01]  /*c920*/  MOV R59, R23 ;  /* 0x00000017003b7202 */ /* 0x000fe20000000f00 */
[----:B------:R-:W-:Y:S02]  /*c930*/  VIADD R3, R0, 0x10 ;  /* 0x0000001000037836 */ /* 0x000fe40000000000 */
[----:B------:R-:W0:Y:S01]  /*c940*/  LDC R19, c[0x0][0x4] ;  /* 0x00000100ff137b82 */ /* 0x000e220000000800 */
[----:B--2---:R-:W-:-:S02]  /*c950*/  IMAD R0, R2, R17, R16 ;  /* 0x0000001102007224 */ /* 0x004fc400078e0210 */
[----:B-1----:R-:W-:-:S04]  /*c960*/  LEA R3, R4, R3, 0x18 ;  /* 0x0000000304037211 */ /* 0x002fc800078ec0ff */
[----:B------:R-:W-:Y:S02]  /*c970*/  LEA R9, R0, R3, 0x5 ;  /* 0x0000000300097211 */ /* 0x000fe400078e28ff */
[----:B0-----:R-:W-:-:S03]  /*c980*/  SHF.R.U32.HI R0, RZ, 0x1, R19 ;  /* 0x00000001ff007819 */ /* 0x001fc60000011613 */
[----:B------:R1:W-:Y:S01]  /*c990*/  STS.128 [R9], R52 ;  /* 0x0000003409007388 */ /* 0x0003e20000000c00 */
[----:B------:R-:W-:-:S03]  /*c9a0*/  ISETP.NE.AND P0, PT, R0, RZ, PT ;  /* 0x000000ff0000720c */ /* 0x000fc60003f05270 */
[----:B------:R1:W-:Y:S10]  /*c9b0*/  STS.128 [R9+0x10], R56 ;  /* 0x0000103809007388 */ /* 0x0003f40000000c00 */
[----:B------:R-:W-:Y:S05]  /*c9c0*/  @!P0 BRA `(.L_x_1778) ;  /* 0x0000000000788947 */ /* 0x000fea0003800000 */
.L_x_1781:
[--C-:B------:R-:W-:Y:S01]  /*c9d0*/  IMAD.IADD R4, R2, 0x1, R0.reuse ;  /* 0x0000000102047824 */ /* 0x100fe200078e0200 */
        /* <DEDUP_REMOVED lines=8> */
[----:B------:R-:W-:-:S05]  /*ca60*/  IMAD R0, R4, R17, R16 ;  /* 0x0000001104007224 */ /* 0x000fca00078e0210 */
[----:B------:R-:W-:-:S05]  /*ca70*/  LEA R0, R0, R3, 0x5 ;  /* 0x0000000300007211 */ /* 0x000fca00078e28ff */
[----:B------:R-:W0:Y:S04]  /*ca80*/  LDS.128 R4, [R0] ;  /* 0x0000000000047984 */ /* 0x000e280000000c00 */
[----:B------:R-:W2:Y:S01]  /*ca90*/  LDS.128 R12, [R0+0x10] ;  /* 0x00001000000c7984 */ /* 0x000ea20000000c00 */
[----:B0-----:R-:W-:Y:S02]  /*caa0*/  IADD3 R10, P0, R4, R10, RZ ;  /* 0x0000000a040a7210 */ /* 0x001fe40007f1e0ff */
[----:B-1----:R-:W-:Y:S02]  /*cab0*/  IADD3 R54, P2, R6, R54, RZ ;  /* 0x0000003606367210 */ /* 0x002fe40007f5e0ff */
[----:B--2---:R-:W-:Y:S01]  /*cac0*/  IADD3 R18, P4, R14, R18, RZ ;  /* 0x000000120e127210 */ /* 0x004fe20007f9e0ff */
[----:B------:R-:W-:Y:S01]  /*cad0*/  IMAD.X R11, R5, 0x1, R11, P0 ;  /* 0x00000001050b7824 */ /* 0x000fe200000e060b */
[----:B------:R-:W-:Y:S01]  /*cae0*/  IADD3 R56, P3, R12, R56, RZ ;  /* 0x000000380c387210 */ /* 0x000fe20007f7e0ff */
[----:B------:R-:W-:Y:S01]  /*caf0*/  IMAD.MOV.U32 R52, RZ, RZ, R10 ;  /* 0x000000ffff347224 */ /* 0x000fe200078e000a */
[----:B------:R-:W-:Y:S01]  /*cb00*/  IADD3.X R23, R15, R23, RZ, P4, !PT ;  /* 0x000000170f177210 */ /* 0x000fe200027fe4ff */
[----:B------:R-:W-:Y:S01]  /*cb10*/  IMAD.MOV.U32 R58, RZ, RZ, R18 ;  /* 0x000000ffff3a7224 */ /* 0x000fe200078e0012 */
[----:B------:R-:W-:Y:S01]  /*cb20*/  IADD3.X R55, R7, R55, RZ, P2, !PT ;  /* 0x0000003707377210 */ /* 0x000fe200017fe4ff */
[----:B------:R-:W-:Y:S01]  /*cb30*/  IMAD.X R57, R13, 0x1, R57, P3 ;  /* 0x000000010d397824 */ /* 0x000fe200018e0639 */
[----:B------:R-:W-:-:S02]  /*cb40*/  MOV R53, R11 ;  /* 0x0000000b00357202 */ /* 0x000fc40000000f00 */
[----:B------:R-:W-:-:S03]  /*cb50*/  MOV R59, R23 ;  /* 0x00000017003b7202 */ /* 0x000fc60000000f00 */
[----:B------:R0:W-:Y:S04]  /*cb60*/  STS.128 [R9], R52 ;  /* 0x0000003409007388 */ /* 0x0001e80000000c00 */
[----:B------:R0:W-:Y:S02]  /*cb70*/  STS.128 [R9+0x10], R56 ;  /* 0x0000103809007388 */ /* 0x0001e40000000c00 */
.L_x_1780:
[----:B------:R-:W-:Y:S05]  /*cb80*/  BSYNC B0 ;  /* 0x0000000000007941 */ /* 0x000fea0003800000 */
.L_x_1779:
[----:B------:R-:W-:Y:S01]  /*cb90*/  IMAD.MOV.U32 R0, RZ, RZ, R8 ;  /* 0x000000ffff007224 */ /* 0x000fe200078e0008 */
[----:B------:R-:W-:Y:S06]  /*cba0*/  @P1 BRA `(.L_x_1781) ;  /* 0xfffffffc00881947 */ /* 0x000fec000383ffff */
.L_x_1778:
[----:B------:R-:W-:Y:S02]  /*cbb0*/  ULDC UR4, c[0x0][0x238] ;  /* 0x00008e0000047ab9 */ /* 0x000fe40000000800 */
[----:B------:R-:W-:-:S13]  /*cbc0*/  ISETP.NE.AND P0, PT, RZ, UR4, PT ;  /* 0x00000004ff007c0c */ /* 0x000fda000bf05270 */
[----:B------:R-:W-:Y:S05]  /*cbd0*/  @!P0 BRA `(.L_x_1782) ;  /* 0x00000004002c8947 */ /* 0x000fea0003800000 */
[----:B------:R-:W2:Y:S02]  /*cbe0*/  LDC R17, c[0x0][RZ] ;  /* 0x00000000ff117b82 */ /* 0x000ea40000000800 */
[----:B--2---:R-:W-:Y:S02]  /*cbf0*/  ISETP.GT.AND P0, PT, R17, 0x20, PT ;  /* 0x000000201100780c */ /* 0x004fe40003f04270 */
[----:B------:R-:W-:-:S11]  /*cc00*/  MOV R0, R17 ;  /* 0x0000001100007202 */ /* 0x000fd60000000f00 */
[----:B------:R-:W-:Y:S05]  /*cc10*/  @!P0 BRA `(.L_x_1783) ;  /* 0x0000000000bc8947 */ /* 0x000fea0003800000 */
[----:B------:R-:W2:Y:S01]  /*cc20*/  S2UR UR5, SR_CgaCtaId ;  /* 0x00000000000579c3 */ /* 0x000ea20000008800 */
[----:B------:R-:W-:Y:S01]  /*cc30*/  UMOV UR4, 0x400 ;  /* 0x0000040000047882 */ /* 0x000fe20000000000 */
[----:B------:R-:W-:Y:S01]  /*cc40*/  IMAD R0, R2, R17, R16 ;  /* 0x0000001102007224 */ /* 0x000fe200078e0210 */
[----:B------:R-:W-:Y:S01]  /*cc50*/  UIADD3 UR4, UR4, 0x10, URZ ;  /* 0x0000001004047890 */ /* 0x000fe2000fffe03f */
[----:B01----:R-:W-:Y:S01]  /*cc60*/  IMAD.MOV.U32 R52, RZ, RZ, R10 ;  /* 0x000000ffff347224 */ /* 0x003fe200078e000a */
[----:B------:R-:W-:Y:S01]  /*cc70*/  MOV R53, R11 ;  /* 0x0000000b00357202 */ /* 0x000fe20000000f00 */
[----:B------:R-:W-:Y:S01]  /*cc80*/  IMAD.MOV.U32 R58, RZ, RZ, R18 ;  /* 0x000000ffff3a7224 */ /* 0x000fe200078e0012 */
[----:B------:R-:W-:Y:S01]  /*cc90*/  MOV R59, R23 ;  /* 0x00000017003b7202 */ /* 0x000fe20000000f00 */
[----:B--2---:R-:W-:-:S06]  /*cca0*/  ULEA UR4, UR5, UR4, 0x18 ;  /* 0x0000000405047291 */ /* 0x004fcc000f8ec03f */
[----:B------:R-:W-:Y:S02]  /*ccb0*/  LEA R3, R0, UR4, 0x5 ;  /* 0x0000000400037c11 */ /* 0x000fe4000f8e28ff */
[----:B------:R-:W-:-:S03]  /*ccc0*/  LEA.HI R0, R17, R17, RZ, 0x1 ;  /* 0x0000001111007211 */ /* 0x000fc600078f08ff */
[----:B------:R2:W-:Y:S01]  /*ccd0*/  STS.128 [R3], R52 ;  /* 0x0000003403007388 */ /* 0x0005e20000000c00 */
[----:B------:R-:W-:Y:S01]  /*cce0*/  SHF.R.S32.HI R4, RZ, 0x1, R0 ;  /* 0x00000001ff047819 */ /* 0x000fe20000011400 */
[----:B------:R-:W-:Y:S02]  /*ccf0*/  IMAD.MOV.U32 R0, RZ, RZ, 0x20 ;  /* 0x00000020ff007424 */ /* 0x000fe400078e00ff */
[----:B------:R2:W-:Y:S01]  /*cd00*/  STS.128 [R3+0x10], R56 ;  /* 0x0000103803007388 */ /* 0x0005e20000000c00 */
[----:B------:R-:W-:-:S13]  /*cd10*/  ISETP.GE.AND P0, PT, R4, 0x20, PT ;  /* 0x000000200400780c */ /* 0x000fda0003f06270 */
[----:B------:R-:W-:Y:S05]  /*cd20*/  @!P0 BRA `(.L_x_1783) ;  /* 0x0000000000788947 */ /* 0x000fea0003800000 */
[----:B------:R-:W-:-:S07]  /*cd30*/  MOV R9, R4 ;  /* 0x0000000400097202 */ /* 0x000fce0000000f00 */
.L_x_1786:
[----:B------:R-:W-:Y:S01]  /*cd40*/  IMAD.IADD R0, R16, 0x1, R9 ;  /* 0x0000000110007824 */ /* 0x000fe200078e0209 */
[----:B------:R-:W-:Y:S05]  /*cd50*/  WARPSYNC.ALL ;  /* 0x0000000000007948 */ /* 0x000fea0003800000 */
[----:B------:R-:W-:Y:S01]  /*cd60*/  BAR.SYNC.DEFER_BLOCKING 0x0 ;  /* 0x0000000000007b1d */ /* 0x000fe20000010000 */
[----:B------:R-:W-:-:S04]  /*cd70*/  ISETP.GE.U32.AND P0, PT, R0, R17, PT ;  /* 0x000000110000720c */ /* 0x000fc80003f06070 */
[----:B------:R-:W-:Y:S01]  /*cd80*/  ISETP.GE.U32.OR P0, PT, R16, R9, P0 ;  /* 0x000000091000720c */ /* 0x000fe20000706470 */
[----:B------:R-:W-:-:S12]  /*cd90*/  BSSY B0, `(.L_x_1784) ;  /* 0x0000013000007945 */ /* 0x000fd80003800000 */
[----:B0-----:R-:W-:Y:S05]  /*cda0*/  @P0 BRA `(.L_x_1785) ;  /* 0x0000000000440947 */ /* 0x001fea0003800000 */
[----:B------:R-:W-:-:S05]  /*cdb0*/  LEA R0, R9, R3, 0x5 ;  /* 0x0000000309007211 */ /* 0x000fca00078e28ff */
[----:B------:R-:W0:Y:S04]  /*cdc0*/  LDS.128 R4, [R0] ;  /* 0x0000000000047984 */ /* 0x000e280000000c00 */
[----:B------:R-:W1:Y:S01]  /*cdd0*/  LDS.128 R12, [R0+0x10] ;  /* 0x00001000000c7984 */ /* 0x000e620000000c00 */
[----:B0-----:R-:W-:Y:S02]  /*cde0*/  IADD3 R10, P0, R4, R10, RZ ;  /* 0x0000000a040a7210 */ /* 0x001fe40007f1e0ff */
[----:B--2---:R-:W-:Y:S02]  /*cdf0*/  IADD3 R54, P1, R6, R54, RZ ;  /* 0x0000003606367210 */ /* 0x004fe40007f3e0ff */
[----:B-1----:R-:W-:Y:S01]  /*ce00*/  IADD3 R18, P3, R14, R18, RZ ;  /* 0x000000120e127210 */ /* 0x002fe20007f7e0ff */
        /* <DEDUP_REMOVED lines=11> */
.L_x_1785:
[----:B------:R-:W-:Y:S05]  /*cec0*/  BSYNC B0 ;  /* 0x0000000000007941 */ /* 0x000fea0003800000 */
.L_x_1784:
[----:B------:R-:W-:-:S04]  /*ced0*/  SHF.R.S32.HI R9, RZ, 0x1, R9 ;  /* 0x00000001ff097819 */ /* 0x000fc80000011409 */
[----:B------:R-:W-:-:S13]  /*cee0*/  ISETP.GE.AND P0, PT, R9, 0x20, PT ;  /* 0x000000200900780c */ /* 0x000fda0003f06270 */
[----:B------:R-:W-:Y:S05]  /*cef0*/  @P0 BRA `(.L_x_1786) ;  /* 0xfffffffc00900947 */ /* 0x000fea000383ffff */
[----:B------:R-:W-:-:S07]  /*cf00*/  IMAD.MOV.U32 R0, RZ, RZ, 0x20 ;  /* 0x00000020ff007424 */ /* 0x000fce00078e00ff */
.L_x_1783:
[----:B------:R-:W-:Y:S01]  /*cf10*/  ISETP.GE.AND P0, PT, R0, 0x2, PT ;  /* 0x000000020000780c */ /* 0x000fe20003f06270 */
[----:B------:R-:W-:Y:S05]  /*cf20*/  WARPSYNC.ALL ;  /* 0x0000000000007948 */ /* 0x000fea0003800000 */
[----:B------:R-:W-:Y:S07]  /*cf30*/  BAR.SYNC.DEFER_BLOCKING 0x0 ;  /* 0x0000000000007b1d */ /* 0x000fee0000010000 */
[----:B------:R-:W-:Y:S05]  /*cf40*/  @!P0 BRA `(.L_x_1782) ;  /* 0x0000000000508947 */ /* 0x000fea0003800000 */
[----:B0-2---:R-:W-:-:S11]  /*cf50*/  HFMA2.MMA R3, -RZ, RZ, 0, 5.9604644775390625e-08 ;  /* 0x00000001ff037435 */ /* 0x005fd600000001ff */
.L_x_1787:
[----:B------:R-:W0:Y:S04]  /*cf60*/  SHFL.DOWN PT, R7, R54, R3, 0x1f ;  /* 0x08001f0336077589 */ /* 0x000e2800000e0000 */
[----:B------:R-:W2:Y:S04]  /*cf70*/  SHFL.DOWN PT, R13, R18, R3, 0x1f ;  /* 0x08001f03120d7589 */ /* 0x000ea800000e0000 */
[----:B------:R-:W3:Y:S04]  /*cf80*/  SHFL.DOWN PT, R5, R10, R3, 0x1f ;  /* 0x08001f030a057589 */ /* 0x000ee800000e0000 */
[----:B-1----:R-:W1:Y:S04]  /*cf90*/  SHFL.DOWN PT, R9, R56, R3, 0x1f ;  /* 0x08001f0338097589 */ /* 0x002e6800000e0000 */
[----:B------:R-:W4:Y:S04]  /*cfa0*/  SHFL.DOWN PT, R4, R11, R3, 0x1f ;  /* 0x08001f030b047589 */ /* 0x000f2800000e0000 */
[----:B------:R-:W5:Y:S04]  /*cfb0*/  SHFL.DOWN PT, R6, R55, R3, 0x1f ;  /* 0x08001f0337067589 */ /* 0x000f6800000e0000 */
[----:B------:R-:W5:Y:S01]  /*cfc0*/  SHFL.DOWN PT, R8, R57, R3, 0x1f ;  /* 0x08001f0339087589 */ /* 0x000f6200000e0000 */
[----:B0-----:R-:W-:-:S03]  /*cfd0*/  IADD3 R54, P2, R7, R54, RZ ;  /* 0x0000003607367210 */ /* 0x001fc60007f5e0ff */
[----:B------:R0:W5:Y:S01]  /*cfe0*/  SHFL.DOWN PT, R12, R23, R3, 0x1f ;  /* 0x08001f03170c7589 */ /* 0x00016200000e0000 */
[----:B--2---:R-:W-:Y:S02]  /*cff0*/  IADD3 R18, P4, R13, R18, RZ ;  /* 0x000000120d127210 */ /* 0x004fe40007f9e0ff */
[----:B---3--:R-:W-:Y:S02]  /*d000*/  IADD3 R10, P1, R5, R10, RZ ;  /* 0x0000000a050a7210 */ /* 0x008fe40007f3e0ff */
[----:B-1----:R-:W-:Y:S01]  /*d010*/  IADD3 R56, P3, R9, R56, RZ ;  /* 0x0000003809387210 */ /* 0x002fe20007f7e0ff */
[----:B0-----:R-:W-:Y:S01]  /*d020*/  IMAD.SHL.U32 R3, R3, 0x2, RZ ;  /* 0x0000000203037824 */ /* 0x001fe200078e00ff */
[----:B----4-:R-:W-:-:S04]  /*d030*/  IADD3.X R11, R4, R11, RZ, P1, !PT ;  /* 0x0000000b040b7210 */ /* 0x010fc80000ffe4ff */
[----:B------:R-:W-:Y:S01]  /*d040*/  ISETP.GE.AND P0, PT, R3, R0, PT ;  /* 0x000000000300720c */ /* 0x000fe20003f06270 */
[----:B-----5:R-:W-:Y:S01]  /*d050*/  IMAD.X R55, R6, 0x1, R55, P2 ;  /* 0x0000000106377824 */ /* 0x020fe200010e0637 */
[----:B------:R-:W-:Y:S01]  /*d060*/  IADD3.X R57, R8, R57, RZ, P3, !PT ;  /* 0x0000003908397210 */ /* 0x000fe20001ffe4ff */
[----:B------:R-:W-:-:S10]  /*d070*/  IMAD.X R23, R12, 0x1, R23, P4 ;  /* 0x000000010c177824 */ /* 0x000fd400020e0617 */
[----:B------:R-:W-:Y:S05]  /*d080*/  @!P0 BRA `(.L_x_1787) ;  /* 0xfffffffc00b48947 */ /* 0x000fea000383ffff */
.L_x_1782:
[----:B0-2---:R-:W0:Y:S01]  /*d090*/  LDC R3, c[0x0][0x3f4] ;  /* 0x0000fd00ff037b82 */ /* 0x005e220000000800 */
[----:B------:R-:W-:Y:S01]  /*d0a0*/  MOV R22, RZ ;  /* 0x000000ff00167202 */ /* 0x000fe20000000f00 */
[----:B------:R-:W-:Y:S01]  /*d0b0*/  IMAD.MOV.U32 R24, RZ, RZ, RZ ;  /* 0x000000ffff187224 */ /* 0x000fe200078e00ff */
[----:B0-----:R-:W-:-:S13]  /*d0c0*/  ISETP.NE.AND P1, PT, R3, RZ, PT ;  /* 0x000000ff0300720c */ /* 0x001fda0003f25270 */
        /* <DEDUP_REMOVED lines=275> */
.L_x_1788:
        /* <DEDUP_REMOVED lines=10> */
[----:B-1----:R-:W-:Y:S01]  /*e2a0*/  SHF.R.U32.HI R9, RZ, UR6, R8 ;  /* 0x00000006ff097c19 */ /* 0x002fe20008011608 */
        /* <DEDUP_REMOVED lines=267> */
.L_x_1789:
[----:B------:R-:W-:Y:S01]  /*f360*/  IADD3 R6, P0, R22, UR4, RZ ;  /* 0x0000000416067c10 */ /* 0x000fe2000ff1e0ff */
[----:B------:R-:W-:Y:S01]  /*f370*/  IMAD.MOV.U32 R19, RZ, RZ, RZ ;  /* 0x000000ffff137224 */ /* 0x000fe200078e00ff */
[----:B------:R-:W-:-:S03]  /*f380*/  MOV R17, RZ ;  /* 0x000000ff00117202 */ /* 0x000fc60000000f00 */
[----:B------:R-:W-:Y:S01]  /*f390*/  IMAD.X R7, RZ, RZ, UR5, P0 ;  /* 0x00000005ff077e24 */ /* 0x000fe200080e06ff */
[----:B------:R-:W-:Y:S07]  /*f3a0*/  @!P1 BRA `(.L_x_1790) ;  /* 0x0000001000489947 */ /* 0x000fee0003800000 */
[----:B-1----:R-:W-:Y:S01]  /*f3b0*/  IADD3 R9, R73, 0x2, RZ ;  /* 0x0000000249097810 */ /* 0x002fe20007ffe0ff */
        /* <DEDUP_REMOVED lines=273> */
.L_x_1790:
[----:B------:R-:W-:-:S05]  /*104d0*/  IADD3 R8, P0, R19, UR4, RZ ;  /* 0x0000000413087c10 */ /* 0x000fca000ff1e0ff */
[----:B-1----:R-:W-:Y:S01]  /*104e0*/  IMAD.X R9, RZ, RZ, UR5, P0 ;  /* 0x00000005ff097e24 */ /* 0x002fe200080e06ff */
        /* <DEDUP_REMOVED lines=275> */
.L_x_1791:
        /* <DEDUP_REMOVED lines=15> */
[----:B------:R-:W-:Y:S01]  /*11710*/  CS2R R24, SRZ ;  /* 0x0000000000187805 */ /* 0x000fe2000001ff00 */
        /* <DEDUP_REMOVED lines=280> */
.L_x_1793:
        /* <DEDUP_REMOVED lines=277> */
.L_x_1794:
        /* <DEDUP_REMOVED lines=279> */
.L_x_1795:
        /* <DEDUP_REMOVED lines=277> */
.L_x_1796:
[----:B------:R-:W0:Y:S01]  /*15cb0*/  LDC R20, c[0x0][0x238] ;  /* 0x00008e00ff147b82 */ /* 0x000e220000000800 */
[----:B------:R-:W-:Y:S01]  /*15cc0*/  ULDC UR6, c[0x0][0x228] ;  /* 0x00008a0000067ab9 */ /* 0x000fe20000000800 */
[----:B------:R-:W-:Y:S01]  /*15cd0*/  IADD3 R34, P1, R17, UR4, RZ ;  /* 0x0000000411227c10 */ /* 0x000fe2000ff3e0ff */
[----:B------:R-:W-:Y:S01]  /*15ce0*/  BSSY B0, `(.L_x_1797) ;  /* 0x000000d000007945 */ /* 0x000fe20003800000 */
[----:B------:R-:W-:Y:S02]  /*15cf0*/  PRMT R3, RZ, 0x7610, R3 ;  /* 0x00007610ff037816 */ /* 0x000fe40000000003 */
[----:B------:R-:W-:Y:S02]  /*15d00*/  IADD3.X R35, RZ, UR5, RZ, P1, !PT ;  /* 0x00000005ff237c10 */ /* 0x000fe40008ffe4ff */
[----:B0-----:R-:W-:-:S04]  /*15d10*/  ISETP.NE.AND P0, PT, R20, RZ, PT ;  /* 0x000000ff1400720c */ /* 0x001fc80003f05270 */
[----:B------:R-:W-:-:S04]  /*15d20*/  ISETP.NE.AND P0, PT, R16, RZ, P0 ;  /* 0x000000ff1000720c */ /* 0x000fc80000705270 */
[----:B------:R-:W-:-:S13]  /*15d30*/  ISETP.GE.OR P0, PT, R7, UR6, P0 ;  /* 0x0000000607007c0c */ /* 0x000fda0008706670 */
[----:B------:R-:W-:Y:S05]  /*15d40*/  @P0 BRA `(.L_x_1798) ;  /* 0x0000000000180947 */ /* 0x000fea0003800000 */
[----:B------:R-:W-:Y:S01]  /*15d50*/  ULDC UR4, c[0x0][0x23c] ;  /* 0x00008f0000047ab9 */ /* 0x000fe20000000800 */
[----:B------:R-:W-:Y:S01]  /*15d60*/  IMAD.MOV.U32 R3, RZ, RZ, 0x1 ;  /* 0x00000001ff037424 */ /* 0x000fe200078e00ff */
[----:B------:R-:W-:-:S13]  /*15d70*/  ISETP.NE.AND P1, PT, RZ, UR4, PT ;  /* 0x00000004ff007c0c */ /* 0x000fda000bf25270 */
[----:B------:R-:W-:-:S04]  /*15d80*/  @P1 ISETP.NE.AND P0, PT, R2, RZ, PT ;  /* 0x000000ff0200120c */ /* 0x000fc80003f05270 */
[----:B------:R-:W-:-:S04]  /*15d90*/  @P1 SEL R5, RZ, 0x1, P0 ;  /* 0x00000001ff051807 */ /* 0x000fc80000000000 */
[----:B------:R-:W-:-:S07]  /*15da0*/  @P1 PRMT R3, R5, 0x7610, R3 ;  /* 0x0000761005031816 */ /* 0x000fce0000000003 */
.L_x_1798:
[----:B------:R-:W-:Y:S05]  /*15db0*/  BSYNC B0 ;  /* 0x0000000000007941 */ /* 0x000fea0003800000 */
.L_x_1797:
[----:B------:R-:W-:Y:S01]  /*15dc0*/  PRMT R3, R3, 0x9910, RZ ;  /* 0x0000991003037816 */ /* 0x000fe200000000ff */
[----:B------:R-:W-:Y:S01]  /*15dd0*/  BSSY B0, `(.L_x_1799) ;  /* 0x0000011000007945 */ /* 0x000fe20003800000 */
[----:B------:R-:W-:Y:S02]  /*15de0*/  LOP3.LUT P0, RZ, R16, R2, RZ, 0xfc, !PT ;  /* 0x0000000210ff7212 */ /* 0x000fe4000780fcff */
[----:B------:R-:W-:-:S13]  /*15df0*/  ISETP.NE.AND P1, PT, R3, RZ, PT ;  /* 0x000000ff0300720c */ /* 0x000fda0003f25270 */
[----:B------:R-:W-:Y:S05]  /*15e00*/  @!P1 BRA `(.L_x_1800) ;  /* 0x0000000000349947 */ /* 0x000fea0003800000 */
[----:B------:R-:W0:Y:S01]  /*15e10*/  S2UR UR4, SR_CTAID.Y ;  /* 0x00000000000479c3 */ /* 0x000e220000002600 */
[----:B------:R-:W-:Y:S02]  /*15e20*/  ISETP.NE.AND P2, PT, R20, RZ, PT ;  /* 0x000000ff1400720c */ /* 0x000fe40003f45270 */
[----:B------:R-:W-:-:S05]  /*15e30*/  MOV R22, R18 ;  /* 0x0000001200167202 */ /* 0x000fca0000000f00 */
        /* <DEDUP_REMOVED lines=10> */
.L_x_1800:
[----:B------:R-:W-:Y:S05]  /*15ee0*/  BSYNC B0 ;  /* 0x0000000000007941 */ /* 0x000fea0003800000 */
.L_x_1799:
        /* <DEDUP_REMOVED lines=31> */
[----:B0-----:R-:W-:-:S05]  /*160e0*/  IMAD.IADD R3, R3, 0x1, R10 ;  /* 0x0000000103037824 */ /* 0x001fca00078e020a */
[----:B------:R-:W-:-:S04]  /*160f0*/  ISETP.NE.AND P0, PT, R3, UR4, PT ;  /* 0x0000000403007c0c */ /* 0x000fc8000bf05270 */
[----:B------:R-:W-:-:S05]  /*16100*/  SEL R3, RZ, 0x1, P0 ;  /* 0x00000001ff037807 */ /* 0x000fca0000000000 */
[----:B------:R1:W-:Y:S04]  /*16110*/  STS.U8 [UR5], R3 ;  /* 0x00000003ff007988 */ /* 0x0003e80008000005 */
.L_x_1802:
[----:B------:R-:W-:Y:S05]  /*16120*/  BSYNC B0 ;  /* 0x0000000000007941 */ /* 0x000fea0003800000 */
.L_x_1801:
        /* <DEDUP_REMOVED lines=30> */
[----:B0-----:R-:W-:Y:S01]  /*16310*/  IMAD.U32 R23, RZ, RZ, UR11 ;  /* 0x0000000bff177e24 */ /* 0x001fe2000f8e00ff */
[----:B------:R-:W-:-:S11]  /*16320*/  MOV R18, UR10 ;  /* 0x0000000a00127c02 */ /* 0x000fd60008000f00 */
        /* <DEDUP_REMOVED lines=9> */
[----:B------:R-:W-:Y:S01]  /*163c0*/  IMAD.U32 R18, RZ, RZ, UR10 ;  /* 0x0000000aff127e24 */ /* 0x000fe2000f8e00ff */
[----:B------:R-:W1:Y:S01]  /*163d0*/  LDC.64 R38, c[0x0][0x610] ;  /* 0x00018400ff267b82 */ /* 0x000e620000000a00 */
[----:B------:R-:W-:Y:S01]  /*163e0*/  MOV R23, UR11 ;  /* 0x0000000b00177c02 */ /* 0x000fe20008000f00 */
[----:B------:R-:W-:-:S02]  /*163f0*/  IMAD R37, R4, UR7, RZ ;  /* 0x0000000704257c24 */ /* 0x000fc4000f8e02ff */
[----:B0-----:R-:W-:-:S07]  /*16400*/  IMAD R41, R41, UR6, RZ ;  /* 0x0000000629297c24 */ /* 0x001fce000f8e02ff */
.L_x_1807:
[----:B------:R-:W-:-:S04]  /*16410*/  IMAD.IADD R5, R37, 0x1, R22 ;  /* 0x0000000125057824 */ /* 0x000fc800078e0216 */
[----:B-1----:R-:W-:-:S05]  /*16420*/  IMAD.WIDE.U32 R4, R5, 0x20, R38 ;  /* 0x0000002005047825 */ /* 0x002fca00078e0026 */
[----:B------:R-:W2:Y:S04]  /*16430*/  LDG.E.64 R6, desc[UR60][R4.64] ;  /* 0x0000003c04067981 */ /* 0x000ea8000c1e1b00 */
[----:B------:R-:W3:Y:S04]  /*16440*/  LDG.E.64 R10, desc[UR60][R4.64+0x10] ;  /* 0x0000103c040a7981 */ /* 0x000ee8000c1e1b00 */
[----:B------:R-:W4:Y:S04]  /*16450*/  LDG.E.64 R8, desc[UR60][R4.64+0x8] ;  /* 0x0000083c04087981 */ /* 0x000f28000c1e1b00 */
[----:B------:R-:W5:Y:S01]  /*16460*/  LDG.E.64 R20, desc[UR60][R4.64+0x18] ;  /* 0x0000183c04147981 */ /* 0x000f62000c1e1b00 */
[----:B------:R-:W-:-:S04]  /*16470*/  IADD3 R22, R41, R22, RZ ;  /* 0x0000001629167210 */ /* 0x000fc80007ffe0ff */
[----:B------:R-:W-:Y:S02]  /*16480*/  ISETP.GE.U32.AND P0, PT, R22, UR8, PT ;  /* 0x0000000816007c0c */ /* 0x000fe4000bf06070 */
[----:B--2---:R-:W-:Y:S02]  /*16490*/  IADD3 R36, P2, R6, R36, RZ ;  /* 0x0000002406247210 */ /* 0x004fe40007f5e0ff */
[----:B---3--:R-:W-:Y:S02]  /*164a0*/  IADD3 R26, P4, R10, R26, RZ ;  /* 0x0000001a0a1a7210 */ /* 0x008fe40007f9e0ff */
[----:B----4-:R-:W-:Y:S02]  /*164b0*/  IADD3 R28, P3, R8, R28, RZ ;  /* 0x0000001c081c7210 */ /* 0x010fe40007f7e0ff */
[----:B-----5:R-:W-:Y:S01]  /*164c0*/  IADD3 R18, P5, R20, R18, RZ ;  /* 0x0000001214127210 */ /* 0x020fe20007fbe0ff */
[----:B------:R-:W-:Y:S01]  /*164d0*/  IMAD.X R3, R7, 0x1, R3, P2 ;  /* 0x0000000107037824 */ /* 0x000fe200010e0603 */
[----:B------:R-:W-:Y:S01]  /*164e0*/  IADD3.X R29, R9, R29, RZ, P3, !PT ;  /* 0x0000001d091d7210 */ /* 0x000fe20001ffe4ff */
[----:B------:R-:W-:Y:S01]  /*164f0*/  IMAD.X R27, R11, 0x1, R27, P4 ;  /* 0x000000010b1b7824 */ /* 0x000fe200020e061b */
[----:B------:R-:W-:Y:S01]  /*16500*/  IADD3.X R23, R21, R23, RZ, P5, !PT ;  /* 0x0000001715177210 */ /* 0x000fe20002ffe4ff */
[----:B------:R-:W-:Y:S08]  /*16510*/  @!P0 BRA `(.L_x_1807) ;  /* 0xfffffffc00bc8947 */ /* 0x000ff0000383ffff */
[----:B------:R-:W-:Y:S05]  /*16520*/  BSYNC B1 ;  /* 0x0000000000017941 */ /* 0x000fea0003800000 */
.L_x_1806:
[----:B------:R-:W-:Y:S05]  /*16530*/  BRA `(.L_x_1805) ;  /* 0x00000000009c7947 */ /* 0x000fea0003800000 */
.L_x_1804:
[----:B------:R-:W-:Y:S01]  /*16540*/  ULDC UR7, c[0x0][0x234] ;  /* 0x00008d0000077ab9 */ /* 0x000fe20000000800 */
[----:B------:R-:W-:Y:S01]  /*16550*/  IMAD.U32 R28, RZ, RZ, UR10 ;  /* 0x0000000aff1c7e24 */ /* 0x000fe2000f8e00ff */
[----:B------:R-:W-:Y:S01]  /*16560*/  ISETP.GE.U32.AND P0, PT, R2, UR7, PT ;  /* 0x0000000702007c0c */ /* 0x000fe2000bf06070 */
[----:B------:R-:W-:Y:S01]  /*16570*/  IMAD.U32 R26, RZ, RZ, UR10 ;  /* 0x0000000aff1a7e24 */ /* 0x000fe2000f8e00ff */
[----:B------:R-:W-:Y:S01]  /*16580*/  MOV R29, UR11 ;  /* 0x0000000b001d7c02 */ /* 0x000fe20008000f00 */
[----:B------:R-:W-:Y:S01]  /*16590*/  IMAD.U32 R18, RZ, RZ, UR10 ;  /* 0x0000000aff127e24 */ /* 0x000fe2000f8e00ff */
[----:B------:R-:W-:Y:S02]  /*165a0*/  MOV R27, UR11 ;  /* 0x0000000b001b7c02 */ /* 0x000fe40008000f00 */
[----:B0-----:R-:W-:-:S07]  /*165b0*/  MOV R23, UR11 ;  /* 0x0000000b00177c02 */ /* 0x001fce0008000f00 */
[----:B------:R-:W-:Y:S05]  /*165c0*/  @P0 BRA `(.L_x_1805) ;  /* 0x0000000000780947 */ /* 0x000fea0003800000 */
[----:B------:R-:W-:Y:S01]  /*165d0*/  ULDC UR6, c[0x0][0x10] ;  /* 0x0000040000067ab9 */ /* 0x000fe20000000800 */
[----:B------:R-:W0:Y:S01]  /*165e0*/  LDC R40, c[0x0][RZ] ;  /* 0x00000000ff287b82 */ /* 0x000e220000000800 */
[----:B------:R-:W-:Y:S01]  /*165f0*/  IMAD.U32 R28, RZ, RZ, UR10 ;  /* 0x0000000aff1c7e24 */ /* 0x000fe2000f8e00ff */
[----:B------:R-:W-:Y:S01]  /*16600*/  MOV R29, UR11 ;  /* 0x0000000b001d7c02 */ /* 0x000fe20008000f00 */
[----:B------:R-:W-:Y:S01]  /*16610*/  IMAD.U32 R26, RZ, RZ, UR10 ;  /* 0x0000000aff1a7e24 */ /* 0x000fe2000f8e00ff */
[----:B------:R-:W-:Y:S01]  /*16620*/  MOV R27, UR11 ;  /* 0x0000000b001b7c02 */ /* 0x000fe20008000f00 */
[----:B------:R-:W-:Y:S01]  /*16630*/  IMAD.U32 R18, RZ, RZ, UR10 ;  /* 0x0000000aff127e24 */ /* 0x000fe2000f8e00ff */
[----:B------:R-:W-:Y:S01]  /*16640*/  MOV R23, UR11 ;  /* 0x0000000b00177c02 */ /* 0x000fe20008000f00 */
[----:B------:R-:W-:Y:S01]  /*16650*/  IMAD.MOV.U32 R37, RZ, RZ, R2 ;  /* 0x000000ffff257224 */ /* 0x000fe200078e0002 */
[----:B------:R-:W1:Y:S01]  /*16660*/  LDC.64 R38, c[0x0][0x610] ;  /* 0x00018400ff267b82 */ /* 0x000e620000000a00 */
[----:B------:R-:W-:-:S07]  /*16670*/  IMAD R22, R4, UR6, RZ ;  /* 0x0000000604167c24 */ /* 0x000fce000f8e02ff */
[----:B------:R-:W2:Y:S02]  /*16680*/  LDC R42, c[0x0][0x4] ;  /* 0x00000100ff2a7b82 */ /* 0x000ea40000000800 */
.L_x_1808:
[----:B------:R-:W-:-:S05]  /*16690*/  IADD3 R5, R22, R37, RZ ;  /* 0x0000002516057210 */ /* 0x000fca0007ffe0ff */
[----:B0-----:R-:W-:-:S04]  /*166a0*/  IMAD R5, R5, R40, R16 ;  /* 0x0000002805057224 */ /* 0x001fc800078e0210 */
[----:B-1----:R-:W-:-:S05]  /*166b0*/  IMAD.WIDE.U32 R4, R5, 0x20, R38 ;  /* 0x0000002005047825 */ /* 0x002fca00078e0026 */
[----:B------:R-:W3:Y:S04]  /*166c0*/  LDG.E.64 R6, desc[UR60][R4.64] ;  /* 0x0000003c04067981 */ /* 0x000ee8000c1e1b00 */
[----:B------:R-:W4:Y:S04]  /*166d0*/  LDG.E.64 R8, desc[UR60][R4.64+0x8] ;  /* 0x0000083c04087981 */ /* 0x000f28000c1e1b00 */
[----:B------:R-:W5:Y:S04]  /*166e0*/  LDG.E.64 R20, desc[UR60][R4.64+0x18] ;  /* 0x0000183c04147981 */ /* 0x000f68000c1e1b00 */
[----:B------:R-:W5:Y:S01]  /*166f0*/  LDG.E.64 R10, desc[UR60][R4.64+0x10] ;  /* 0x0000103c040a7981 */ /* 0x000f62000c1e1b00 */
[----:B--2---:R-:W-:-:S02]  /*16700*/  IADD3 R37, R42, R37, RZ ;  /* 0x000000252a257210 */ /* 0x004fc40007ffe0ff */
[----:B---3--:R-:W-:-:S05]  /*16710*/  IADD3 R36, P0, R6, R36, RZ ;  /* 0x0000002406247210 */ /* 0x008fca0007f1e0ff */
[----:B------:R-:W-:Y:S01]  /*16720*/  IMAD.X R3, R7, 0x1, R3, P0 ;  /* 0x0000000107037824 */ /* 0x000fe200000e0603 */
[----:B------:R-:W-:Y:S02]  /*16730*/  ISETP.GE.U32.AND P0, PT, R37, UR7, PT ;  /* 0x0000000725007c0c */ /* 0x000fe4000bf06070 */
[----:B----4-:R-:W-:Y:S02]  /*16740*/  IADD3 R28, P2, R8, R28, RZ ;  /* 0x0000001c081c7210 */ /* 0x010fe40007f5e0ff */
[----:B-----5:R-:W-:Y:S02]  /*16750*/  IADD3 R18, P4, R20, R18, RZ ;  /* 0x0000001214127210 */ /* 0x020fe40007f9e0ff */
[----:B------:R-:W-:Y:S01]  /*16760*/  IADD3 R26, P3, R10, R26, RZ ;  /* 0x0000001a0a1a7210 */ /* 0x000fe20007f7e0ff */
[----:B------:R-:W-:Y:S02]  /*16770*/  IMAD.X R29, R9, 0x1, R29, P2 ;  /* 0x00000001091d7824 */ /* 0x000fe400010e061d */
[----:B------:R-:W-:Y:S01]  /*16780*/  IMAD.X R23, R21, 0x1, R23, P4 ;  /* 0x0000000115177824 */ /* 0x000fe200020e0617 */
[----:B------:R-:W-:-:S03]  /*16790*/  IADD3.X R27, R11, R27, RZ, P3, !PT ;  /* 0x0000001b0b1b7210 */ /* 0x000fc60001ffe4ff */
[----:B------:R-:W-:Y:S06]  /*167a0*/  @!P0 BRA `(.L_x_1808) ;  /* 0xfffffffc00b88947 */ /* 0x000fec000383ffff */
.L_x_1805:
[----:B------:R-:W-:Y:S05]  /*167b0*/  BSYNC B0 ;  /* 0x0000000000007941 */ /* 0x000fea0003800000 */
.L_x_1803:
[----:B------:R-:W0:Y:S01]  /*167c0*/  LDC R37, c[0x0][RZ] ;  /* 0x00000000ff257b82 */ /* 0x000e220000000800 */
[----:B------:R-:W-:Y:S01]  /*167d0*/  UIADD3 UR4, UR4, 0x10, URZ ;  /* 0x0000001004047890 */ /* 0x000fe2000fffe03f */
[----:B------:R-:W-:Y:S01]  /*167e0*/  MOV R4, R36 ;  /* 0x0000002400047202 */ /* 0x000fe20000000f00 */
[----:B------:R-:W-:Y:S01]  /*167f0*/  IMAD.MOV.U32 R5, RZ, RZ, R3 ;  /* 0x000000ffff057224 */ /* 0x000fe200078e0003 */
[----:B------:R-:W-:Y:S01]  /*16800*/  MOV R6, R28 ;  /* 0x0000001c00067202 */ /* 0x000fe20000000f00 */
[----:B------:R-:W-:Y:S01]  /*16810*/  ULEA UR4, UR5, UR4, 0x18 ;  /* 0x0000000405047291 */ /* 0x000fe2000f8ec03f */
[----:B------:R-:W-:Y:S01]  /*16820*/  IMAD.MOV.U32 R7, RZ, RZ, R29 ;  /* 0x000000ffff077224 */ /* 0x000fe200078e001d */
[----:B------:R-:W-:Y:S01]  /*16830*/  MOV R20, R26 ;  /* 0x0000001a00147202 */ /* 0x000fe20000000f00 */
[----:B------:R-:W-:Y:S01]  /*16840*/  IMAD.MOV.U32 R21, RZ, RZ, R27 ;  /* 0x000000ffff157224 */ /* 0x000fe200078e001b */
[----:B------:R-:W-:Y:S01]  /*16850*/  MOV R22, R18 ;  /* 0x0000001200167202 */ /* 0x000fe20000000f00 */
[----:B------:R-:W-:-:S02]  /*16860*/  ULDC UR6, c[0x0][0x4] ;  /* 0x0000010000067ab9 */ /* 0x000fc40000000800 */
[----:B------:R-:W-:-:S06]  /*16870*/  USHF.R.U32.HI UR5, URZ, 0x1, UR6 ;  /* 0x000000013f057899 */ /* 0x000fcc0008011606 */
[----:B------:R-:W-:Y:S01]  /*16880*/  ISETP.NE.AND P0, PT, RZ, UR5, PT ;  /* 0x00000005ff007c0c */ /* 0x000fe2000bf05270 */
[----:B0-----:R-:W-:-:S05]  /*16890*/  IMAD R39, R2, R37, R16 ;  /* 0x0000002502277224 */ /* 0x001fca00078e0210 */
[----:B------:R-:W-:-:S05]  /*168a0*/  LEA R39, R39, UR4, 0x5 ;  /* 0x0000000427277c11 */ /* 0x000fca000f8e28ff */
[----:B------:R0:W-:Y:S04]  /*168b0*/  STS.128 [R39], R4 ;  /* 0x0000000427007388 */ /* 0x0001e80000000c00 */
[----:B------:R0:W-:Y:S01]  /*168c0*/  STS.128 [R39+0x10], R20 ;  /* 0x0000101427007388 */ /* 0x0001e20000000c00 */
[----:B------:R-:W-:Y:S05]  /*168d0*/  @!P0 BRA `(.L_x_1809) ;  /* 0x0000000000848947 */ /* 0x000fea0003800000 */
[----:B0-----:R-:W-:-:S07]  /*168e0*/  IMAD.U32 R5, RZ, RZ, UR5 ;  /* 0x00000005ff057e24 */ /* 0x001fce000f8e00ff */
.L_x_1812:
[-C--:B------:R-:W-:Y:S01]  /*168f0*/  IADD3 R4, R2, R5.reuse, RZ ;  /* 0x0000000502047210 */ /* 0x080fe20007ffe0ff */
[----:B------:R-:W-:Y:S01]  /*16900*/  BAR.SYNC.DEFER_BLOCKING 0x0 ;  /* 0x0000000000007b1d */ /* 0x000fe20000010000 */
[----:B------:R-:W-:Y:S02]  /*16910*/  ISETP.GT.AND P2, PT, R5, 0x1, PT ;  /* 0x000000010500780c */ /* 0x000fe40003f44270 */
[----:B------:R-:W-:Y:S02]  /*16920*/  ISETP.GE.U32.AND P0, PT, R4, UR6, PT ;  /* 0x0000000604007c0c */ /* 0x000fe4000bf06070 */
[----:B------:R-:W-:Y:S01]  /*16930*/  SHF.R.S32.HI R38, RZ, 0x1, R5 ;  /* 0x00000001ff267819 */ /* 0x000fe20000011405 */
[----:B------:R-:W-:Y:S01]  /*16940*/  BSSY B0, `(.L_x_1810) ;  /* 0x0000018000007945 */ /* 0x000fe20003800000 */
[----:B------:R-:W-:-:S13]  /*16950*/  ISETP.GE.U32.OR P0, PT, R2, R5, P0 ;  /* 0x000000050200720c */ /* 0x000fda0000706470 */
[----:B------:R-:W-:Y:S05]  /*16960*/  @P0 BRA `(.L_x_1811) ;  /* 0x0000000000540947 */ /* 0x000fea0003800000 */
[----:B------:R-:W-:-:S05]  /*16970*/  IMAD R4, R4, R37, R16 ;  /* 0x0000002504047224 */ /* 0x000fca00078e0210 */
[----:B------:R-:W-:-:S05]  /*16980*/  LEA R20, R4, UR4, 0x5 ;  /* 0x0000000404147c11 */ /* 0x000fca000f8e28ff */
[----:B------:R-:W0:Y:S04]  /*16990*/  LDS.128 R4, [R20] ;  /* 0x0000000014047984 */ /* 0x000e280000000c00 */
[----:B------:R-:W1:Y:S01]  /*169a0*/  LDS.128 R8, [R20+0x10] ;  /* 0x0000100014087984 */ /* 0x000e620000000c00 */
[----:B0-----:R-:W-:Y:S02]  /*169b0*/  IADD3 R28, P3, R6, R28, RZ ;  /* 0x0000001c061c7210 */ /* 0x001fe40007f7e0ff */
[----:B------:R-:W-:Y:S02]  /*169c0*/  IADD3 R36, P0, R4, R36, RZ ;  /* 0x0000002404247210 */ /* 0x000fe40007f1e0ff */
[----:B-1----:R-:W-:Y:S01]  /*169d0*/  IADD3 R26, P4, R8, R26, RZ ;  /* 0x0000001a081a7210 */ /* 0x002fe20007f9e0ff */
[----:B------:R-:W-:Y:S01]  /*169e0*/  IMAD.X R29, R7, 0x1, R29, P3 ;  /* 0x00000001071d7824 */ /* 0x000fe200018e061d */
[----:B------:R-:W-:Y:S01]  /*169f0*/  IADD3 R18, P5, R10, R18, RZ ;  /* 0x000000120a127210 */ /* 0x000fe20007fbe0ff */
[----:B------:R-:W-:Y:S01]  /*16a00*/  IMAD.MOV.U32 R4, RZ, RZ, R36 ;  /* 0x000000ffff047224 */ /* 0x000fe200078e0024 */
[----:B------:R-:W-:Y:S01]  /*16a10*/  IADD3.X R3, R5, R3, RZ, P0, !PT ;  /* 0x0000000305037210 */ /* 0x000fe200007fe4ff */
[----:B------:R-:W-:Y:S01]  /*16a20*/  IMAD.MOV.U32 R7, RZ, RZ, R29 ;  /* 0x000000ffff077224 */ /* 0x000fe200078e001d */
[----:B------:R-:W-:Y:S01]  /*16a30*/  IADD3.X R27, R9, R27, RZ, P4, !PT ;  /* 0x0000001b091b7210 */ /* 0x000fe200027fe4ff */
[----:B------:R-:W-:Y:S01]  /*16a40*/  IMAD.MOV.U32 R22, RZ, RZ, R18 ;  /* 0x000000ffff167224 */ /* 0x000fe200078e0012 */
[----:B------:R-:W-:-:S02]  /*16a50*/  IADD3.X R23, R11, R23, RZ, P5, !PT ;  /* 0x000000170b177210 */ /* 0x000fc40002ffe4ff */
[----:B------:R-:W-:Y:S02]  /*16a60*/  MOV R5, R3 ;  /* 0x0000000300057202 */ /* 0x000fe40000000f00 */
[----:B------:R-:W-:Y:S02]  /*16a70*/  MOV R6, R28 ;  /* 0x0000001c00067202 */ /* 0x000fe40000000f00 */
[----:B------:R-:W-:Y:S02]  /*16a80*/  MOV R20, R26 ;  /* 0x0000001a00147202 */ /* 0x000fe40000000f00 */
[----:B------:R-:W-:Y:S01]  /*16a90*/  MOV R21, R27 ;  /* 0x0000001b00157202 */ /* 0x000fe20000000f00 */
[----:B------:R0:W-:Y:S04]  /*16aa0*/  STS.128 [R39], R4 ;  /* 0x0000000427007388 */ /* 0x0001e80000000c00 */
[----:B------:R0:W-:Y:S02]  /*16ab0*/  STS.128 [R39+0x10], R20 ;  /* 0x0000101427007388 */ /* 0x0001e40000000c00 */
.L_x_1811:
[----:B------:R-:W-:Y:S05]  /*16ac0*/  BSYNC B0 ;  /* 0x0000000000007941 */ /* 0x000fea0003800000 */
.L_x_1810:
[----:B0-----:R-:W-:Y:S01]  /*16ad0*/  MOV R5, R38 ;  /* 0x0000002600057202 */ /* 0x001fe20000000f00 */
[----:B------:R-:W-:Y:S06]  /*16ae0*/  @P2 BRA `(.L_x_1812) ;  /* 0xfffffffc00802947 */ /* 0x000fec000383ffff */
.L_x_1809:
[----:B------:R-:W-:Y:S02]  /*16af0*/  ULDC UR4, c[0x0][0x238] ;  /* 0x00008e0000047ab9 */ /* 0x000fe40000000800 */
[----:B------:R-:W-:-:S13]  /*16b00*/  ISETP.NE.AND P0, PT, RZ, UR4, PT ;  /* 0x00000004ff007c0c */ /* 0x000fda000bf05270 */
[----:B------:R-:W-:Y:S05]  /*16b10*/  @!P0 BRA `(.L_x_1813) ;  /* 0x0000000400208947 */ /* 0x000fea0003800000 */
[----:B------:R-:W-:Y:S02]  /*16b20*/  ISETP.GT.AND P0, PT, R37, 0x20, PT ;  /* 0x000000202500780c */ /* 0x000fe40003f04270 */
[----:B------:R-:W-:-:S11]  /*16b30*/  MOV R2, R37 ;  /* 0x0000002500027202 */ /* 0x000fd60000000f00 */
[----:B------:R-:W-:Y:S05]  /*16b40*/  @!P0 BRA `(.L_x_1814) ;  /* 0x0000000000b88947 */ /* 0x000fea0003800000 */
[----:B0-----:R-:W-:Y:S01]  /*16b50*/  IMAD.MOV.U32 R4, RZ, RZ, R36 ;  /* 0x000000ffff047224 */ /* 0x001fe200078e0024 */
[----:B------:R-:W-:Y:S01]  /*16b60*/  MOV R5, R3 ;  /* 0x0000000300057202 */ /* 0x000fe20000000f00 */
[----:B------:R-:W-:Y:S01]  /*16b70*/  IMAD.MOV.U32 R7, RZ, RZ, R29 ;  /* 0x000000ffff077224 */ /* 0x000fe200078e001d */
[----:B------:R-:W-:Y:S01]  /*16b80*/  MOV R6, R28 ;  /* 0x0000001c00067202 */ /* 0x000fe20000000f00 */
[----:B------:R-:W-:Y:S01]  /*16b90*/  IMAD.MOV.U32 R22, RZ, RZ, R18 ;  /* 0x000000ffff167224 */ /* 0x000fe200078e0012 */
[----:B------:R-:W-:Y:S02]  /*16ba0*/  MOV R20, R26 ;  /* 0x0000001a00147202 */ /* 0x000fe40000000f00 */
[----:B------:R-:W-:Y:S01]  /*16bb0*/  MOV R21, R27 ;  /* 0x0000001b00157202 */ /* 0x000fe20000000f00 */
[----:B------:R1:W-:Y:S01]  /*16bc0*/  STS.128 [R39], R4 ;  /* 0x0000000427007388 */ /* 0x0003e20000000c00 */
[----:B------:R-:W-:-:S03]  /*16bd0*/  LEA.HI R2, R37, R37, RZ, 0x1 ;  /* 0x0000002525027211 */ /* 0x000fc600078f08ff */
[----:B------:R1:W-:Y:S01]  /*16be0*/  STS.128 [R39+0x10], R20 ;  /* 0x0000101427007388 */ /* 0x0003e20000000c00 */
[----:B------:R-:W-:Y:S01]  /*16bf0*/  SHF.R.S32.HI R8, RZ, 0x1, R2 ;  /* 0x00000001ff087819 */ /* 0x000fe20000011402 */
[----:B------:R-:W-:-:S03]  /*16c00*/  HFMA2.MMA R2, -RZ, RZ, 0, 1.9073486328125e-06 ;  /* 0x00000020ff027435 */ /* 0x000fc600000001ff */
[----:B------:R-:W-:-:S13]  /*16c10*/  ISETP.GE.AND P0, PT, R8, 0x20, PT ;  /* 0x000000200800780c */ /* 0x000fda0003f06270 */
[----:B-1----:R-:W-:Y:S05]  /*16c20*/  @!P0 BRA `(.L_x_1814) ;  /* 0x0000000000808947 */ /* 0x002fea0003800000 */
[----:B------:R-:W-:-:S07]  /*16c30*/  MOV R41, R8 ;  /* 0x0000000800297202 */ /* 0x000fce0000000f00 */
.L_x_1817:
[----:B------:R-:W-:Y:S01]  /*16c40*/  IMAD.IADD R2, R16, 0x1, R41 ;  /* 0x0000000110027824 */ /* 0x000fe200078e0229 */
[----:B------:R-:W-:Y:S04]  /*16c50*/  BAR.SYNC.DEFER_BLOCKING 0x0 ;  /* 0x0000000000007b1d */ /* 0x000fe80000010000 */
[----:B------:R-:W-:Y:S02]  /*16c60*/  ISETP.GE.U32.AND P0, PT, R2, R37, PT ;  /* 0x000000250200720c */ /* 0x000fe40003f06070 */
[----:B------:R-:W-:Y:S02]  /*16c70*/  BSSY B0, `(.L_x_1815) ;  /* 0x0000017000007945 */ /* 0x000fe40003800000 */
[----:B------:R-:W-:-:S13]  /*16c80*/  ISETP.GE.U32.OR P0, PT, R16, R41, P0 ;  /* 0x000000291000720c */ /* 0x000fda0000706470 */
[----:B0-----:R-:W-:Y:S05]  /*16c90*/  @P0 BRA `(.L_x_1816) ;  /* 0x0000000000500947 */ /* 0x001fea0003800000 */
[----:B------:R-:W-:-:S05]  /*16ca0*/  LEA R2, R41, R39, 0x5 ;  /* 0x0000002729027211 */ /* 0x000fca00078e28ff */
        /* <DEDUP_REMOVED lines=19> */
.L_x_1816:
[----:B------:R-:W-:Y:S05]  /*16de0*/  BSYNC B0 ;  /* 0x0000000000007941 */ /* 0x000fea0003800000 */
.L_x_1815:
[----:B------:R-:W-:-:S04]  /*16df0*/  SHF.R.S32.HI R41, RZ, 0x1, R41 ;  /* 0x00000001ff297819 */ /* 0x000fc80000011429 */
[----:B------:R-:W-:-:S13]  /*16e00*/  ISETP.GE.AND P0, PT, R41, 0x20, PT ;  /* 0x000000202900780c */ /* 0x000fda0003f06270 */
[----:B------:R-:W-:Y:S05]  /*16e10*/  @P0 BRA `(.L_x_1817) ;  /* 0xfffffffc00880947 */ /* 0x000fea000383ffff */
[----:B------:R-:W-:-:S11]  /*16e20*/  HFMA2.MMA R2, -RZ, RZ, 0, 1.9073486328125e-06 ;  /* 0x00000020ff027435 */ /* 0x000fd600000001ff */
.L_x_1814:
[----:B------:R-:W-:Y:S01]  /*16e30*/  BAR.SYNC.DEFER_BLOCKING 0x0 ;  /* 0x0000000000007b1d */ /* 0x000fe20000010000 */
[----:B------:R-:W-:-:S13]  /*16e40*/  ISETP.GE.AND P0, PT, R2, 0x2, PT ;  /* 0x000000020200780c */ /* 0x000fda0003f06270 */
[----:B------:R-:W-:Y:S05]  /*16e50*/  @!P0 BRA `(.L_x_1813) ;  /* 0x0000000000508947 */ /* 0x000fea0003800000 */
[----:B0-----:R-:W-:-:S07]  /*16e60*/  MOV R5, 0x1 ;  /* 0x0000000100057802 */ /* 0x001fce0000000f00 */
.L_x_1818:
[----:B------:R-:W0:Y:S04]  /*16e70*/  SHFL.DOWN PT, R11, R26, R5, 0x1f ;  /* 0x08001f051a0b7589 */ /* 0x000e2800000e0000 */
[----:B------:R-:W1:Y:S04]  /*16e80*/  SHFL.DOWN PT, R7, R36, R5, 0x1f ;  /* 0x08001f0524077589 */ /* 0x000e6800000e0000 */
[----:B------:R-:W2:Y:S04]  /*16e90*/  SHFL.DOWN PT, R9, R28, R5, 0x1f ;  /* 0x08001f051c097589 */ /* 0x000ea800000e0000 */
[----:B------:R-:W3:Y:S04]  /*16ea0*/  SHFL.DOWN PT, R21, R18, R5, 0x1f ;  /* 0x08001f0512157589 */ /* 0x000ee800000e0000 */
[----:B------:R-:W4:Y:S04]  /*16eb0*/  SHFL.DOWN PT, R4, R3, R5, 0x1f ;  /* 0x08001f0503047589 */ /* 0x000f2800000e0000 */
[----:B------:R-:W5:Y:S04]  /*16ec0*/  SHFL.DOWN PT, R6, R29, R5, 0x1f ;  /* 0x08001f051d067589 */ /* 0x000f6800000e0000 */
[----:B------:R-:W5:Y:S01]  /*16ed0*/  SHFL.DOWN PT, R8, R27, R5, 0x1f ;  /* 0x08001f051b087589 */ /* 0x000f6200000e0000 */
[----:B0-----:R-:W-:-:S03]  /*16ee0*/  IADD3 R26, P4, R11, R26, RZ ;  /* 0x0000001a0b1a7210 */ /* 0x001fc60007f9e0ff */
[----:B------:R0:W5:Y:S01]  /*16ef0*/  SHFL.DOWN PT, R10, R23, R5, 0x1f ;  /* 0x08001f05170a7589 */ /* 0x00016200000e0000 */
[----:B-1----:R-:W-:Y:S02]  /*16f00*/  IADD3 R36, P2, R7, R36, RZ ;  /* 0x0000002407247210 */ /* 0x002fe40007f5e0ff */
[----:B--2---:R-:W-:Y:S02]  /*16f10*/  IADD3 R28, P3, R9, R28, RZ ;  /* 0x0000001c091c7210 */ /* 0x004fe40007f7e0ff */
[----:B---3--:R-:W-:Y:S01]  /*16f20*/  IADD3 R18, P5, R21, R18, RZ ;  /* 0x0000001215127210 */ /* 0x008fe20007fbe0ff */
[----:B0-----:R-:W-:Y:S01]  /*16f30*/  IMAD.SHL.U32 R5, R5, 0x2, RZ ;  /* 0x0000000205057824 */ /* 0x001fe200078e00ff */
[----:B----4-:R-:W-:-:S04]  /*16f40*/  IADD3.X R3, R4, R3, RZ, P2, !PT ;  /* 0x0000000304037210 */ /* 0x010fc800017fe4ff */
[----:B------:R-:W-:Y:S02]  /*16f50*/  ISETP.GE.AND P0, PT, R5, R2, PT ;  /* 0x000000020500720c */ /* 0x000fe40003f06270 */
[----:B-----5:R-:W-:Y:S01]  /*16f60*/  IADD3.X R29, R6, R29, RZ, P3, !PT ;  /* 0x0000001d061d7210 */ /* 0x020fe20001ffe4ff */
[----:B------:R-:W-:Y:S01]  /*16f70*/  IMAD.X R27, R8, 0x1, R27, P4 ;  /* 0x00000001081b7824 */ /* 0x000fe200020e061b */
[----:B------:R-:W-:-:S09]  /*16f80*/  IADD3.X R23, R10, R23, RZ, P5, !PT ;  /* 0x000000170a177210 */ /* 0x000fd20002ffe4ff */
[----:B------:R-:W-:Y:S05]  /*16f90*/  @!P0 BRA `(.L_x_1818) ;  /* 0xfffffffc00b48947 */ /* 0x000fea000383ffff */
.L_x_1813:
        /* <DEDUP_REMOVED lines=9> */
[----:B0-----:R-:W2:Y:S04]  /*17030*/  LDG.E.64 R6, desc[UR60][R12.64+0x8] ;  /* 0x0000083c0c067981 */ /* 0x001ea8000c1e1b00 */
[----:B------:R-:W3:Y:S04]  /*17040*/  LDG.E.64 R4, desc[UR60][R12.64] ;  /* 0x0000003c0c047981 */ /* 0x000ee8000c1e1b00 */
[----:B------:R-:W4:Y:S04]  /*17050*/  LDG.E.64 R8, desc[UR60][R12.64+0x10] ;  /* 0x0000103c0c087981 */ /* 0x000f28000c1e1b00 */
[----:B------:R-:W5:Y:S01]  /*17060*/  LDG.E.64 R10, desc[UR60][R12.64+0x18] ;  /* 0x0000183c0c0a7981 */ /* 0x000f62000c1e1b00 */
[----:B--2---:R-:W-:-:S02]  /*17070*/  IADD3 R28, P2, R6, R28, RZ ;  /* 0x0000001c061c7210 */ /* 0x004fc40007f5e0ff */
[----:B---3--:R-:W-:Y:S02]  /*17080*/  IADD3 R36, P0, R4, R36, RZ ;  /* 0x0000002404247210 */ /* 0x008fe40007f1e0ff */
[----:B----4-:R-:W-:Y:S02]  /*17090*/  IADD3 R26, P3, R8, R26, RZ ;  /* 0x0000001a081a7210 */ /* 0x010fe40007f7e0ff */
[----:B-----5:R-:W-:Y:S01]  /*170a0*/  IADD3 R18, P4, R10, R18, RZ ;  /* 0x000000120a127210 */ /* 0x020fe20007f9e0ff */
[----:B------:R-:W-:Y:S01]  /*170b0*/  IMAD.X R29, R7, 0x1, R29, P2 ;  /* 0x00000001071d7824 */ /* 0x000fe200010e061d */
[----:B------:R-:W-:Y:S02]  /*170c0*/  IADD3.X R3, R5, R3, RZ, P0, !PT ;  /* 0x0000000305037210 */ /* 0x000fe400007fe4ff */
[----:B------:R-:W-:Y:S02]  /*170d0*/  IADD3.X R27, R9, R27, RZ, P3, !PT ;  /* 0x0000001b091b7210 */ /* 0x000fe40001ffe4ff */
[----:B------:R-:W-:-:S07]  /*170e0*/  IADD3.X R23, R11, R23, RZ, P4, !PT ;  /* 0x000000170b177210 */ /* 0x000fce00027fe4ff */
.L_x_1820:
[----:B------:R-:W-:Y:S05]  /*170f0*/  @!P1 BRA `(.L_x_1821) ;  /* 0x0000000400cc9947 */ /* 0x000fea0003800000 */
[----:B------:R-:W1:Y:S01]  /*17100*/  LDC R16, c[0x0][0x62c] ;  /* 0x00018b00ff107b82 */ /* 0x000e620000000800 */
[----:B------:R-:W-:Y:S02]  /*17110*/  ULDC.64 UR4, c[0x0][0x210] ;  /* 0x0000840000047ab9 */ /* 0x000fe40000000a00 */
[----:B------:R-:W-:Y:S02]  /*17120*/  IMAD R3, R3, UR4, RZ ;  /* 0x0000000403037c24 */ /* 0x000fe4000f8e02ff */
[----:B------:R-:W-:-:S04]  /*17130*/  IMAD.WIDE.U32 R32, R36, UR4, RZ ;  /* 0x0000000424207c25 */ /* 0x000fc8000f8e00ff */
[----:B------:R-:W-:-:S04]  /*17140*/  IMAD R3, R36, UR5, R3 ;  /* 0x0000000524037c24 */ /* 0x000fc8000f8e0203 */
[----:B------:R-:W-:Y:S01]  /*17150*/  IMAD.IADD R31, R33, 0x1, R3 ;  /* 0x00000001211f7824 */ /* 0x000fe200078e0203 */
[----:B-1----:R-:W-:-:S04]  /*17160*/  ISETP.NE.AND P0, PT, R16, 0x1, PT ;  /* 0x000000011000780c */ /* 0x002fc80003f05270 */
[----:B------:R-:W-:-:S09]  /*17170*/  P2R R0, PR, RZ, 0x1 ;  /* 0x00000001ff007803 */ /* 0x000fd20000000000 */
[----:B------:R-:W-:Y:S05]  /*17180*/  @!P0 BRA `(.L_x_1822) ;  /* 0x0000000000408947 */ /* 0x000fea0003800000 */
[----:B------:R-:W-:Y:S01]  /*17190*/  MOV R0, 0x0 ;  /* 0x0000000000007802 */ /* 0x000fe20000000f00 */
[----:B------:R-:W-:Y:S01]  /*171a0*/  ULDC.64 UR4, c[0x4][0x590] ;  /* 0x0101640000047ab9 */ /* 0x000fe20000000a00 */
[----:B------:R-:W-:Y:S01]  /*171b0*/  ULDC.64 UR6, c[0x4][0x578] ;  /* 0x01015e0000067ab9 */ /* 0x000fe20000000a00 */
[----:B0-----:R-:W-:Y:S01]  /*171c0*/  MOV R4, UR4 ;  /* 0x0000000400047c02 */ /* 0x001fe20008000f00 */
[----:B------:R0:W1:Y:S01]  /*171d0*/  LDC.64 R2, c[0x4][R0] ;  /* 0x0100000000027b82 */ /* 0x0000620000000a00 */
        /* <DEDUP_REMOVED lines=11> */
.L_x_1822:
[----:B------:R-:W-:Y:S01]  /*17290*/  ULDC.64 UR4, c[0x0][0x5f8] ;  /* 0x00017e0000047ab9 */ /* 0x000fe20000000a00 */
[----:B------:R-:W-:Y:S02]  /*172a0*/  MOV R30, R32 ;  /* 0x00000020001e7202 */ /* 0x000fe40000000f00 */
[----:B------:R-:W-:Y:S02]  /*172b0*/  IADD3 R2, P0, R25, UR4, RZ ;  /* 0x0000000419027c10 */ /* 0x000fe4000ff1e0ff */
[----:B------:R-:W-:Y:S02]  /*172c0*/  ISETP.NE.AND P6, PT, R16, 0x1, PT ;  /* 0x000000011000780c */ /* 0x000fe40003fc5270 */
[----:B------:R-:W-:Y:S01]  /*172d0*/  IADD3.X R3, RZ, UR5, RZ, P0, !PT ;  /* 0x00000005ff037c10 */ /* 0x000fe200087fe4ff */
[----:B------:R-:W-:Y:S02]  /*172e0*/  ULDC.64 UR4, c[0x0][0x210] ;  /* 0x0000840000047ab9 */ /* 0x000fe40000000a00 */
[----:B------:R-:W-:-:S02]  /*172f0*/  IMAD R29, R29, UR4, RZ ;  /* 0x000000041d1d7c24 */ /* 0x000fc4000f8e02ff */
[----:B------:R1:W-:Y:S01]  /*17300*/  STG.E.64 desc[UR60][R2.64], R30 ;  /* 0x0000001e02007986 */ /* 0x0003e2000c101b3c */
[----:B------:R-:W-:-:S04]  /*17310*/  IMAD.WIDE.U32 R32, R28, UR4, RZ ;  /* 0x000000041c207c25 */ /* 0x000fc8000f8e00ff */
[----:B------:R-:W-:-:S04]  /*17320*/  IMAD R29, R28, UR5, R29 ;  /* 0x000000051c1d7c24 */ /* 0x000fc8000f8e021d */
[----:B------:R-:W-:Y:S01]  /*17330*/  IMAD.IADD R25, R33, 0x1, R29 ;  /* 0x0000000121197824 */ /* 0x000fe200078e021d */
[----:B------:R-:W-:Y:S06]  /*17340*/  @!P6 BRA `(.L_x_1823) ;  /* 0x000000000040e947 */ /* 0x000fec0003800000 */
[----:B------:R-:W-:Y:S01]  /*17350*/  MOV R0, 0x0 ;  /* 0x0000000000007802 */ /* 0x000fe20000000f00 */
[----:B------:R-:W-:Y:S01]  /*17360*/  ULDC.64 UR4, c[0x4][0x590] ;  /* 0x0101640000047ab9 */ /* 0x000fe20000000a00 */
[----:B------:R-:W-:Y:S01]  /*17370*/  ULDC.64 UR6, c[0x4][0x350] ;  /* 0x0100d40000067ab9 */ /* 0x000fe20000000a00 */
[----:B0-----:R-:W-:Y:S01]  /*17380*/  MOV R4, UR4 ;  /* 0x0000000400047c02 */ /* 0x001fe20008000f00 */
[----:B-1----:R0:W1:Y:S01]  /*17390*/  LDC.64 R2, c[0x4][R0] ;  /* 0x0100000000027b82 */ /* 0x0020620000000a00 */
        /* <DEDUP_REMOVED lines=11> */
.L_x_1823:
[----:B------:R-:W-:Y:S01]  /*17450*/  ULDC.64 UR4, c[0x0][0x5f8] ;  /* 0x00017e0000047ab9 */ /* 0x000fe20000000a00 */
[----:B------:R-:W-:Y:S02]  /*17460*/  ISETP.NE.AND P6, PT, R16, 0x1, PT ;  /* 0x000000011000780c */ /* 0x000fe40003fc5270 */
[----:B-1----:R-:W-:Y:S02]  /*17470*/  IADD3 R2, P0, R24, UR4, RZ ;  /* 0x0000000418027c10 */ /* 0x002fe4000ff1e0ff */
[----:B------:R-:W-:Y:S02]  /*17480*/  MOV R24, R32 ;  /* 0x0000002000187202 */ /* 0x000fe40000000f00 */
        /* <DEDUP_REMOVED lines=24> */
.L_x_1824:
[----:B------:R-:W-:Y:S01]  /*17610*/  ULDC.64 UR4, c[0x0][0x5f8] ;  /* 0x00017e0000047ab9 */ /* 0x000fe20000000a00 */
[----:B------:R-:W-:Y:S02]  /*17620*/  MOV R26, R28 ;  /* 0x0000001c001a7202 */ /* 0x000fe40000000f00 */
[----:B-1----:R-:W-:Y:S02]  /*17630*/  IADD3 R2, P0, R19, UR4, RZ ;  /* 0x0000000413027c10 */ /* 0x002fe4000ff1e0ff */
[----:B------:R-:W-:Y:S02]  /*17640*/  ISETP.NE.AND P6, PT, R16, 0x1, PT ;  /* 0x000000011000780c */ /* 0x000fe40003fc5270 */
[----:B------:R-:W-:Y:S01]  /*17650*/  IADD3.X R3, RZ, UR5, RZ, P0, !PT ;  /* 0x00000005ff037c10 */ /* 0x000fe200087fe4ff */
[----:B------:R-:W-:Y:S02]  /*17660*/  ULDC.64 UR4, c[0x0][0x210] ;  /* 0x0000840000047ab9 */ /* 0x000fe40000000a00 */
[----:B0-----:R-:W-:-:S02]  /*17670*/  IMAD R5, R23, UR4, RZ ;  /* 0x0000000417057c24 */ /* 0x001fc4000f8e02ff */
        /* <DEDUP_REMOVED lines=8> */
[----:B------:R-:W-:Y:S01]  /*17700*/  MOV R4, UR4 ;  /* 0x0000000400047c02 */ /* 0x000fe20008000f00 */
[----:B0-----:R0:W1:Y:S01]  /*17710*/  LDC.64 R2, c[0x4][R0] ;  /* 0x0100000000027b82 */ /* 0x0010620000000a00 */
        /* <DEDUP_REMOVED lines=11> */
.L_x_1825:
[----:B------:R-:W-:Y:S01]  /*177d0*/  ULDC.64 UR4, c[0x0][0x5f8] ;  /* 0x00017e0000047ab9 */ /* 0x000fe20000000a00 */
[----:B------:R-:W-:Y:S02]  /*177e0*/  MOV R18, R22 ;  /* 0x0000001600127202 */ /* 0x000fe40000000f00 */
[----:B0-----:R-:W-:-:S04]  /*177f0*/  IADD3 R2, P0, R17, UR4, RZ ;  /* 0x0000000411027c10 */ /* 0x001fc8000ff1e0ff */
[----:B------:R-:W-:-:S05]  /*17800*/  IADD3.X R3, RZ, UR5, RZ, P0, !PT ;  /* 0x00000005ff037c10 */ /* 0x000fca00087fe4ff */
[----:B------:R-:W-:Y:S01]  /*17810*/  STG.E.64 desc[UR60][R2.64], R18 ;  /* 0x0000001202007986 */ /* 0x000fe2000c101b3c */
[----:B------:R-:W-:Y:S05]  /*17820*/  EXIT ;  /* 0x000000000000794d */ /* 0x000fea0003800000 */
.L_x_1821:
[----:B------:R-:W-:Y:S01]  /*17830*/  IMAD.MOV.U32 R37, RZ, RZ, R3 ;  /* 0x000000ffff257224 */ /* 0x000fe200078e0003 */
[----:B------:R-:W-:Y:S01]  /*17840*/  MOV R19, R23 ;  /* 0x0000001700137202 */ /* 0x000fe20000000f00 */
[----:B------:R-:W-:Y:S04]  /*17850*/  STG.E.64 desc[UR60][R12.64+0x8], R28 ;  /* 0x0000081c0c007986 */ /* 0x000fe8000c101b3c */
[----:B------:R-:W-:Y:S04]  /*17860*/  STG.E.64 desc[UR60][R12.64], R36 ;  /* 0x000000240c007986 */ /* 0x000fe8000c101b3c */
[----:B------:R-:W-:Y:S04]  /*17870*/  STG.E.64 desc[UR60][R12.64+0x10], R26 ;  /* 0x0000101a0c007986 */ /* 0x000fe8000c101b3c */
[----:B------:R-:W-:Y:S01]  /*17880*/  STG.E.64 desc[UR60][R12.64+0x18], R18 ;  /* 0x000018120c007986 */ /* 0x000fe2000c101b3c */
[----:B------:R-:W-:Y:S05]  /*17890*/  EXIT ;  /* 0x000000000000794d */ /* 0x000fea0003800000 */
.L_x_1819:
        /* <DEDUP_REMOVED lines=16> */
.L_x_1826:
        /* <DEDUP_REMOVED lines=26> */
.L_x_1828:
        /* <DEDUP_REMOVED lines=28> */
.L_x_1829:
        /* <DEDUP_REMOVED lines=28> */
.L_x_1830:
        /* <DEDUP_REMOVED lines=28> */
.L_x_1831:
[----:B------:R-:W-:Y:S01]  /*18080*/  ULDC.64 UR4, c[0x0][0x5f8] ;  /* 0x00017e0000047ab9 */ /* 0x000fe20000000a00 */
[----:B------:R-:W-:Y:S02]  /*18090*/  MOV R18, R22 ;  /* 0x0000001600127202 */ /* 0x000fe40000000f00 */
[----:B0-----:R-:W-:-:S04]  /*180a0*/  IADD3 R2, P0, R17, UR4, RZ ;  /* 0x0000000411027c10 */ /* 0x001fc8000ff1e0ff */
[----:B------:R-:W-:-:S05]  /*180b0*/  IADD3.X R3, RZ, UR5, RZ, P0, !PT ;  /* 0x00000005ff037c10 */ /* 0x000fca00087fe4ff */
[----:B------:R-:W-:Y:S01]  /*180c0*/  STG.E.64 desc[UR60][R2.64], R18 ;  /* 0x0000001202007986 */ /* 0x000fe2000c101b3c */
[----:B------:R-:W-:Y:S05]  /*180d0*/  EXIT ;  /* 0x000000000000794d */ /* 0x000fea0003800000 */
.L_x_1827:
[----:B------:R-:W-:Y:S01]  /*180e0*/  IMAD.MOV.U32 R37, RZ, RZ, R3 ;  /* 0x000000ffff257224 */ /* 0x000fe200078e0003 */
[----:B------:R-:W-:-:S04]  /*180f0*/  MOV R19, R23 ;  /* 0x0000001700137202 */ /* 0x000fc80000000f00 */
[----:B------:R-:W-:Y:S04]  /*18100*/  STG.E.64 desc[UR60][R14.64], R36 ;  /* 0x000000240e007986 */ /* 0x000fe8000c101b3c */
[----:B------:R-:W-:Y:S04]  /*18110*/  STG.E.64 desc[UR60][R30.64], R28 ;  /* 0x0000001c1e007986 */ /* 0x000fe8000c101b3c */
[----:B------:R-:W-:Y:S04]  /*18120*/  STG.E.64 desc[UR60][R32.64], R26 ;  /* 0x0000001a20007986 */ /* 0x000fe8000c101b3c */
[----:B------:R-:W-:Y:S01]  /*18130*/  STG.E.64 desc[UR60][R34.64], R18 ;  /* 0x0000001222007986 */ /* 0x000fe2000c101b3c */
[----:B------:R-:W-:Y:S05]  /*18140*/  EXIT ;  /* 0x000000000000794d */ /* 0x000fea0003800000 */
.L_x_1792:
        /* <DEDUP_REMOVED lines=19> */
[----:B------:R-:W2:Y:S04]  /*18280*/  LDG.E.64 R4, desc[UR60][R12.64+0x8] ;  /* 0x0000083c0c047981 */ /* 0x000ea8000c1e1b00 */
        /* <DEDUP_REMOVED lines=11> */
.L_x_1833:
[----:B------:R-:W-:Y:S05]  /*18340*/  @!P4 BRA `(.L_x_1834) ;  /* 0x0000000400ccc947 */ /* 0x000fea0003800000 */
[----:B------:R-:W0:Y:S01]  /*18350*/  LDC R16, c[0x0][0x62c] ;  /* 0x00018b00ff107b82 */ /* 0x000e220000000800 */
[----:B------:R-:W-:Y:S02]  /*18360*/  ULDC.64 UR4, c[0x0][0x210] ;  /* 0x0000840000047ab9 */ /* 0x000fe40000000a00 */
[----:B------:R-:W-:Y:S02]  /*18370*/  IMAD R11, R11, UR4, RZ ;  /* 0x000000040b0b7c24 */ /* 0x000fe4000f8e02ff */
[----:B------:R-:W-:-:S04]  /*18380*/  IMAD.WIDE.U32 R26, R10, UR4, RZ ;  /* 0x000000040a1a7c25 */ /* 0x000fc8000f8e00ff */
[----:B------:R-:W-:-:S04]  /*18390*/  IMAD R11, R10, UR5, R11 ;  /* 0x000000050a0b7c24 */ /* 0x000fc8000f8e020b */
[----:B------:R-:W-:Y:S01]  /*183a0*/  IMAD.IADD R25, R27, 0x1, R11 ;  /* 0x000000011b197824 */ /* 0x000fe200078e020b */
        /* <DEDUP_REMOVED lines=19> */
.L_x_1835:
[----:B------:R-:W-:Y:S01]  /*184e0*/  ULDC.64 UR4, c[0x0][0x5f8] ;  /* 0x00017e0000047ab9 */ /* 0x000fe20000000a00 */
[----:B------:R-:W-:Y:S02]  /*184f0*/  ISETP.NE.AND P6, PT, R16, 0x1, PT ;  /* 0x000000011000780c */ /* 0x000fe40003fc5270 */
[----:B------:R-:W-:Y:S02]  /*18500*/  IADD3 R2, P0, R24, UR4, RZ ;  /* 0x0000000418027c10 */ /* 0x000fe4000ff1e0ff */
        /* <DEDUP_REMOVED lines=25> */
.L_x_1836:
[----:B------:R-:W-:Y:S01]  /*186a0*/  ULDC.64 UR4, c[0x0][0x5f8] ;  /* 0x00017e0000047ab9 */ /* 0x000fe20000000a00 */
[----:B------:R-:W-:Y:S02]  /*186b0*/  MOV R26, R28 ;  /* 0x0000001c001a7202 */ /* 0x000fe40000000f00 */
[----:B0-----:R-:W-:Y:S02]  /*186c0*/  IADD3 R2, P0, R22, UR4, RZ ;  /* 0x0000000416027c10 */ /* 0x001fe4000ff1e0ff */
        /* <DEDUP_REMOVED lines=25> */
.L_x_1837:
        /* <DEDUP_REMOVED lines=28> */
.L_x_1838:
[----:B------:R-:W-:Y:S01]  /*18a20*/  ULDC.64 UR4, c[0x0][0x5f8] ;  /* 0x00017e0000047ab9 */ /* 0x000fe20000000a00 */
[----:B------:R-:W-:Y:S02]  /*18a30*/  MOV R18, R22 ;  /* 0x0000001600127202 */ /* 0x000fe40000000f00 */
[----:B0-----:R-:W-:-:S04]  /*18a40*/  IADD3 R2, P0, R17, UR4, RZ ;  /* 0x0000000411027c10 */ /* 0x001fc8000ff1e0ff */
[----:B------:R-:W-:-:S05]  /*18a50*/  IADD3.X R3, RZ, UR5, RZ, P0, !PT ;  /* 0x00000005ff037c10 */ /* 0x000fca00087fe4ff */
[----:B------:R-:W-:Y:S01]  /*18a60*/  STG.E.64 desc[UR60][R2.64], R18 ;  /* 0x0000001202007986 */ /* 0x000fe2000c101b3c */
[----:B------:R-:W-:Y:S05]  /*18a70*/  EXIT ;  /* 0x000000000000794d */ /* 0x000fea0003800000 */
.L_x_1834:
[----:B------:R-:W-:Y:S01]  /*18a80*/  IMAD.MOV.U32 R19, RZ, RZ, R23 ;  /* 0x000000ffff137224 */ /* 0x000fe200078e0017 */
[----:B------:R-:W-:Y:S04]  /*18a90*/  STG.E.64 desc[UR60][R12.64], R10 ;  /* 0x0000000a0c007986 */ /* 0x000fe8000c101b3c */
[----:B------:R-:W-:Y:S04]  /*18aa0*/  STG.E.64 desc[UR60][R12.64+0x8], R54 ;  /* 0x000008360c007986 */ /* 0x000fe8000c101b3c */
[----:B------:R-:W-:Y:S04]  /*18ab0*/  STG.E.64 desc[UR60][R12.64+0x10], R56 ;  /* 0x000010380c007986 */ /* 0x000fe8000c101b3c */
[----:B------:R-:W-:Y:S01]  /*18ac0*/  STG.E.64 desc[UR60][R12.64+0x18], R18 ;  /* 0x000018120c007986 */ /* 0x000fe2000c101b3c */
[----:B------:R-:W-:Y:S05]  /*18ad0*/  EXIT ;  /* 0x000000000000794d */ /* 0x000fea0003800000 */
.L_x_1832:
        /* <DEDUP_REMOVED lines=16> */
.L_x_1839:
[----:B------:R-:W-:Y:S05]  /*18be0*/  @!P4 BRA `(.L_x_1840) ;  /* 0x0000000400ccc947 */ /* 0x000fea0003800000 */
[----:B------:R-:W0:Y:S01]  /*18bf0*/  LDC R16, c[0x0][0x62c] ;  /* 0x00018b00ff107b82 */ /* 0x000e220000000800 */
[----:B------:R-:W-:Y:S02]  /*18c00*/  ULDC.64 UR4, c[0x0][0x210] ;  /* 0x0000840000047ab9 */ /* 0x000fe40000000a00 */
[----:B------:R-:W-:Y:S02]  /*18c10*/  IMAD R11, R11, UR4, RZ ;  /* 0x000000040b0b7c24 */ /* 0x000fe4000f8e02ff */
[----:B------:R-:W-:-:S04]  /*18c20*/  IMAD.WIDE.U32 R26, R10, UR4, RZ ;  /* 0x000000040a1a7c25 */ /* 0x000fc8000f8e00ff */
[----:B------:R-:W-:-:S05]  /*18c30*/  IMAD R11, R10, UR5, R11 ;  /* 0x000000050a0b7c24 */ /* 0x000fca000f8e020b */
[----:B------:R-:W-:Y:S02]  /*18c40*/  IADD3 R25, R27, R11, RZ ;  /* 0x0000000b1b197210 */ /* 0x000fe40007ffe0ff */
[----:B0-----:R-:W-:-:S04]  /*18c50*/  ISETP.NE.AND P0, PT, R16, 0x1, PT ;  /* 0x000000011000780c */ /* 0x001fc80003f05270 */
[----:B------:R-:W-:-:S09]  /*18c60*/  P2R R0, PR, RZ, 0x1 ;  /* 0x00000001ff007803 */ /* 0x000fd20000000000 */
        /* <DEDUP_REMOVED lines=17> */
.L_x_1841:
[----:B------:R-:W-:Y:S01]  /*18d80*/  ULDC.64 UR4, c[0x0][0x5f8] ;  /* 0x00017e0000047ab9 */ /* 0x000fe20000000a00 */
[----:B------:R-:W-:Y:S02]  /*18d90*/  ISETP.NE.AND P6, PT, R16, 0x1, PT ;  /* 0x000000011000780c */ /* 0x000fe40003fc5270 */
[----:B------:R-:W-:Y:S02]  /*18da0*/  IADD3 R2, P0, R24, UR4, RZ ;  /* 0x0000000418027c10 */ /* 0x000fe4000ff1e0ff */
[----:B------:R-:W-:-:S03]  /*18db0*/  MOV R24, R26 ;  /* 0x0000001a00187202 */ /* 0x000fc60000000f00 */
        /* <DEDUP_REMOVED lines=12> */
[----:B0-----:R0:W1:Y:S01]  /*18e80*/  LDC.64 R2, c[0x4][R0] ;  /* 0x0100000000027b82 */ /* 0x0010620000000a00 */
        /* <DEDUP_REMOVED lines=11> */
.L_x_1842:
[----:B------:R-:W-:Y:S01]  /*18f40*/  ULDC.64 UR4, c[0x0][0x5f8] ;  /* 0x00017e0000047ab9 */ /* 0x000fe20000000a00 */
[----:B------:R-:W-:Y:S02]  /*18f50*/  MOV R26, R28 ;  /* 0x0000001c001a7202 */ /* 0x000fe40000000f00 */
[----:B0-----:R-:W-:Y:S02]  /*18f60*/  IADD3 R2, P0, R22, UR4, RZ ;  /* 0x0000000416027c10 */ /* 0x001fe4000ff1e0ff */
        /* <DEDUP_REMOVED lines=25> */
.L_x_1843:
        /* <DEDUP_REMOVED lines=28> */
.L_x_1844:
[----:B------:R-:W-:Y:S01]  /*192c0*/  ULDC.64 UR4, c[0x0][0x5f8] ;  /* 0x00017e0000047ab9 */ /* 0x000fe20000000a00 */
[----:B------:R-:W-:Y:S02]  /*192d0*/  MOV R18, R22 ;  /* 0x0000001600127202 */ /* 0x000fe40000000f00 */
[----:B0-----:R-:W-:-:S05]  /*192e0*/  IADD3 R2, P0, R17, UR4, RZ ;  /* 0x0000000411027c10 */ /* 0x001fca000ff1e0ff */
[----:B------:R-:W-:-:S05]  /*192f0*/  IMAD.X R3, RZ, RZ, UR5, P0 ;  /* 0x00000005ff037e24 */ /* 0x000fca00080e06ff */
[----:B------:R-:W-:Y:S01]  /*19300*/  STG.E.64 desc[UR60][R2.64], R18 ;  /* 0x0000001202007986 */ /* 0x000fe2000c101b3c */
[----:B------:R-:W-:Y:S05]  /*19310*/  EXIT ;  /* 0x000000000000794d */ /* 0x000fea0003800000 */
.L_x_1840:
[----:B------:R-:W-:Y:S01]  /*19320*/  MOV R19, R23 ;  /* 0x0000001700137202 */ /* 0x000fe20000000f00 */
[----:B------:R-:W-:Y:S04]  /*19330*/  STG.E.64 desc[UR60][R4.64], R10 ;  /* 0x0000000a04007986 */ /* 0x000fe8000c101b3c */
[----:B------:R-:W-:Y:S04]  /*19340*/  STG.E.64 desc[UR60][R6.64], R54 ;  /* 0x0000003606007986 */ /* 0x000fe8000c101b3c */
[----:B------:R-:W-:Y:S04]  /*19350*/  STG.E.64 desc[UR60][R8.64], R56 ;  /* 0x0000003808007986 */ /* 0x000fe8000c101b3c */
[----:B------:R-:W-:Y:S01]  /*19360*/  STG.E.64 desc[UR60][R26.64], R18 ;  /* 0x000000121a007986 */ /* 0x000fe2000c101b3c */
[----:B------:R-:W-:Y:S05]  /*19370*/  EXIT ;  /* 0x000000000000794d */ /* 0x000fea0003800000 */
.L_x_1845:
        /* <DEDUP_REMOVED lines=16> */
.L_x_8254:


//--------------------- .text._ZN2at6native13reduce_kernelILi512ELi1ENS0_8ReduceOpIiNS0_7MeanOpsIiiiiEEjiLi4ELi4EEEEEvT1_ --------------------------
	.section	.text._ZN2at6native13reduce_kernelILi512ELi1ENS0_8ReduceOpIiNS0_7MeanOpsIiiiiEEjiLi4ELi4EEEEEvT1_,"ax",@progbits
	.align	128
        .global         _ZN2at6native13reduce_kernelILi512ELi1ENS0_8ReduceOpIiNS0_7MeanOpsIiiiiEEjiLi4ELi4EEEEEvT1_
        .type           _ZN2at6native13reduce_kernelILi512ELi1ENS0_8ReduceOpIiNS0_7MeanOpsIiiiiEEjiLi4ELi4EEEEEvT1_,@function
        .size           _ZN2at6native13reduce_kernelILi512ELi1ENS0_8ReduceOpIiNS0_7MeanOpsIiiiiEEjiLi4ELi4EEEEEvT1_,(.L_x_8255 - _ZN2at6native13reduce_kernelILi512ELi1ENS0_8ReduceOpIiNS0_7MeanOpsIiiiiEEjiLi4ELi4EEEEEvT1_)
        .other          _ZN2at6native13reduce_kernelILi512ELi1ENS0_8ReduceOpIiNS0_7MeanOpsIiiiiEEjiLi4ELi4EEEEEvT1_,@"STO_CUDA_ENTRY STV_DEFAULT"
_ZN2at6native13reduce_kernelILi512ELi1ENS0_8ReduceOpIiNS0_7MeanOpsIiiiiEEjiLi4ELi4EEEEEvT1_:
.text._ZN2at6native13reduce_kernelILi512ELi1ENS0_8ReduceOpIiNS0_7MeanOpsIiiiiEEjiLi4ELi4EEEEEvT1_:
        /* <DEDUP_REMOVED lines=287> */
.L_x_1846:
        /* <DEDUP_REMOVED lines=50> */
.L_x_1855:
[----:B------:R-:W-:Y:S05]  /*1510*/  BSYNC B3 ;  /* 0x0000000000037941 */ /* 0x000fea0003800000 */
.L_x_1854:
        /* <DEDUP_REMOVED lines=9> */
[----:B--2---:R-:W-:-:S07]  /*15b0*/  VIADD R9, R6, UR4 ;  /* 0x0000000406097c36 */ /* 0x004fce0008000000 */
.L_x_1853:
[----:B------:R-:W-:Y:S05]  /*15c0*/  BSYNC B2 ;  /* 0x0000000000027941 */ /* 0x000fea0003800000 */
.L_x_1852:
[C---:B------:R-:W-:Y:S02]  /*15d0*/  IADD3 R7, P0, -R11.reuse, 0x4, RZ ;  /* 0x000000040b077810 */ /* 0x040fe40007f1e1ff */
[----:B------:R-:W-:Y:S02]  /*15e0*/  IADD3 R10, R11, -0x4, R2 ;  /* 0xfffffffc0b0a7810 */ /* 0x000fe40007ffe002 */
[----:B------:R-:W-:Y:S02]  /*15f0*/  LEA R12, P1, R7, R12, 0x2 ;  /* 0x0000000c070c7211 */ /* 0x000fe400078210ff */
[----:B------:R-:W-:-:S04]  /*1600*/  IADD3.X R6, RZ, -0x1, RZ, P0, !PT ;  /* 0xffffffffff067810 */ /* 0x000fc800007fe4ff */
[----:B------:R-:W-:-:S07]  /*1610*/  LEA.HI.X R13, R7, R13, R6, 0x2, P1 ;  /* 0x0000000d070d7211 */ /* 0x000fce00008f1406 */
.L_x_1851:
[----:B------:R-:W-:Y:S05]  /*1620*/  BSYNC B1 ;  /* 0x0000000000017941 */ /* 0x000fea0003800000 */
.L_x_1850:
[----:B------:R-:W-:Y:S01]  /*1630*/  LEA R7, R5, 0x3, 0x2 ;  /* 0x0000000305077811 */ /* 0x000fe200078e10ff */
[----:B------:R-:W-:Y:S01]  /*1640*/  BSSY B1, `(.L_x_1856) ;  /* 0x0000016000017945 */ /* 0x000fe20003800000 */
[----:B------:R-:W-:Y:S01]  /*1650*/  ISETP.NE.AND P1, PT, RZ, UR27, PT ;  /* 0x0000001bff007c0c */ /* 0x000fe2000bf25270 */
[--C-:B------:R-:W-:Y:S01]  /*1660*/  IMAD.MOV.U32 R2, RZ, RZ, R4.reuse ;  /* 0x000000ffff027224 */ /* 0x100fe200078e0004 */
[----:B------:R-:W-:Y:S01]  /*1670*/  ISETP.GE.U32.AND P0, PT, R7, R10, PT ;  /* 0x0000000a0700720c */ /* 0x000fe20003f06070 */
[----:B------:R-:W-:Y:S01]  /*1680*/  IMAD.MOV.U32 R16, RZ, RZ, R4 ;  /* 0x000000ffff107224 */ /* 0x000fe200078e0004 */
[----:B------:R-:W-:Y:S02]  /*1690*/  ISETP.NE.AND P2, PT, R3, RZ, PT ;  /* 0x000000ff0300720c */ /* 0x000fe40003f45270 */
[----:B------:R-:W-:-:S09]  /*16a0*/  MOV R11, R4 ;  /* 0x00000004000b7202 */ /* 0x000fd20000000f00 */
[----:B------:R-:W-:Y:S05]  /*16b0*/  @P0 BRA `(.L_x_1857) ;  /* 0x0000000000380947 */ /* 0x000fea0003800000 */
[----:B------:R-:W-:Y:S01]  /*16c0*/  MOV R17, R5 ;  /* 0x0000000500117202 */ /* 0x000fe20000000f00 */
[----:B------:R-:W-:Y:S01]  /*16d0*/  IMAD.MOV.U32 R11, RZ, RZ, R4 ;  /* 0x000000ffff0b7224 */ /* 0x000fe200078e0004 */
[----:B------:R-:W-:-:S07]  /*16e0*/  MOV R16, R4 ;  /* 0x0000000400107202 */ /* 0x000fce0000000f00 */
.L_x_1858:
[----:B------:R-:W-:Y:S01]  /*16f0*/  IMAD.WIDE.U32 R4, R17, 0x10, R12 ;  /* 0x0000001011047825 */ /* 0x000fe200078e000c */
[----:B------:R-:W-:-:S05]  /*1700*/  ULDC UR4, c[0x0][0x224] ;  /* 0x0000890000047ab9 */ /* 0x000fca0000000800 */
[----:B------:R-:W2:Y:S01]  /*1710*/  LDG.E.128 R4, desc[UR36][R4.64] ;  /* 0x0000002404047981 */ /* 0x000ea2000c1e1d00 */
[----:B------:R-:W-:-:S05]  /*1720*/  VIADD R17, R17, UR4 ;  /* 0x0000000411117c36 */ /* 0x000fca0008000000 */
[----:B------:R-:W-:-:S04]  /*1730*/  LEA R19, R17, 0x3, 0x2 ;  /* 0x0000000311137811 */ /* 0x000fc800078e10ff */
[----:B------:R-:W-:Y:S02]  /*1740*/  ISETP.GE.U32.AND P0, PT, R19, R10, PT ;  /* 0x0000000a1300720c */ /* 0x000fe40003f06070 */
[----:B--2---:R-:W-:Y:S01]  /*1750*/  IADD3 R9, R4, R9, RZ ;  /* 0x0000000904097210 */ /* 0x004fe20007ffe0ff */
[----:B------:R-:W-:Y:S01]  /*1760*/  IMAD.IADD R16, R5, 0x1, R16 ;  /* 0x0000000105107824 */ /* 0x000fe200078e0210 */
[----:B------:R-:W-:Y:S01]  /*1770*/  IADD3 R11, R6, R11, RZ ;  /* 0x0000000b060b7210 */ /* 0x000fe20007ffe0ff */
[----:B------:R-:W-:-:S08]  /*1780*/  IMAD.IADD R2, R7, 0x1, R2 ;  /* 0x0000000107027824 */ /* 0x000fd000078e0202 */
[----:B------:R-:W-:Y:S05]  /*1790*/  @!P0 BRA `(.L_x_1858) ;  /* 0xfffffffc00d48947 */ /* 0x000fea000383ffff */
.L_x_1857:
[----:B------:R-:W-:Y:S05]  /*17a0*/  BSYNC B1 ;  /* 0x0000000000017941 */ /* 0x000fea0003800000 */
.L_x_1856:
        /* <DEDUP_REMOVED lines=8> */
.L_x_1860:
[----:B------:R-:W-:Y:S05]  /*1830*/  BSYNC B1 ;  /* 0x0000000000017941 */ /* 0x000fea0003800000 */
.L_x_1859:
        /* <DEDUP_REMOVED lines=9> */
[----:B------:R-:W2:Y:S02]  /*18d0*/  LDG.E R12, desc[UR36][R12.64] ;  /* 0x000000240c0c7981 */ /* 0x000ea4000c1e1900 */
[----:B--2---:R-:W-:-:S07]  /*18e0*/  IADD3 R9, R9, R12, RZ ;  /* 0x0000000c09097210 */ /* 0x004fce0007ffe0ff */
.L_x_1862:
[----:B------:R-:W-:Y:S05]  /*18f0*/  BSYNC B1 ;  /* 0x0000000000017941 */ /* 0x000fea0003800000 */
.L_x_1861:
[----:B------:R-:W-:-:S05]  /*1900*/  IADD3 R9, R11, R16, R9 ;  /* 0x000000100b097210 */ /* 0x000fca0007ffe009 */
[----:B------:R-:W-:Y:S01]  /*1910*/  IMAD.IADD R9, R9, 0x1, R2 ;  /* 0x0000000109097824 */ /* 0x000fe200078e0202 */
[----:B------:R-:W-:Y:S06]  /*1920*/  BRA `(.L_x_1848) ;  /* 0x0000009400407947 */ /* 0x000fec0003800000 */
.L_x_1849:
        /* <DEDUP_REMOVED lines=18> */
[----:B------:R-:W0:Y:S01]  /*1a50*/  LDC.64 R16, c[0x0][0x258] ;  /* 0x00009600ff107b82 */ /* 0x000e220000000a00 */
[----:B------:R-:W-:Y:S01]  /*1a60*/  BSSY B2, `(.L_x_1866) ;  /* 0x0000428000027945 */ /* 0x000fe20003800000 */
[----:B------:R-:W-:Y:S01]  /*1a70*/  ISETP.NE.AND P0, PT, R10, RZ, PT ;  /* 0x000000ff0a00720c */ /* 0x000fe20003f05270 */
[----:B------:R-:W-:Y:S01]  /*1a80*/  IMAD.MOV.U32 R9, RZ, RZ, R8 ;  /* 0x000000ffff097224 */ /* 0x000fe200078e0008 */
[----:B------:R-:W-:-:S11]  /*1a90*/  MOV R7, R8 ;  /* 0x0000000800077202 */ /* 0x000fd60000000f00 */
.L_x_1871:
        /* <DEDUP_REMOVED lines=286> */
.L_x_1867:
[----:B------:R-:W-:Y:S01]  /*2c80*/  LOP3.LUT R21, R10, 0xfffffffc, RZ, 0xc0, !PT ;  /* 0xfffffffc0a157812 */ /* 0x000fe200078ec0ff */
[----:B------:R-:W-:Y:S02]  /*2c90*/  ULDC UR38, c[0x0][0x224] ;  /* 0x0000890000267ab9 */ /* 0x000fe40000000800 */
[----:B------:R-:W-:Y:S02]  /*2ca0*/  MOV R4, UR38 ;  /* 0x0000002600047c02 */ /* 0x000fe40008000f00 */
[----:B------:R-:W-:-:S05]  /*2cb0*/  IADD3 R20, P1, R12, R21, RZ ;  /* 0x000000150c147210 */ /* 0x000fca0007f3e0ff */
[----:B------:R-:W-:-:S05]  /*2cc0*/  IMAD.X R21, RZ, RZ, R13, P1 ;  /* 0x000000ffff157224 */ /* 0x000fca00008e060d */
[----:B------:R1:W5:Y:S01]  /*2cd0*/  LDG.E R20, desc[UR36][R20.64] ;  /* 0x0000002414147981 */ /* 0x000362000c1e1900 */
        /* <DEDUP_REMOVED lines=236> */
[----:B-1----:R-:W-:Y:S02]  /*3ba0*/  IADD3 R21, -R11, RZ, RZ ;  /* 0x000000ff0b157210 */ /* 0x002fe40007ffe1ff */
        /* <DEDUP_REMOVED lines=11> */
.L_x_1868:
        /* <DEDUP_REMOVED lines=8> */
[----:B--2---:R-:W-:Y:S01]  /*3ce0*/  MOV R19, R5 ;  /* 0x0000000500137202 */ /* 0x004fe20000000f00 */
        /* <DEDUP_REMOVED lines=234> */
[----:B------:R-:W-:Y:S02]  /*4b90*/  @P1 IMAD.MOV.U32 R22, RZ, RZ, RZ ;  /* 0x000000ffff161224 */ /* 0x000fe400078e00ff */
[----:B------:R-:W-:-:S05]  /*4ba0*/  IADD3 R21, -R23, RZ, RZ ;  /* 0x000000ff17157210 */ /* 0x000fca0007ffe1ff */
[----:B------:R-:W-:Y:S01]  /*4bb0*/  IMAD R21, R21, UR38, R24 ;  /* 0x0000002615157c24 */ /* 0x000fe2000f8e0218 */
[----:B------:R-:W1:Y:S03]  /*4bc0*/  @P1 LDC R25, c[0x0][0x3e8] ;  /* 0x0000fa00ff191b82 */ /* 0x000e660000000800 */
[----:B------:R-:W-:-:S05]  /*4bd0*/  IMAD R10, R21, UR25, R10 ;  /* 0x00000019150a7c24 */ /* 0x000fca000f8e020a */
[----:B------:R-:W2:Y:S01]  /*4be0*/  @P1 LDC R24, c[0x0][0x37c] ;  /* 0x0000df00ff181b82 */ /* 0x000ea20000000800 */
[----:B0-----:R-:W-:-:S05]  /*4bf0*/  @P1 IMAD.HI.U32 R18, R23, R18, R22 ;  /* 0x0000001217121227 */ /* 0x001fca00078e0016 */
[----:B------:R-:W-:-:S04]  /*4c00*/  @P1 SHF.R.U32.HI R18, RZ, R19, R18 ;  /* 0x00000013ff121219 */ /* 0x000fc80000011612 */
[----:B------:R-:W-:-:S05]  /*4c10*/  @P1 IADD3 R19, -R18, RZ, RZ ;  /* 0x000000ff12131210 */ /* 0x000fca0007ffe1ff */
[----:B--2---:R-:W-:-:S04]  /*4c20*/  @P1 IMAD R23, R24, R19, R23 ;  /* 0x0000001318171224 */ /* 0x004fc800078e0217 */
[----:B-1----:R-:W-:-:S07]  /*4c30*/  @P1 IMAD R10, R23, R25, R10 ;  /* 0x00000019170a1224 */ /* 0x002fce00078e020a */
.L_x_1869:
[----:B--2---:R-:W-:-:S04]  /*4c40*/  LOP3.LUT R19, R10, 0xfffffffc, RZ, 0xc0, !PT ;  /* 0xfffffffc0a137812 */ /* 0x004fc800078ec0ff */
[----:B------:R-:W-:-:S05]  /*4c50*/  IADD3 R18, P1, R12, R19, RZ ;  /* 0x000000130c127210 */ /* 0x000fca0007f3e0ff */
[----:B------:R-:W-:-:S05]  /*4c60*/  IMAD.X R19, RZ, RZ, R13, P1 ;  /* 0x000000ffff137224 */ /* 0x000fca00008e060d */
[----:B------:R2:W5:Y:S01]  /*4c70*/  LDG.E R10, desc[UR36][R18.64] ;  /* 0x00000024120a7981 */ /* 0x000562000c1e1900 */
[----:B------:R-:W-:Y:S01]  /*4c80*/  IADD3 R5, R5, R4, RZ ;  /* 0x0000000405057210 */ /* 0x000fe20007ffe0ff */
        /* <DEDUP_REMOVED lines=247> */
.L_x_1870:
[----:B--2---:R-:W-:Y:S01]  /*5c00*/  LOP3.LUT R19, R2, 0xfffffffc, RZ, 0xc0, !PT ;  /* 0xfffffffc02137812 */ /* 0x004fe200078ec0ff */
[----:B------:R-:W-:-:S03]  /*5c10*/  ULDC UR4, c[0x0][0x21c] ;  /* 0x0000870000047ab9 */ /* 0x000fc60000000800 */
[----:B------:R-:W-:-:S05]  /*5c20*/  IADD3 R18, P1, R12, R19, RZ ;  /* 0x000000130c127210 */ /* 0x000fca0007f3e0ff */
[----:B------:R-:W-:-:S05]  /*5c30*/  IMAD.X R19, RZ, RZ, R13, P1 ;  /* 0x000000ffff137224 */ /* 0x000fca00008e060d */
[----:B------:R-:W2:Y:S01]  /*5c40*/  LDG.E R22, desc[UR36][R18.64] ;  /* 0x0000002412167981 */ /* 0x000ea2000c1e1900 */
[----:B------:R-:W-:Y:S01]  /*5c50*/  IADD3 R5, R5, R4, RZ ;  /* 0x0000000405057210 */ /* 0x000fe20007ffe0ff */
[----:B------:R-:W-:Y:S01]  /*5c60*/  IMAD.U32 R2, RZ, RZ, UR4 ;  /* 0x00000004ff027e24 */ /* 0x000fe2000f8e00ff */
[----:B-----5:R-:W-:Y:S01]  /*5c70*/  IADD3 R9, R20, R9, RZ ;  /* 0x0000000914097210 */ /* 0x020fe20007ffe0ff */
[----:B------:R-:W-:Y:S01]  /*5c80*/  IMAD.IADD R8, R11, 0x1, R8 ;  /* 0x000000010b087824 */ /* 0x000fe200078e0208 */
[----:B------:R-:W-:Y:S01]  /*5c90*/  IADD3 R7, R10, R7, RZ ;  /* 0x000000070a077210 */ /* 0x000fe20007ffe0ff */
[----:B-1----:R-:W-:-:S05]  /*5ca0*/  IMAD R21, R4, 0x3, R5 ;  /* 0x0000000304157824 */ /* 0x002fca00078e0205 */
[----:B------:R-:W-:Y:S01]  /*5cb0*/  ISETP.GE.U32.AND P1, PT, R21, R2, PT ;  /* 0x000000021500720c */ /* 0x000fe20003f26070 */
[----:B--2---:R-:W-:-:S12]  /*5cc0*/  IMAD.IADD R6, R22, 0x1, R6 ;  /* 0x0000000116067824 */ /* 0x004fd800078e0206 */
[----:B------:R-:W-:Y:S05]  /*5cd0*/  @!P1 BRA `(.L_x_1871) ;  /* 0xffffffbc00709947 */ /* 0x000fea000383ffff */
[----:B------:R-:W-:Y:S05]  /*5ce0*/  BSYNC B2 ;  /* 0x0000000000027941 */ /* 0x000fea0003800000 */
.L_x_1866:
[----:B------:R-:W-:Y:S05]  /*5cf0*/  BSYNC B1 ;  /* 0x0000000000017941 */ /* 0x000fea0003800000 */
.L_x_1865:
[----:B------:R-:W-:Y:S01]  /*5d00*/  ISETP.GE.U32.AND P0, PT, R5, R2, PT ;  /* 0x000000020500720c */ /* 0x000fe20003f06070 */
[----:B------:R-:W-:-:S12]  /*5d10*/  BSSY B1, `(.L_x_1872) ;  /* 0x0000466000017945 */ /* 0x000fd80003800000 */
[----:B------:R-:W-:Y:S05]  /*5d20*/  @P0 BRA `(.L_x_1873) ;  /* 0x0000004400900947 */ /* 0x000fea0003800000 */
[----:B------:R-:W1:Y:S01]  /*5d30*/  LDC R21, c[0x0][0x258] ;  /* 0x00009600ff157b82 */ /* 0x000e620000000800 */
[----:B------:R-:W-:Y:S01]  /*5d40*/  HFMA2.MMA R20, -RZ, RZ, 0, 0 ;  /* 0x00000000ff147435 */ /* 0x000fe200000001ff */
[----:B-1----:R-:W-:-:S13]  /*5d50*/  ISETP.NE.AND P1, PT, R21, RZ, PT ;  /* 0x000000ff1500720c */ /* 0x002fda0003f25270 */
[----:B------:R-:W-:Y:S05]  /*5d60*/  @!P1 BRA `(.L_x_1874) ;  /* 0x0000001000449947 */ /* 0x000fea0003800000 */
[----:B0-----:R-:W-:Y:S01]  /*5d70*/  MOV R17, R5 ;  /* 0x0000000500117202 */ /* 0x001fe20000000f00 */
        /* <DEDUP_REMOVED lines=272> */
.L_x_1874:
[----:B0-----:R-:W-:-:S04]  /*6e80*/  LOP3.LUT R17, R20, 0xfffffffc, RZ, 0xc0, !PT ;  /* 0xfffffffc14117812 */ /* 0x001fc800078ec0ff */
        /* <DEDUP_REMOVED lines=280> */
.L_x_1875:
[----:B------:R-:W-:-:S04]  /*8010*/  LOP3.LUT R11, R11, 0xfffffffc, RZ, 0xc0, !PT ;  /* 0xfffffffc0b0b7812 */ /* 0x000fc800078ec0ff */
        /* <DEDUP_REMOVED lines=280> */
.L_x_1876:
        /* <DEDUP_REMOVED lines=281> */
.L_x_1877:
[----:B------:R-:W-:-:S04]  /*a330*/  LOP3.LUT R23, R22, 0xfffffffc, RZ, 0xc0, !PT ;  /* 0xfffffffc16177812 */ /* 0x000fc800078ec0ff */
[----:B------:R-:W-:-:S05]  /*a340*/  IADD3 R22, P1, R12, R23, RZ ;  /* 0x000000170c167210 */ /* 0x000fca0007f3e0ff */
[----:B------:R-:W-:-:S05]  /*a350*/  IMAD.X R23, RZ, RZ, R13, P1 ;  /* 0x000000ffff177224 */ /* 0x000fca00008e060d */
[----:B------:R1:W5:Y:S03]  /*a360*/  LDG.E R22, desc[UR36][R22.64] ;  /* 0x0000002416167981 */ /* 0x000366000c1e1900 */
.L_x_1873:
[----:B------:R-:W-:Y:S05]  /*a370*/  BSYNC B1 ;  /* 0x0000000000017941 */ /* 0x000fea0003800000 */
.L_x_1872:
        /* <DEDUP_REMOVED lines=11> */
[----:B------:R-:W-:-:S04]  /*a430*/  @!P0 ISETP.GE.U32.AND P1, PT, R5, R2, PT ;  /* 0x000000020500820c */ /* 0x000fc80003f26070 */
[----:B------:R-:W-:-:S04]  /*a440*/  @!P0 SEL R5, R22, RZ, !P1 ;  /* 0x000000ff16058207 */ /* 0x000fc80004800000 */
[----:B------:R-:W-:-:S07]  /*a450*/  @!P0 IADD3 R6, R6, R5, RZ ;  /* 0x0000000506068210 */ /* 0x000fce0007ffe0ff */
.L_x_1879:
[----:B------:R-:W-:Y:S05]  /*a460*/  BSYNC B1 ;  /* 0x0000000000017941 */ /* 0x000fea0003800000 */
.L_x_1878:
[----:B------:R-:W-:-:S04]  /*a470*/  IADD3 R9, R7, R8, R9 ;  /* 0x0000000807097210 */ /* 0x000fc80007ffe009 */
[----:B------:R-:W-:Y:S01]  /*a480*/  IADD3 R9, R9, R6, RZ ;  /* 0x0000000609097210 */ /* 0x000fe20007ffe0ff */
[----:B------:R-:W-:Y:S06]  /*a490*/  BRA `(.L_x_1848) ;  /* 0x0000000800647947 */ /* 0x000fec0003800000 */
.L_x_1864:
        /* <DEDUP_REMOVED lines=10> */
.L_x_1883:
        /* <DEDUP_REMOVED lines=24> */
.L_x_1882:
[----:B------:R-:W-:Y:S01]  /*a6c0*/  IMAD.MOV.U32 R17, RZ, RZ, R11 ;  /* 0x000000ffff117224 */ /* 0x000fe200078e000b */
[----:B------:R-:W-:Y:S02]  /*a6d0*/  MOV R10, R8 ;  /* 0x00000008000a7202 */ /* 0x000fe40000000f00 */
[----:B------:R-:W-:-:S07]  /*a6e0*/  MOV R11, R19 ;  /* 0x00000013000b7202 */ /* 0x000fce0000000f00 */
.L_x_1881:
[----:B------:R-:W-:Y:S05]  /*a6f0*/  BSYNC B1 ;  /* 0x0000000000017941 */ /* 0x000fea0003800000 */
.L_x_1880:
        /* <DEDUP_REMOVED lines=12> */
[----:B------:R-:W-:-:S05]  /*a7c0*/  IMAD.IADD R19, R19, 0x1, R4 ;  /* 0x0000000113137824 */ /* 0x000fca00078e0204 */
[----:B------:R-:W-:-:S13]  /*a7d0*/  ISETP.GE.U32.AND P0, PT, R19, R2, PT ;  /* 0x000000021300720c */ /* 0x000fda0003f06070 */
[----:B0-----:R-:W-:Y:S05]  /*a7e0*/  @P0 BRA `(.L_x_1885) ;  /* 0x0000000000200947 */ /* 0x001fea0003800000 */
[----:B------:R-:W-:Y:S01]  /*a7f0*/  IADD3 R23, R19, R4, RZ ;  /* 0x0000000413177210 */ /* 0x000fe20007ffe0ff */
[----:B------:R-:W-:-:S03]  /*a800*/  IMAD R9, R22, R19, RZ ;  /* 0x0000001316097224 */ /* 0x000fc600078e02ff */
[----:B------:R-:W-:Y:S01]  /*a810*/  ISETP.GE.U32.AND P0, PT, R23, R2, PT ;  /* 0x000000021700720c */ /* 0x000fe20003f06070 */
[----:B------:R-:W-:-:S05]  /*a820*/  IMAD.WIDE.U32 R8, R9, 0x4, R12 ;  /* 0x0000000409087825 */ /* 0x000fca00078e000c */
[----:B------:R0:W5:Y:S07]  /*a830*/  LDG.E R16, desc[UR36][R8.64] ;  /* 0x0000002408107981 */ /* 0x00016e000c1e1900 */
[----:B------:R-:W-:-:S04]  /*a840*/  @!P0 IMAD R19, R22, R23, RZ ;  /* 0x0000001716138224 */ /* 0x000fc800078e02ff */
[----:B------:R-:W-:-:S05]  /*a850*/  @!P0 IMAD.WIDE.U32 R12, R19, 0x4, R12 ;  /* 0x00000004130c8825 */ /* 0x000fca00078e000c */
[----:B------:R0:W5:Y:S02]  /*a860*/  @!P0 LDG.E R11, desc[UR36][R12.64] ;  /* 0x000000240c0b8981 */ /* 0x000164000c1e1900 */
.L_x_1885:
[----:B------:R-:W-:Y:S05]  /*a870*/  BSYNC B1 ;  /* 0x0000000000017941 */ /* 0x000fea0003800000 */
.L_x_1884:
        /* <DEDUP_REMOVED lines=11> */
[----:B------:R-:W-:-:S04]  /*a930*/  @!P0 ISETP.GE.U32.AND P1, PT, R5, R2, PT ;  /* 0x000000020500820c */ /* 0x000fc80003f26070 */
[----:B------:R-:W-:-:S04]  /*a940*/  @!P0 SEL R11, R11, RZ, !P1 ;  /* 0x000000ff0b0b8207 */ /* 0x000fc80004800000 */
[----:B------:R-:W-:-:S07]  /*a950*/  @!P0 IADD3 R6, R6, R11, RZ ;  /* 0x0000000b06068210 */ /* 0x000fce0007ffe0ff */
.L_x_1887:
[----:B------:R-:W-:Y:S05]  /*a960*/  BSYNC B1 ;  /* 0x0000000000017941 */ /* 0x000fea0003800000 */
.L_x_1886:
[----:B------:R-:W-:-:S05]  /*a970*/  IADD3 R7, R7, R20, R21 ;  /* 0x0000001407077210 */ /* 0x000fca0007ffe015 */
[----:B0-----:R-:W-:Y:S01]  /*a980*/  IMAD.IADD R9, R7, 0x1, R6 ;  /* 0x0000000107097824 */ /* 0x001fe200078e0206 */
[----:B------:R-:W-:Y:S06]  /*a990*/  BRA `(.L_x_1848) ;  /* 0x0000000400247947 */ /* 0x000fec0003800000 */
.L_x_1863:
        /* <DEDUP_REMOVED lines=13> */
.L_x_1891:
        /* <DEDUP_REMOVED lines=13> */
[----:B------:R-:W-:Y:S02]  /*ab40*/  ISETP.GE.U32.AND P0, PT, R23, R2, PT ;  /* 0x000000021700720c */ /* 0x000fe40003f06070 */
[----:B--2---:R-:W-:Y:S01]  /*ab50*/  IADD3 R5, R10, R5, RZ ;  /* 0x000000050a057210 */ /* 0x004fe20007ffe0ff */
[----:B---3--:R-:W-:Y:S01]  /*ab60*/  IMAD.IADD R6, R17, 0x1, R6 ;  /* 0x0000000111067824 */ /* 0x008fe200078e0206 */
[----:B----4-:R-:W-:Y:S02]  /*ab70*/  IADD3 R7, R18, R7, RZ ;  /* 0x0000000712077210 */ /* 0x010fe40007ffe0ff */
[----:B-----5:R-:W-:-:S07]  /*ab80*/  IADD3 R8, R21, R8, RZ ;  /* 0x0000000815087210 */ /* 0x020fce0007ffe0ff */
[----:B------:R-:W-:Y:S05]  /*ab90*/  @!P0 BRA `(.L_x_1891) ;  /* 0xfffffffc00b48947 */ /* 0x000fea000383ffff */
[----:B------:R-:W-:Y:S05]  /*aba0*/  BSYNC B2 ;  /* 0x0000000000027941 */ /* 0x000fea0003800000 */
.L_x_1890:
[----:B------:R-:W-:Y:S01]  /*abb0*/  IMAD.MOV.U32 R20, RZ, RZ, R10 ;  /* 0x000000ffff147224 */ /* 0x000fe200078e000a */
[----:B------:R-:W-:-:S07]  /*abc0*/  MOV R16, R21 ;  /* 0x0000001500107202 */ /* 0x000fce0000000f00 */
.L_x_1889:
[----:B------:R-:W-:Y:S05]  /*abd0*/  BSYNC B1 ;  /* 0x0000000000017941 */ /* 0x000fea0003800000 */
.L_x_1888:
        /* <DEDUP_REMOVED lines=10> */
[----:B------:R-:W-:-:S05]  /*ac80*/  IMAD.IADD R19, R19, 0x1, R4 ;  /* 0x0000000113137824 */ /* 0x000fca00078e0204 */
[----:B------:R-:W-:-:S13]  /*ac90*/  ISETP.GE.U32.AND P0, PT, R19, R2, PT ;  /* 0x000000021300720c */ /* 0x000fda0003f06070 */
[----:B0-----:R-:W-:Y:S05]  /*aca0*/  @P0 BRA `(.L_x_1893) ;  /* 0x0000000000180947 */ /* 0x001fea0003800000 */
[C---:B------:R-:W-:Y:S01]  /*acb0*/  IADD3 R21, R19.reuse, R4, RZ ;  /* 0x0000000413157210 */ /* 0x040fe20007ffe0ff */
[----:B------:R-:W-:-:S03]  /*acc0*/  IMAD.WIDE.U32 R10, R19, 0x4, R12 ;  /* 0x00000004130a7825 */ /* 0x000fc600078e000c */
[C---:B------:R-:W-:Y:S02]  /*acd0*/  ISETP.GE.U32.AND P0, PT, R21.reuse, R2, PT ;  /* 0x000000021500720c */ /* 0x040fe40003f06070 */
[----:B------:R0:W5:Y:S11]  /*ace0*/  LDG.E R18, desc[UR36][R10.64] ;  /* 0x000000240a127981 */ /* 0x000176000c1e1900 */
[----:B------:R-:W-:-:S05]  /*acf0*/  @!P0 IMAD.WIDE.U32 R12, R21, 0x4, R12 ;  /* 0x00000004150c8825 */ /* 0x000fca00078e000c */
[----:B------:R0:W5:Y:S02]  /*ad00*/  @!P0 LDG.E R16, desc[UR36][R12.64] ;  /* 0x000000240c108981 */ /* 0x000164000c1e1900 */
.L_x_1893:
[----:B------:R-:W-:Y:S05]  /*ad10*/  BSYNC B1 ;  /* 0x0000000000017941 */ /* 0x000fea0003800000 */
.L_x_1892:
        /* <DEDUP_REMOVED lines=14> */
.L_x_1895:
[----:B------:R-:W-:Y:S05]  /*ae00*/  BSYNC B1 ;  /* 0x0000000000017941 */ /* 0x000fea0003800000 */
.L_x_1894:
[----:B------:R-:W-:-:S05]  /*ae10*/  IADD3 R5, R7, R6, R5 ;  /* 0x0000000607057210 */ /* 0x000fca0007ffe005 */
[----:B------:R-:W-:-:S07]  /*ae20*/  IMAD.IADD R9, R5, 0x1, R8 ;  /* 0x0000000105097824 */ /* 0x000fce00078e0208 */
.L_x_1848:
[----:B------:R-:W-:Y:S05]  /*ae30*/  BSYNC B0 ;  /* 0x0000000000007941 */ /* 0x000fea0003800000 */
.L_x_1847:
        /* <DEDUP_REMOVED lines=16> */
.L_x_1897:
[----:B------:R-:W-:Y:S01]  /*af40*/  IADD3 R5, R3, R4, RZ ;  /* 0x0000000403057210 */ /* 0x000fe20007ffe0ff */
[----:B------:R-:W-:Y:S03]  /*af50*/  BAR.SYNC.DEFER_BLOCKING 0x0 ;  /* 0x0000000000007b1d */ /* 0x000fe60000010000 */
[----:B------:R-:W-:-:S04]  /*af60*/  ISETP.GE.U32.AND P0, PT, R5, UR7, PT ;  /* 0x0000000705007c0c */ /* 0x000fc8000bf06070 */
[----:B------:R-:W-:-:S13]  /*af70*/  ISETP.GE.U32.OR P0, PT, R3, R4, P0 ;  /* 0x000000040300720c */ /* 0x000fda0000706470 */
[----:B------:R-:W-:-:S05]  /*af80*/  @!P0 IMAD R5, R5, UR6, R0 ;  /* 0x0000000605058c24 */ /* 0x000fca000f8e0200 */
[----:B------:R-:W-:-:S05]  /*af90*/  @!P0 LEA R5, R5, UR4, 0x2 ;  /* 0x0000000405058c11 */ /* 0x000fca000f8e10ff */
[----:B------:R-:W2:Y:S02]  /*afa0*/  @!P0 LDS R6, [R5] ;  /* 0x0000000005068984 */ /* 0x000ea40000000800 */
[----:B--2---:R-:W-:-:S05]  /*afb0*/  @!P0 IMAD.IADD R9, R9, 0x1, R6 ;  /* 0x0000000109098824 */ /* 0x004fca00078e0206 */
[----:B------:R2:W-:Y:S01]  /*afc0*/  @!P0 STS [R2], R9 ;  /* 0x0000000902008388 */ /* 0x0005e20000000800 */
[----:B------:R-:W-:Y:S02]  /*afd0*/  ISETP.GT.AND P0, PT, R4, 0x1, PT ;  /* 0x000000010400780c */ /* 0x000fe40003f04270 */
[----:B------:R-:W-:-:S11]  /*afe0*/  SHF.R.S32.HI R4, RZ, 0x1, R4 ;  /* 0x00000001ff047819 */ /* 0x000fd60000011404 */
[----:B--2---:R-:W-:Y:S05]  /*aff0*/  @P0 BRA `(.L_x_1897) ;  /* 0xfffffffc00d00947 */ /* 0x004fea000383ffff */
.L_x_1896:
        /* <DEDUP_REMOVED lines=19> */
.L_x_1900:
[----:B------:R-:W-:Y:S01]  /*b130*/  IMAD.IADD R2, R0, 0x1, R5 ;  /* 0x0000000100027824 */ /* 0x000fe200078e0205 */
[----:B------:R-:W-:Y:S04]  /*b140*/  BAR.SYNC.DEFER_BLOCKING 0x0 ;  /* 0x0000000000007b1d */ /* 0x000fe80000010000 */
[----:B------:R-:W-:-:S04]  /*b150*/  ISETP.GE.U32.AND P0, PT, R2, R7, PT ;  /* 0x000000070200720c */ /* 0x000fc80003f06070 */
[----:B------:R-:W-:-:S13]  /*b160*/  ISETP.GE.U32.OR P0, PT, R0, R5, P0 ;  /* 0x000000050000720c */ /* 0x000fda0000706470 */
[----:B------:R-:W-:Y:S02]  /*b170*/  @!P0 LEA R2, R5, R4, 0x2 ;  /* 0x0000000405028211 */ /* 0x000fe400078e10ff */
[----:B------:R-:W-:-:S04]  /*b180*/  SHF.R.S32.HI R5, RZ, 0x1, R5 ;  /* 0x00000001ff057819 */ /* 0x000fc80000011405 */
[----:B------:R-:W2:Y:S02]  /*b190*/  @!P0 LDS R2, [R2] ;  /* 0x0000000002028984 */ /* 0x000ea40000000800 */
[----:B--2---:R-:W-:-:S05]  /*b1a0*/  @!P0 IADD3 R9, R9, R2, RZ ;  /* 0x0000000209098210 */ /* 0x004fca0007ffe0ff */
[----:B------:R2:W-:Y:S01]  /*b1b0*/  @!P0 STS [R4], R9 ;  /* 0x0000000904008388 */ /* 0x0005e20000000800 */
[----:B------:R-:W-:-:S13]  /*b1c0*/  ISETP.GE.AND P0, PT, R5, 0x20, PT ;  /* 0x000000200500780c */ /* 0x000fda0003f06270 */
[----:B--2---:R-:W-:Y:S05]  /*b1d0*/  @P0 BRA `(.L_x_1900) ;  /* 0xfffffffc00d40947 */ /* 0x004fea000383ffff */
[----:B------:R-:W-:-:S07]  /*b1e0*/  IMAD.MOV.U32 R2, RZ, RZ, 0x20 ;  /* 0x00000020ff027424 */ /* 0x000fce00078e00ff */
.L_x_1899:
[----:B------:R-:W-:Y:S01]  /*b1f0*/  BAR.SYNC.DEFER_BLOCKING 0x0 ;  /* 0x0000000000007b1d */ /* 0x000fe20000010000 */
[----:B------:R-:W-:-:S13]  /*b200*/  ISETP.GE.AND P0, PT, R2, 0x2, PT ;  /* 0x000000020200780c */ /* 0x000fda0003f06270 */
[----:B------:R-:W-:Y:S05]  /*b210*/  @!P0 BRA `(.L_x_1898) ;  /* 0x0000000000188947 */ /* 0x000fea0003800000 */
[----:B------:R-:W-:-:S07]  /*b220*/  MOV R4, 0x1 ;  /* 0x0000000100047802 */ /* 0x000fce0000000f00 */
.L_x_1901:
[----:B------:R2:W3:Y:S02]  /*b230*/  SHFL.DOWN PT, R6, R9, R4, 0x1f ;  /* 0x08001f0409067589 */ /* 0x0004e400000e0000 */
[----:B--2---:R-:W-:-:S04]  /*b240*/  SHF.L.U32 R4, R4, 0x1, RZ ;  /* 0x0000000104047819 */ /* 0x004fc800000006ff */
[----:B------:R-:W-:Y:S01]  /*b250*/  ISETP.GE.AND P0, PT, R4, R2, PT ;  /* 0x000000020400720c */ /* 0x000fe20003f06270 */
[----:B---3--:R-:W-:-:S12]  /*b260*/  IMAD.IADD R9, R6, 0x1, R9 ;  /* 0x0000000106097824 */ /* 0x008fd800078e0209 */
[----:B------:R-:W-:Y:S05]  /*b270*/  @!P0 BRA `(.L_x_1901) ;  /* 0xfffffffc00ec8947 */ /* 0x000fea000383ffff */
.L_x_1898:
[----:B------:R-:W2:Y:S01]  /*b280*/  LDC R8, c[0x0][0x3ec] ;  /* 0x0000fb00ff087b82 */ /* 0x000ea20000000800 */
[----:B0----5:R-:W-:Y:S01]  /*b290*/  HFMA2.MMA R16, -RZ, RZ, 0, 0 ;  /* 0x00000000ff107435 */ /* 0x021fe200000001ff */
        /* <DEDUP_REMOVED lines=275> */
.L_x_1902:
        /* <DEDUP_REMOVED lines=296> */
.L_x_1904:
        /* <DEDUP_REMOVED lines=17> */
.L_x_1906:
[----:B0-----:R-:W-:Y:S05]  /*d760*/  BSYNC B0 ;  /* 0x0000000000007941 */ /* 0x001fea0003800000 */
.L_x_1905:
        /* <DEDUP_REMOVED lines=13> */
[----:B------:R0:W-:Y:S02]  /*d840*/  STG.E desc[UR36][R10.64], R9 ;  /* 0x000000090a007986 */ /* 0x0001e4000c101924 */
.L_x_1908:
[----:B------:R-:W-:Y:S05]  /*d850*/  BSYNC B0 ;  /* 0x0000000000007941 */ /* 0x000fea0003800000 */
.L_x_1907:
        /* <DEDUP_REMOVED lines=35> */
.L_x_1910:
[----:B------:R-:W-:Y:S05]  /*da90*/  BSYNC B0 ;  /* 0x0000000000007941 */ /* 0x000fea0003800000 */
.L_x_1909:
        /* <DEDUP_REMOVED lines=30> */
.L_x_1915:
[----:B------:R-:W-:-:S04]  /*dc80*/  IMAD.IADD R13, R15, 0x1, R10 ;  /* 0x000000010f0d7824 */ /* 0x000fc800078e020a */
[----:B--2---:R-:W-:-:S06]  /*dc90*/  IMAD.WIDE.U32 R12, R13, 0x4, R8 ;  /* 0x000000040d0c7825 */ /* 0x004fcc00078e0008 */
[----:B------:R-:W2:Y:S01]  /*dca0*/  LDG.E R12, desc[UR36][R12.64] ;  /* 0x000000240c0c7981 */ /* 0x000ea2000c1e1900 */
[----:B------:R-:W-:-:S04]  /*dcb0*/  IADD3 R10, R19, R10, RZ ;  /* 0x0000000a130a7210 */ /* 0x000fc80007ffe0ff */
[----:B------:R-:W-:Y:S02]  /*dcc0*/  ISETP.GE.U32.AND P0, PT, R10, UR6, PT ;  /* 0x000000060a007c0c */ /* 0x000fe4000bf06070 */
[----:B--2---:R-:W-:-:S11]  /*dcd0*/  IADD3 R11, R12, R11, RZ ;  /* 0x0000000b0c0b7210 */ /* 0x004fd60007ffe0ff */
[----:B------:R-:W-:Y:S05]  /*dce0*/  @!P0 BRA `(.L_x_1915) ;  /* 0xfffffffc00e48947 */ /* 0x000fea000383ffff */
[----:B------:R-:W-:Y:S05]  /*dcf0*/  BSYNC B1 ;  /* 0x0000000000017941 */ /* 0x000fea0003800000 */
.L_x_1914:
[----:B------:R-:W-:Y:S05]  /*dd00*/  BRA `(.L_x_1913) ;  /* 0x0000000000447947 */ /* 0x000fea0003800000 */
.L_x_1912:
        /* <DEDUP_REMOVED lines=9> */
.L_x_1916:
[----:B------:R-:W-:-:S05]  /*dda0*/  IADD3 R13, R2, R15, RZ ;  /* 0x0000000f020d7210 */ /* 0x000fca0007ffe0ff */
[----:B0-----:R-:W-:-:S04]  /*ddb0*/  IMAD R13, R13, R10, R0 ;  /* 0x0000000a0d0d7224 */ /* 0x001fc800078e0200 */
[----:B--2---:R-:W-:-:S06]  /*ddc0*/  IMAD.WIDE.U32 R12, R13, 0x4, R8 ;  /* 0x000000040d0c7825 */ /* 0x004fcc00078e0008 */
[----:B------:R-:W2:Y:S01]  /*ddd0*/  LDG.E R12, desc[UR36][R12.64] ;  /* 0x000000240c0c7981 */ /* 0x000ea2000c1e1900 */
[----:B---3--:R-:W-:-:S04]  /*dde0*/  IADD3 R15, R14, R15, RZ ;  /* 0x0000000f0e0f7210 */ /* 0x008fc80007ffe0ff */
[----:B------:R-:W-:Y:S01]  /*ddf0*/  ISETP.GE.U32.AND P0, PT, R15, UR5, PT ;  /* 0x000000050f007c0c */ /* 0x000fe2000bf06070 */
[----:B--2---:R-:W-:-:S12]  /*de00*/  IMAD.IADD R11, R12, 0x1, R11 ;  /* 0x000000010c0b7824 */ /* 0x004fd800078e020b */
[----:B------:R-:W-:Y:S05]  /*de10*/  @!P0 BRA `(.L_x_1916) ;  /* 0xfffffffc00e08947 */ /* 0x000fea000383ffff */
.L_x_1913:
[----:B------:R-:W-:Y:S05]  /*de20*/  BSYNC B0 ;  /* 0x0000000000007941 */ /* 0x000fea0003800000 */
.L_x_1911:
        /* <DEDUP_REMOVED lines=13> */
.L_x_1918:
[----:B------:R-:W-:Y:S01]  /*df00*/  IADD3 R9, R3, R8, RZ ;  /* 0x0000000803097210 */ /* 0x000fe20007ffe0ff */
[----:B------:R-:W-:Y:S03]  /*df10*/  BAR.SYNC.DEFER_BLOCKING 0x0 ;  /* 0x0000000000007b1d */ /* 0x000fe60000010000 */
[----:B------:R-:W-:-:S04]  /*df20*/  ISETP.GE.U32.AND P0, PT, R9, UR5, PT ;  /* 0x0000000509007c0c */ /* 0x000fc8000bf06070 */
[----:B------:R-:W-:-:S13]  /*df30*/  ISETP.GE.U32.OR P0, PT, R3, R8, P0 ;  /* 0x000000080300720c */ /* 0x000fda0000706470 */
[----:B------:R-:W-:-:S05]  /*df40*/  @!P0 IMAD R9, R9, R12, R0 ;  /* 0x0000000c09098224 */ /* 0x000fca00078e0200 */
[----:B------:R-:W-:-:S05]  /*df50*/  @!P0 LEA R9, R9, UR7, 0x2 ;  /* 0x0000000709098c11 */ /* 0x000fca000f8e10ff */
[----:B------:R-:W0:Y:S02]  /*df60*/  @!P0 LDS R10, [R9] ;  /* 0x00000000090a8984 */ /* 0x000e240000000800 */
[----:B0-----:R-:W-:-:S05]  /*df70*/  @!P0 IMAD.IADD R11, R11, 0x1, R10 ;  /* 0x000000010b0b8824 */ /* 0x001fca00078e020a */
[----:B------:R2:W-:Y:S01]  /*df80*/  @!P0 STS [R2], R11 ;  /* 0x0000000b02008388 */ /* 0x0005e20000000800 */
[----:B------:R-:W-:Y:S02]  /*df90*/  ISETP.GT.AND P0, PT, R8, 0x1, PT ;  /* 0x000000010800780c */ /* 0x000fe40003f04270 */
[----:B------:R-:W-:-:S11]  /*dfa0*/  SHF.R.S32.HI R8, RZ, 0x1, R8 ;  /* 0x00000001ff087819 */ /* 0x000fd60000011408 */
[----:B--2---:R-:W-:Y:S05]  /*dfb0*/  @P0 BRA `(.L_x_1918) ;  /* 0xfffffffc00d00947 */ /* 0x004fea000383ffff */
.L_x_1917:
        /* <DEDUP_REMOVED lines=9> */
[----:B--2---:R-:W-:Y:S05]  /*e050*/  @!P0 BRA `(.L_x_1920) ;  /* 0x0000000000308947 */ /* 0x004fea0003800000 */
.L_x_1921:
[----:B------:R-:W-:Y:S01]  /*e060*/  IMAD.IADD R3, R0, 0x1, R8 ;  /* 0x0000000100037824 */ /* 0x000fe200078e0208 */
[----:B------:R-:W-:Y:S04]  /*e070*/  BAR.SYNC.DEFER_BLOCKING 0x0 ;  /* 0x0000000000007b1d */ /* 0x000fe80000010000 */
[----:B------:R-:W-:-:S04]  /*e080*/  ISETP.GE.U32.AND P0, PT, R3, R12, PT ;  /* 0x0000000c0300720c */ /* 0x000fc80003f06070 */
[----:B------:R-:W-:-:S13]  /*e090*/  ISETP.GE.U32.OR P0, PT, R0, R8, P0 ;  /* 0x000000080000720c */ /* 0x000fda0000706470 */
[----:B------:R-:W-:Y:S02]  /*e0a0*/  @!P0 LEA R3, R8, R2, 0x2 ;  /* 0x0000000208038211 */ /* 0x000fe400078e10ff */
[----:B------:R-:W-:-:S03]  /*e0b0*/  SHF.R.S32.HI R8, RZ, 0x1, R8 ;  /* 0x00000001ff087819 */ /* 0x000fc60000011408 */
[----:B------:R-:W0:Y:S02]  /*e0c0*/  @!P0 LDS R10, [R3] ;  /* 0x00000000030a8984 */ /* 0x000e240000000800 */
[----:B0-----:R-:W-:-:S05]  /*e0d0*/  @!P0 IADD3 R11, R11, R10, RZ ;  /* 0x0000000a0b0b8210 */ /* 0x001fca0007ffe0ff */
[----:B------:R2:W-:Y:S01]  /*e0e0*/  @!P0 STS [R2], R11 ;  /* 0x0000000b02008388 */ /* 0x0005e20000000800 */
[----:B------:R-:W-:-:S13]  /*e0f0*/  ISETP.GE.AND P0, PT, R8, 0x20, PT ;  /* 0x000000200800780c */ /* 0x000fda0003f06270 */
[----:B--2---:R-:W-:Y:S05]  /*e100*/  @P0 BRA `(.L_x_1921) ;  /* 0xfffffffc00d40947 */ /* 0x004fea000383ffff */
[----:B------:R-:W-:-:S07]  /*e110*/  IMAD.MOV.U32 R3, RZ, RZ, 0x20 ;  /* 0x00000020ff037424 */ /* 0x000fce00078e00ff */
.L_x_1920:
[----:B------:R-:W-:Y:S01]  /*e120*/  BAR.SYNC.DEFER_BLOCKING 0x0 ;  /* 0x0000000000007b1d */ /* 0x000fe20000010000 */
[----:B------:R-:W-:-:S13]  /*e130*/  ISETP.GE.AND P0, PT, R3, 0x2, PT ;  /* 0x000000020300780c */ /* 0x000fda0003f06270 */
[----:B------:R-:W-:Y:S05]  /*e140*/  @!P0 BRA `(.L_x_1919) ;  /* 0x0000000000188947 */ /* 0x000fea0003800000 */
[----:B------:R-:W-:-:S07]  /*e150*/  MOV R0, 0x1 ;  /* 0x0000000100007802 */ /* 0x000fce0000000f00 */
.L_x_1922:
[----:B0-----:R0:W2:Y:S02]  /*e160*/  SHFL.DOWN PT, R2, R11, R0, 0x1f ;  /* 0x08001f000b027589 */ /* 0x0010a400000e0000 */
[----:B0-----:R-:W-:-:S04]  /*e170*/  SHF.L.U32 R0, R0, 0x1, RZ ;  /* 0x0000000100007819 */ /* 0x001fc800000006ff */
[----:B------:R-:W-:Y:S01]  /*e180*/  ISETP.GE.AND P0, PT, R0, R3, PT ;  /* 0x000000030000720c */ /* 0x000fe20003f06270 */
[----:B--2---:R-:W-:-:S12]  /*e190*/  IMAD.IADD R11, R2, 0x1, R11 ;  /* 0x00000001020b7824 */ /* 0x004fd800078e020b */
[----:B------:R-:W-:Y:S05]  /*e1a0*/  @!P0 BRA `(.L_x_1922) ;  /* 0xfffffffc00ec8947 */ /* 0x000fea000383ffff */
.L_x_1919:
        /* <DEDUP_REMOVED lines=10> */
[----:B0-----:R-:W-:-:S07]  /*e250*/  IADD3 R11, R11, R0, RZ ;  /* 0x000000000b0b7210 */ /* 0x001fce0007ffe0ff */
.L_x_1924:
[----:B------:R-:W-:Y:S05]  /*e260*/  @!P1 BRA `(.L_x_1925) ;  /* 0x0000000000689947 */ /* 0x000fea0003800000 */
[----:B------:R-:W2:Y:S01]  /*e270*/  LDC R0, c[0x0][0x624] ;  /* 0x00018900ff007b82 */ /* 0x000ea20000000800 */
[----:B------:R-:W-:Y:S02]  /*e280*/  ULDC UR4, c[0x0][0x210] ;  /* 0x0000840000047ab9 */ /* 0x000fe40000000800 */
[----:B------:R-:W-:Y:S01]  /*e290*/  IMAD R19, R11, UR4, RZ ;  /* 0x000000040b137c24 */ /* 0x000fe2000f8e02ff */
[----:B--2---:R-:W-:-:S13]  /*e2a0*/  ISETP.NE.AND P0, PT, R0, 0x1, PT ;  /* 0x000000010000780c */ /* 0x004fda0003f05270 */
        /* <DEDUP_REMOVED lines=17> */
.L_x_1926:
[----:B------:R-:W-:Y:S02]  /*e3c0*/  ULDC.64 UR4, c[0x0][0x5f0] ;  /* 0x00017c0000047ab9 */ /* 0x000fe40000000a00 */
[----:B------:R-:W-:-:S04]  /*e3d0*/  IADD3 R16, P0, R16, UR4, RZ ;  /* 0x0000000410107c10 */ /* 0x000fc8000ff1e0ff */
[----:B------:R-:W-:-:S05]  /*e3e0*/  IADD3.X R17, RZ, UR5, RZ, P0, !PT ;  /* 0x00000005ff117c10 */ /* 0x000fca00087fe4ff */
[----:B------:R-:W-:Y:S01]  /*e3f0*/  STG.E desc[UR36][R16.64], R19 ;  /* 0x0000001310007986 */ /* 0x000fe2000c101924 */
[----:B------:R-:W-:Y:S05]  /*e400*/  EXIT ;  /* 0x000000000000794d */ /* 0x000fea0003800000 */
.L_x_1925:
[----:B------:R-:W-:Y:S01]  /*e410*/  STG.E desc[UR36][R4.64], R11 ;  /* 0x0000000b04007986 */ /* 0x000fe2000c101924 */
[----:B------:R-:W-:Y:S05]  /*e420*/  EXIT ;  /* 0x000000000000794d */ /* 0x000fea0003800000 */
.L_x_1923:
[----:B------:R-:W-:Y:S01]  /*e430*/  ISETP.NE.AND P0, PT, RZ, UR38, PT ;  /* 0x00000026ff007c0c */ /* 0x000fe2000bf05270 */
[----:B------:R-:W-:Y:S02]  /*e440*/  ULDC.U8 UR4, c[0x0][0x621] ;  /* 0x0001884000047ab9 */ /* 0x000fe40000000000 */
[----:B------:R-:W-:-:S10]  /*e450*/  ISETP.NE.AND P1, PT, RZ, UR4, PT ;  /* 0x00000004ff007c0c */ /* 0x000fd4000bf25270 */
[----:B------:R-:W-:Y:S05]  /*e460*/  @!P0 BRA `(.L_x_1927) ;  /* 0x0000000000088947 */ /* 0x000fea0003800000 */
[----:B------:R-:W0:Y:S02]  /*e470*/  LDG.E R0, desc[UR36][R6.64] ;  /* 0x0000002406007981 */ /* 0x000e24000c1e1900 */
[----:B0-----:R-:W-:-:S07]  /*e480*/  IMAD.IADD R11, R11, 0x1, R0 ;  /* 0x000000010b0b7824 */ /* 0x001fce00078e0200 */
.L_x_1927:
        /* <DEDUP_REMOVED lines=22> */
.L_x_1929:
[----:B------:R-:W-:Y:S02]  /*e5f0*/  ULDC.64 UR4, c[0x0][0x5f0] ;  /* 0x00017c0000047ab9 */ /* 0x000fe40000000a00 */
[----:B------:R-:W-:-:S04]  /*e600*/  IADD3 R16, P0, R16, UR4, RZ ;  /* 0x0000000410107c10 */ /* 0x000fc8000ff1e0ff */
[----:B------:R-:W-:-:S05]  /*e610*/  IADD3.X R17, RZ, UR5, RZ, P0, !PT ;  /* 0x00000005ff117c10 */ /* 0x000fca00087fe4ff */
[----:B------:R-:W-:Y:S01]  /*e620*/  STG.E desc[UR36][R16.64], R19 ;  /* 0x0000001310007986 */ /* 0x000fe2000c101924 */
[----:B------:R-:W-:Y:S05]  /*e630*/  EXIT ;  /* 0x000000000000794d */ /* 0x000fea0003800000 */
.L_x_1928:
[----:B------:R-:W-:Y:S01]  /*e640*/  STG.E desc[UR36][R6.64], R11 ;  /* 0x0000000b06007986 */ /* 0x000fe2000c101924 */
[----:B------:R-:W-:Y:S05]  /*e650*/  EXIT ;  /* 0x000000000000794d */ /* 0x000fea0003800000 */
.L_x_1903:
        /* <DEDUP_REMOVED lines=20> */
[----:B--2---:R-:W-:-:S07]  /*e7a0*/  IADD3 R9, R9, R0, RZ ;  /* 0x0000000009097210 */ /* 0x004fce0007ffe0ff */
.L_x_1931:
[----:B------:R-:W-:Y:S05]  /*e7b0*/  @!P1 BRA `(.L_x_1932) ;  /* 0x0000000000689947 */ /* 0x000fea0003800000 */
[----:B------:R-:W0:Y:S01]  /*e7c0*/  LDC R0, c[0x0][0x624] ;  /* 0x00018900ff007b82 */ /* 0x000e220000000800 */
[----:B------:R-:W-:Y:S02]  /*e7d0*/  ULDC UR4, c[0x0][0x210] ;  /* 0x0000840000047ab9 */ /* 0x000fe40000000800 */
        /* <DEDUP_REMOVED lines=19> */
.L_x_1933:
[----:B------:R-:W-:Y:S02]  /*e910*/  ULDC.64 UR4, c[0x0][0x5f0] ;  /* 0x00017c0000047ab9 */ /* 0x000fe40000000a00 */
[----:B------:R-:W-:-:S05]  /*e920*/  IADD3 R16, P0, R16, UR4, RZ ;  /* 0x0000000410107c10 */ /* 0x000fca000ff1e0ff */
[----:B------:R-:W-:-:S05]  /*e930*/  IMAD.X R17, RZ, RZ, UR5, P0 ;  /* 0x00000005ff117e24 */ /* 0x000fca00080e06ff */
[----:B------:R-:W-:Y:S01]  /*e940*/  STG.E desc[UR36][R16.64], R19 ;  /* 0x0000001310007986 */ /* 0x000fe2000c101924 */
[----:B------:R-:W-:Y:S05]  /*e950*/  EXIT ;  /* 0x000000000000794d */ /* 0x000fea0003800000 */
.L_x_1932:
[----:B------:R-:W-:Y:S01]  /*e960*/  STG.E desc[UR36][R4.64], R9 ;  /* 0x0000000904007986 */ /* 0x000fe2000c101924 */
[----:B------:R-:W-:Y:S05]  /*e970*/  EXIT ;  /* 0x000000000000794d */ /* 0x000fea0003800000 */
.L_x_1930:
[----:B------:R-:W-:Y:S01]  /*e980*/  ISETP.NE.AND P0, PT, RZ, UR38, PT ;  /* 0x00000026ff007c0c */ /* 0x000fe2000bf05270 */
[----:B------:R-:W-:Y:S02]  /*e990*/  ULDC.U8 UR4, c[0x0][0x621] ;  /* 0x0001884000047ab9 */ /* 0x000fe40000000000 */
[----:B------:R-:W-:-:S10]  /*e9a0*/  ISETP.NE.AND P1, PT, RZ, UR4, PT ;  /* 0x00000004ff007c0c */ /* 0x000fd4000bf25270 */
[----:B------:R-:W-:Y:S05]  /*e9b0*/  @!P0 BRA `(.L_x_1934) ;  /* 0x0000000000088947 */ /* 0x000fea0003800000 */
[----:B------:R-:W2:Y:S02]  /*e9c0*/  LDG.E R0, desc[UR36][R6.64] ;  /* 0x0000002406007981 */ /* 0x000ea4000c1e1900 */
[----:B--2---:R-:W-:-:S07]  /*e9d0*/  IADD3 R9, R9, R0, RZ ;  /* 0x0000000009097210 */ /* 0x004fce0007ffe0ff */
.L_x_1934:
        /* <DEDUP_REMOVED lines=22> */
.L_x_1936:
[----:B------:R-:W-:Y:S02]  /*eb40*/  ULDC.64 UR4, c[0x0][0x5f0] ;  /* 0x00017c0000047ab9 */ /* 0x000fe40000000a00 */
[----:B------:R-:W-:-:S04]  /*eb50*/  IADD3 R16, P0, R16, UR4, RZ ;  /* 0x0000000410107c10 */ /* 0x000fc8000ff1e0ff */
[----:B------:R-:W-:-:S05]  /*eb60*/  IADD3.X R17, RZ, UR5, RZ, P0, !PT ;  /* 0x00000005ff117c10 */ /* 0x000fca00087fe4ff */
[----:B------:R-:W-:Y:S01]  /*eb70*/  STG.E desc[UR36][R16.64], R19 ;  /* 0x0000001310007986 */ /* 0x000fe2000c101924 */
[----:B------:R-:W-:Y:S05]  /*eb80*/  EXIT ;  /* 0x000000000000794d */ /* 0x000fea0003800000 */
.L_x_1935:
[----:B------:R-:W-:Y:S01]  /*eb90*/  STG.E desc[UR36][R6.64], R9 ;  /* 0x0000000906007986 */ /* 0x000fe2000c101924 */
[----:B------:R-:W-:Y:S05]  /*eba0*/  EXIT ;  /* 0x000000000000794d */ /* 0x000fea0003800000 */
.L_x_1937:
        /* <DEDUP_REMOVED lines=13> */
.L_x_8255:


//--------------------- .text._ZN2at6native13reduce_kernelILi256ELi2ENS0_8ReduceOpIiNS0_7MeanOpsIiiiiEEjiLi4ELi4EEEEEvT1_ --------------------------
	.section	.text._ZN2at6native13reduce_kernelILi256ELi2ENS0_8ReduceOpIiNS0_7MeanOpsIiiiiEEjiLi4ELi4EEEEEvT1_,"ax",@progbits
	.align	128
        .global         _ZN2at6native13reduce_kernelILi256ELi2ENS0_8ReduceOpIiNS0_7MeanOpsIiiiiEEjiLi4ELi4EEEEEvT1_
        .type           _ZN2at6native13reduce_kernelILi256ELi2ENS0_8ReduceOpIiNS0_7MeanOpsIiiiiEEjiLi4ELi4EEEEEvT1_,@function
        .size           _ZN2at6native13reduce_kernelILi256ELi2ENS0_8ReduceOpIiNS0_7MeanOpsIiiiiEEjiLi4ELi4EEEEEvT1_,(.L_x_8256 - _ZN2at6native13reduce_kernelILi256ELi2ENS0_8ReduceOpIiNS0_7MeanOpsIiiiiEEjiLi4ELi4EEEEEvT1_)
        .other          _ZN2at6native13reduce_kernelILi256ELi2ENS0_8ReduceOpIiNS0_7MeanOpsIiiiiEEjiLi4ELi4EEEEEvT1_,@"STO_CUDA_ENTRY STV_DEFAULT"
_ZN2at6native13reduce_kernelILi256ELi2ENS0_8ReduceOpIiNS0_7MeanOpsIiiiiEEjiLi4ELi4EEEEEvT1_:
.text._ZN2at6native13reduce_kernelILi256ELi2ENS0_8ReduceOpIiNS0_7MeanOpsIiiiiEEjiLi4ELi4EEEEEvT1_:
        /* <DEDUP_REMOVED lines=288> */
.L_x_1938:
        /* <DEDUP_REMOVED lines=44> */
.L_x_1942:
        /* <DEDUP_REMOVED lines=25> */
.L_x_1948:
[----:B------:R-:W-:Y:S05]  /*1650*/  BSYNC B2 ;  /* 0x0000000000027941 */ /* 0x000fea0003800000 */
.L_x_1947:
        /* <DEDUP_REMOVED lines=9> */
[----:B--2---:R-:W-:-:S07]  /*16f0*/  IADD3 R3, R4, UR4, RZ ;  /* 0x0000000404037c10 */ /* 0x004fce000fffe0ff */
.L_x_1946:
[----:B------:R-:W-:Y:S05]  /*1700*/  BSYNC B1 ;  /* 0x0000000000017941 */ /* 0x000fea0003800000 */
.L_x_1945:
[----:B------:R-:W0:Y:S01]  /*1710*/  LDC R7, c[0x0][0x21c] ;  /* 0x00008700ff077b82 */ /* 0x000e220000000800 */
[----:B------:R-:W-:-:S04]  /*1720*/  IADD3 R5, P0, -R6, 0x4, RZ ;  /* 0x0000000406057810 */ /* 0x000fc80007f1e1ff */
[----:B------:R-:W-:Y:S01]  /*1730*/  LEA R18, P1, R5, R18, 0x2 ;  /* 0x0000001205127211 */ /* 0x000fe200078210ff */
[----:B------:R-:W-:-:S05]  /*1740*/  IMAD.X R4, RZ, RZ, -0x1, P0 ;  /* 0xffffffffff047424 */ /* 0x000fca00000e06ff */
[----:B------:R-:W-:Y:S02]  /*1750*/  LEA.HI.X R19, R5, R19, R4, 0x2, P1 ;  /* 0x0000001305137211 */ /* 0x000fe400008f1404 */
[----:B0-----:R-:W-:-:S07]  /*1760*/  IADD3 R0, R6, -0x4, R7 ;  /* 0xfffffffc06007810 */ /* 0x001fce0007ffe007 */
.L_x_1944:
[----:B------:R-:W-:Y:S05]  /*1770*/  BSYNC B0 ;  /* 0x0000000000007941 */ /* 0x000fea0003800000 */
.L_x_1943:
        /* <DEDUP_REMOVED lines=14> */
.L_x_1951:
        /* <DEDUP_REMOVED lines=11> */
.L_x_1950:
[----:B------:R-:W-:Y:S05]  /*1910*/  BSYNC B0 ;  /* 0x0000000000007941 */ /* 0x000fea0003800000 */
.L_x_1949:
        /* <DEDUP_REMOVED lines=8> */
.L_x_1953:
[----:B------:R-:W-:Y:S05]  /*19a0*/  BSYNC B0 ;  /* 0x0000000000007941 */ /* 0x000fea0003800000 */
.L_x_1952:
        /* <DEDUP_REMOVED lines=11> */
.L_x_1955:
[----:B------:R-:W-:Y:S05]  /*1a60*/  BSYNC B0 ;  /* 0x0000000000007941 */ /* 0x000fea0003800000 */
.L_x_1954:
[----:B------:R-:W-:Y:S01]  /*1a70*/  IADD3 R3, R10, R12, R3 ;  /* 0x0000000c0a037210 */ /* 0x000fe20007ffe003 */
[----:B------:R-:W-:-:S03]  /*1a80*/  IMAD.MOV.U32 R19, RZ, RZ, RZ ;  /* 0x000000ffff137224 */ /* 0x000fc600078e00ff */
[----:B------:R-:W-:Y:S01]  /*1a90*/  IADD3 R18, R3, R8, RZ ;  /* 0x0000000803127210 */ /* 0x000fe20007ffe0ff */
[----:B------:R-:W-:Y:S06]  /*1aa0*/  BRA `(.L_x_1940) ;  /* 0x00000098005c7947 */ /* 0x000fec0003800000 */
.L_x_1941:
        /* <DEDUP_REMOVED lines=20> */
[----:B------:R-:W-:Y:S01]  /*1bf0*/  MOV R5, R0 ;  /* 0x0000000000057202 */ /* 0x000fe20000000f00 */
[----:B------:R-:W-:-:S06]  /*1c00*/  IMAD.MOV.U32 R3, RZ, RZ, R0 ;  /* 0x000000ffff037224 */ /* 0x000fcc00078e0000 */
        /* <DEDUP_REMOVED lines=10> */
.L_x_1964:
        /* <DEDUP_REMOVED lines=297> */
.L_x_1960:
[----:B------:R-:W-:Y:S01]  /*2f40*/  LOP3.LUT R15, R10, 0xfffffff8, RZ, 0xc0, !PT ;  /* 0xfffffff80a0f7812 */ /* 0x000fe200078ec0ff */
[----:B------:R-:W-:-:S03]  /*2f50*/  ULDC UR36, c[0x0][0x224] ;  /* 0x0000890000247ab9 */ /* 0x000fc60000000800 */
[----:B------:R-:W-:-:S05]  /*2f60*/  IADD3 R14, P1, R18, R15, RZ ;  /* 0x0000000f120e7210 */ /* 0x000fca0007f3e0ff */
[----:B------:R-:W-:-:S06]  /*2f70*/  IMAD.X R15, RZ, RZ, R19, P1 ;  /* 0x000000ffff0f7224 */ /* 0x000fcc00008e0613 */
[----:B------:R-:W5:Y:S01]  /*2f80*/  LDG.E.64 R14, desc[UR60][R14.64] ;  /* 0x0000003c0e0e7981 */ /* 0x000f62000c1e1b00 */
[----:B------:R-:W-:-:S05]  /*2f90*/  MOV R10, UR36 ;  /* 0x00000024000a7c02 */ /* 0x000fca0008000f00 */
[----:B------:R-:W-:Y:S01]  /*2fa0*/  IMAD.IADD R11, R11, 0x1, R10 ;  /* 0x000000010b0b7824 */ /* 0x000fe200078e020a */
        /* <DEDUP_REMOVED lines=246> */
.L_x_1961:
        /* <DEDUP_REMOVED lines=253> */
.L_x_1962:
[----:B------:R-:W-:-:S04]  /*4ee0*/  LOP3.LUT R25, R28, 0xfffffff8, RZ, 0xc0, !PT ;  /* 0xfffffff81c197812 */ /* 0x000fc800078ec0ff */
[----:B------:R-:W-:-:S04]  /*4ef0*/  IADD3 R24, P1, R18, R25, RZ ;  /* 0x0000001912187210 */ /* 0x000fc80007f3e0ff */
[----:B------:R-:W-:-:S06]  /*4f00*/  IADD3.X R25, RZ, R19, RZ, P1, !PT ;  /* 0x00000013ff197210 */ /* 0x000fcc0000ffe4ff */
[----:B------:R-:W5:Y:S01]  /*4f10*/  LDG.E.64 R24, desc[UR60][R24.64] ;  /* 0x0000003c18187981 */ /* 0x000f62000c1e1b00 */
        /* <DEDUP_REMOVED lines=247> */
.L_x_1963:
[----:B------:R-:W-:Y:S01]  /*5e90*/  LOP3.LUT R27, R22, 0xfffffff8, RZ, 0xc0, !PT ;  /* 0xfffffff8161b7812 */ /* 0x000fe200078ec0ff */
[----:B------:R-:W-:Y:S01]  /*5ea0*/  IMAD.IADD R11, R11, 0x1, R10 ;  /* 0x000000010b0b7824 */ /* 0x000fe200078e020a */
[----:B------:R-:W-:Y:S02]  /*5eb0*/  ULDC UR4, c[0x0][0x21c] ;  /* 0x0000870000047ab9 */ /* 0x000fe40000000800 */
[----:B------:R-:W-:-:S04]  /*5ec0*/  IADD3 R26, P1, R18, R27, RZ ;  /* 0x0000001b121a7210 */ /* 0x000fc80007f3e0ff */
[----:B------:R-:W-:-:S06]  /*5ed0*/  IADD3.X R27, RZ, R19, RZ, P1, !PT ;  /* 0x00000013ff1b7210 */ /* 0x000fcc0000ffe4ff */
[----:B------:R-:W2:Y:S01]  /*5ee0*/  LDG.E.64 R26, desc[UR60][R26.64] ;  /* 0x0000003c1a1a7981 */ /* 0x000ea2000c1e1b00 */
[----:B------:R-:W-:Y:S01]  /*5ef0*/  IMAD R29, R10, 0x3, R11 ;  /* 0x000000030a1d7824 */ /* 0x000fe200078e020b */
[----:B------:R-:W-:Y:S01]  /*5f00*/  MOV R22, UR4 ;  /* 0x0000000400167c02 */ /* 0x000fe20008000f00 */
[----:B-----5:R-:W-:Y:S01]  /*5f10*/  IMAD.IADD R3, R14, 0x1, R3 ;  /* 0x000000010e037824 */ /* 0x020fe200078e0203 */
[----:B------:R-:W-:Y:S01]  /*5f20*/  IADD3 R0, R15, R0, RZ ;  /* 0x000000000f007210 */ /* 0x000fe20007ffe0ff */
[----:B------:R-:W-:Y:S01]  /*5f30*/  IMAD.IADD R5, R20, 0x1, R5 ;  /* 0x0000000114057824 */ /* 0x000fe200078e0205 */
[----:B------:R-:W-:Y:S01]  /*5f40*/  ISETP.GE.U32.AND P1, PT, R29, R22, PT ;  /* 0x000000161d00720c */ /* 0x000fe20003f26070 */
[----:B------:R-:W-:Y:S01]  /*5f50*/  IMAD.IADD R6, R24, 0x1, R6 ;  /* 0x0000000118067824 */ /* 0x000fe200078e0206 */
[----:B------:R-:W-:Y:S02]  /*5f60*/  IADD3 R4, R21, R4, RZ ;  /* 0x0000000415047210 */ /* 0x000fe40007ffe0ff */
[----:B------:R-:W-:Y:S01]  /*5f70*/  IADD3 R7, R25, R7, RZ ;  /* 0x0000000719077210 */ /* 0x000fe20007ffe0ff */
[----:B--2---:R-:W-:Y:S01]  /*5f80*/  IMAD.IADD R9, R26, 0x1, R9 ;  /* 0x000000011a097824 */ /* 0x004fe200078e0209 */
[----:B------:R-:W-:-:S07]  /*5f90*/  IADD3 R8, R27, R8, RZ ;  /* 0x000000081b087210 */ /* 0x000fce0007ffe0ff */
[----:B------:R-:W-:Y:S05]  /*5fa0*/  @!P1 BRA `(.L_x_1964) ;  /* 0xffffffbc00409947 */ /* 0x000fea000383ffff */
[----:B------:R-:W-:Y:S05]  /*5fb0*/  BSYNC B1 ;  /* 0x0000000000017941 */ /* 0x000fea0003800000 */
.L_x_1959:
[----:B------:R-:W-:Y:S05]  /*5fc0*/  BSYNC B0 ;  /* 0x0000000000007941 */ /* 0x000fea0003800000 */
.L_x_1958:
        /* <DEDUP_REMOVED lines=280> */
.L_x_1967:
        /* <DEDUP_REMOVED lines=281> */
.L_x_1968:
        /* <DEDUP_REMOVED lines=281> */
.L_x_1969:
[----:B------:R-:W-:-:S04]  /*9470*/  LOP3.LUT R25, R29, 0xfffffff8, RZ, 0xc0, !PT ;  /* 0xfffffff81d197812 */ /* 0x000fc800078ec0ff */
[----:B------:R-:W-:-:S04]  /*9480*/  IADD3 R24, P2, R18, R25, RZ ;  /* 0x0000001912187210 */ /* 0x000fc80007f5e0ff */
[----:B------:R-:W-:-:S06]  /*9490*/  IADD3.X R25, RZ, R19, RZ, P2, !PT ;  /* 0x00000013ff197210 */ /* 0x000fcc00017fe4ff */
[----:B------:R-:W5:Y:S01]  /*94a0*/  LDG.E.64 R24, desc[UR60][R24.64] ;  /* 0x0000003c18187981 */ /* 0x000f62000c1e1b00 */
[----:B0-----:R-:W-:-:S04]  /*94b0*/  IADD3 R13, R31, R10, RZ ;  /* 0x0000000a1f0d7210 */ /* 0x001fc80007ffe0ff */
        /* <DEDUP_REMOVED lines=276> */
.L_x_1970:
[----:B------:R-:W-:-:S04]  /*a600*/  LOP3.LUT R27, R29, 0xfffffff8, RZ, 0xc0, !PT ;  /* 0xfffffff81d1b7812 */ /* 0x000fc800078ec0ff */
[----:B------:R-:W-:-:S05]  /*a610*/  IADD3 R26, P1, R18, R27, RZ ;  /* 0x0000001b121a7210 */ /* 0x000fca0007f3e0ff */
[----:B------:R-:W-:-:S06]  /*a620*/  IMAD.X R27, RZ, RZ, R19, P1 ;  /* 0x000000ffff1b7224 */ /* 0x000fcc00008e0613 */
[----:B------:R-:W5:Y:S02]  /*a630*/  LDG.E.64 R26, desc[UR60][R26.64] ;  /* 0x0000003c1a1a7981 */ /* 0x000f64000c1e1b00 */
.L_x_1966:
[----:B------:R-:W-:Y:S05]  /*a640*/  BSYNC B0 ;  /* 0x0000000000007941 */ /* 0x000fea0003800000 */
.L_x_1965:
[----:B------:R-:W-:Y:S04]  /*a650*/  BSSY B0, `(.L_x_1971) ;  /* 0x0000012000007945 */ /* 0x000fe80003800000 */
[----:B------:R-:W-:Y:S05]  /*a660*/  @P0 BRA `(.L_x_1972) ;  /* 0x0000000000400947 */ /* 0x000fea0003800000 */
[----:B------:R-:W-:Y:S01]  /*a670*/  IADD3 R11, R11, R10, RZ ;  /* 0x0000000a0b0b7210 */ /* 0x000fe20007ffe0ff */
[----:B-----5:R-:W-:Y:S01]  /*a680*/  IMAD.IADD R0, R0, 0x1, R15 ;  /* 0x0000000100007824 */ /* 0x020fe200078e020f */
[----:B------:R-:W-:Y:S02]  /*a690*/  IADD3 R3, R3, R14, RZ ;  /* 0x0000000e03037210 */ /* 0x000fe40007ffe0ff */
[----:B------:R-:W-:-:S13]  /*a6a0*/  ISETP.GE.U32.AND P0, PT, R11, R22, PT ;  /* 0x000000160b00720c */ /* 0x000fda0003f06070 */
[----:B------:R-:W-:Y:S05]  /*a6b0*/  @P0 BRA `(.L_x_1972) ;  /* 0x00000000002c0947 */ /* 0x000fea0003800000 */
[----:B------:R-:W-:Y:S01]  /*a6c0*/  IADD3 R11, R11, R10, RZ ;  /* 0x0000000a0b0b7210 */ /* 0x000fe20007ffe0ff */
[----:B------:R-:W-:Y:S01]  /*a6d0*/  IMAD.IADD R4, R4, 0x1, R21 ;  /* 0x0000000104047824 */ /* 0x000fe200078e0215 */
[----:B------:R-:W-:Y:S02]  /*a6e0*/  IADD3 R5, R5, R20, RZ ;  /* 0x0000001405057210 */ /* 0x000fe40007ffe0ff */
[----:B------:R-:W-:-:S13]  /*a6f0*/  ISETP.GE.U32.AND P0, PT, R11, R22, PT ;  /* 0x000000160b00720c */ /* 0x000fda0003f06070 */
[----:B------:R-:W-:Y:S05]  /*a700*/  @P0 BRA `(.L_x_1972) ;  /* 0x0000000000180947 */ /* 0x000fea0003800000 */
[----:B------:R-:W-:Y:S01]  /*a710*/  IADD3 R11, R11, R10, RZ ;  /* 0x0000000a0b0b7210 */ /* 0x000fe20007ffe0ff */
[----:B------:R-:W-:Y:S01]  /*a720*/  IMAD.IADD R7, R7, 0x1, R25 ;  /* 0x0000000107077824 */ /* 0x000fe200078e0219 */
[----:B------:R-:W-:Y:S02]  /*a730*/  IADD3 R6, R6, R24, RZ ;  /* 0x0000001806067210 */ /* 0x000fe40007ffe0ff */
[----:B------:R-:W-:-:S13]  /*a740*/  ISETP.GE.U32.AND P0, PT, R11, R22, PT ;  /* 0x000000160b00720c */ /* 0x000fda0003f06070 */
[----:B------:R-:W-:Y:S02]  /*a750*/  @!P0 IADD3 R9, R9, R26, RZ ;  /* 0x0000001a09098210 */ /* 0x000fe40007ffe0ff */
[----:B------:R-:W-:-:S07]  /*a760*/  @!P0 IADD3 R8, R8, R27, RZ ;  /* 0x0000001b08088210 */ /* 0x000fce0007ffe0ff */
.L_x_1972:
[----:B------:R-:W-:Y:S05]  /*a770*/  BSYNC B0 ;  /* 0x0000000000007941 */ /* 0x000fea0003800000 */
.L_x_1971:
[----:B------:R-:W-:Y:S02]  /*a780*/  IADD3 R7, R7, R4, R0 ;  /* 0x0000000407077210 */ /* 0x000fe40007ffe000 */
[----:B------:R-:W-:-:S03]  /*a790*/  IADD3 R6, R6, R5, R3 ;  /* 0x0000000506067210 */ /* 0x000fc60007ffe003 */
[----:B------:R-:W-:Y:S01]  /*a7a0*/  IMAD.IADD R19, R7, 0x1, R8 ;  /* 0x0000000107137824 */ /* 0x000fe200078e0208 */
[----:B------:R-:W-:Y:S01]  /*a7b0*/  IADD3 R18, R6, R9, RZ ;  /* 0x0000000906127210 */ /* 0x000fe20007ffe0ff */
[----:B------:R-:W-:Y:S06]  /*a7c0*/  BRA `(.L_x_1940) ;  /* 0x0000000c00147947 */ /* 0x000fec0003800000 */
.L_x_1957:
        /* <DEDUP_REMOVED lines=16> */
.L_x_1975:
        /* <DEDUP_REMOVED lines=22> */
[----:B--2---:R-:W-:Y:S01]  /*aa30*/  IMAD.IADD R9, R12, 0x1, R9 ;  /* 0x000000010c097824 */ /* 0x004fe200078e0209 */
[----:B------:R-:W-:Y:S02]  /*aa40*/  IADD3 R6, R13, R6, RZ ;  /* 0x000000060d067210 */ /* 0x000fe40007ffe0ff */
[----:B---3--:R-:W-:Y:S01]  /*aa50*/  IADD3 R7, R14, R7, RZ ;  /* 0x000000070e077210 */ /* 0x008fe20007ffe0ff */
[----:B------:R-:W-:Y:S01]  /*aa60*/  IMAD.IADD R4, R15, 0x1, R4 ;  /* 0x000000010f047824 */ /* 0x000fe200078e0204 */
[----:B----4-:R-:W-:Y:S02]  /*aa70*/  IADD3 R5, R24, R5, RZ ;  /* 0x0000000518057210 */ /* 0x010fe40007ffe0ff */
[----:B------:R-:W-:Y:S01]  /*aa80*/  IADD3 R0, R25, R0, RZ ;  /* 0x0000000019007210 */ /* 0x000fe20007ffe0ff */
[----:B-----5:R-:W-:Y:S01]  /*aa90*/  IMAD.IADD R3, R20, 0x1, R3 ;  /* 0x0000000114037824 */ /* 0x020fe200078e0203 */
[----:B------:R-:W-:-:S03]  /*aaa0*/  IADD3 R8, R21, R8, RZ ;  /* 0x0000000815087210 */ /* 0x000fc60007ffe0ff */
[----:B------:R-:W-:Y:S05]  /*aab0*/  @!P0 BRA `(.L_x_1975) ;  /* 0xfffffffc00848947 */ /* 0x000fea000383ffff */
[----:B------:R-:W-:Y:S05]  /*aac0*/  BSYNC B1 ;  /* 0x0000000000017941 */ /* 0x000fea0003800000 */
.L_x_1974:
[----:B------:R-:W-:Y:S05]  /*aad0*/  BSYNC B0 ;  /* 0x0000000000007941 */ /* 0x000fea0003800000 */
.L_x_1973:
[----:B------:R-:W-:Y:S01]  /*aae0*/  ISETP.GE.U32.AND P1, PT, R11, R22, PT ;  /* 0x000000160b00720c */ /* 0x000fe20003f26070 */
[----:B------:R-:W-:-:S12]  /*aaf0*/  BSSY B0, `(.L_x_1976) ;  /* 0x000001a000007945 */ /* 0x000fd80003800000 */
        /* <DEDUP_REMOVED lines=25> */
.L_x_1977:
[----:B------:R-:W-:Y:S05]  /*ac90*/  BSYNC B0 ;  /* 0x0000000000007941 */ /* 0x000fea0003800000 */
.L_x_1976:
        /* <DEDUP_REMOVED lines=16> */
[----:B------:R-:W-:Y:S01]  /*ada0*/  @!P0 IADD3 R3, R3, R20, RZ ;  /* 0x0000001403038210 */ /* 0x000fe20007ffe0ff */
[----:B------:R-:W-:-:S07]  /*adb0*/  @!P0 IMAD.IADD R8, R8, 0x1, R21 ;  /* 0x0000000108088824 */ /* 0x000fce00078e0215 */
.L_x_1979:
[----:B------:R-:W-:Y:S05]  /*adc0*/  BSYNC B0 ;  /* 0x0000000000007941 */ /* 0x000fea0003800000 */
.L_x_1978:
[----:B0-----:R-:W-:Y:S02]  /*add0*/  IADD3 R19, R0, R4, R6 ;  /* 0x0000000400137210 */ /* 0x001fe40007ffe006 */
[----:B------:R-:W-:Y:S02]  /*ade0*/  IADD3 R18, R5, R7, R9 ;  /* 0x0000000705127210 */ /* 0x000fe40007ffe009 */
[----:B------:R-:W-:Y:S02]  /*adf0*/  IADD3 R19, R19, R8, RZ ;  /* 0x0000000813137210 */ /* 0x000fe40007ffe0ff */
[----:B------:R-:W-:Y:S01]  /*ae00*/  IADD3 R18, R18, R3, RZ ;  /* 0x0000000312127210 */ /* 0x000fe20007ffe0ff */
[----:B------:R-:W-:Y:S06]  /*ae10*/  BRA `(.L_x_1940) ;  /* 0x0000000400807947 */ /* 0x000fec0003800000 */
.L_x_1956:
        /* <DEDUP_REMOVED lines=20> */
.L_x_1982:
        /* <DEDUP_REMOVED lines=18> */
[----:B--2---:R-:W-:Y:S01]  /*b080*/  IADD3 R25, R10, R25, RZ ;  /* 0x000000190a197210 */ /* 0x004fe20007ffe0ff */
[----:B------:R-:W-:Y:S01]  /*b090*/  IMAD.IADD R24, R11, 0x1, R24 ;  /* 0x000000010b187824 */ /* 0x000fe200078e0218 */
[----:B---3--:R-:W-:Y:S02]  /*b0a0*/  IADD3 R9, R12, R9, RZ ;  /* 0x000000090c097210 */ /* 0x008fe40007ffe0ff */
[----:B------:R-:W-:Y:S01]  /*b0b0*/  IADD3 R8, R13, R8, RZ ;  /* 0x000000080d087210 */ /* 0x000fe20007ffe0ff */
[----:B----4-:R-:W-:Y:S01]  /*b0c0*/  IMAD.IADD R7, R20, 0x1, R7 ;  /* 0x0000000114077824 */ /* 0x010fe200078e0207 */
[----:B------:R-:W-:Y:S02]  /*b0d0*/  IADD3 R6, R21, R6, RZ ;  /* 0x0000000615067210 */ /* 0x000fe40007ffe0ff */
[----:B-----5:R-:W-:Y:S01]  /*b0e0*/  IADD3 R5, R14, R5, RZ ;  /* 0x000000050e057210 */ /* 0x020fe20007ffe0ff */
[----:B------:R-:W-:-:S02]  /*b0f0*/  IMAD.IADD R4, R15, 0x1, R4 ;  /* 0x000000010f047824 */ /* 0x000fc400078e0204 */
[----:B------:R-:W-:Y:S05]  /*b100*/  @!P0 BRA `(.L_x_1982) ;  /* 0xfffffffc00948947 */ /* 0x000fea000383ffff */
[----:B------:R-:W-:Y:S05]  /*b110*/  BSYNC B1 ;  /* 0x0000000000017941 */ /* 0x000fea0003800000 */
.L_x_1981:
[----:B------:R-:W-:Y:S05]  /*b120*/  BSYNC B0 ;  /* 0x0000000000007941 */ /* 0x000fea0003800000 */
.L_x_1980:
        /* <DEDUP_REMOVED lines=12> */
[----:B------:R-:W-:-:S04]  /*b1f0*/  IADD3 R27, R27, R0, RZ ;  /* 0x000000001b1b7210 */ /* 0x000fc80007ffe0ff */
[----:B------:R-:W-:-:S13]  /*b200*/  ISETP.GE.U32.AND P0, PT, R27, R22, PT ;  /* 0x000000161b00720c */ /* 0x000fda0003f06070 */
[----:B------:R-:W-:Y:S05]  /*b210*/  @P0 BRA `(.L_x_1984) ;  /* 0x0000000000200947 */ /* 0x000fea0003800000 */
[----:B------:R-:W-:Y:S01]  /*b220*/  IMAD.IADD R29, R27, 0x1, R0 ;  /* 0x000000011b1d7824 */ /* 0x000fe200078e0200 */
[----:B------:R-:W-:-:S04]  /*b230*/  SHF.R.U32.HI R21, RZ, 0x1, R27 ;  /* 0x00000001ff157819 */ /* 0x000fc8000001161b */
[----:B------:R-:W-:Y:S01]  /*b240*/  ISETP.GE.U32.AND P0, PT, R29, R22, PT ;  /* 0x000000161d00720c */ /* 0x000fe20003f06070 */
[----:B------:R-:W-:-:S06]  /*b250*/  IMAD.WIDE.U32 R20, R21, 0x8, R18 ;  /* 0x0000000815147825 */ /* 0x000fcc00078e0012 */
[----:B------:R-:W5:Y:S06]  /*b260*/  LDG.E.64 R20, desc[UR60][R20.64] ;  /* 0x0000003c14147981 */ /* 0x000f6c000c1e1b00 */
[----:B------:R-:W-:-:S05]  /*b270*/  @!P0 SHF.R.U32.HI R27, RZ, 0x1, R29 ;  /* 0x00000001ff1b8819 */ /* 0x000fca000001161d */
[----:B------:R-:W-:-:S05]  /*b280*/  @!P0 IMAD.WIDE.U32 R18, R27, 0x8, R18 ;  /* 0x000000081b128825 */ /* 0x000fca00078e0012 */
[----:B------:R0:W5:Y:S02]  /*b290*/  @!P0 LDG.E.64 R14, desc[UR60][R18.64] ;  /* 0x0000003c120e8981 */ /* 0x000164000c1e1b00 */
.L_x_1984:
[----:B------:R-:W-:Y:S05]  /*b2a0*/  BSYNC B0 ;  /* 0x0000000000007941 */ /* 0x000fea0003800000 */
.L_x_1983:
        /* <DEDUP_REMOVED lines=18> */
.L_x_1986:
[----:B------:R-:W-:Y:S05]  /*b3d0*/  BSYNC B0 ;  /* 0x0000000000007941 */ /* 0x000fea0003800000 */
.L_x_1985:
[----:B0-----:R-:W-:Y:S02]  /*b3e0*/  IADD3 R19, R6, R8, R24 ;  /* 0x0000000806137210 */ /* 0x001fe40007ffe018 */
[----:B------:R-:W-:-:S03]  /*b3f0*/  IADD3 R18, R7, R9, R25 ;  /* 0x0000000907127210 */ /* 0x000fc60007ffe019 */
[----:B------:R-:W-:Y:S01]  /*b400*/  IMAD.IADD R19, R19, 0x1, R4 ;  /* 0x0000000113137824 */ /* 0x000fe200078e0204 */
[----:B------:R-:W-:-:S07]  /*b410*/  IADD3 R18, R18, R5, RZ ;  /* 0x0000000512127210 */ /* 0x000fce0007ffe0ff */
.L_x_1940:
[----:B------:R-:W-:Y:S05]  /*b420*/  BSYNC B6 ;  /* 0x0000000000067941 */ /* 0x000fea0003800000 */
.L_x_1939:
        /* <DEDUP_REMOVED lines=15> */
.L_x_1988:
        /* <DEDUP_REMOVED lines=8> */
[----:B-1----:R-:W-:Y:S01]  /*b5a0*/  @!P0 IMAD.IADD R18, R18, 0x1, R6 ;  /* 0x0000000112128824 */ /* 0x002fe200078e0206 */
[----:B------:R-:W-:-:S05]  /*b5b0*/  @!P0 IADD3 R19, R19, R7, RZ ;  /* 0x0000000713138210 */ /* 0x000fca0007ffe0ff */
[----:B------:R2:W-:Y:S01]  /*b5c0*/  @!P0 STS.64 [R0], R18 ;  /* 0x0000001200008388 */ /* 0x0005e20000000a00 */
[----:B------:R-:W-:Y:S02]  /*b5d0*/  ISETP.GT.AND P0, PT, R4, 0x1, PT ;  /* 0x000000010400780c */ /* 0x000fe40003f04270 */
[----:B------:R-:W-:-:S11]  /*b5e0*/  SHF.R.S32.HI R4, RZ, 0x1, R4 ;  /* 0x00000001ff047819 */ /* 0x000fd60000011404 */
[----:B--2---:R-:W-:Y:S05]  /*b5f0*/  @P0 BRA `(.L_x_1988) ;  /* 0xfffffffc00c80947 */ /* 0x004fea000383ffff */
.L_x_1987:
        /* <DEDUP_REMOVED lines=16> */
[----:B------:R-:W-:-:S03]  /*b700*/  IMAD.MOV.U32 R0, RZ, RZ, 0x20 ;  /* 0x00000020ff007424 */ /* 0x000fc600078e00ff */
[----:B------:R-:W-:-:S13]  /*b710*/  ISETP.GE.AND P0, PT, R4, 0x20, PT ;  /* 0x000000200400780c */ /* 0x000fda0003f06270 */
[----:B-1----:R-:W-:Y:S05]  /*b720*/  @!P0 BRA `(.L_x_1990) ;  /* 0x0000000000388947 */ /* 0x002fea0003800000 */
.L_x_1991:
[----:B------:R-:W-:Y:S01]  /*b730*/  IADD3 R0, R23, R4, RZ ;  /* 0x0000000417007210 */ /* 0x000fe20007ffe0ff */
[----:B------:R-:W-:Y:S05]  /*b740*/  WARPSYNC.ALL ;  /* 0x0000000000007948 */ /* 0x000fea0003800000 */
[----:B------:R-:W-:Y:S01]  /*b750*/  BAR.SYNC.DEFER_BLOCKING 0x0 ;  /* 0x0000000000007b1d */ /* 0x000fe20000010000 */
[----:B------:R-:W-:-:S04]  /*b760*/  ISETP.GE.U32.AND P0, PT, R0, R5, PT ;  /* 0x000000050000720c */ /* 0x000fc80003f06070 */
[----:B------:R-:W-:-:S13]  /*b770*/  ISETP.GE.U32.OR P0, PT, R23, R4, P0 ;  /* 0x000000041700720c */ /* 0x000fda0000706470 */
[----:B------:R-:W-:Y:S02]  /*b780*/  @!P0 LEA R0, R4, R3, 0x3 ;  /* 0x0000000304008211 */ /* 0x000fe400078e18ff */
[----:B------:R-:W-:-:S03]  /*b790*/  SHF.R.S32.HI R4, RZ, 0x1, R4 ;  /* 0x00000001ff047819 */ /* 0x000fc60000011404 */
[----:B------:R-:W1:Y:S02]  /*b7a0*/  @!P0 LDS.64 R6, [R0] ;  /* 0x0000000000068984 */ /* 0x000e640000000a00 */
[----:B-1----:R-:W-:Y:S01]  /*b7b0*/  @!P0 IMAD.IADD R18, R18, 0x1, R6 ;  /* 0x0000000112128824 */ /* 0x002fe200078e0206 */
[----:B------:R-:W-:-:S05]  /*b7c0*/  @!P0 IADD3 R19, R19, R7, RZ ;  /* 0x0000000713138210 */ /* 0x000fca0007ffe0ff */
[----:B------:R1:W-:Y:S01]  /*b7d0*/  @!P0 STS.64 [R3], R18 ;  /* 0x0000001203008388 */ /* 0x0003e20000000a00 */
[----:B------:R-:W-:-:S13]  /*b7e0*/  ISETP.GE.AND P0, PT, R4, 0x20, PT ;  /* 0x000000200400780c */ /* 0x000fda0003f06270 */
[----:B-1----:R-:W-:Y:S05]  /*b7f0*/  @P0 BRA `(.L_x_1991) ;  /* 0xfffffffc00cc0947 */ /* 0x002fea000383ffff */
[----:B------:R-:W-:-:S11]  /*b800*/  HFMA2.MMA R0, -RZ, RZ, 0, 1.9073486328125e-06 ;  /* 0x00000020ff007435 */ /* 0x000fd600000001ff */
.L_x_1990:
[----:B------:R-:W-:Y:S01]  /*b810*/  ISETP.GE.AND P0, PT, R0, 0x2, PT ;  /* 0x000000020000780c */ /* 0x000fe20003f06270 */
[----:B------:R-:W-:Y:S05]  /*b820*/  WARPSYNC.ALL ;  /* 0x0000000000007948 */ /* 0x000fea0003800000 */
[----:B------:R-:W-:Y:S07]  /*b830*/  BAR.SYNC.DEFER_BLOCKING 0x0 ;  /* 0x0000000000007b1d */ /* 0x000fee0000010000 */
[----:B------:R-:W-:Y:S05]  /*b840*/  @!P0 BRA `(.L_x_1989) ;  /* 0x0000000000208947 */ /* 0x000fea0003800000 */
[----:B------:R-:W-:-:S07]  /*b850*/  IMAD.MOV.U32 R3, RZ, RZ, 0x1 ;  /* 0x00000001ff037424 */ /* 0x000fce00078e00ff */
.L_x_1992:
[----:B------:R-:W1:Y:S04]  /*b860*/  SHFL.DOWN PT, R5, R18, R3, 0x1f ;  /* 0x08001f0312057589 */ /* 0x000e6800000e0000 */
[----:B------:R2:W3:Y:S02]  /*b870*/  SHFL.DOWN PT, R4, R19, R3, 0x1f ;  /* 0x08001f0313047589 */ /* 0x0004e400000e0000 */
[----:B--2---:R-:W-:-:S04]  /*b880*/  SHF.L.U32 R3, R3, 0x1, RZ ;  /* 0x0000000103037819 */ /* 0x004fc800000006ff */
[----:B------:R-:W-:Y:S02]  /*b890*/  ISETP.GE.AND P0, PT, R3, R0, PT ;  /* 0x000000000300720c */ /* 0x000fe40003f06270 */
[----:B-1----:R-:W-:Y:S01]  /*b8a0*/  IADD3 R18, R5, R18, RZ ;  /* 0x0000001205127210 */ /* 0x002fe20007ffe0ff */
[----:B---3--:R-:W-:-:S10]  /*b8b0*/  IMAD.IADD R19, R4, 0x1, R19 ;  /* 0x0000000104137824 */ /* 0x008fd400078e0213 */
[----:B------:R-:W-:Y:S05]  /*b8c0*/  @!P0 BRA `(.L_x_1992) ;  /* 0xfffffffc00e48947 */ /* 0x000fea000383ffff */
.L_x_1989:
        /* <DEDUP_REMOVED lines=278> */
.L_x_1993:
        /* <DEDUP_REMOVED lines=278> */
.L_x_1994:
        /* <DEDUP_REMOVED lines=296> */
.L_x_1996:
        /* <DEDUP_REMOVED lines=277> */
.L_x_1997:
        /* <DEDUP_REMOVED lines=16> */
.L_x_1999:
[----:B------:R-:W-:Y:S05]  /*10060*/  BSYNC B0 ;  /* 0x0000000000007941 */ /* 0x000fea0003800000 */
.L_x_1998:
        /* <DEDUP_REMOVED lines=15> */
.L_x_2001:
[----:B------:R-:W-:Y:S05]  /*10160*/  BSYNC B0 ;  /* 0x0000000000007941 */ /* 0x000fea0003800000 */
.L_x_2000:
        /* <DEDUP_REMOVED lines=35> */
.L_x_2003:
[----:B------:R-:W-:Y:S05]  /*103a0*/  BSYNC B0 ;  /* 0x0000000000007941 */ /* 0x000fea0003800000 */
.L_x_2002:
        /* <DEDUP_REMOVED lines=35> */
.L_x_2008:
[----:B------:R-:W-:-:S04]  /*105e0*/  IMAD.IADD R13, R15, 0x1, R14 ;  /* 0x000000010f0d7824 */ /* 0x000fc800078e020e */
[----:B-1----:R-:W-:-:S05]  /*105f0*/  IMAD.WIDE.U32 R12, R13, 0x8, R10 ;  /* 0x000000080d0c7825 */ /* 0x002fca00078e000a */
[----:B------:R-:W2:Y:S04]  /*10600*/  LDG.E R25, desc[UR60][R12.64] ;  /* 0x0000003c0c197981 */ /* 0x000ea8000c1e1900 */
[----:B------:R-:W3:Y:S01]  /*10610*/  LDG.E R0, desc[UR60][R12.64+0x4] ;  /* 0x0000043c0c007981 */ /* 0x000ee2000c1e1900 */
[----:B------:R-:W-:-:S04]  /*10620*/  IADD3 R14, R21, R14, RZ ;  /* 0x0000000e150e7210 */ /* 0x000fc80007ffe0ff */
[----:B------:R-:W-:Y:S02]  /*10630*/  ISETP.GE.U32.AND P0, PT, R14, UR8, PT ;  /* 0x000000080e007c0c */ /* 0x000fe4000bf06070 */
[----:B--2---:R-:W-:Y:S01]  /*10640*/  IADD3 R18, R25, R18, RZ ;  /* 0x0000001219127210 */ /* 0x004fe20007ffe0ff */
[----:B---3--:R-:W-:-:S10]  /*10650*/  IMAD.IADD R19, R0, 0x1, R19 ;  /* 0x0000000100137824 */ /* 0x008fd400078e0213 */
[----:B------:R-:W-:Y:S05]  /*10660*/  @!P0 BRA `(.L_x_2008) ;  /* 0xfffffffc00dc8947 */ /* 0x000fea000383ffff */
[----:B------:R-:W-:Y:S05]  /*10670*/  BSYNC B1 ;  /* 0x0000000000017941 */ /* 0x000fea0003800000 */
.L_x_2007:
[----:B------:R-:W-:Y:S05]  /*10680*/  BRA `(.L_x_2006) ;  /* 0x0000000000547947 */ /* 0x000fea0003800000 */
.L_x_2005:
[----:B------:R-:W-:Y:S01]  /*10690*/  ULDC UR7, c[0x0][0x22c] ;  /* 0x00008b0000077ab9 */ /* 0x000fe20000000800 */
[----:B------:R-:W-:Y:S02]  /*106a0*/  MOV R19, UR9 ;  /* 0x0000000900137c02 */ /* 0x000fe40008000f00 */
[----:B------:R-:W-:-:S13]  /*106b0*/  ISETP.GE.U32.AND P0, PT, R2, UR7, PT ;  /* 0x0000000702007c0c */ /* 0x000fda000bf06070 */
[----:B------:R-:W-:Y:S05]  /*106c0*/  @P0 BRA `(.L_x_2006) ;  /* 0x0000000000440947 */ /* 0x000fea0003800000 */
[----:B------:R-:W-:Y:S01]  /*106d0*/  ULDC UR6, c[0x0][0x10] ;  /* 0x0000040000067ab9 */ /* 0x000fe20000000800 */
[----:B------:R-:W1:Y:S01]  /*106e0*/  LDC R20, c[0x0][RZ] ;  /* 0x00000000ff147b82 */ /* 0x000e620000000800 */
[----:B------:R-:W-:Y:S01]  /*106f0*/  MOV R15, R2 ;  /* 0x00000002000f7202 */ /* 0x000fe20000000f00 */
[----:B------:R-:W-:Y:S02]  /*10700*/  IMAD.U32 R19, RZ, RZ, UR9 ;  /* 0x00000009ff137e24 */ /* 0x000fe4000f8e00ff */
[----:B------:R-:W-:-:S04]  /*10710*/  IMAD R0, R0, UR6, RZ ;  /* 0x0000000600007c24 */ /* 0x000fc8000f8e02ff */
[----:B------:R-:W2:Y:S08]  /*10720*/  LDC.64 R10, c[0x0][0x608] ;  /* 0x00018200ff0a7b82 */ /* 0x000eb00000000a00 */
[----:B------:R-:W3:Y:S02]  /*10730*/  LDC R22, c[0x0][0x4] ;  /* 0x00000100ff167b82 */ /* 0x000ee40000000800 */
.L_x_2009:
[----:B0-----:R-:W-:-:S05]  /*10740*/  IADD3 R12, R0, R15, RZ ;  /* 0x0000000f000c7210 */ /* 0x001fca0007ffe0ff */
[----:B-1----:R-:W-:-:S04]  /*10750*/  IMAD R13, R12, R20, R23 ;  /* 0x000000140c0d7224 */ /* 0x002fc800078e0217 */
[----:B--2---:R-:W-:-:S05]  /*10760*/  IMAD.WIDE.U32 R12, R13, 0x8, R10 ;  /* 0x000000080d0c7825 */ /* 0x004fca00078e000a */
[----:B------:R-:W2:Y:S04]  /*10770*/  LDG.E R21, desc[UR60][R12.64] ;  /* 0x0000003c0c157981 */ /* 0x000ea8000c1e1900 */
[----:B------:R-:W4:Y:S01]  /*10780*/  LDG.E R14, desc[UR60][R12.64+0x4] ;  /* 0x0000043c0c0e7981 */ /* 0x000f22000c1e1900 */
[----:B---3--:R-:W-:-:S04]  /*10790*/  IADD3 R15, R22, R15, RZ ;  /* 0x0000000f160f7210 */ /* 0x008fc80007ffe0ff */
[----:B------:R-:W-:Y:S01]  /*107a0*/  ISETP.GE.U32.AND P0, PT, R15, UR7, PT ;  /* 0x000000070f007c0c */ /* 0x000fe2000bf06070 */
[----:B--2---:R-:W-:Y:S01]  /*107b0*/  IMAD.IADD R18, R21, 0x1, R18 ;  /* 0x0000000115127824 */ /* 0x004fe200078e0212 */
[----:B----4-:R-:W-:-:S11]  /*107c0*/  IADD3 R19, R14, R19, RZ ;  /* 0x000000130e137210 */ /* 0x010fd60007ffe0ff */
[----:B------:R-:W-:Y:S05]  /*107d0*/  @!P0 BRA `(.L_x_2009) ;  /* 0xfffffffc00d88947 */ /* 0x000fea000383ffff */
.L_x_2006:
[----:B------:R-:W-:Y:S05]  /*107e0*/  BSYNC B0 ;  /* 0x0000000000007941 */ /* 0x000fea0003800000 */
.L_x_2004:
        /* <DEDUP_REMOVED lines=13> */
.L_x_2011:
[----:B------:R-:W-:Y:S01]  /*108c0*/  IMAD.IADD R10, R2, 0x1, R11 ;  /* 0x00000001020a7824 */ /* 0x000fe200078e020b */
[----:B------:R-:W-:Y:S04]  /*108d0*/  BAR.SYNC.DEFER_BLOCKING 0x0 ;  /* 0x0000000000007b1d */ /* 0x000fe80000010000 */
[----:B------:R-:W-:-:S04]  /*108e0*/  ISETP.GE.U32.AND P0, PT, R10, UR6, PT ;  /* 0x000000060a007c0c */ /* 0x000fc8000bf06070 */
[----:B------:R-:W-:-:S13]  /*108f0*/  ISETP.GE.U32.OR P0, PT, R2, R11, P0 ;  /* 0x0000000b0200720c */ /* 0x000fda0000706470 */
[----:B------:R-:W-:-:S05]  /*10900*/  @!P0 IMAD R10, R10, R14, R23 ;  /* 0x0000000e0a0a8224 */ /* 0x000fca00078e0217 */
[----:B------:R-:W-:-:S05]  /*10910*/  @!P0 LEA R10, R10, UR4, 0x3 ;  /* 0x000000040a0a8c11 */ /* 0x000fca000f8e18ff */
[----:B0-----:R-:W1:Y:S02]  /*10920*/  @!P0 LDS.64 R12, [R10] ;  /* 0x000000000a0c8984 */ /* 0x001e640000000a00 */
[----:B-1----:R-:W-:Y:S02]  /*10930*/  @!P0 IADD3 R18, R18, R12, RZ ;  /* 0x0000000c12128210 */ /* 0x002fe40007ffe0ff */
[----:B------:R-:W-:-:S05]  /*10940*/  @!P0 IADD3 R19, R19, R13, RZ ;  /* 0x0000000d13138210 */ /* 0x000fca0007ffe0ff */
[----:B------:R2:W-:Y:S01]  /*10950*/  @!P0 STS.64 [R0], R18 ;  /* 0x0000001200008388 */ /* 0x0005e20000000a00 */
[----:B------:R-:W-:Y:S02]  /*10960*/  ISETP.GT.AND P0, PT, R11, 0x1, PT ;  /* 0x000000010b00780c */ /* 0x000fe40003f04270 */
[----:B------:R-:W-:-:S11]  /*10970*/  SHF.R.S32.HI R11, RZ, 0x1, R11 ;  /* 0x00000001ff0b7819 */ /* 0x000fd6000001140b */
[----:B--2---:R-:W-:Y:S05]  /*10980*/  @P0 BRA `(.L_x_2011) ;  /* 0xfffffffc00cc0947 */ /* 0x004fea000383ffff */
.L_x_2010:
        /* <DEDUP_REMOVED lines=10> */
.L_x_2014:
[----:B------:R-:W-:Y:S01]  /*10a30*/  IADD3 R2, R23, R10, RZ ;  /* 0x0000000a17027210 */ /* 0x000fe20007ffe0ff */
[----:B------:R-:W-:Y:S03]  /*10a40*/  BAR.SYNC.DEFER_BLOCKING 0x0 ;  /* 0x0000000000007b1d */ /* 0x000fe60000010000 */
[----:B------:R-:W-:-:S04]  /*10a50*/  ISETP.GE.U32.AND P0, PT, R2, R14, PT ;  /* 0x0000000e0200720c */ /* 0x000fc80003f06070 */
[----:B------:R-:W-:-:S13]  /*10a60*/  ISETP.GE.U32.OR P0, PT, R23, R10, P0 ;  /* 0x0000000a1700720c */ /* 0x000fda0000706470 */
[----:B------:R-:W-:Y:S01]  /*10a70*/  @!P0 IMAD R2, R10, 0x8, R0 ;  /* 0x000000080a028824 */ /* 0x000fe200078e0200 */
[----:B------:R-:W-:-:S04]  /*10a80*/  SHF.R.S32.HI R10, RZ, 0x1, R10 ;  /* 0x00000001ff0a7819 */ /* 0x000fc8000001140a */
[----:B0-----:R-:W1:Y:S02]  /*10a90*/  @!P0 LDS.64 R12, [R2] ;  /* 0x00000000020c8984 */ /* 0x001e640000000a00 */
[----:B-1----:R-:W-:Y:S02]  /*10aa0*/  @!P0 IADD3 R18, R18, R12, RZ ;  /* 0x0000000c12128210 */ /* 0x002fe40007ffe0ff */
[----:B------:R-:W-:-:S05]  /*10ab0*/  @!P0 IADD3 R19, R19, R13, RZ ;  /* 0x0000000d13138210 */ /* 0x000fca0007ffe0ff */
[----:B------:R2:W-:Y:S01]  /*10ac0*/  @!P0 STS.64 [R0], R18 ;  /* 0x0000001200008388 */ /* 0x0005e20000000a00 */
[----:B------:R-:W-:-:S13]  /*10ad0*/  ISETP.GE.AND P0, PT, R10, 0x20, PT ;  /* 0x000000200a00780c */ /* 0x000fda0003f06270 */
[----:B--2---:R-:W-:Y:S05]  /*10ae0*/  @P0 BRA `(.L_x_2014) ;  /* 0xfffffffc00d00947 */ /* 0x004fea000383ffff */
[----:B------:R-:W-:-:S07]  /*10af0*/  IMAD.MOV.U32 R2, RZ, RZ, 0x20 ;  /* 0x00000020ff027424 */ /* 0x000fce00078e00ff */
.L_x_2013:
[----:B------:R-:W-:Y:S01]  /*10b00*/  BAR.SYNC.DEFER_BLOCKING 0x0 ;  /* 0x0000000000007b1d */ /* 0x000fe20000010000 */
[----:B------:R-:W-:-:S13]  /*10b10*/  ISETP.GE.AND P0, PT, R2, 0x2, PT ;  /* 0x000000020200780c */ /* 0x000fda0003f06270 */
[----:B------:R-:W-:Y:S05]  /*10b20*/  @!P0 BRA `(.L_x_2012) ;  /* 0x0000000000208947 */ /* 0x000fea0003800000 */
[----:B------:R-:W-:-:S07]  /*10b30*/  MOV R11, 0x1 ;  /* 0x00000001000b7802 */ /* 0x000fce0000000f00 */
.L_x_2015:
[----:B0-----:R-:W0:Y:S04]  /*10b40*/  SHFL.DOWN PT, R13, R18, R11, 0x1f ;  /* 0x08001f0b120d7589 */ /* 0x001e2800000e0000 */
[----:B-1----:R1:W2:Y:S02]  /*10b50*/  SHFL.DOWN PT, R0, R19, R11, 0x1f ;  /* 0x08001f0b13007589 */ /* 0x0022a400000e0000 */
[----:B-1----:R-:W-:-:S04]  /*10b60*/  SHF.L.U32 R11, R11, 0x1, RZ ;  /* 0x000000010b0b7819 */ /* 0x002fc800000006ff */
[----:B------:R-:W-:Y:S01]  /*10b70*/  ISETP.GE.AND P0, PT, R11, R2, PT ;  /* 0x000000020b00720c */ /* 0x000fe20003f06270 */
[----:B0-----:R-:W-:Y:S01]  /*10b80*/  IMAD.IADD R18, R13, 0x1, R18 ;  /* 0x000000010d127824 */ /* 0x001fe200078e0212 */
[----:B--2---:R-:W-:-:S11]  /*10b90*/  IADD3 R19, R0, R19, RZ ;  /* 0x0000001300137210 */ /* 0x004fd60007ffe0ff */
[----:B------:R-:W-:Y:S05]  /*10ba0*/  @!P0 BRA `(.L_x_2015) ;  /* 0xfffffffc00e48947 */ /* 0x000fea000383ffff */
.L_x_2012:
        /* <DEDUP_REMOVED lines=11> */
[----:B--2---:R-:W-:Y:S01]  /*10c60*/  IADD3 R18, R18, R3, RZ ;  /* 0x0000000312127210 */ /* 0x004fe20007ffe0ff */
[----:B---3--:R-:W-:-:S07]  /*10c70*/  IMAD.IADD R19, R19, 0x1, R0 ;  /* 0x0000000113137824 */ /* 0x008fce00078e0200 */
.L_x_2017:
[----:B------:R-:W-:Y:S05]  /*10c80*/  @!P1 BRA `(.L_x_2018) ;  /* 0x0000000000cc9947 */ /* 0x000fea0003800000 */
[----:B------:R-:W2:Y:S01]  /*10c90*/  LDC R22, c[0x0][0x624] ;  /* 0x00018900ff167b82 */ /* 0x000ea20000000800 */
[----:B------:R-:W-:Y:S02]  /*10ca0*/  ULDC UR4, c[0x0][0x210] ;  /* 0x0000840000047ab9 */ /* 0x000fe40000000800 */
[----:B------:R-:W-:Y:S01]  /*10cb0*/  IMAD R23, R18, UR4, RZ ;  /* 0x0000000412177c24 */ /* 0x000fe2000f8e02ff */
        /* <DEDUP_REMOVED lines=19> */
.L_x_2019:
[----:B------:R-:W-:Y:S01]  /*10df0*/  ULDC.64 UR4, c[0x0][0x5f0] ;  /* 0x00017c0000047ab9 */ /* 0x000fe20000000a00 */
[----:B------:R-:W-:Y:S02]  /*10e00*/  ISETP.NE.AND P6, PT, R22, 0x1, PT ;  /* 0x000000011600780c */ /* 0x000fe40003fc5270 */
[----:B------:R-:W-:Y:S01]  /*10e10*/  IADD3 R2, P0, R17, UR4, RZ ;  /* 0x0000000411027c10 */ /* 0x000fe2000ff1e0ff */
[----:B------:R-:W-:Y:S02]  /*10e20*/  ULDC UR4, c[0x0][0x210] ;  /* 0x0000840000047ab9 */ /* 0x000fe40000000800 */
[----:B------:R-:W-:Y:S01]  /*10e30*/  IMAD R19, R19, UR4, RZ ;  /* 0x0000000413137c24 */ /* 0x000fe2000f8e02ff */
        /* <DEDUP_REMOVED lines=19> */
.L_x_2020:
[----:B------:R-:W-:Y:S02]  /*10f70*/  ULDC.64 UR4, c[0x0][0x5f0] ;  /* 0x00017c0000047ab9 */ /* 0x000fe40000000a00 */
[----:B------:R-:W-:-:S04]  /*10f80*/  IADD3 R16, P0, R16, UR4, RZ ;  /* 0x0000000410107c10 */ /* 0x000fc8000ff1e0ff */
[----:B------:R-:W-:-:S05]  /*10f90*/  IADD3.X R17, RZ, UR5, RZ, P0, !PT ;  /* 0x00000005ff117c10 */ /* 0x000fca00087fe4ff */
[----:B------:R-:W-:Y:S01]  /*10fa0*/  STG.E desc[UR60][R16.64], R19 ;  /* 0x0000001310007986 */ /* 0x000fe2000c10193c */
[----:B------:R-:W-:Y:S05]  /*10fb0*/  EXIT ;  /* 0x000000000000794d */ /* 0x000fea0003800000 */
.L_x_2018:
[----:B------:R-:W-:Y:S04]  /*10fc0*/  STG.E desc[UR60][R4.64], R18 ;  /* 0x0000001204007986 */ /* 0x000fe8000c10193c */
[----:B------:R-:W-:Y:S01]  /*10fd0*/  STG.E desc[UR60][R4.64+0x4], R19 ;  /* 0x0000041304007986 */ /* 0x000fe2000c10193c */
[----:B------:R-:W-:Y:S05]  /*10fe0*/  EXIT ;  /* 0x000000000000794d */ /* 0x000fea0003800000 */
.L_x_2016:
[----:B------:R-:W-:Y:S01]  /*10ff0*/  ISETP.NE.AND P0, PT, RZ, UR36, PT ;  /* 0x00000024ff007c0c */ /* 0x000fe2000bf05270 */
[----:B------:R-:W-:Y:S02]  /*11000*/  ULDC.U8 UR4, c[0x0][0x621] ;  /* 0x0001884000047ab9 */ /* 0x000fe40000000000 */
[----:B------:R-:W-:-:S10]  /*11010*/  ISETP.NE.AND P1, PT, RZ, UR4, PT ;  /* 0x00000004ff007c0c */ /* 0x000fd4000bf25270 */
[----:B------:R-:W-:Y:S05]  /*11020*/  @!P0 BRA `(.L_x_2021) ;  /* 0x0000000000108947 */ /* 0x000fea0003800000 */
[----:B------:R-:W2:Y:S04]  /*11030*/  LDG.E R3, desc[UR60][R6.64] ;  /* 0x0000003c06037981 */ /* 0x000ea8000c1e1900 */
[----:B-1----:R-:W3:Y:S01]  /*11040*/  LDG.E R0, desc[UR60][R8.64] ;  /* 0x0000003c08007981 */ /* 0x002ee2000c1e1900 */
[----:B--2---:R-:W-:Y:S01]  /*11050*/  IMAD.IADD R18, R18, 0x1, R3 ;  /* 0x0000000112127824 */ /* 0x004fe200078e0203 */
[----:B---3--:R-:W-:-:S07]  /*11060*/  IADD3 R19, R19, R0, RZ ;  /* 0x0000000013137210 */ /* 0x008fce0007ffe0ff */
.L_x_2021:
        /* <DEDUP_REMOVED lines=23> */
.L_x_2023:
        /* <DEDUP_REMOVED lines=24> */
.L_x_2024:
[----:B------:R-:W-:Y:S02]  /*11360*/  ULDC.64 UR4, c[0x0][0x5f0] ;  /* 0x00017c0000047ab9 */ /* 0x000fe40000000a00 */
[----:B------:R-:W-:-:S05]  /*11370*/  IADD3 R16, P0, R16, UR4, RZ ;  /* 0x0000000410107c10 */ /* 0x000fca000ff1e0ff */
[----:B------:R-:W-:-:S05]  /*11380*/  IMAD.X R17, RZ, RZ, UR5, P0 ;  /* 0x00000005ff117e24 */ /* 0x000fca00080e06ff */
[----:B------:R-:W-:Y:S01]  /*11390*/  STG.E desc[UR60][R16.64], R19 ;  /* 0x0000001310007986 */ /* 0x000fe2000c10193c */
[----:B------:R-:W-:Y:S05]  /*113a0*/  EXIT ;  /* 0x000000000000794d */ /* 0x000fea0003800000 */
.L_x_2022:
[----:B------:R-:W-:Y:S04]  /*113b0*/  STG.E desc[UR60][R6.64], R18 ;  /* 0x0000001206007986 */ /* 0x000fe8000c10193c */
[----:B------:R-:W-:Y:S01]  /*113c0*/  STG.E desc[UR60][R8.64], R19 ;  /* 0x0000001308007986 */ /* 0x000fe2000c10193c */
[----:B------:R-:W-:Y:S05]  /*113d0*/  EXIT ;  /* 0x000000000000794d */ /* 0x000fea0003800000 */
.L_x_1995:
        /* <DEDUP_REMOVED lines=21> */
[----:B--2---:R-:W-:Y:S02]  /*11530*/  IADD3 R18, R18, R3, RZ ;  /* 0x0000000312127210 */ /* 0x004fe40007ffe0ff */
[----:B---3--:R-:W-:-:S07]  /*11540*/  IADD3 R19, R19, R0, RZ ;  /* 0x0000000013137210 */ /* 0x008fce0007ffe0ff */
.L_x_2026:
[----:B------:R-:W-:Y:S05]  /*11550*/  @!P1 BRA `(.L_x_2027) ;  /* 0x0000000000cc9947 */ /* 0x000fea0003800000 */
[----:B------:R-:W1:Y:S01]  /*11560*/  LDC R16, c[0x0][0x624] ;  /* 0x00018900ff107b82 */ /* 0x000e620000000800 */
[----:B------:R-:W-:Y:S02]  /*11570*/  ULDC UR4, c[0x0][0x210] ;  /* 0x0000840000047ab9 */ /* 0x000fe40000000800 */
        /* <DEDUP_REMOVED lines=20> */
.L_x_2028:
[----:B------:R-:W-:Y:S01]  /*116c0*/  ULDC.64 UR4, c[0x0][0x5f0] ;  /* 0x00017c0000047ab9 */ /* 0x000fe20000000a00 */
[----:B------:R-:W-:Y:S02]  /*116d0*/  ISETP.NE.AND P6, PT, R16, 0x1, PT ;  /* 0x000000011000780c */ /* 0x000fe40003fc5270 */
[----:B------:R-:W-:Y:S01]  /*116e0*/  IADD3 R24, P0, R24, UR4, RZ ;  /* 0x0000000418187c10 */ /* 0x000fe2000ff1e0ff */
[----:B------:R-:W-:Y:S02]  /*116f0*/  ULDC UR4, c[0x0][0x210] ;  /* 0x0000840000047ab9 */ /* 0x000fe40000000800 */
[----:B------:R-:W-:Y:S02]  /*11700*/  IMAD R19, R19, UR4, RZ ;  /* 0x0000000413137c24 */ /* 0x000fe4000f8e02ff */
        /* <DEDUP_REMOVED lines=16> */
[----:B--2---:R-:W-:-:S07]  /*11810*/  MOV R12, 0x1 ;  /* 0x00000001000c7802 */ /* 0x004fce0000000f00 */
[----:B------:R-:W-:-:S07]  /*11820*/  LEPC R20, `(.L_x_2029) ;  /* 0x000000001014794e */ /* 0x000fce0000000000 */
[----:B-1-3--:R-:W-:Y:S05]  /*11830*/  CALL.ABS.NOINC R2 ;  /* 0x0000000002007343 */ /* 0x00afea0003c00000 */
.L_x_2029:
[----:B------:R-:W-:Y:S02]  /*11840*/  ULDC.64 UR4, c[0x0][0x5f0] ;  /* 0x00017c0000047ab9 */ /* 0x000fe40000000a00 */
[----:B------:R-:W-:-:S04]  /*11850*/  IADD3 R22, P0, R22, UR4, RZ ;  /* 0x0000000416167c10 */ /* 0x000fc8000ff1e0ff */
[----:B------:R-:W-:-:S05]  /*11860*/  IADD3.X R23, RZ, UR5, RZ, P0, !PT ;  /* 0x00000005ff177c10 */ /* 0x000fca00087fe4ff */
[----:B------:R-:W-:Y:S01]  /*11870*/  STG.E desc[UR60][R22.64], R19 ;  /* 0x0000001316007986 */ /* 0x000fe2000c10193c */
[----:B------:R-:W-:Y:S05]  /*11880*/  EXIT ;  /* 0x000000000000794d */ /* 0x000fea0003800000 */
.L_x_2027:
[----:B------:R-:W-:Y:S04]  /*11890*/  STG.E desc[UR60][R4.64], R18 ;  /* 0x0000001204007986 */ /* 0x000fe8000c10193c */
[----:B------:R-:W-:Y:S01]  /*118a0*/  STG.E desc[UR60][R4.64+0x4], R19 ;  /* 0x0000041304007986 */ /* 0x000fe2000c10193c */
[----:B------:R-:W-:Y:S05]  /*118b0*/  EXIT ;  /* 0x000000000000794d */ /* 0x000fea0003800000 */
.L_x_2025:
[----:B-1----:R-:W-:Y:S01]  /*118c0*/  ISETP.NE.AND P0, PT, R0, RZ, PT ;  /* 0x000000ff0000720c */ /* 0x002fe20003f05270 */
[----:B------:R-:W-:Y:S02]  /*118d0*/  ULDC.U8 UR4, c[0x0][0x621] ;  /* 0x0001884000047ab9 */ /* 0x000fe40000000000 */
[----:B------:R-:W-:-:S10]  /*118e0*/  ISETP.NE.AND P1, PT, RZ, UR4, PT ;  /* 0x00000004ff007c0c */ /* 0x000fd4000bf25270 */
[----:B------:R-:W-:Y:S05]  /*118f0*/  @!P0 BRA `(.L_x_2030) ;  /* 0x0000000000108947 */ /* 0x000fea0003800000 */
[----:B------:R-:W2:Y:S04]  /*11900*/  LDG.E R3, desc[UR60][R6.64] ;  /* 0x0000003c06037981 */ /* 0x000ea8000c1e1900 */
[----:B------:R-:W3:Y:S01]  /*11910*/  LDG.E R0, desc[UR60][R8.64] ;  /* 0x0000003c08007981 */ /* 0x000ee2000c1e1900 */
[----:B--2---:R-:W-:Y:S01]  /*11920*/  IADD3 R18, R18, R3, RZ ;  /* 0x0000000312127210 */ /* 0x004fe20007ffe0ff */
[----:B---3--:R-:W-:-:S07]  /*11930*/  IMAD.IADD R19, R19, 0x1, R0 ;  /* 0x0000000113137824 */ /* 0x008fce00078e0200 */
.L_x_2030:
        /* <DEDUP_REMOVED lines=23> */
.L_x_2032:
        /* <DEDUP_REMOVED lines=24> */
.L_x_2033:
[----:B------:R-:W-:Y:S02]  /*11c30*/  ULDC.64 UR4, c[0x0][0x5f0] ;  /* 0x00017c0000047ab9 */ /* 0x000fe40000000a00 */
[----:B------:R-:W-:-:S04]  /*11c40*/  IADD3 R22, P0, R22, UR4, RZ ;  /* 0x0000000416167c10 */ /* 0x000fc8000ff1e0ff */
[----:B------:R-:W-:-:S05]  /*11c50*/  IADD3.X R23, RZ, UR5, RZ, P0, !PT ;  /* 0x00000005ff177c10 */ /* 0x000fca00087fe4ff */
[----:B------:R-:W-:Y:S01]  /*11c60*/  STG.E desc[UR60][R22.64], R19 ;  /* 0x0000001316007986 */ /* 0x000fe2000c10193c */
[----:B------:R-:W-:Y:S05]  /*11c70*/  EXIT ;  /* 0x000000000000794d */ /* 0x000fea0003800000 */
.L_x_2031:
[----:B------:R-:W-:Y:S04]  /*11c80*/  STG.E desc[UR60][R6.64], R18 ;  /* 0x0000001206007986 */ /* 0x000fe8000c10193c */
[----:B------:R-:W-:Y:S01]  /*11c90*/  STG.E desc[UR60][R8.64], R19 ;  /* 0x0000001308007986 */ /* 0x000fe2000c10193c */
[----:B------:R-:W-:Y:S05]  /*11ca0*/  EXIT ;  /* 0x000000000000794d */ /* 0x000fea0003800000 */
.L_x_2034:
        /* <DEDUP_REMOVED lines=13> */
.L_x_8256:


//--------------------- .text._ZN2at6native13reduce_kernelILi128ELi4ENS0_8ReduceOpIiNS0_7MeanOpsIiiiiEEjiLi4ELi4EEEEEvT1_ --------------------------
	.section	.text._ZN2at6native13reduce_kernelILi128ELi4ENS0_8ReduceOpIiNS0_7MeanOpsIiiiiEEjiLi4ELi4EEEEEvT1_,"ax",@progbits
	.align	128
        .global         _ZN2at6native13reduce_kernelILi128ELi4ENS0_8ReduceOpIiNS0_7MeanOpsIiiiiEEjiLi4ELi4EEEEEvT1_
        .type           _ZN2at6native13reduce_kernelILi128ELi4ENS0_8ReduceOpIiNS0_7MeanOpsIiiiiEEjiLi4ELi4EEEEEvT1_,@function
        .size           _ZN2at6native13reduce_kernelILi128ELi4ENS0_8ReduceOpIiNS0_7MeanOpsIiiiiEEjiLi4ELi4EEEEEvT1_,(.L_x_8257 - _ZN2at6native13reduce_kernelILi128ELi4ENS0_8ReduceOpIiNS0_7MeanOpsIiiiiEEjiLi4ELi4EEEEEvT1_)
        .other          _ZN2at6native13reduce_kernelILi128ELi4ENS0_8ReduceOpIiNS0_7MeanOpsIiiiiEEjiLi4ELi4EEEEEvT1_,@"STO_CUDA_ENTRY STV_DEFAULT"
_ZN2at6native13reduce_kernelILi128ELi4ENS0_8ReduceOpIiNS0_7MeanOpsIiiiiEEjiLi4ELi4EEEEEvT1_:
.text._ZN2at6native13reduce_kernelILi128ELi4ENS0_8ReduceOpIiNS0_7MeanOpsIiiiiEEjiLi4ELi4EEEEEvT1_:
        /* <DEDUP_REMOVED lines=293> */
.L_x_2035:
        /* <DEDUP_REMOVED lines=30> */
.L_x_2039:
[----:B------:R-:W0:Y:S01]  /*1430*/  LDC R8, c[0x0][0x214] ;  /* 0x00008500ff087b82 */ /* 0x000e220000000800 */
        /* <DEDUP_REMOVED lines=24> */
.L_x_2045:
[----:B------:R-:W-:Y:S05]  /*15c0*/  BSYNC B2 ;  /* 0x0000000000027941 */ /* 0x000fea0003800000 */
.L_x_2044:
        /* <DEDUP_REMOVED lines=10> */
.L_x_2043:
[----:B------:R-:W-:Y:S05]  /*1670*/  BSYNC B1 ;  /* 0x0000000000017941 */ /* 0x000fea0003800000 */
.L_x_2042:
[----:B------:R-:W0:Y:S01]  /*1680*/  LDC R7, c[0x0][0x21c] ;  /* 0x00008700ff077b82 */ /* 0x000e220000000800 */
[----:B------:R-:W-:-:S04]  /*1690*/  IADD3 R5, P0, -R6, 0x4, RZ ;  /* 0x0000000406057810 */ /* 0x000fc80007f1e1ff */
[----:B------:R-:W-:Y:S02]  /*16a0*/  LEA R40, P1, R5, R40, 0x2 ;  /* 0x0000002805287211 */ /* 0x000fe400078210ff */
[----:B------:R-:W-:-:S04]  /*16b0*/  IADD3.X R4, RZ, -0x1, RZ, P0, !PT ;  /* 0xffffffffff047810 */ /* 0x000fc800007fe4ff */
[----:B------:R-:W-:Y:S02]  /*16c0*/  LEA.HI.X R41, R5, R41, R4, 0x2, P1 ;  /* 0x0000002905297211 */ /* 0x000fe400008f1404 */
[----:B0-----:R-:W-:-:S07]  /*16d0*/  IADD3 R0, R6, -0x4, R7 ;  /* 0xfffffffc06007810 */ /* 0x001fce0007ffe007 */
.L_x_2041:
[----:B------:R-:W-:Y:S05]  /*16e0*/  BSYNC B0 ;  /* 0x0000000000007941 */ /* 0x000fea0003800000 */
.L_x_2040:
        /* <DEDUP_REMOVED lines=14> */
.L_x_2048:
[----:B------:R-:W-:Y:S01]  /*17d0*/  IMAD.WIDE.U32 R4, R9, 0x10, R40 ;  /* 0x0000001009047825 */ /* 0x000fe200078e0028 */
[----:B------:R-:W-:-:S05]  /*17e0*/  ULDC UR4, c[0x0][0x224] ;  /* 0x0000890000047ab9 */ /* 0x000fca0000000800 */
[----:B------:R-:W2:Y:S01]  /*17f0*/  LDG.E.128 R4, desc[UR60][R4.64] ;  /* 0x0000003c04047981 */ /* 0x000ea2000c1e1d00 */
[----:B------:R-:W-:-:S04]  /*1800*/  IADD3 R9, R9, UR4, RZ ;  /* 0x0000000409097c10 */ /* 0x000fc8000fffe0ff */
[----:B------:R-:W-:-:S04]  /*1810*/  LEA R11, R9, 0x3, 0x2 ;  /* 0x00000003090b7811 */ /* 0x000fc800078e10ff */
[----:B------:R-:W-:Y:S01]  /*1820*/  ISETP.GE.U32.AND P0, PT, R11, R0, PT ;  /* 0x000000000b00720c */ /* 0x000fe20003f06070 */
[----:B--2---:R-:W-:Y:S01]  /*1830*/  IMAD.IADD R3, R4, 0x1, R3 ;  /* 0x0000000104037824 */ /* 0x004fe200078e0203 */
[----:B------:R-:W-:Y:S01]  /*1840*/  IADD3 R10, R5, R10, RZ ;  /* 0x0000000a050a7210 */ /* 0x000fe20007ffe0ff */
[----:B------:R-:W-:Y:S01]  /*1850*/  IMAD.IADD R8, R6, 0x1, R8 ;  /* 0x0000000106087824 */ /* 0x000fe200078e0208 */
[----:B------:R-:W-:-:S09]  /*1860*/  IADD3 R24, R7, R24, RZ ;  /* 0x0000001807187210 */ /* 0x000fd20007ffe0ff */
[----:B------:R-:W-:Y:S05]  /*1870*/  @!P0 BRA `(.L_x_2048) ;  /* 0xfffffffc00d48947 */ /* 0x000fea000383ffff */
.L_x_2047:
[----:B------:R-:W-:Y:S05]  /*1880*/  BSYNC B0 ;  /* 0x0000000000007941 */ /* 0x000fea0003800000 */
.L_x_2046:
        /* <DEDUP_REMOVED lines=8> */
.L_x_2050:
[----:B------:R-:W-:Y:S05]  /*1910*/  BSYNC B0 ;  /* 0x0000000000007941 */ /* 0x000fea0003800000 */
.L_x_2049:
        /* <DEDUP_REMOVED lines=10> */
[----:B--2---:R-:W-:-:S07]  /*19c0*/  IMAD.IADD R3, R3, 0x1, R40 ;  /* 0x0000000103037824 */ /* 0x004fce00078e0228 */
.L_x_2052:
[----:B------:R-:W-:Y:S05]  /*19d0*/  BSYNC B0 ;  /* 0x0000000000007941 */ /* 0x000fea0003800000 */
.L_x_2051:
[----:B------:R-:W-:Y:S01]  /*19e0*/  IADD3 R3, R8, R10, R3 ;  /* 0x0000000a08037210 */ /* 0x000fe20007ffe003 */
[----:B------:R-:W-:Y:S01]  /*19f0*/  HFMA2.MMA R25, -RZ, RZ, 0, 0 ;  /* 0x00000000ff197435 */ /* 0x000fe200000001ff */
[----:B------:R-:W-:-:S03]  /*1a00*/  CS2R R26, SRZ ;  /* 0x00000000001a7805 */ /* 0x000fc6000001ff00 */
[----:B------:R-:W-:Y:S01]  /*1a10*/  IMAD.IADD R24, R3, 0x1, R24 ;  /* 0x0000000103187824 */ /* 0x000fe200078e0218 */
[----:B------:R-:W-:Y:S06]  /*1a20*/  BRA `(.L_x_2037) ;  /* 0x000000a000047947 */ /* 0x000fec0003800000 */
.L_x_2038:
        /* <DEDUP_REMOVED lines=48> */
.L_x_2061:
        /* <DEDUP_REMOVED lines=297> */
.L_x_2057:
        /* <DEDUP_REMOVED lines=252> */
.L_x_2058:
        /* <DEDUP_REMOVED lines=253> */
.L_x_2059:
[----:B------:R-:W-:-:S04]  /*4f50*/  LOP3.LUT R9, R24, 0xfffffff0, RZ, 0xc0, !PT ;  /* 0xfffffff018097812 */ /* 0x000fc800078ec0ff */
[----:B------:R-:W-:-:S04]  /*4f60*/  IADD3 R8, P1, R40, R9, RZ ;  /* 0x0000000928087210 */ /* 0x000fc80007f3e0ff */
[----:B------:R-:W-:-:S06]  /*4f70*/  IADD3.X R9, RZ, R41, RZ, P1, !PT ;  /* 0x00000029ff097210 */ /* 0x000fcc0000ffe4ff */
[----:B------:R-:W5:Y:S01]  /*4f80*/  LDG.E.128 R8, desc[UR60][R8.64] ;  /* 0x0000003c08087981 */ /* 0x000f62000c1e1d00 */
[----:B------:R-:W-:Y:S01]  /*4f90*/  IMAD.IADD R43, R43, 0x1, R0 ;  /* 0x000000012b2b7824 */ /* 0x000fe200078e0200 */
[----:B------:R-:W-:Y:S06]  /*4fa0*/  @!P0 BRA `(.L_x_2060) ;  /* 0x0000000c00d08947 */ /* 0x000fec0003800000 */
        /* <DEDUP_REMOVED lines=244> */
.L_x_2060:
[----:B------:R-:W-:Y:S01]  /*5ef0*/  LOP3.LUT R25, R42, 0xfffffff0, RZ, 0xc0, !PT ;  /* 0xfffffff02a197812 */ /* 0x000fe200078ec0ff */
[----:B------:R-:W-:-:S03]  /*5f00*/  ULDC UR4, c[0x0][0x21c] ;  /* 0x0000870000047ab9 */ /* 0x000fc60000000800 */
[----:B------:R-:W-:-:S05]  /*5f10*/  IADD3 R24, P1, R40, R25, RZ ;  /* 0x0000001928187210 */ /* 0x000fca0007f3e0ff */
[----:B------:R-:W-:-:S06]  /*5f20*/  IMAD.X R25, RZ, RZ, R41, P1 ;  /* 0x000000ffff197224 */ /* 0x000fcc00008e0629 */
[----:B------:R-:W2:Y:S01]  /*5f30*/  LDG.E.128 R24, desc[UR60][R24.64] ;  /* 0x0000003c18187981 */ /* 0x000ea2000c1e1d00 */
[----:B------:R-:W-:Y:S01]  /*5f40*/  IADD3 R43, R43, R0, RZ ;  /* 0x000000002b2b7210 */ /* 0x000fe20007ffe0ff */
[----:B------:R-:W-:Y:S01]  /*5f50*/  IMAD.U32 R42, RZ, RZ, UR4 ;  /* 0x00000004ff2a7e24 */ /* 0x000fe2000f8e00ff */
[----:B-----5:R-:W-:Y:S01]  /*5f60*/  IADD3 R39, R20, R39, RZ ;  /* 0x0000002714277210 */ /* 0x020fe20007ffe0ff */
        /* <DEDUP_REMOVED lines=13> */
[----:B--2---:R-:W-:Y:S01]  /*6040*/  IADD3 R5, R24, R5, RZ ;  /* 0x0000000518057210 */ /* 0x004fe20007ffe0ff */
[----:B------:R-:W-:Y:S01]  /*6050*/  IMAD.IADD R6, R25, 0x1, R6 ;  /* 0x0000000119067824 */ /* 0x000fe200078e0206 */
[----:B------:R-:W-:Y:S01]  /*6060*/  IADD3 R3, R26, R3, RZ ;  /* 0x000000031a037210 */ /* 0x000fe20007ffe0ff */
[----:B------:R-:W-:-:S04]  /*6070*/  IMAD.IADD R4, R27, 0x1, R4 ;  /* 0x000000011b047824 */ /* 0x000fc800078e0204 */
[----:B------:R-:W-:Y:S05]  /*6080*/  @!P1 BRA `(.L_x_2061) ;  /* 0xffffffbc00289947 */ /* 0x000fea000383ffff */
[----:B------:R-:W-:Y:S05]  /*6090*/  BSYNC B1 ;  /* 0x0000000000017941 */ /* 0x000fea0003800000 */
.L_x_2056:
[----:B------:R-:W-:Y:S05]  /*60a0*/  BSYNC B0 ;  /* 0x0000000000007941 */ /* 0x000fea0003800000 */
.L_x_2055:
        /* <DEDUP_REMOVED lines=270> */
[C---:B------:R-:W-:Y:S01]  /*7190*/  IADD3 R47, -R23.reuse, RZ, RZ ;  /* 0x000000ff172f7210 */ /* 0x040fe20007ffe1ff */
        /* <DEDUP_REMOVED lines=9> */
.L_x_2064:
        /* <DEDUP_REMOVED lines=281> */
.L_x_2065:
        /* <DEDUP_REMOVED lines=281> */
.L_x_2066:
        /* <DEDUP_REMOVED lines=281> */
.L_x_2067:
[----:B------:R-:W-:-:S04]  /*a6e0*/  LOP3.LUT R25, R45, 0xfffffff0, RZ, 0xc0, !PT ;  /* 0xfffffff02d197812 */ /* 0x000fc800078ec0ff */
[----:B------:R-:W-:-:S05]  /*a6f0*/  IADD3 R24, P1, R40, R25, RZ ;  /* 0x0000001928187210 */ /* 0x000fca0007f3e0ff */
[----:B------:R-:W-:-:S06]  /*a700*/  IMAD.X R25, RZ, RZ, R41, P1 ;  /* 0x000000ffff197224 */ /* 0x000fcc00008e0629 */
[----:B------:R-:W5:Y:S02]  /*a710*/  LDG.E.128 R24, desc[UR60][R24.64] ;  /* 0x0000003c18187981 */ /* 0x000f64000c1e1d00 */
.L_x_2063:
[----:B------:R-:W-:Y:S05]  /*a720*/  BSYNC B0 ;  /* 0x0000000000007941 */ /* 0x000fea0003800000 */
.L_x_2062:
[----:B------:R-:W-:Y:S04]  /*a730*/  BSSY B0, `(.L_x_2068) ;  /* 0x000001a000007945 */ /* 0x000fe80003800000 */
[----:B------:R-:W-:Y:S05]  /*a740*/  @P0 BRA `(.L_x_2069) ;  /* 0x0000000000600947 */ /* 0x000fea0003800000 */
[----:B------:R-:W-:Y:S01]  /*a750*/  IADD3 R43, R43, R0, RZ ;  /* 0x000000002b2b7210 */ /* 0x000fe20007ffe0ff */
[----:B-----5:R-:W-:Y:S01]  /*a760*/  IMAD.IADD R39, R39, 0x1, R20 ;  /* 0x0000000127277824 */ /* 0x020fe200078e0214 */
        /* <DEDUP_REMOVED lines=21> */
[----:B------:R-:W-:-:S07]  /*a8c0*/  @!P0 IADD3 R4, R4, R27, RZ ;  /* 0x0000001b04048210 */ /* 0x000fce0007ffe0ff */
.L_x_2069:
[----:B------:R-:W-:Y:S05]  /*a8d0*/  BSYNC B0 ;  /* 0x0000000000007941 */ /* 0x000fea0003800000 */
.L_x_2068:
[----:B-----5:R-:W-:Y:S02]  /*a8e0*/  IADD3 R27, R16, R30, R34 ;  /* 0x0000001e101b7210 */ /* 0x020fe40007ffe022 */
[----:B------:R-:W-:Y:S02]  /*a8f0*/  IADD3 R25, R28, R32, R38 ;  /* 0x000000201c197210 */ /* 0x000fe40007ffe026 */
[----:B------:R-:W-:Y:S01]  /*a900*/  IADD3 R26, R7, R31, R35 ;  /* 0x0000001f071a7210 */ /* 0x000fe20007ffe023 */
[----:B------:R-:W-:Y:S01]  /*a910*/  IMAD.IADD R27, R27, 0x1, R4 ;  /* 0x000000011b1b7824 */ /* 0x000fe200078e0204 */
[----:B------:R-:W-:Y:S01]  /*a920*/  IADD3 R24, R29, R33, R39 ;  /* 0x000000211d187210 */ /* 0x000fe20007ffe027 */
[----:B------:R-:W-:Y:S01]  /*a930*/  IMAD.IADD R25, R25, 0x1, R6 ;  /* 0x0000000119197824 */ /* 0x000fe200078e0206 */
[----:B------:R-:W-:Y:S02]  /*a940*/  IADD3 R26, R26, R3, RZ ;  /* 0x000000031a1a7210 */ /* 0x000fe40007ffe0ff */
[----:B------:R-:W-:Y:S01]  /*a950*/  IADD3 R24, R24, R5, RZ ;  /* 0x0000000518187210 */ /* 0x000fe20007ffe0ff */
[----:B------:R-:W-:Y:S06]  /*a960*/  BRA `(.L_x_2037) ;  /* 0x0000001000347947 */ /* 0x000fec0003800000 */
.L_x_2054:
        /* <DEDUP_REMOVED lines=32> */
.L_x_2072:
        /* <DEDUP_REMOVED lines=22> */
[----:B--2---:R-:W-:Y:S01]  /*acd0*/  IMAD.IADD R29, R24, 0x1, R29 ;  /* 0x00000001181d7824 */ /* 0x004fe200078e021d */
[----:B------:R-:W-:Y:S01]  /*ace0*/  IADD3 R28, R25, R28, RZ ;  /* 0x0000001c191c7210 */ /* 0x000fe20007ffe0ff */
[----:B------:R-:W-:Y:S01]  /*acf0*/  IMAD.IADD R7, R26, 0x1, R7 ;  /* 0x000000011a077824 */ /* 0x000fe200078e0207 */
[----:B------:R-:W-:Y:S01]  /*ad00*/  IADD3 R16, R27, R16, RZ ;  /* 0x000000101b107210 */ /* 0x000fe20007ffe0ff */
[----:B---3--:R-:W-:Y:S01]  /*ad10*/  IMAD.IADD R33, R20, 0x1, R33 ;  /* 0x0000000114217824 */ /* 0x008fe200078e0221 */
[----:B------:R-:W-:Y:S01]  /*ad20*/  IADD3 R32, R21, R32, RZ ;  /* 0x0000002015207210 */ /* 0x000fe20007ffe0ff */
[----:B------:R-:W-:Y:S01]  /*ad30*/  IMAD.IADD R31, R22, 0x1, R31 ;  /* 0x00000001161f7824 */ /* 0x000fe200078e021f */
[----:B------:R-:W-:Y:S01]  /*ad40*/  IADD3 R30, R23, R30, RZ ;  /* 0x0000001e171e7210 */ /* 0x000fe20007ffe0ff */
[----:B----4-:R-:W-:Y:S01]  /*ad50*/  IMAD.IADD R34, R8, 0x1, R34 ;  /* 0x0000000108227824 */ /* 0x010fe200078e0222 */
[----:B------:R-:W-:Y:S01]  /*ad60*/  IADD3 R35, R9, R35, RZ ;  /* 0x0000002309237210 */ /* 0x000fe20007ffe0ff */
[----:B------:R-:W-:Y:S01]  /*ad70*/  IMAD.IADD R36, R10, 0x1, R36 ;  /* 0x000000010a247824 */ /* 0x000fe200078e0224 */
[----:B------:R-:W-:Y:S01]  /*ad80*/  IADD3 R37, R11, R37, RZ ;  /* 0x000000250b257210 */ /* 0x000fe20007ffe0ff */
[----:B-----5:R-:W-:Y:S01]  /*ad90*/  IMAD.IADD R3, R12, 0x1, R3 ;  /* 0x000000010c037824 */ /* 0x020fe200078e0203 */
[----:B------:R-:W-:Y:S01]  /*ada0*/  IADD3 R6, R13, R6, RZ ;  /* 0x000000060d067210 */ /* 0x000fe20007ffe0ff */
[----:B------:R-:W-:Y:S01]  /*adb0*/  IMAD.IADD R5, R14, 0x1, R5 ;  /* 0x000000010e057824 */ /* 0x000fe200078e0205 */
[----:B------:R-:W-:Y:S01]  /*adc0*/  IADD3 R4, R15, R4, RZ ;  /* 0x000000040f047210 */ /* 0x000fe20007ffe0ff */
[----:B------:R-:W-:Y:S06]  /*add0*/  @!P0 BRA `(.L_x_2072) ;  /* 0xfffffffc00648947 */ /* 0x000fec000383ffff */
[----:B------:R-:W-:Y:S05]  /*ade0*/  BSYNC B1 ;  /* 0x0000000000017941 */ /* 0x000fea0003800000 */
.L_x_2071:
[----:B------:R-:W-:Y:S05]  /*adf0*/  BSYNC B0 ;  /* 0x0000000000007941 */ /* 0x000fea0003800000 */
.L_x_2070:
        /* <DEDUP_REMOVED lines=27> */
.L_x_2074:
[----:B------:R-:W-:Y:S05]  /*afb0*/  BSYNC B0 ;  /* 0x0000000000007941 */ /* 0x000fea0003800000 */
.L_x_2073:
        /* <DEDUP_REMOVED lines=26> */
.L_x_2076:
[----:B------:R-:W-:Y:S05]  /*b160*/  BSYNC B0 ;  /* 0x0000000000007941 */ /* 0x000fea0003800000 */
.L_x_2075:
        /* <DEDUP_REMOVED lines=9> */
.L_x_2053:
        /* <DEDUP_REMOVED lines=36> */
.L_x_2079:
        /* <DEDUP_REMOVED lines=15> */
[----:B------:R-:W-:-:S04]  /*b530*/  IMAD.IADD R37, R37, 0x1, R4 ;  /* 0x0000000125257824 */ /* 0x000fc800078e0204 */
[----:B------:R-:W-:-:S05]  /*b540*/  IMAD R39, R4, 0x3, R37 ;  /* 0x0000000304277824 */ /* 0x000fca00078e0225 */
[----:B------:R-:W-:Y:S02]  /*b550*/  ISETP.GE.U32.AND P0, PT, R39, R42, PT ;  /* 0x0000002a2700720c */ /* 0x000fe40003f06070 */
[----:B--2---:R-:W-:Y:S01]  /*b560*/  IADD3 R34, R20, R34, RZ ;  /* 0x0000002214227210 */ /* 0x004fe20007ffe0ff */
[----:B------:R-:W-:Y:S01]  /*b570*/  IMAD.IADD R32, R21, 0x1, R32 ;  /* 0x0000000115207824 */ /* 0x000fe200078e0220 */
[----:B------:R-:W-:Y:S01]  /*b580*/  IADD3 R33, R22, R33, RZ ;  /* 0x0000002116217210 */ /* 0x000fe20007ffe0ff */
[----:B------:R-:W-:Y:S01]  /*b590*/  IMAD.IADD R30, R23, 0x1, R30 ;  /* 0x00000001171e7824 */ /* 0x000fe200078e021e */
[----:B---3--:R-:W-:Y:S01]  /*b5a0*/  IADD3 R31, R24, R31, RZ ;  /* 0x0000001f181f7210 */ /* 0x008fe20007ffe0ff */
[----:B------:R-:W-:Y:S01]  /*b5b0*/  IMAD.IADD R28, R25, 0x1, R28 ;  /* 0x00000001191c7824 */ /* 0x000fe200078e021c */
[----:B------:R-:W-:Y:S01]  /*b5c0*/  IADD3 R29, R26, R29, RZ ;  /* 0x0000001d1a1d7210 */ /* 0x000fe20007ffe0ff */
[----:B------:R-:W-:Y:S01]  /*b5d0*/  IMAD.IADD R16, R27, 0x1, R16 ;  /* 0x000000011b107824 */ /* 0x000fe200078e0210 */
[----:B----4-:R-:W-:Y:S01]  /*b5e0*/  IADD3 R7, R8, R7, RZ ;  /* 0x0000000708077210 */ /* 0x010fe20007ffe0ff */
[----:B------:R-:W-:Y:S01]  /*b5f0*/  IMAD.IADD R6, R9, 0x1, R6 ;  /* 0x0000000109067824 */ /* 0x000fe200078e0206 */
[----:B------:R-:W-:Y:S01]  /*b600*/  IADD3 R35, R10, R35, RZ ;  /* 0x000000230a237210 */ /* 0x000fe20007ffe0ff */
[----:B------:R-:W-:Y:S01]  /*b610*/  IMAD.IADD R36, R11, 0x1, R36 ;  /* 0x000000010b247824 */ /* 0x000fe200078e0224 */
[----:B-----5:R-:W-:Y:S01]  /*b620*/  IADD3 R3, R12, R3, RZ ;  /* 0x000000030c037210 */ /* 0x020fe20007ffe0ff */
[----:B------:R-:W-:Y:S01]  /*b630*/  IMAD.IADD R0, R13, 0x1, R0 ;  /* 0x000000010d007824 */ /* 0x000fe200078e0200 */
[----:B------:R-:W-:Y:S01]  /*b640*/  IADD3 R5, R14, R5, RZ ;  /* 0x000000050e057210 */ /* 0x000fe20007ffe0ff */
[----:B------:R-:W-:Y:S01]  /*b650*/  IMAD.IADD R38, R15, 0x1, R38 ;  /* 0x000000010f267824 */ /* 0x000fe200078e0226 */
[----:B------:R-:W-:Y:S06]  /*b660*/  @!P0 BRA `(.L_x_2079) ;  /* 0xfffffffc00748947 */ /* 0x000fec000383ffff */
[----:B------:R-:W-:Y:S05]  /*b670*/  BSYNC B1 ;  /* 0x0000000000017941 */ /* 0x000fea0003800000 */
.L_x_2078:
[----:B------:R-:W-:Y:S05]  /*b680*/  BSYNC B0 ;  /* 0x0000000000007941 */ /* 0x000fea0003800000 */
.L_x_2077:
        /* <DEDUP_REMOVED lines=23> */
.L_x_2081:
[----:B------:R-:W-:Y:S05]  /*b800*/  BSYNC B0 ;  /* 0x0000000000007941 */ /* 0x000fea0003800000 */
.L_x_2080:
        /* <DEDUP_REMOVED lines=9> */
[----:B------:R-:W-:Y:S01]  /*b8a0*/  IADD3 R21, R37, R4, RZ ;  /* 0x0000000425157210 */ /* 0x000fe20007ffe0ff */
[----:B------:R-:W-:Y:S01]  /*b8b0*/  IMAD.IADD R28, R28, 0x1, R25 ;  /* 0x000000011c1c7824 */ /* 0x000fe200078e0219 */
[----:B------:R-:W-:Y:S02]  /*b8c0*/  IADD3 R31, R31, R24, RZ ;  /* 0x000000181f1f7210 */ /* 0x000fe40007ffe0ff */
[----:B------:R-:W-:Y:S02]  /*b8d0*/  ISETP.GE.U32.AND P0, PT, R21, R42, PT ;  /* 0x0000002a1500720c */ /* 0x000fe40003f06070 */
[----:B------:R-:W-:Y:S02]  /*b8e0*/  IADD3 R29, R29, R26, RZ ;  /* 0x0000001a1d1d7210 */ /* 0x000fe40007ffe0ff */
[----:B------:R-:W-:-:S09]  /*b8f0*/  IADD3 R16, R16, R27, RZ ;  /* 0x0000001b10107210 */ /* 0x000fd20007ffe0ff */
[----:B------:R-:W-:Y:S05]  /*b900*/  @P0 BRA `(.L_x_2083) ;  /* 0x0000000000280947 */ /* 0x000fea0003800000 */
[----:B------:R-:W-:Y:S01]  /*b910*/  IMAD.IADD R21, R21, 0x1, R4 ;  /* 0x0000000115157824 */ /* 0x000fe200078e0204 */
[----:B------:R-:W-:Y:S01]  /*b920*/  IADD3 R7, R7, R8, RZ ;  /* 0x0000000807077210 */ /* 0x000fe20007ffe0ff */
[----:B------:R-:W-:Y:S01]  /*b930*/  IMAD.IADD R35, R35, 0x1, R10 ;  /* 0x0000000123237824 */ /* 0x000fe200078e020a */
[----:B------:R-:W-:Y:S02]  /*b940*/  IADD3 R6, R6, R9, RZ ;  /* 0x0000000906067210 */ /* 0x000fe40007ffe0ff */
[----:B------:R-:W-:Y:S02]  /*b950*/  ISETP.GE.U32.AND P0, PT, R21, R42, PT ;  /* 0x0000002a1500720c */ /* 0x000fe40003f06070 */
[----:B------:R-:W-:-:S11]  /*b960*/  IADD3 R36, R36, R11, RZ ;  /* 0x0000000b24247210 */ /* 0x000fd60007ffe0ff */
[----:B------:R-:W-:Y:S01]  /*b970*/  @!P0 IADD3 R3, R3, R12, RZ ;  /* 0x0000000c03038210 */ /* 0x000fe20007ffe0ff */
[----:B------:R-:W-:Y:S01]  /*b980*/  @!P0 IMAD.IADD R0, R0, 0x1, R13 ;  /* 0x0000000100008824 */ /* 0x000fe200078e020d */
[----:B------:R-:W-:Y:S02]  /*b990*/  @!P0 IADD3 R5, R5, R14, RZ ;  /* 0x0000000e05058210 */ /* 0x000fe40007ffe0ff */
[----:B------:R-:W-:-:S07]  /*b9a0*/  @!P0 IADD3 R38, R38, R15, RZ ;  /* 0x0000000f26268210 */ /* 0x000fce0007ffe0ff */
.L_x_2083:
[----:B------:R-:W-:Y:S05]  /*b9b0*/  BSYNC B0 ;  /* 0x0000000000007941 */ /* 0x000fea0003800000 */
.L_x_2082:
[----:B-----5:R-:W-:Y:S02]  /*b9c0*/  IADD3 R27, R36, R16, R30 ;  /* 0x00000010241b7210 */ /* 0x020fe40007ffe01e */
[----:B------:R-:W-:Y:S02]  /*b9d0*/  IADD3 R24, R7, R31, R34 ;  /* 0x0000001f07187210 */ /* 0x000fe40007ffe022 */
[----:B------:R-:W-:Y:S01]  /*b9e0*/  IADD3 R26, R35, R29, R33 ;  /* 0x0000001d231a7210 */ /* 0x000fe20007ffe021 */
[----:B------:R-:W-:Y:S01]  /*b9f0*/  IMAD.IADD R27, R27, 0x1, R38 ;  /* 0x000000011b1b7824 */ /* 0x000fe200078e0226 */
[----:B------:R-:W-:Y:S01]  /*ba00*/  IADD3 R25, R6, R28, R32 ;  /* 0x0000001c06197210 */ /* 0x000fe20007ffe020 */
[----:B------:R-:W-:Y:S01]  /*ba10*/  IMAD.IADD R24, R24, 0x1, R3 ;  /* 0x0000000118187824 */ /* 0x000fe200078e0203 */
[----:B------:R-:W-:Y:S02]  /*ba20*/  IADD3 R26, R26, R5, RZ ;  /* 0x000000051a1a7210 */ /* 0x000fe40007ffe0ff */
[----:B------:R-:W-:-:S07]  /*ba30*/  IADD3 R25, R25, R0, RZ ;  /* 0x0000000019197210 */ /* 0x000fce0007ffe0ff */
.L_x_2037:
[----:B------:R-:W-:Y:S05]  /*ba40*/  BSYNC B6 ;  /* 0x0000000000067941 */ /* 0x000fea0003800000 */
.L_x_2036:
        /* <DEDUP_REMOVED lines=15> */
.L_x_2085:
        /* <DEDUP_REMOVED lines=8> */
[----:B-12---:R-:W-:Y:S01]  /*bbc0*/  @!P0 IADD3 R24, R24, R8, RZ ;  /* 0x0000000818188210 */ /* 0x006fe20007ffe0ff */
[----:B------:R-:W-:Y:S01]  /*bbd0*/  @!P0 IMAD.IADD R25, R25, 0x1, R9 ;  /* 0x0000000119198824 */ /* 0x000fe200078e0209 */
[----:B------:R-:W-:Y:S02]  /*bbe0*/  @!P0 IADD3 R26, R26, R10, RZ ;  /* 0x0000000a1a1a8210 */ /* 0x000fe40007ffe0ff */
[----:B------:R-:W-:-:S05]  /*bbf0*/  @!P0 IADD3 R27, R27, R11, RZ ;  /* 0x0000000b1b1b8210 */ /* 0x000fca0007ffe0ff */
[----:B------:R2:W-:Y:S01]  /*bc00*/  @!P0 STS.128 [R0], R24 ;  /* 0x0000001800008388 */ /* 0x0005e20000000c00 */
[----:B------:R-:W-:Y:S02]  /*bc10*/  ISETP.GT.AND P0, PT, R4, 0x1, PT ;  /* 0x000000010400780c */ /* 0x000fe40003f04270 */
[----:B------:R-:W-:-:S11]  /*bc20*/  SHF.R.S32.HI R4, RZ, 0x1, R4 ;  /* 0x00000001ff047819 */ /* 0x000fd60000011404 */
[----:B------:R-:W-:Y:S05]  /*bc30*/  @P0 BRA `(.L_x_2085) ;  /* 0xfffffffc00c00947 */ /* 0x000fea000383ffff */
.L_x_2084:
[----:B------:R-:W-:Y:S02]  /*bc40*/  ULDC UR4, c[0x0][0x230] ;  /* 0x00008c0000047ab9 */ /* 0x000fe40000000800 */
[----:B------:R-:W-:-:S13]  /*bc50*/  ISETP.NE.AND P0, PT, RZ, UR4, PT ;  /* 0x00000004ff007c0c */ /* 0x000fda000bf05270 */
[----:B------:R-:W-:Y:S05]  /*bc60*/  @!P0 BRA `(.L_x_2086) ;  /* 0x0000000000c08947 */ /* 0x000fea0003800000 */
[----:B------:R-:W3:Y:S02]  /*bc70*/  LDC R5, c[0x0][RZ] ;  /* 0x00000000ff057b82 */ /* 0x000ee40000000800 */
[----:B---3--:R-:W-:Y:S01]  /*bc80*/  ISETP.GT.AND P0, PT, R5, 0x20, PT ;  /* 0x000000200500780c */ /* 0x008fe20003f04270 */
[----:B-12---:R-:W-:-:S12]  /*bc90*/  IMAD.MOV.U32 R0, RZ, RZ, R5 ;  /* 0x000000ffff007224 */ /* 0x006fd800078e0005 */
        /* <DEDUP_REMOVED lines=13> */
.L_x_2088:
[----:B------:R-:W-:Y:S01]  /*bd70*/  IADD3 R0, R17, R4, RZ ;  /* 0x0000000411007210 */ /* 0x000fe20007ffe0ff */
[----:B------:R-:W-:Y:S05]  /*bd80*/  WARPSYNC.ALL ;  /* 0x0000000000007948 */ /* 0x000fea0003800000 */
[----:B------:R-:W-:Y:S01]  /*bd90*/  BAR.SYNC.DEFER_BLOCKING 0x0 ;  /* 0x0000000000007b1d */ /* 0x000fe20000010000 */
[----:B------:R-:W-:-:S04]  /*bda0*/  ISETP.GE.U32.AND P0, PT, R0, R5, PT ;  /* 0x000000050000720c */ /* 0x000fc80003f06070 */
[----:B------:R-:W-:-:S13]  /*bdb0*/  ISETP.GE.U32.OR P0, PT, R17, R4, P0 ;  /* 0x000000041100720c */ /* 0x000fda0000706470 */
[----:B------:R-:W-:Y:S01]  /*bdc0*/  @!P0 IMAD R0, R4, 0x10, R3 ;  /* 0x0000001004008824 */ /* 0x000fe200078e0203 */
[----:B------:R-:W-:-:S04]  /*bdd0*/  SHF.R.S32.HI R4, RZ, 0x1, R4 ;  /* 0x00000001ff047819 */ /* 0x000fc80000011404 */
[----:B-1----:R-:W1:Y:S02]  /*bde0*/  @!P0 LDS.128 R8, [R0] ;  /* 0x0000000000088984 */ /* 0x002e640000000c00 */
[----:B-1----:R-:W-:Y:S01]  /*bdf0*/  @!P0 IADD3 R24, R24, R8, RZ ;  /* 0x0000000818188210 */ /* 0x002fe20007ffe0ff */
[----:B------:R-:W-:Y:S01]  /*be00*/  @!P0 IMAD.IADD R26, R26, 0x1, R10 ;  /* 0x000000011a1a8824 */ /* 0x000fe200078e020a */
[----:B------:R-:W-:Y:S02]  /*be10*/  @!P0 IADD3 R25, R25, R9, RZ ;  /* 0x0000000919198210 */ /* 0x000fe40007ffe0ff */
[----:B------:R-:W-:-:S05]  /*be20*/  @!P0 IADD3 R27, R27, R11, RZ ;  /* 0x0000000b1b1b8210 */ /* 0x000fca0007ffe0ff */
[----:B------:R1:W-:Y:S01]  /*be30*/  @!P0 STS.128 [R3], R24 ;  /* 0x0000001803008388 */ /* 0x0003e20000000c00 */
[----:B------:R-:W-:-:S13]  /*be40*/  ISETP.GE.AND P0, PT, R4, 0x20, PT ;  /* 0x000000200400780c */ /* 0x000fda0003f06270 */
[----:B------:R-:W-:Y:S05]  /*be50*/  @P0 BRA `(.L_x_2088) ;  /* 0xfffffffc00c40947 */ /* 0x000fea000383ffff */
[----:B------:R-:W-:-:S07]  /*be60*/  MOV R0, 0x20 ;  /* 0x0000002000007802 */ /* 0x000fce0000000f00 */
.L_x_2087:
[----:B------:R-:W-:Y:S01]  /*be70*/  ISETP.GE.AND P0, PT, R0, 0x2, PT ;  /* 0x000000020000780c */ /* 0x000fe20003f06270 */
[----:B------:R-:W-:Y:S05]  /*be80*/  WARPSYNC.ALL ;  /* 0x0000000000007948 */ /* 0x000fea0003800000 */
[----:B------:R-:W-:Y:S07]  /*be90*/  BAR.SYNC.DEFER_BLOCKING 0x0 ;  /* 0x0000000000007b1d */ /* 0x000fee0000010000 */
[----:B------:R-:W-:Y:S05]  /*bea0*/  @!P0 BRA `(.L_x_2086) ;  /* 0x0000000000308947 */ /* 0x000fea0003800000 */
[----:B-1----:R-:W-:-:S07]  /*beb0*/  IMAD.MOV.U32 R3, RZ, RZ, 0x1 ;  /* 0x00000001ff037424 */ /* 0x002fce00078e00ff */
.L_x_2089:
[----:B------:R-:W1:Y:S04]  /*bec0*/  SHFL.DOWN PT, R5, R24, R3, 0x1f ;  /* 0x08001f0318057589 */ /* 0x000e6800000e0000 */
[----:B------:R-:W2:Y:S04]  /*bed0*/  SHFL.DOWN PT, R4, R25, R3, 0x1f ;  /* 0x08001f0319047589 */ /* 0x000ea800000e0000 */
[----:B------:R-:W3:Y:S04]  /*bee0*/  SHFL.DOWN PT, R7, R26, R3, 0x1f ;  /* 0x08001f031a077589 */ /* 0x000ee800000e0000 */
[----:B------:R4:W5:Y:S02]  /*bef0*/  SHFL.DOWN PT, R6, R27, R3, 0x1f ;  /* 0x08001f031b067589 */ /* 0x00096400000e0000 */
[----:B----4-:R-:W-:-:S02]  /*bf00*/  SHF.L.U32 R3, R3, 0x1, RZ ;  /* 0x0000000103037819 */ /* 0x010fc400000006ff */
[----:B-1----:R-:W-:Y:S02]  /*bf10*/  IADD3 R24, R5, R24, RZ ;  /* 0x0000001805187210 */ /* 0x002fe40007ffe0ff */
[----:B------:R-:W-:Y:S01]  /*bf20*/  ISETP.GE.AND P0, PT, R3, R0, PT ;  /* 0x000000000300720c */ /* 0x000fe20003f06270 */
[----:B--2---:R-:W-:Y:S01]  /*bf30*/  IMAD.IADD R25, R4, 0x1, R25 ;  /* 0x0000000104197824 */ /* 0x004fe200078e0219 */
[----:B---3--:R-:W-:Y:S02]  /*bf40*/  IADD3 R26, R7, R26, RZ ;  /* 0x0000001a071a7210 */ /* 0x008fe40007ffe0ff */
[----:B-----5:R-:W-:-:S09]  /*bf50*/  IADD3 R27, R6, R27, RZ ;  /* 0x0000001b061b7210 */ /* 0x020fd20007ffe0ff */
[----:B------:R-:W-:Y:S05]  /*bf60*/  @!P0 BRA `(.L_x_2089) ;  /* 0xfffffffc00d48947 */ /* 0x000fea000383ffff */
.L_x_2086:
[----:B------:R-:W3:Y:S01]  /*bf70*/  LDC R20, c[0x0][0x3ec] ;  /* 0x0000fb00ff147b82 */ /* 0x000ee20000000800 */
[----:B------:R-:W-:Y:S01]  /*bf80*/  HFMA2.MMA R28, -RZ, RZ, 0, 0 ;  /* 0x00000000ff1c7435 */ /* 0x000fe200000001ff */
[----:B------:R-:W-:Y:S01]  /*bf90*/  IMAD.MOV.U32 R23, RZ, RZ, RZ ;  /* 0x000000ffff177224 */ /* 0x000fe200078e00ff */
[----:B---3--:R-:W-:-:S13]  /*bfa0*/  ISETP.NE.AND P1, PT, R20, RZ, PT ;  /* 0x000000ff1400720c */ /* 0x008fda0003f25270 */
        /* <DEDUP_REMOVED lines=275> */
.L_x_2090:
        /* <DEDUP_REMOVED lines=278> */
.L_x_2091:
        /* <DEDUP_REMOVED lines=279> */
.L_x_2092:
        /* <DEDUP_REMOVED lines=277> */
.L_x_2093:
        /* <DEDUP_REMOVED lines=297> */
.L_x_2095:
        /* <DEDUP_REMOVED lines=277> */
.L_x_2096:
        /* <DEDUP_REMOVED lines=279> */
.L_x_2097:
        /* <DEDUP_REMOVED lines=277> */
.L_x_2098:
        /* <DEDUP_REMOVED lines=16> */
.L_x_2100:
[----:B------:R-:W-:Y:S05]  /*14ca0*/  BSYNC B0 ;  /* 0x0000000000007941 */ /* 0x000fea0003800000 */
.L_x_2099:
        /* <DEDUP_REMOVED lines=17> */
.L_x_2102:
[----:B------:R-:W-:Y:S05]  /*14dc0*/  BSYNC B0 ;  /* 0x0000000000007941 */ /* 0x000fea0003800000 */
.L_x_2101:
        /* <DEDUP_REMOVED lines=35> */
.L_x_2104:
[----:B------:R-:W-:Y:S05]  /*15000*/  BSYNC B0 ;  /* 0x0000000000007941 */ /* 0x000fea0003800000 */
.L_x_2103:
        /* <DEDUP_REMOVED lines=38> */
.L_x_2109:
        /* <DEDUP_REMOVED lines=8> */
[----:B------:R-:W-:Y:S02]  /*152f0*/  ISETP.GE.U32.AND P0, PT, R6, UR8, PT ;  /* 0x0000000806007c0c */ /* 0x000fe4000bf06070 */
[----:B--2---:R-:W-:Y:S02]  /*15300*/  IADD3 R24, R29, R24, RZ ;  /* 0x000000181d187210 */ /* 0x004fe40007ffe0ff */
[----:B---3--:R-:W-:Y:S01]  /*15310*/  IADD3 R25, R0, R25, RZ ;  /* 0x0000001900197210 */ /* 0x008fe20007ffe0ff */
[----:B----4-:R-:W-:Y:S01]  /*15320*/  IMAD.IADD R26, R31, 0x1, R26 ;  /* 0x000000011f1a7824 */ /* 0x010fe200078e021a */
[----:B-----5:R-:W-:-:S07]  /*15330*/  IADD3 R27, R28, R27, RZ ;  /* 0x0000001b1c1b7210 */ /* 0x020fce0007ffe0ff */
[----:B------:R-:W-:Y:S05]  /*15340*/  @!P0 BRA `(.L_x_2109) ;  /* 0xfffffffc00c88947 */ /* 0x000fea000383ffff */
[----:B------:R-:W-:Y:S05]  /*15350*/  BSYNC B1 ;  /* 0x0000000000017941 */ /* 0x000fea0003800000 */
.L_x_2108:
[----:B------:R-:W-:Y:S05]  /*15360*/  BRA `(.L_x_2107) ;  /* 0x0000000000747947 */ /* 0x000fea0003800000 */
.L_x_2106:
        /* <DEDUP_REMOVED lines=15> */
.L_x_2110:
[----:B------:R-:W-:-:S04]  /*15460*/  IMAD.IADD R6, R0, 0x1, R23 ;  /* 0x0000000100067824 */ /* 0x000fc800078e0217 */
[----:B-1----:R-:W-:-:S04]  /*15470*/  IMAD R7, R6, R32, R17 ;  /* 0x0000002006077224 */ /* 0x002fc800078e0211 */
[----:B--2---:R-:W-:-:S05]  /*15480*/  IMAD.WIDE.U32 R6, R7, 0x10, R4 ;  /* 0x0000001007067825 */ /* 0x004fca00078e0004 */
[----:B------:R-:W2:Y:S04]  /*15490*/  LDG.E R29, desc[UR60][R6.64] ;  /* 0x0000003c061d7981 */ /* 0x000ea8000c1e1900 */
[----:B------:R-:W4:Y:S04]  /*154a0*/  LDG.E R28, desc[UR60][R6.64+0x4] ;  /* 0x0000043c061c7981 */ /* 0x000f28000c1e1900 */
[----:B------:R-:W5:Y:S04]  /*154b0*/  LDG.E R31, desc[UR60][R6.64+0x8] ;  /* 0x0000083c061f7981 */ /* 0x000f68000c1e1900 */
[----:B------:R-:W5:Y:S01]  /*154c0*/  LDG.E R30, desc[UR60][R6.64+0xc] ;  /* 0x00000c3c061e7981 */ /* 0x000f62000c1e1900 */
[----:B---3--:R-:W-:-:S04]  /*154d0*/  IADD3 R23, R34, R23, RZ ;  /* 0x0000001722177210 */ /* 0x008fc80007ffe0ff */
[----:B------:R-:W-:Y:S02]  /*154e0*/  ISETP.GE.U32.AND P0, PT, R23, UR7, PT ;  /* 0x0000000717007c0c */ /* 0x000fe4000bf06070 */
[----:B--2---:R-:W-:Y:S01]  /*154f0*/  IADD3 R24, R29, R24, RZ ;  /* 0x000000181d187210 */ /* 0x004fe20007ffe0ff */
[----:B----4-:R-:W-:Y:S01]  /*15500*/  IMAD.IADD R25, R28, 0x1, R25 ;  /* 0x000000011c197824 */ /* 0x010fe200078e0219 */
[----:B-----5:R-:W-:Y:S02]  /*15510*/  IADD3 R26, R31, R26, RZ ;  /* 0x0000001a1f1a7210 */ /* 0x020fe40007ffe0ff */
[----:B------:R-:W-:-:S07]  /*15520*/  IADD3 R27, R30, R27, RZ ;  /* 0x0000001b1e1b7210 */ /* 0x000fce0007ffe0ff */
[----:B------:R-:W-:Y:S05]  /*15530*/  @!P0 BRA `(.L_x_2110) ;  /* 0xfffffffc00c88947 */ /* 0x000fea000383ffff */
.L_x_2107:
[----:B------:R-:W-:Y:S05]  /*15540*/  BSYNC B0 ;  /* 0x0000000000007941 */ /* 0x000fea0003800000 */
.L_x_2105:
        /* <DEDUP_REMOVED lines=13> */
.L_x_2112:
[----:B------:R-:W-:Y:S01]  /*15620*/  IADD3 R4, R2, R23, RZ ;  /* 0x0000001702047210 */ /* 0x000fe20007ffe0ff */
[----:B------:R-:W-:Y:S03]  /*15630*/  BAR.SYNC.DEFER_BLOCKING 0x0 ;  /* 0x0000000000007b1d */ /* 0x000fe60000010000 */
[----:B------:R-:W-:-:S04]  /*15640*/  ISETP.GE.U32.AND P0, PT, R4, UR6, PT ;  /* 0x0000000604007c0c */ /* 0x000fc8000bf06070 */
[----:B------:R-:W-:-:S13]  /*15650*/  ISETP.GE.U32.OR P0, PT, R2, R23, P0 ;  /* 0x000000170200720c */ /* 0x000fda0000706470 */
[----:B------:R-:W-:-:S05]  /*15660*/  @!P0 IMAD R4, R4, R28, R17 ;  /* 0x0000001c04048224 */ /* 0x000fca00078e0211 */
[----:B------:R-:W-:-:S06]  /*15670*/  @!P0 LEA R4, R4, UR4, 0x4 ;  /* 0x0000000404048c11 */ /* 0x000fcc000f8e20ff */
        /* <DEDUP_REMOVED lines=9> */
.L_x_2111:
        /* <DEDUP_REMOVED lines=11> */
.L_x_2115:
[----:B------:R-:W-:Y:S01]  /*157c0*/  IMAD.IADD R4, R17, 0x1, R2 ;  /* 0x0000000111047824 */ /* 0x000fe200078e0202 */
[----:B------:R-:W-:Y:S04]  /*157d0*/  BAR.SYNC.DEFER_BLOCKING 0x0 ;  /* 0x0000000000007b1d */ /* 0x000fe80000010000 */
[----:B------:R-:W-:-:S04]  /*157e0*/  ISETP.GE.U32.AND P0, PT, R4, R28, PT ;  /* 0x0000001c0400720c */ /* 0x000fc80003f06070 */
[----:B------:R-:W-:-:S13]  /*157f0*/  ISETP.GE.U32.OR P0, PT, R17, R2, P0 ;  /* 0x000000021100720c */ /* 0x000fda0000706470 */
[----:B------:R-:W-:Y:S02]  /*15800*/  @!P0 LEA R4, R2, R0, 0x4 ;  /* 0x0000000002048211 */ /* 0x000fe400078e20ff */
[----:B------:R-:W-:-:S04]  /*15810*/  SHF.R.S32.HI R2, RZ, 0x1, R2 ;  /* 0x00000001ff027819 */ /* 0x000fc80000011402 */
[----:B------:R-:W1:Y:S02]  /*15820*/  @!P0 LDS.128 R4, [R4] ;  /* 0x0000000004048984 */ /* 0x000e640000000c00 */
[----:B-123--:R-:W-:Y:S01]  /*15830*/  @!P0 IADD3 R24, R24, R4, RZ ;  /* 0x0000000418188210 */ /* 0x00efe20007ffe0ff */
[----:B------:R-:W-:Y:S01]  /*15840*/  @!P0 IMAD.IADD R25, R25, 0x1, R5 ;  /* 0x0000000119198824 */ /* 0x000fe200078e0205 */
[----:B------:R-:W-:Y:S02]  /*15850*/  @!P0 IADD3 R26, R26, R6, RZ ;  /* 0x000000061a1a8210 */ /* 0x000fe40007ffe0ff */
[----:B------:R-:W-:-:S05]  /*15860*/  @!P0 IADD3 R27, R27, R7, RZ ;  /* 0x000000071b1b8210 */ /* 0x000fca0007ffe0ff */
[----:B------:R3:W-:Y:S01]  /*15870*/  @!P0 STS.128 [R0], R24 ;  /* 0x0000001800008388 */ /* 0x0007e20000000c00 */
[----:B------:R-:W-:-:S13]  /*15880*/  ISETP.GE.AND P0, PT, R2, 0x20, PT ;  /* 0x000000200200780c */ /* 0x000fda0003f06270 */
[----:B------:R-:W-:Y:S05]  /*15890*/  @P0 BRA `(.L_x_2115) ;  /* 0xfffffffc00c80947 */ /* 0x000fea000383ffff */
[----:B------:R-:W-:-:S07]  /*158a0*/  IMAD.MOV.U32 R2, RZ, RZ, 0x20 ;  /* 0x00000020ff027424 */ /* 0x000fce00078e00ff */
.L_x_2114:
[----:B------:R-:W-:Y:S01]  /*158b0*/  BAR.SYNC.DEFER_BLOCKING 0x0 ;  /* 0x0000000000007b1d */ /* 0x000fe20000010000 */
[----:B------:R-:W-:-:S13]  /*158c0*/  ISETP.GE.AND P0, PT, R2, 0x2, PT ;  /* 0x000000020200780c */ /* 0x000fda0003f06270 */
[----:B------:R-:W-:Y:S05]  /*158d0*/  @!P0 BRA `(.L_x_2113) ;  /* 0x0000000000308947 */ /* 0x000fea0003800000 */
[----:B------:R-:W-:-:S07]  /*158e0*/  MOV R5, 0x1 ;  /* 0x0000000100057802 */ /* 0x000fce0000000f00 */
.L_x_2116:
[----:B------:R-:W4:Y:S04]  /*158f0*/  SHFL.DOWN PT, R7, R24, R5, 0x1f ;  /* 0x08001f0518077589 */ /* 0x000f2800000e0000 */
[----:B-123--:R-:W1:Y:S04]  /*15900*/  SHFL.DOWN PT, R0, R25, R5, 0x1f ;  /* 0x08001f0519007589 */ /* 0x00ee6800000e0000 */
[----:B------:R-:W2:Y:S04]  /*15910*/  SHFL.DOWN PT, R17, R26, R5, 0x1f ;  /* 0x08001f051a117589 */ /* 0x000ea800000e0000 */
[----:B------:R3:W5:Y:S02]  /*15920*/  SHFL.DOWN PT, R4, R27, R5, 0x1f ;  /* 0x08001f051b047589 */ /* 0x00076400000e0000 */
[----:B---3--:R-:W-:Y:S01]  /*15930*/  SHF.L.U32 R5, R5, 0x1, RZ ;  /* 0x0000000105057819 */ /* 0x008fe200000006ff */
[----:B----4-:R-:W-:-:S03]  /*15940*/  IMAD.IADD R24, R7, 0x1, R24 ;  /* 0x0000000107187824 */ /* 0x010fc600078e0218 */
[----:B------:R-:W-:Y:S02]  /*15950*/  ISETP.GE.AND P0, PT, R5, R2, PT ;  /* 0x000000020500720c */ /* 0x000fe40003f06270 */
[----:B-1----:R-:W-:Y:S02]  /*15960*/  IADD3 R25, R0, R25, RZ ;  /* 0x0000001900197210 */ /* 0x002fe40007ffe0ff */
[----:B--2---:R-:W-:Y:S01]  /*15970*/  IADD3 R26, R17, R26, RZ ;  /* 0x0000001a111a7210 */ /* 0x004fe20007ffe0ff */
[----:B-----5:R-:W-:-:S08]  /*15980*/  IMAD.IADD R27, R4, 0x1, R27 ;  /* 0x00000001041b7824 */ /* 0x020fd000078e021b */
[----:B------:R-:W-:Y:S05]  /*15990*/  @!P0 BRA `(.L_x_2116) ;  /* 0xfffffffc00d48947 */ /* 0x000fea000383ffff */
.L_x_2113:
        /* <DEDUP_REMOVED lines=13> */
[----:B----4-:R-:W-:-:S02]  /*15a70*/  IADD3 R24, R24, R3, RZ ;  /* 0x0000000318187210 */ /* 0x010fc40007ffe0ff */
[----:B--2---:R-:W-:Y:S01]  /*15a80*/  IADD3 R25, R25, R0, RZ ;  /* 0x0000000019197210 */ /* 0x004fe20007ffe0ff */
[----:B---3--:R-:W-:Y:S01]  /*15a90*/  IMAD.IADD R26, R26, 0x1, R5 ;  /* 0x000000011a1a7824 */ /* 0x008fe200078e0205 */
[----:B-----5:R-:W-:-:S07]  /*15aa0*/  IADD3 R27, R27, R2, RZ ;  /* 0x000000021b1b7210 */ /* 0x020fce0007ffe0ff */
.L_x_2118:
[----:B------:R-:W-:Y:S05]  /*15ab0*/  @!P1 BRA `(.L_x_2119) ;  /* 0x00000004008c9947 */ /* 0x000fea0003800000 */
[----:B------:R-:W4:Y:S01]  /*15ac0*/  LDC R28, c[0x0][0x624] ;  /* 0x00018900ff1c7b82 */ /* 0x000f220000000800 */
[----:B------:R-:W-:Y:S02]  /*15ad0*/  ULDC UR4, c[0x0][0x210] ;  /* 0x0000840000047ab9 */ /* 0x000fe40000000800 */
[----:B------:R-:W-:Y:S01]  /*15ae0*/  IMAD R17, R24, UR4, RZ ;  /* 0x0000000418117c24 */ /* 0x000fe2000f8e02ff */
        /* <DEDUP_REMOVED lines=19> */
.L_x_2120:
        /* <DEDUP_REMOVED lines=24> */
.L_x_2121:
[----:B------:R-:W-:Y:S01]  /*15da0*/  ULDC.64 UR4, c[0x0][0x5f0] ;  /* 0x00017c0000047ab9 */ /* 0x000fe20000000a00 */
[----:B------:R-:W-:Y:S02]  /*15db0*/  ISETP.NE.AND P6, PT, R28, 0x1, PT ;  /* 0x000000011c00780c */ /* 0x000fe40003fc5270 */
[----:B------:R-:W-:Y:S01]  /*15dc0*/  IADD3 R2, P0, R19, UR4, RZ ;  /* 0x0000000413027c10 */ /* 0x000fe2000ff1e0ff */
[----:B------:R-:W-:Y:S02]  /*15dd0*/  ULDC UR4, c[0x0][0x210] ;  /* 0x0000840000047ab9 */ /* 0x000fe40000000800 */
[----:B-1----:R-:W-:Y:S02]  /*15de0*/  IMAD R17, R26, UR4, RZ ;  /* 0x000000041a117c24 */ /* 0x002fe4000f8e02ff */
        /* <DEDUP_REMOVED lines=19> */
.L_x_2122:
        /* <DEDUP_REMOVED lines=24> */
.L_x_2123:
[----:B------:R-:W-:Y:S02]  /*160a0*/  ULDC.64 UR4, c[0x0][0x5f0] ;  /* 0x00017c0000047ab9 */ /* 0x000fe40000000a00 */
[----:B------:R-:W-:-:S04]  /*160b0*/  IADD3 R16, P0, R16, UR4, RZ ;  /* 0x0000000410107c10 */ /* 0x000fc8000ff1e0ff */
[----:B--2---:R-:W-:-:S05]  /*160c0*/  IADD3.X R17, RZ, UR5, RZ, P0, !PT ;  /* 0x00000005ff117c10 */ /* 0x004fca00087fe4ff */
[----:B------:R-:W-:Y:S01]  /*160d0*/  STG.E desc[UR60][R16.64], R27 ;  /* 0x0000001b10007986 */ /* 0x000fe2000c10193c */
[----:B------:R-:W-:Y:S05]  /*160e0*/  EXIT ;  /* 0x000000000000794d */ /* 0x000fea0003800000 */
.L_x_2119:
[----:B------:R-:W-:Y:S04]  /*160f0*/  STG.E desc[UR60][R8.64], R24 ;  /* 0x0000001808007986 */ /* 0x000fe8000c10193c */
[----:B------:R-:W-:Y:S04]  /*16100*/  STG.E desc[UR60][R8.64+0x4], R25 ;  /* 0x0000041908007986 */ /* 0x000fe8000c10193c */
[----:B------:R-:W-:Y:S04]  /*16110*/  STG.E desc[UR60][R8.64+0x8], R26 ;  /* 0x0000081a08007986 */ /* 0x000fe8000c10193c */
[----:B------:R-:W-:Y:S01]  /*16120*/  STG.E desc[UR60][R8.64+0xc], R27 ;  /* 0x00000c1b08007986 */ /* 0x000fe2000c10193c */
[----:B------:R-:W-:Y:S05]  /*16130*/  EXIT ;  /* 0x000000000000794d */ /* 0x000fea0003800000 */
.L_x_2117:
        /* <DEDUP_REMOVED lines=8> */
[----:B----4-:R-:W-:Y:S01]  /*161c0*/  IMAD.IADD R24, R24, 0x1, R3 ;  /* 0x0000000118187824 */ /* 0x010fe200078e0203 */
[----:B--2---:R-:W-:-:S02]  /*161d0*/  IADD3 R25, R25, R0, RZ ;  /* 0x0000000019197210 */ /* 0x004fc40007ffe0ff */
[----:B---3--:R-:W-:Y:S01]  /*161e0*/  IADD3 R26, R26, R5, RZ ;  /* 0x000000051a1a7210 */ /* 0x008fe20007ffe0ff */
[----:B-----5:R-:W-:-:S07]  /*161f0*/  IMAD.IADD R27, R27, 0x1, R2 ;  /* 0x000000011b1b7824 */ /* 0x020fce00078e0202 */
.L_x_2124:
        /* <DEDUP_REMOVED lines=23> */
.L_x_2126:
        /* <DEDUP_REMOVED lines=24> */
.L_x_2127:
[----:B------:R-:W-:Y:S01]  /*164f0*/  ULDC.64 UR4, c[0x0][0x5f0] ;  /* 0x00017c0000047ab9 */ /* 0x000fe20000000a00 */
[----:B------:R-:W-:Y:S02]  /*16500*/  ISETP.NE.AND P6, PT, R28, 0x1, PT ;  /* 0x000000011c00780c */ /* 0x000fe40003fc5270 */
[----:B------:R-:W-:Y:S01]  /*16510*/  IADD3 R2, P0, R19, UR4, RZ ;  /* 0x0000000413027c10 */ /* 0x000fe2000ff1e0ff */
[----:B------:R-:W-:Y:S02]  /*16520*/  ULDC UR4, c[0x0][0x210] ;  /* 0x0000840000047ab9 */ /* 0x000fe40000000800 */
[----:B-1----:R-:W-:Y:S01]  /*16530*/  IMAD R17, R26, UR4, RZ ;  /* 0x000000041a117c24 */ /* 0x002fe2000f8e02ff */
        /* <DEDUP_REMOVED lines=19> */
.L_x_2128:
        /* <DEDUP_REMOVED lines=24> */
.L_x_2129:
[----:B------:R-:W-:Y:S02]  /*167f0*/  ULDC.64 UR4, c[0x0][0x5f0] ;  /* 0x00017c0000047ab9 */ /* 0x000fe40000000a00 */
[----:B------:R-:W-:-:S04]  /*16800*/  IADD3 R16, P0, R16, UR4, RZ ;  /* 0x0000000410107c10 */ /* 0x000fc8000ff1e0ff */
[----:B--2---:R-:W-:-:S05]  /*16810*/  IADD3.X R17, RZ, UR5, RZ, P0, !PT ;  /* 0x00000005ff117c10 */ /* 0x004fca00087fe4ff */
[----:B------:R-:W-:Y:S01]  /*16820*/  STG.E desc[UR60][R16.64], R27 ;  /* 0x0000001b10007986 */ /* 0x000fe2000c10193c */
[----:B------:R-:W-:Y:S05]  /*16830*/  EXIT ;  /* 0x000000000000794d */ /* 0x000fea0003800000 */
.L_x_2125:
[----:B------:R-:W-:Y:S04]  /*16840*/  STG.E desc[UR60][R10.64], R24 ;  /* 0x000000180a007986 */ /* 0x000fe8000c10193c */
[----:B------:R-:W-:Y:S04]  /*16850*/  STG.E desc[UR60][R12.64], R25 ;  /* 0x000000190c007986 */ /* 0x000fe8000c10193c */
[----:B------:R-:W-:Y:S04]  /*16860*/  STG.E desc[UR60][R14.64], R26 ;  /* 0x0000001a0e007986 */ /* 0x000fe8000c10193c */
[----:B------:R-:W-:Y:S01]  /*16870*/  STG.E desc[UR60][R20.64], R27 ;  /* 0x0000001b14007986 */ /* 0x000fe2000c10193c */
[----:B------:R-:W-:Y:S05]  /*16880*/  EXIT ;  /* 0x000000000000794d */ /* 0x000fea0003800000 */
.L_x_2094:
        /* <DEDUP_REMOVED lines=23> */
[----:B--2---:R-:W-:Y:S01]  /*16a00*/  IADD3 R24, R24, R3, RZ ;  /* 0x0000000318187210 */ /* 0x004fe20007ffe0ff */
[----:B---3--:R-:W-:Y:S01]  /*16a10*/  IMAD.IADD R25, R25, 0x1, R0 ;  /* 0x0000000119197824 */ /* 0x008fe200078e0200 */
[----:B----4-:R-:W-:-:S02]  /*16a20*/  IADD3 R26, R26, R5, RZ ;  /* 0x000000051a1a7210 */ /* 0x010fc40007ffe0ff */
[----:B-----5:R-:W-:-:S07]  /*16a30*/  IADD3 R27, R27, R2, RZ ;  /* 0x000000021b1b7210 */ /* 0x020fce0007ffe0ff */
.L_x_2131:
        /* <DEDUP_REMOVED lines=23> */
.L_x_2133:
        /* <DEDUP_REMOVED lines=24> */
.L_x_2134:
        /* <DEDUP_REMOVED lines=24> */
.L_x_2135:
        /* <DEDUP_REMOVED lines=24> */
.L_x_2136:
[----:B------:R-:W-:Y:S02]  /*17030*/  ULDC.64 UR4, c[0x0][0x5f0] ;  /* 0x00017c0000047ab9 */ /* 0x000fe40000000a00 */
[----:B------:R-:W-:-:S05]  /*17040*/  IADD3 R16, P0, R16, UR4, RZ ;  /* 0x0000000410107c10 */ /* 0x000fca000ff1e0ff */
[----:B--2---:R-:W-:-:S05]  /*17050*/  IMAD.X R17, RZ, RZ, UR5, P0 ;  /* 0x00000005ff117e24 */ /* 0x004fca00080e06ff */
[----:B------:R-:W-:Y:S01]  /*17060*/  STG.E desc[UR60][R16.64], R27 ;  /* 0x0000001b10007986 */ /* 0x000fe2000c10193c */
[----:B------:R-:W-:Y:S05]  /*17070*/  EXIT ;  /* 0x000000000000794d */ /* 0x000fea0003800000 */
.L_x_2132:
[----:B------:R-:W-:Y:S04]  /*17080*/  STG.E desc[UR60][R8.64], R24 ;  /* 0x0000001808007986 */ /* 0x000fe8000c10193c */
[----:B------:R-:W-:Y:S04]  /*17090*/  STG.E desc[UR60][R8.64+0x4], R25 ;  /* 0x0000041908007986 */ /* 0x000fe8000c10193c */
[----:B------:R-:W-:Y:S04]  /*170a0*/  STG.E desc[UR60][R8.64+0x8], R26 ;  /* 0x0000081a08007986 */ /* 0x000fe8000c10193c */
[----:B------:R-:W-:Y:S01]  /*170b0*/  STG.E desc[UR60][R8.64+0xc], R27 ;  /* 0x00000c1b08007986 */ /* 0x000fe2000c10193c */
[----:B------:R-:W-:Y:S05]  /*170c0*/  EXIT ;  /* 0x000000000000794d */ /* 0x000fea0003800000 */
.L_x_2130:
        /* <DEDUP_REMOVED lines=8> */
[----:B--2---:R-:W-:-:S02]  /*17150*/  IADD3 R24, R24, R3, RZ ;  /* 0x0000000318187210 */ /* 0x004fc40007ffe0ff */
[----:B---3--:R-:W-:Y:S01]  /*17160*/  IADD3 R25, R25, R0, RZ ;  /* 0x0000000019197210 */ /* 0x008fe20007ffe0ff */
[----:B----4-:R-:W-:Y:S01]  /*17170*/  IMAD.IADD R26, R26, 0x1, R9 ;  /* 0x000000011a1a7824 */ /* 0x010fe200078e0209 */
[----:B-----5:R-:W-:-:S07]  /*17180*/  IADD3 R27, R27, R2, RZ ;  /* 0x000000021b1b7210 */ /* 0x020fce0007ffe0ff */
.L_x_2137:
        /* <DEDUP_REMOVED lines=23> */
.L_x_2139:
        /* <DEDUP_REMOVED lines=24> */
.L_x_2140:
        /* <DEDUP_REMOVED lines=24> */
.L_x_2141:
        /* <DEDUP_REMOVED lines=24> */
.L_x_2142:
[----:B------:R-:W-:Y:S02]  /*17780*/  ULDC.64 UR4, c[0x0][0x5f0] ;  /* 0x00017c0000047ab9 */ /* 0x000fe40000000a00 */
[----:B------:R-:W-:-:S04]  /*17790*/  IADD3 R16, P0, R16, UR4, RZ ;  /* 0x0000000410107c10 */ /* 0x000fc8000ff1e0ff */
[----:B--2---:R-:W-:-:S05]  /*177a0*/  IADD3.X R17, RZ, UR5, RZ, P0, !PT ;  /* 0x00000005ff117c10 */ /* 0x004fca00087fe4ff */
[----:B------:R-:W-:Y:S01]  /*177b0*/  STG.E desc[UR60][R16.64], R27 ;  /* 0x0000001b10007986 */ /* 0x000fe2000c10193c */
[----:B------:R-:W-:Y:S05]  /*177c0*/  EXIT ;  /* 0x000000000000794d */ /* 0x000fea0003800000 */
.L_x_2138:
[----:B------:R-:W-:Y:S04]  /*177d0*/  STG.E desc[UR60][R4.64], R24 ;  /* 0x0000001804007986 */ /* 0x000fe8000c10193c */
[----:B------:R-:W-:Y:S04]  /*177e0*/  STG.E desc[UR60][R6.64], R25 ;  /* 0x0000001906007986 */ /* 0x000fe8000c10193c */
[----:B------:R-:W-:Y:S04]  /*177f0*/  STG.E desc[UR60][R10.64], R26 ;  /* 0x0000001a0a007986 */ /* 0x000fe8000c10193c */
[----:B------:R-:W-:Y:S01]  /*17800*/  STG.E desc[UR60][R12.64], R27 ;  /* 0x0000001b0c007986 */ /* 0x000fe2000c10193c */
[----:B------:R-:W-:Y:S05]  /*17810*/  EXIT ;  /* 0x000000000000794d */ /* 0x000fea0003800000 */
.L_x_2143:
        /* <DEDUP_REMOVED lines=14> */
.L_x_8257:


//--------------------- .text._ZN2at6native13reduce_kernelILi512ELi1ENS0_8ReduceOpIaNS0_7MeanOpsIaaaaEEjaLi4ELi4EEEEEvT1_ --------------------------
	.section	.text._ZN2at6native13reduce_kernelILi512ELi1ENS0_8ReduceOpIaNS0_7MeanOpsIaaaaEEjaLi4ELi4EEEEEvT1_,"ax",@progbits
	.align	128
        .global         _ZN2at6native13reduce_kernelILi512ELi1ENS0_8ReduceOpIaNS0_7MeanOpsIaaaaEEjaLi4ELi4EEEEEvT1_
        .type           _ZN2at6native13reduce_kernelILi512ELi1ENS0_8ReduceOpIaNS0_7MeanOpsIaaaaEEjaLi4ELi4EEEEEvT1_,@function
        .size           _ZN2at6native13reduce_kernelILi512ELi1ENS0_8ReduceOpIaNS0_7MeanOpsIaaaaEEjaLi4ELi4EEEEEvT1_,(.L_x_8258 - _ZN2at6native13reduce_kernelILi512ELi1ENS0_8ReduceOpIaNS0_7MeanOpsIaaaaEEjaLi4ELi4EEEEEvT1_)
        .other          _ZN2at6native13reduce_kernelILi512ELi1ENS0_8ReduceOpIaNS0_7MeanOpsIaaaaEEjaLi4ELi4EEEEEvT1_,@"STO_CUDA_ENTRY STV_DEFAULT"
_ZN2at6native13reduce_kernelILi512ELi1ENS0_8ReduceOpIaNS0_7MeanOpsIaaaaEEjaLi4ELi4EEEEEvT1_:
.text._ZN2at6native13reduce_kernelILi512ELi1ENS0_8ReduceOpIaNS0_7MeanOpsIaaaaEEjaLi4ELi4EEEEEvT1_:
        /* <DEDUP_REMOVED lines=286> */
.L_x_2144:
        /* <DEDUP_REMOVED lines=21> */
[----:B------:R-:W-:Y:S02]  /*1330*/  MOV R8, RZ ;  /* 0x000000ff00087202 */ /* 0x000fe40000000f00 */
[----:B------:R-:W-:-:S13]  /*1340*/  ISETP.NE.AND P0, PT, RZ, UR4, PT ;  /* 0x00000004ff007c0c */ /* 0x000fda000bf05270 */
[----:B------:R-:W-:Y:S05]  /*1350*/  @!P0 BRA `(.L_x_2147) ;  /* 0x0000000400808947 */ /* 0x000fea0003800000 */
[----:B------:R-:W0:Y:S01]  /*1360*/  LDC R6, c[0x0][0x5e0] ;  /* 0x00017800ff067b82 */ /* 0x000e220000000800 */
[----:B------:R-:W-:Y:S01]  /*1370*/  ULDC UR4, c[0x0][0x218] ;  /* 0x0000860000047ab9 */ /* 0x000fe20000000800 */
[----:B------:R-:W-:Y:S01]  /*1380*/  BSSY B1, `(.L_x_2148) ;  /* 0x0000026000017945 */ /* 0x000fe20003800000 */
[----:B------:R-:W-:-:S05]  /*1390*/  MOV R5, UR4 ;  /* 0x0000000400057c02 */ /* 0x000fca0008000f00 */
[----:B------:R-:W1:Y:S01]  /*13a0*/  LDC.U8 R11, c[0x0][0x211] ;  /* 0x00008440ff0b7b82 */ /* 0x000e620000000000 */
[----:B0-----:R-:W-:-:S05]  /*13b0*/  IMAD.IADD R2, R7, 0x1, R6 ;  /* 0x0000000107027824 */ /* 0x001fca00078e0206 */
[----:B------:R-:W-:Y:S02]  /*13c0*/  LOP3.LUT P0, R13, R2, 0x3, RZ, 0xc0, !PT ;  /* 0x00000003020d7812 */ /* 0x000fe4000780c0ff */
[----:B-1----:R-:W-:-:S11]  /*13d0*/  PRMT R4, R11, 0x7610, R4 ;  /* 0x000076100b047816 */ /* 0x002fd60000000004 */
[----:B------:R-:W-:Y:S05]  /*13e0*/  @!P0 BRA `(.L_x_2149) ;  /* 0x00000000007c8947 */ /* 0x000fea0003800000 */
[C---:B------:R-:W-:Y:S01]  /*13f0*/  ISETP.GE.U32.AND P0, PT, R20.reuse, R13, PT ;  /* 0x0000000d1400720c */ /* 0x040fe20003f06070 */
[----:B------:R-:W-:Y:S01]  /*1400*/  IMAD.MOV R12, RZ, RZ, -R13 ;  /* 0x000000ffff0c7224 */ /* 0x000fe200078e0a0d */
[----:B------:R-:W-:Y:S02]  /*1410*/  BSSY B2, `(.L_x_2150) ;  /* 0x0000019000027945 */ /* 0x000fe40003800000 */
[----:B------:R-:W-:Y:S02]  /*1420*/  ISETP.GT.U32.OR P0, PT, R20, 0x3, !P0 ;  /* 0x000000031400780c */ /* 0x000fe40004704470 */
[----:B------:R-:W-:-:S11]  /*1430*/  SHF.R.S32.HI R17, RZ, 0x1f, R12 ;  /* 0x0000001fff117819 */ /* 0x000fd6000001140c */
        /* <DEDUP_REMOVED lines=11> */
.L_x_2153:
[----:B------:R-:W-:Y:S05]  /*14f0*/  BSYNC B3 ;  /* 0x0000000000037941 */ /* 0x000fea0003800000 */
.L_x_2152:
[----:B------:R-:W-:-:S04]  /*1500*/  PRMT R2, R2, 0x9910, RZ ;  /* 0x0000991002027816 */ /* 0x000fc800000000ff */
[----:B------:R-:W-:-:S13]  /*1510*/  ISETP.NE.AND P0, PT, R2, RZ, PT ;  /* 0x000000ff0200720c */ /* 0x000fda0003f05270 */
[----:B------:R-:W-:Y:S05]  /*1520*/  @!P0 BRA `(.L_x_2151) ;  /* 0x00000000001c8947 */ /* 0x000fea0003800000 */
[----:B------:R-:W-:Y:S01]  /*1530*/  IADD3 R2, P0, P1, R12, R7, R20 ;  /* 0x000000070c027210 */ /* 0x000fe2000791e014 */
[----:B------:R-:W-:-:S03]  /*1540*/  ULDC UR4, c[0x0][0x5e4] ;  /* 0x0001790000047ab9 */ /* 0x000fc60000000800 */
[----:B------:R-:W-:Y:S02]  /*1550*/  IADD3 R2, P2, R2, R6, RZ ;  /* 0x0000000602027210 */ /* 0x000fe40007f5e0ff */
[----:B------:R-:W-:-:S04]  /*1560*/  IADD3.X R3, R17, R8, RZ, P0, P1 ;  /* 0x0000000811037210 */ /* 0x000fc800007e24ff */
[----:B------:R-:W-:-:S06]  /*1570*/  IADD3.X R3, R3, UR4, RZ, P2, !PT ;  /* 0x0000000403037c10 */ /* 0x000fcc00097fe4ff */
[----:B------:R-:W2:Y:S02]  /*1580*/  LDG.E.U8 R3, desc[UR36][R2.64] ;  /* 0x0000002402037981 */ /* 0x000ea4000c1e1100 */
[----:B--2---:R-:W-:-:S07]  /*1590*/  IMAD.IADD R4, R4, 0x1, R3 ;  /* 0x0000000104047824 */ /* 0x004fce00078e0203 */
.L_x_2151:
[----:B------:R-:W-:Y:S05]  /*15a0*/  BSYNC B2 ;  /* 0x0000000000027941 */ /* 0x000fea0003800000 */
.L_x_2150:
[----:B------:R-:W-:Y:S02]  /*15b0*/  IADD3 R7, P0, P1, R7, 0x4, R12 ;  /* 0x0000000407077810 */ /* 0x000fe4000791e00c */
[----:B------:R-:W-:Y:S02]  /*15c0*/  IADD3 R5, R13, -0x4, R10 ;  /* 0xfffffffc0d057810 */ /* 0x000fe40007ffe00a */
[----:B------:R-:W-:-:S09]  /*15d0*/  IADD3.X R8, R8, RZ, R17, P0, P1 ;  /* 0x000000ff08087210 */ /* 0x000fd200007e2411 */
.L_x_2149:
[----:B------:R-:W-:Y:S05]  /*15e0*/  BSYNC B1 ;  /* 0x0000000000017941 */ /* 0x000fea0003800000 */
.L_x_2148:
[----:B------:R-:W-:Y:S01]  /*15f0*/  LEA R2, R21, 0x3, 0x2 ;  /* 0x0000000315027811 */ /* 0x000fe200078e10ff */
[----:B------:R-:W-:Y:S01]  /*1600*/  ULDC UR4, c[0x0][0x5e4] ;  /* 0x0001790000047ab9 */ /* 0x000fe20000000800 */
[----:B------:R-:W-:Y:S01]  /*1610*/  BSSY B1, `(.L_x_2154) ;  /* 0x000001b000017945 */ /* 0x000fe20003800000 */
[----:B------:R-:W-:Y:S02]  /*1620*/  ISETP.NE.AND P2, PT, RZ, UR28, PT ;  /* 0x0000001cff007c0c */ /* 0x000fe4000bf45270 */
[----:B------:R-:W-:Y:S02]  /*1630*/  ISETP.GE.U32.AND P0, PT, R2, R5, PT ;  /* 0x000000050200720c */ /* 0x000fe40003f06070 */
[----:B------:R-:W-:Y:S02]  /*1640*/  IADD3 R2, P1, R7, R6, RZ ;  /* 0x0000000607027210 */ /* 0x000fe40007f3e0ff */
[----:B------:R-:W-:Y:S02]  /*1650*/  ISETP.NE.AND P3, PT, R9, RZ, PT ;  /* 0x000000ff0900720c */ /* 0x000fe40003f65270 */
[----:B------:R-:W-:-:S02]  /*1660*/  IADD3.X R3, R8, UR4, RZ, P1, !PT ;  /* 0x0000000408037c10 */ /* 0x000fc40008ffe4ff */
[C---:B------:R-:W-:Y:S02]  /*1670*/  PRMT R6, R11.reuse, 0x7610, R6 ;  /* 0x000076100b067816 */ /* 0x040fe40000000006 */
[C---:B------:R-:W-:Y:S02]  /*1680*/  PRMT R7, R11.reuse, 0x7610, R7 ;  /* 0x000076100b077816 */ /* 0x040fe40000000007 */
[----:B------:R-:W-:Y:S01]  /*1690*/  PRMT R10, R11, 0x7610, R10 ;  /* 0x000076100b0a7816 */ /* 0x000fe2000000000a */
[----:B------:R-:W-:Y:S06]  /*16a0*/  @P0 BRA `(.L_x_2155) ;  /* 0x0000000000440947 */ /* 0x000fec0003800000 */
[C---:B------:R-:W-:Y:S02]  /*16b0*/  PRMT R7, R6.reuse, 0x7610, R7 ;  /* 0x0000761006077816 */ /* 0x040fe40000000007 */
[----:B------:R-:W-:-:S07]  /*16c0*/  PRMT R10, R6, 0x7610, R10 ;  /* 0x00007610060a7816 */ /* 0x000fce000000000a */
.L_x_2156:
[----:B------:R-:W-:Y:S01]  /*16d0*/  IMAD.WIDE.U32 R12, R21, 0x4, R2 ;  /* 0x00000004150c7825 */ /* 0x000fe200078e0002 */
[----:B------:R-:W-:-:S05]  /*16e0*/  ULDC UR4, c[0x0][0x220] ;  /* 0x0000880000047ab9 */ /* 0x000fca0000000800 */
[----:B------:R-:W2:Y:S01]  /*16f0*/  LDG.E R12, desc[UR36][R12.64] ;  /* 0x000000240c0c7981 */ /* 0x000ea2000c1e1900 */
[----:B------:R-:W-:-:S04]  /*1700*/  IADD3 R21, R21, UR4, RZ ;  /* 0x0000000415157c10 */ /* 0x000fc8000fffe0ff */
[----:B------:R-:W-:-:S04]  /*1710*/  LEA R8, R21, 0x3, 0x2 ;  /* 0x0000000315087811 */ /* 0x000fc800078e10ff */
[----:B------:R-:W-:Y:S02]  /*1720*/  ISETP.GE.U32.AND P0, PT, R8, R5, PT ;  /* 0x000000050800720c */ /* 0x000fe40003f06070 */
[C---:B--2---:R-:W-:Y:S02]  /*1730*/  PRMT R11, R12.reuse, 0x7770, RZ ;  /* 0x000077700c0b7816 */ /* 0x044fe400000000ff */
[C---:B------:R-:W-:Y:S02]  /*1740*/  PRMT R8, R12.reuse, 0x7772, RZ ;  /* 0x000077720c087816 */ /* 0x040fe400000000ff */
[C---:B------:R-:W-:Y:S01]  /*1750*/  PRMT R17, R12.reuse, 0x7771, RZ ;  /* 0x000077710c117816 */ /* 0x040fe200000000ff */
[----:B------:R-:W-:Y:S01]  /*1760*/  IMAD.IADD R4, R11, 0x1, R4 ;  /* 0x000000010b047824 */ /* 0x000fe200078e0204 */
[----:B------:R-:W-:Y:S01]  /*1770*/  PRMT R19, R12, 0x7773, RZ ;  /* 0x000077730c137816 */ /* 0x000fe200000000ff */
[----:B------:R-:W-:Y:S01]  /*1780*/  IMAD.IADD R7, R8, 0x1, R7 ;  /* 0x0000000108077824 */ /* 0x000fe200078e0207 */
[----:B------:R-:W-:-:S02]  /*1790*/  IADD3 R10, R17, R10, RZ ;  /* 0x0000000a110a7210 */ /* 0x000fc40007ffe0ff */
[----:B------:R-:W-:Y:S01]  /*17a0*/  IADD3 R6, R19, R6, RZ ;  /* 0x0000000613067210 */ /* 0x000fe20007ffe0ff */
[----:B------:R-:W-:Y:S06]  /*17b0*/  @!P0 BRA `(.L_x_2156) ;  /* 0xfffffffc00c48947 */ /* 0x000fec000383ffff */
.L_x_2155:
[----:B------:R-:W-:Y:S05]  /*17c0*/  BSYNC B1 ;  /* 0x0000000000017941 */ /* 0x000fea0003800000 */
.L_x_2154:
        /* <DEDUP_REMOVED lines=8> */
.L_x_2158:
[----:B------:R-:W-:Y:S05]  /*1850*/  BSYNC B1 ;  /* 0x0000000000017941 */ /* 0x000fea0003800000 */
.L_x_2157:
        /* <DEDUP_REMOVED lines=8> */
[----:B------:R-:W-:-:S04]  /*18e0*/  IADD3 R2, P0, R11, R2, RZ ;  /* 0x000000020b027210 */ /* 0x000fc80007f1e0ff */
[----:B------:R-:W-:-:S06]  /*18f0*/  LEA.HI.X.SX32 R3, R11, R3, 0x1, P0 ;  /* 0x000000030b037211 */ /* 0x000fcc00000f0eff */
[----:B------:R-:W2:Y:S02]  /*1900*/  LDG.E.U8 R3, desc[UR36][R2.64] ;  /* 0x0000002402037981 */ /* 0x000ea4000c1e1100 */
[----:B--2---:R-:W-:-:S07]  /*1910*/  IMAD.IADD R4, R4, 0x1, R3 ;  /* 0x0000000104047824 */ /* 0x004fce00078e0203 */
.L_x_2160:
[----:B------:R-:W-:Y:S05]  /*1920*/  BSYNC B1 ;  /* 0x0000000000017941 */ /* 0x000fea0003800000 */
.L_x_2159:
[----:B------:R-:W-:-:S04]  /*1930*/  IADD3 R7, R7, R10, R4 ;  /* 0x0000000a07077210 */ /* 0x000fc80007ffe004 */
[----:B------:R-:W-:Y:S01]  /*1940*/  IADD3 R7, R7, R6, RZ ;  /* 0x0000000607077210 */ /* 0x000fe20007ffe0ff */
[----:B------:R-:W-:Y:S06]  /*1950*/  BRA `(.L_x_2146) ;  /* 0x0000009400c07947 */ /* 0x000fec0003800000 */
.L_x_2147:
[----:B------:R-:W0:Y:S08]  /*1960*/  LDC R11, c[0x0][0x254] ;  /* 0x00009500ff0b7b82 */ /* 0x000e300000000800 */
[----:B------:R-:W1:Y:S01]  /*1970*/  LDC R22, c[0x0][0x384] ;  /* 0x0000e100ff167b82 */ /* 0x000e620000000800 */
[----:B0-----:R-:W-:Y:S02]  /*1980*/  ISETP.NE.AND P0, PT, R11, 0x1, PT ;  /* 0x000000010b00780c */ /* 0x001fe40003f05270 */
[----:B-1----:R-:W-:-:S13]  /*1990*/  ISETP.EQ.AND P1, PT, R22, 0x1, PT ;  /* 0x000000011600780c */ /* 0x002fda0003f22270 */
[----:B------:R-:W-:Y:S05]  /*19a0*/  @!P0 BRA P1, `(.L_x_2161) ;  /* 0x0000009000488947 */ /* 0x000fea0000800000 */
[----:B------:R-:W-:Y:S01]  /*19b0*/  ULDC UR5, c[0x0][0x220] ;  /* 0x0000880000057ab9 */ /* 0x000fe20000000800 */
[----:B------:R-:W-:Y:S01]  /*19c0*/  ULDC.U8 UR4, c[0x0][0x211] ;  /* 0x0000844000047ab9 */ /* 0x000fe20000000000 */
[----:B------:R-:W-:Y:S01]  /*19d0*/  IMAD.U32 R6, RZ, RZ, UR5 ;  /* 0x00000005ff067e24 */ /* 0x000fe2000f8e00ff */
[----:B------:R-:W-:Y:S01]  /*19e0*/  MOV R4, UR4 ;  /* 0x0000000400047c02 */ /* 0x000fe20008000f00 */
[--C-:B------:R-:W-:Y:S02]  /*19f0*/  IMAD.MOV.U32 R5, RZ, RZ, R21.reuse ;  /* 0x000000ffff057224 */ /* 0x100fe400078e0015 */
[----:B------:R-:W-:Y:S01]  /*1a00*/  IMAD R3, R6, 0x3, R21 ;  /* 0x0000000306037824 */ /* 0x000fe200078e0215 */
[----:B------:R-:W-:Y:S06]  /*1a10*/  @!P0 BRA `(.L_x_2162) ;  /* 0x0000008800b08947 */ /* 0x000fec0003800000 */
[----:B------:R-:W-:Y:S01]  /*1a20*/  ISETP.GE.U32.AND P0, PT, R3, R10, PT ;  /* 0x0000000a0300720c */ /* 0x000fe20003f06070 */
[----:B------:R-:W-:Y:S01]  /*1a30*/  BSSY B1, `(.L_x_2163) ;  /* 0x0000430000017945 */ /* 0x000fe20003800000 */
[C---:B------:R-:W-:Y:S02]  /*1a40*/  PRMT R2, R4.reuse, 0x7610, R2 ;  /* 0x0000761004027816 */ /* 0x040fe40000000002 */
[C---:B------:R-:W-:Y:S02]  /*1a50*/  PRMT R3, R4.reuse, 0x7610, R3 ;  /* 0x0000761004037816 */ /* 0x040fe40000000003 */
[----:B------:R-:W-:-:S07]  /*1a60*/  PRMT R0, R4, 0x7610, R0 ;  /* 0x0000761004007816 */ /* 0x000fce0000000000 */
[----:B------:R-:W-:Y:S05]  /*1a70*/  @P0 BRA `(.L_x_2164) ;  /* 0x0000004000ac0947 */ /* 0x000fea0003800000 */
[----:B------:R-:W0:Y:S01]  /*1a80*/  LDC R16, c[0x0][0x254] ;  /* 0x00009500ff107b82 */ /* 0x000e220000000800 */
[----:B------:R-:W-:Y:S01]  /*1a90*/  BSSY B2, `(.L_x_2165) ;  /* 0x0000428000027945 */ /* 0x000fe20003800000 */
[----:B------:R-:W-:Y:S02]  /*1aa0*/  ISETP.NE.AND P0, PT, R11, RZ, PT ;  /* 0x000000ff0b00720c */ /* 0x000fe40003f05270 */
[C---:B------:R-:W-:Y:S02]  /*1ab0*/  PRMT R2, R4.reuse, 0x7610, R2 ;  /* 0x0000761004027816 */ /* 0x040fe40000000002 */
[C---:B------:R-:W-:Y:S02]  /*1ac0*/  PRMT R3, R4.reuse, 0x7610, R3 ;  /* 0x0000761004037816 */ /* 0x040fe40000000003 */
[----:B------:R-:W-:-:S07]  /*1ad0*/  PRMT R0, R4, 0x7610, R0 ;  /* 0x0000761004007816 */ /* 0x000fce0000000000 */
.L_x_2170:
        /* <DEDUP_REMOVED lines=51> */
[----:B--2---:R-:W-:Y:S09]  /*1e10*/  @!P0 BRA `(.L_x_2166) ;  /* 0x0000000c00cc8947 */ /* 0x004ff20003800000 */
[----:B------:R-:W-:Y:S01]  /*1e20*/  MOV R10, RZ ;  /* 0x000000ff000a7202 */ /* 0x000fe20000000f00 */
[----:B------:R-:W-:Y:S01]  /*1e30*/  IMAD.MOV.U32 R11, RZ, RZ, R5 ;  /* 0x000000ffff0b7224 */ /* 0x000fe200078e0005 */
[----:B0-----:R-:W-:-:S03]  /*1e40*/  ISETP.NE.AND P1, PT, R16, 0x2, PT ;  /* 0x000000021000780c */ /* 0x001fc60003f25270 */
        /* <DEDUP_REMOVED lines=240> */
.L_x_2166:
[----:B------:R-:W-:Y:S02]  /*2d50*/  ULDC UR38, c[0x0][0x220] ;  /* 0x0000880000267ab9 */ /* 0x000fe40000000800 */
[----:B------:R-:W-:Y:S01]  /*2d60*/  IMAD.U32 R6, RZ, RZ, UR38 ;  /* 0x00000026ff067e24 */ /* 0x000fe2000f8e00ff */
[----:B------:R-:W-:Y:S02]  /*2d70*/  ULDC.64 UR38, c[0x0][0x5e0] ;  /* 0x0001780000267ab9 */ /* 0x000fe40000000a00 */
[----:B------:R-:W-:-:S04]  /*2d80*/  IADD3 R22, P1, P2, R22, UR38, R7 ;  /* 0x0000002616167c10 */ /* 0x000fc8000fa3e007 */
[----:B------:R-:W-:-:S06]  /*2d90*/  IADD3.X R23, RZ, UR39, R8, P1, P2 ;  /* 0x00000027ff177c10 */ /* 0x000fcc0008fe4408 */
[----:B------:R1:W5:Y:S01]  /*2da0*/  LDG.E.U8 R23, desc[UR36][R22.64] ;  /* 0x0000002416177981 */ /* 0x000362000c1e1100 */
[----:B------:R-:W-:Y:S01]  /*2db0*/  IADD3 R5, R5, R6, RZ ;  /* 0x0000000605057210 */ /* 0x000fe20007ffe0ff */
[----:B------:R-:W-:Y:S06]  /*2dc0*/  @!P0 BRA `(.L_x_2167) ;  /* 0x0000000c00cc8947 */ /* 0x000fec0003800000 */
[----:B------:R-:W-:Y:S01]  /*2dd0*/  MOV R11, R5 ;  /* 0x00000005000b7202 */ /* 0x000fe20000000f00 */
[----:B------:R-:W-:Y:S01]  /*2de0*/  IMAD.MOV.U32 R10, RZ, RZ, RZ ;  /* 0x000000ffff0a7224 */ /* 0x000fe200078e00ff */
[----:B0-----:R-:W-:-:S03]  /*2df0*/  ISETP.NE.AND P1, PT, R16, 0x2, PT ;  /* 0x000000021000780c */ /* 0x001fc60003f25270 */
[----:B------:R-:W-:-:S05]  /*2e00*/  IMAD.HI.U32 R10, R5, UR31, R10 ;  /* 0x0000001f050a7c27 */ /* 0x000fca000f8e000a */
[----:B------:R-:W-:Y:S01]  /*2e10*/  SHF.R.U32.HI R11, RZ, UR34, R10 ;  /* 0x00000022ff0b7c19 */ /* 0x000fe2000801160a */
[----:B------:R-:W-:-:S03]  /*2e20*/  IMAD.MOV.U32 R10, RZ, RZ, RZ ;  /* 0x000000ffff0a7224 */ /* 0x000fc600078e00ff */
[C---:B------:R-:W-:Y:S01]  /*2e30*/  IADD3 R12, -R11.reuse, RZ, RZ ;  /* 0x000000ff0b0c7210 */ /* 0x040fe20007ffe1ff */
[----:B------:R-:W-:-:S05]  /*2e40*/  IMAD.HI.U32 R10, R11, UR32, R10 ;  /* 0x000000200b0a7c27 */ /* 0x000fca000f8e000a */
        /* <DEDUP_REMOVED lines=225> */
[----:B-1----:R-:W1:Y:S08]  /*3c60*/  @P1 LDC R22, c[0x0][0x380] ;  /* 0x0000e000ff161b82 */ /* 0x002e700000000800 */
        /* <DEDUP_REMOVED lines=9> */
.L_x_2167:
[----:B------:R-:W-:-:S04]  /*3d00*/  IADD3 R10, P1, P2, R18, UR38, R7 ;  /* 0x00000026120a7c10 */ /* 0x000fc8000fa3e007 */
[----:B------:R-:W-:-:S05]  /*3d10*/  IADD3.X R11, RZ, UR39, R8, P1, P2 ;  /* 0x00000027ff0b7c10 */ /* 0x000fca0008fe4408 */
[----:B-1----:R1:W5:Y:S01]  /*3d20*/  LDG.E.U8 R22, desc[UR36][R10.64] ;  /* 0x000000240a167981 */ /* 0x002362000c1e1100 */
        /* <DEDUP_REMOVED lines=248> */
.L_x_2168:
[----:B------:R-:W-:-:S04]  /*4cb0*/  IADD3 R24, P1, P2, R24, UR38, R7 ;  /* 0x0000002618187c10 */ /* 0x000fc8000fa3e007 */
[----:B------:R-:W-:-:S05]  /*4cc0*/  IADD3.X R25, RZ, UR39, R8, P1, P2 ;  /* 0x00000027ff197c10 */ /* 0x000fca0008fe4408 */
[----:B------:R2:W5:Y:S01]  /*4cd0*/  LDG.E.U8 R21, desc[UR36][R24.64] ;  /* 0x0000002418157981 */ /* 0x000562000c1e1100 */
[----:B------:R-:W-:Y:S01]  /*4ce0*/  IADD3 R5, R5, R6, RZ ;  /* 0x0000000605057210 */ /* 0x000fe20007ffe0ff */
        /* <DEDUP_REMOVED lines=235> */
[----:B--2---:R-:W1:Y:S08]  /*5ba0*/  @P1 LDC R24, c[0x0][0x380] ;  /* 0x0000e000ff181b82 */ /* 0x004e700000000800 */
        /* <DEDUP_REMOVED lines=9> */
.L_x_2169:
[----:B------:R-:W-:Y:S01]  /*5c40*/  IADD3 R18, P1, P2, R18, UR38, R7 ;  /* 0x0000002612127c10 */ /* 0x000fe2000fa3e007 */
[----:B------:R-:W-:-:S03]  /*5c50*/  ULDC UR4, c[0x0][0x218] ;  /* 0x0000860000047ab9 */ /* 0x000fc60000000800 */
[----:B------:R-:W-:-:S06]  /*5c60*/  IADD3.X R19, RZ, UR39, R8, P1, P2 ;  /* 0x00000027ff137c10 */ /* 0x000fcc0008fe4408 */
[----:B------:R-:W3:Y:S01]  /*5c70*/  LDG.E.U8 R19, desc[UR36][R18.64] ;  /* 0x0000002412137981 */ /* 0x000ee2000c1e1100 */
[----:B------:R-:W-:Y:S01]  /*5c80*/  IADD3 R5, R5, R6, RZ ;  /* 0x0000000605057210 */ /* 0x000fe20007ffe0ff */
[----:B-1----:R-:W-:Y:S01]  /*5c90*/  IMAD.U32 R10, RZ, RZ, UR4 ;  /* 0x00000004ff0a7e24 */ /* 0x002fe2000f8e00ff */
[----:B-----5:R-:W-:Y:S01]  /*5ca0*/  IADD3 R0, R23, R0, RZ ;  /* 0x0000000017007210 */ /* 0x020fe20007ffe0ff */
[----:B------:R-:W-:Y:S01]  /*5cb0*/  IMAD.IADD R3, R22, 0x1, R3 ;  /* 0x0000000116037824 */ /* 0x000fe200078e0203 */
[----:B------:R-:W-:Y:S01]  /*5cc0*/  IADD3 R2, R21, R2, RZ ;  /* 0x0000000215027210 */ /* 0x000fe20007ffe0ff */
[----:B------:R-:W-:-:S05]  /*5cd0*/  IMAD R11, R6, 0x3, R5 ;  /* 0x00000003060b7824 */ /* 0x000fca00078e0205 */
[----:B------:R-:W-:Y:S01]  /*5ce0*/  ISETP.GE.U32.AND P1, PT, R11, R10, PT ;  /* 0x0000000a0b00720c */ /* 0x000fe20003f26070 */
[----:B---3--:R-:W-:-:S12]  /*5cf0*/  IMAD.IADD R4, R19, 0x1, R4 ;  /* 0x0000000113047824 */ /* 0x008fd800078e0204 */
[----:B------:R-:W-:Y:S05]  /*5d00*/  @!P1 BRA `(.L_x_2170) ;  /* 0xffffffbc00749947 */ /* 0x000fea000383ffff */
[----:B------:R-:W-:Y:S05]  /*5d10*/  BSYNC B2 ;  /* 0x0000000000027941 */ /* 0x000fea0003800000 */
.L_x_2165:
[----:B------:R-:W-:-:S07]  /*5d20*/  PRMT R18, R19, 0x7610, R18 ;  /* 0x0000761013127816 */ /* 0x000fce0000000012 */
.L_x_2164:
[----:B------:R-:W-:Y:S05]  /*5d30*/  BSYNC B1 ;  /* 0x0000000000017941 */ /* 0x000fea0003800000 */
.L_x_2163:
        /* <DEDUP_REMOVED lines=254> */
[----:B--2---:R-:W-:-:S05]  /*6d20*/  IMAD.HI.U32 R24, R13, UR7, R12 ;  /* 0x000000070d187c27 */ /* 0x004fca000f8e000c */
        /* <DEDUP_REMOVED lines=25> */
.L_x_2173:
[----:B0-----:R-:W0:Y:S02]  /*6ec0*/  LDC.64 R16, c[0x0][0x5e0] ;  /* 0x00017800ff107b82 */ /* 0x001e240000000a00 */
[----:B0-----:R-:W-:-:S04]  /*6ed0*/  IADD3 R12, P2, P3, R19, R16, R7 ;  /* 0x00000010130c7210 */ /* 0x001fc80007b5e007 */
[----:B------:R-:W-:-:S05]  /*6ee0*/  IADD3.X R13, RZ, R17, R8, P2, P3 ;  /* 0x00000011ff0d7210 */ /* 0x000fca00017e6408 */
[----:B------:R1:W5:Y:S01]  /*6ef0*/  LDG.E.U8 R23, desc[UR36][R12.64] ;  /* 0x000000240c177981 */ /* 0x000362000c1e1100 */
[----:B--2---:R-:W-:-:S04]  /*6f00*/  IADD3 R25, R5, R6, RZ ;  /* 0x0000000605197210 */ /* 0x004fc80007ffe0ff */
[----:B------:R-:W-:-:S13]  /*6f10*/  ISETP.GE.U32.AND P2, PT, R25, R10, PT ;  /* 0x0000000a1900720c */ /* 0x000fda0003f46070 */
[----:B-1----:R-:W-:Y:S05]  /*6f20*/  @P2 BRA `(.L_x_2172) ;  /* 0x0000003400142947 */ /* 0x002fea0003800000 */
[----:B------:R-:W-:Y:S01]  /*6f30*/  IMAD.MOV.U32 R19, RZ, RZ, RZ ;  /* 0x000000ffff137224 */ /* 0x000fe200078e00ff */
        /* <DEDUP_REMOVED lines=261> */
[----:B------:R-:W-:-:S03]  /*7f90*/  @P2 MOV R26, RZ ;  /* 0x000000ff001a2202 */ /* 0x000fc60000000f00 */
[----:B------:R-:W-:-:S04]  /*7fa0*/  IMAD.MOV R28, RZ, RZ, -R27 ;  /* 0x000000ffff1c7224 */ /* 0x000fc800078e0a1b */
[----:B------:R-:W1:Y:S01]  /*7fb0*/  @P2 LDC R22, c[0x0][0x3e4] ;  /* 0x0000f900ff162b82 */ /* 0x000e620000000800 */
[----:B------:R-:W-:Y:S01]  /*7fc0*/  IMAD R28, R28, UR4, R29 ;  /* 0x000000041c1c7c24 */ /* 0x000fe2000f8e021d */
[----:B------:R-:W-:-:S03]  /*7fd0*/  ULDC UR4, c[0x0][0x3e0] ;  /* 0x0000f80000047ab9 */ /* 0x000fc60000000800 */
[----:B------:R-:W-:Y:S02]  /*7fe0*/  IMAD R19, R28, UR4, R19 ;  /* 0x000000041c137c24 */ /* 0x000fe4000f8e0213 */
[----:B0-----:R-:W-:Y:S02]  /*7ff0*/  @P2 IMAD.HI.U32 R13, R27, R13, R26 ;  /* 0x0000000d1b0d2227 */ /* 0x001fe400078e001a */
[----:B------:R-:W0:Y:S03]  /*8000*/  @P2 LDC R26, c[0x0][0x380] ;  /* 0x0000e000ff1a2b82 */ /* 0x000e260000000800 */
[----:B0-----:R-:W-:-:S05]  /*8010*/  @P2 SHF.R.U32.HI R13, RZ, R26, R13 ;  /* 0x0000001aff0d2219 */ /* 0x001fca000001160d */
[----:B------:R-:W-:-:S04]  /*8020*/  @P2 IMAD.MOV R13, RZ, RZ, -R13 ;  /* 0x000000ffff0d2224 */ /* 0x000fc800078e0a0d */
[----:B------:R-:W-:-:S04]  /*8030*/  @P2 IMAD R12, R12, R13, R27 ;  /* 0x0000000d0c0c2224 */ /* 0x000fc800078e021b */
[----:B-1----:R-:W-:-:S07]  /*8040*/  @P2 IMAD R19, R12, R22, R19 ;  /* 0x000000160c132224 */ /* 0x002fce00078e0213 */
.L_x_2174:
[----:B------:R-:W-:-:S04]  /*8050*/  IADD3 R12, P2, P3, R19, R16, R7 ;  /* 0x00000010130c7210 */ /* 0x000fc80007b5e007 */
[----:B------:R-:W-:-:S05]  /*8060*/  IADD3.X R13, RZ, R17, R8, P2, P3 ;  /* 0x00000011ff0d7210 */ /* 0x000fca00017e6408 */
[----:B------:R1:W5:Y:S01]  /*8070*/  LDG.E.U8 R22, desc[UR36][R12.64] ;  /* 0x000000240c167981 */ /* 0x000362000c1e1100 */
[----:B------:R-:W-:-:S04]  /*8080*/  IADD3 R25, R25, R6, RZ ;  /* 0x0000000619197210 */ /* 0x000fc80007ffe0ff */
        /* <DEDUP_REMOVED lines=272> */
[----:B-1----:R-:W-:-:S05]  /*9190*/  @P2 SHF.R.U32.HI R13, RZ, R21, R13 ;  /* 0x00000015ff0d2219 */ /* 0x002fca000001160d */
[----:B------:R-:W-:-:S04]  /*91a0*/  @P2 IMAD.MOV R13, RZ, RZ, -R13 ;  /* 0x000000ffff0d2224 */ /* 0x000fc800078e0a0d */
[----:B------:R-:W-:-:S04]  /*91b0*/  @P2 IMAD R12, R12, R13, R27 ;  /* 0x0000000d0c0c2224 */ /* 0x000fc800078e021b */
[----:B0-----:R-:W-:-:S07]  /*91c0*/  @P2 IMAD R19, R12, R26, R19 ;  /* 0x0000001a0c132224 */ /* 0x001fce00078e0213 */
.L_x_2175:
        /* <DEDUP_REMOVED lines=272> */
[----:B------:R-:W-:-:S05]  /*a2d0*/  IADD3 R19, -R27, RZ, RZ ;  /* 0x000000ff1b137210 */ /* 0x000fca0007ffe1ff */
[----:B------:R-:W-:Y:S01]  /*a2e0*/  IMAD R13, R19, UR4, R13 ;  /* 0x00000004130d7c24 */ /* 0x000fe2000f8e020d */
[----:B------:R-:W-:Y:S01]  /*a2f0*/  ULDC UR4, c[0x0][0x3e0] ;  /* 0x0000f80000047ab9 */ /* 0x000fe20000000800 */
[----:B-1----:R-:W-:Y:S02]  /*a300*/  @P1 SHF.R.U32.HI R12, RZ, R25, R12 ;  /* 0x00000019ff0c1219 */ /* 0x002fe4000001160c */
[----:B------:R-:W-:-:S03]  /*a310*/  IMAD R24, R13, UR4, R24 ;  /* 0x000000040d187c24 */ /* 0x000fc6000f8e0218 */
[----:B------:R-:W-:-:S04]  /*a320*/  @P1 IMAD.MOV R19, RZ, RZ, -R12 ;  /* 0x000000ffff131224 */ /* 0x000fc800078e0a0c */
[----:B------:R-:W-:-:S04]  /*a330*/  @P1 IMAD R18, R18, R19, R27 ;  /* 0x0000001312121224 */ /* 0x000fc800078e021b */
[----:B--2---:R-:W-:-:S07]  /*a340*/  @P1 IMAD R24, R18, R11, R24 ;  /* 0x0000000b12181224 */ /* 0x004fce00078e0218 */
.L_x_2176:
[----:B------:R-:W-:-:S04]  /*a350*/  IADD3 R16, P1, P2, R24, R16, R7 ;  /* 0x0000001018107210 */ /* 0x000fc80007a3e007 */
[----:B------:R-:W-:-:S05]  /*a360*/  IADD3.X R17, RZ, R17, R8, P1, P2 ;  /* 0x00000011ff117210 */ /* 0x000fca0000fe4408 */
[----:B------:R1:W5:Y:S04]  /*a370*/  LDG.E.U8 R18, desc[UR36][R16.64] ;  /* 0x0000002410127981 */ /* 0x000368000c1e1100 */
.L_x_2172:
[----:B------:R-:W-:Y:S05]  /*a380*/  BSYNC B1 ;  /* 0x0000000000017941 */ /* 0x000fea0003800000 */
.L_x_2171:
[----:B------:R-:W-:Y:S04]  /*a390*/  BSSY B1, `(.L_x_2177) ;  /* 0x0000010000017945 */ /* 0x000fe80003800000 */
[----:B------:R-:W-:Y:S05]  /*a3a0*/  @P0 BRA `(.L_x_2178) ;  /* 0x0000000000380947 */ /* 0x000fea0003800000 */
[----:B------:R-:W-:Y:S01]  /*a3b0*/  IADD3 R5, R5, R6, RZ ;  /* 0x0000000605057210 */ /* 0x000fe20007ffe0ff */
[----:B-----5:R-:W-:-:S03]  /*a3c0*/  IMAD.IADD R0, R0, 0x1, R23 ;  /* 0x0000000100007824 */ /* 0x020fc600078e0217 */
[----:B------:R-:W-:-:S13]  /*a3d0*/  ISETP.GE.U32.AND P0, PT, R5, R10, PT ;  /* 0x0000000a0500720c */ /* 0x000fda0003f06070 */
[----:B------:R-:W-:Y:S05]  /*a3e0*/  @P0 BRA `(.L_x_2178) ;  /* 0x0000000000280947 */ /* 0x000fea0003800000 */
[----:B------:R-:W-:Y:S02]  /*a3f0*/  IADD3 R5, R5, R6, RZ ;  /* 0x0000000605057210 */ /* 0x000fe40007ffe0ff */
[----:B------:R-:W-:Y:S02]  /*a400*/  IADD3 R3, R3, R22, RZ ;  /* 0x0000001603037210 */ /* 0x000fe40007ffe0ff */
[----:B------:R-:W-:-:S13]  /*a410*/  ISETP.GE.U32.AND P0, PT, R5, R10, PT ;  /* 0x0000000a0500720c */ /* 0x000fda0003f06070 */
[----:B------:R-:W-:Y:S02]  /*a420*/  @!P0 IMAD.IADD R5, R5, 0x1, R6 ;  /* 0x0000000105058824 */ /* 0x000fe400078e0206 */
[----:B------:R-:W-:-:S03]  /*a430*/  @!P0 IMAD.IADD R21, R2, 0x1, R21 ;  /* 0x0000000102158824 */ /* 0x000fc600078e0215 */
[----:B------:R-:W-:Y:S02]  /*a440*/  @!P0 ISETP.GE.U32.AND P1, PT, R5, R10, PT ;  /* 0x0000000a0500820c */ /* 0x000fe40003f26070 */
[----:B------:R-:W-:Y:S02]  /*a450*/  @!P0 PRMT R2, R21, 0x7610, R2 ;  /* 0x0000761015028816 */ /* 0x000fe40000000002 */
[----:B------:R-:W-:-:S04]  /*a460*/  @!P0 SEL R5, R18, RZ, !P1 ;  /* 0x000000ff12058207 */ /* 0x000fc80004800000 */
[----:B------:R-:W-:-:S04]  /*a470*/  @!P0 IADD3 R5, R4, R5, RZ ;  /* 0x0000000504058210 */ /* 0x000fc80007ffe0ff */
[----:B------:R-:W-:-:S07]  /*a480*/  @!P0 PRMT R4, R5, 0x7610, R4 ;  /* 0x0000761005048816 */ /* 0x000fce0000000004 */
.L_x_2178:
[----:B------:R-:W-:Y:S05]  /*a490*/  BSYNC B1 ;  /* 0x0000000000017941 */ /* 0x000fea0003800000 */
.L_x_2177:
[----:B------:R-:W-:-:S05]  /*a4a0*/  IADD3 R3, R2, R3, R0 ;  /* 0x0000000302037210 */ /* 0x000fca0007ffe000 */
[----:B------:R-:W-:-:S05]  /*a4b0*/  IMAD.IADD R3, R3, 0x1, R4 ;  /* 0x0000000103037824 */ /* 0x000fca00078e0204 */
[----:B------:R-:W-:Y:S01]  /*a4c0*/  PRMT R7, R3, 0x7610, R7 ;  /* 0x0000761003077816 */ /* 0x000fe20000000007 */
[----:B------:R-:W-:Y:S06]  /*a4d0*/  BRA `(.L_x_2146) ;  /* 0x0000000800e07947 */ /* 0x000fec0003800000 */
.L_x_2162:
[----:B------:R-:W-:Y:S01]  /*a4e0*/  ISETP.GE.U32.AND P0, PT, R3, R10, PT ;  /* 0x0000000a0300720c */ /* 0x000fe20003f06070 */
[----:B------:R-:W-:Y:S01]  /*a4f0*/  BSSY B1, `(.L_x_2179) ;  /* 0x000002a000017945 */ /* 0x000fe20003800000 */
[C---:B------:R-:W-:Y:S02]  /*a500*/  PRMT R0, R4.reuse, 0x7610, R0 ;  /* 0x0000761004007816 */ /* 0x040fe40000000000 */
[C---:B------:R-:W-:Y:S02]  /*a510*/  PRMT R11, R4.reuse, 0x7610, R11 ;  /* 0x00007610040b7816 */ /* 0x040fe4000000000b */
[----:B------:R-:W-:-:S07]  /*a520*/  PRMT R21, R4, 0x7610, R21 ;  /* 0x0000761004157816 */ /* 0x000fce0000000015 */
[----:B------:R-:W-:Y:S05]  /*a530*/  @P0 BRA `(.L_x_2180) ;  /* 0x0000000000940947 */ /* 0x000fea0003800000 */
[----:B------:R-:W-:Y:S01]  /*a540*/  BSSY B2, `(.L_x_2181) ;  /* 0x0000020000027945 */ /* 0x000fe20003800000 */
[C---:B------:R-:W-:Y:S02]  /*a550*/  PRMT R0, R4.reuse, 0x7610, R0 ;  /* 0x0000761004007816 */ /* 0x040fe40000000000 */
[C---:B------:R-:W-:Y:S02]  /*a560*/  PRMT R11, R4.reuse, 0x7610, R11 ;  /* 0x00007610040b7816 */ /* 0x040fe4000000000b */
[----:B------:R-:W-:-:S07]  /*a570*/  PRMT R21, R4, 0x7610, R21 ;  /* 0x0000761004157816 */ /* 0x000fce0000000015 */
.L_x_2182:
[-C--:B------:R-:W-:Y:S01]  /*a580*/  IADD3 R3, R6, R5.reuse, RZ ;  /* 0x0000000506037210 */ /* 0x080fe20007ffe0ff */
[----:B------:R-:W-:Y:S01]  /*a590*/  IMAD R2, R22, R5, RZ ;  /* 0x0000000516027224 */ /* 0x000fe200078e02ff */
[----:B------:R-:W-:-:S03]  /*a5a0*/  ULDC.64 UR4, c[0x0][0x5e0] ;  /* 0x0001780000047ab9 */ /* 0x000fc60000000a00 */
[C---:B------:R-:W-:Y:S01]  /*a5b0*/  IMAD.IADD R13, R3.reuse, 0x1, R6 ;  /* 0x00000001030d7824 */ /* 0x040fe200078e0206 */
[--C-:B------:R-:W-:Y:S01]  /*a5c0*/  IADD3 R2, P0, P1, R2, UR4, R7.reuse ;  /* 0x0000000402027c10 */ /* 0x100fe2000f91e007 */
[-C--:B------:R-:W-:Y:S02]  /*a5d0*/  IMAD R12, R3, R22.reuse, RZ ;  /* 0x00000016030c7224 */ /* 0x080fe400078e02ff */
[C---:B------:R-:W-:Y:S01]  /*a5e0*/  IMAD R16, R13.reuse, R22, RZ ;  /* 0x000000160d107224 */ /* 0x040fe200078e02ff */
[----:B------:R-:W-:Y:S02]  /*a5f0*/  IADD3 R5, R13, R6, RZ ;  /* 0x000000060d057210 */ /* 0x000fe40007ffe0ff */
[--C-:B------:R-:W-:Y:S02]  /*a600*/  IADD3 R12, P2, P3, R12, UR4, R7.reuse ;  /* 0x000000040c0c7c10 */ /* 0x100fe4000fb5e007 */
[----:B------:R-:W-:Y:S01]  /*a610*/  IADD3.X R3, RZ, UR5, R8, P0, P1 ;  /* 0x00000005ff037c10 */ /* 0x000fe200087e2408 */
[----:B------:R-:W-:Y:S01]  /*a620*/  IMAD R18, R5, R22, RZ ;  /* 0x0000001605127224 */ /* 0x000fe200078e02ff */
[----:B------:R-:W-:-:S02]  /*a630*/  IADD3 R16, P0, P1, R16, UR4, R7 ;  /* 0x0000000410107c10 */ /* 0x000fc4000f91e007 */
[--C-:B------:R-:W-:Y:S01]  /*a640*/  IADD3.X R13, RZ, UR5, R8.reuse, P2, P3 ;  /* 0x00000005ff0d7c10 */ /* 0x100fe200097e6408 */
[----:B------:R-:W2:Y:S01]  /*a650*/  LDG.E.U8 R2, desc[UR36][R2.64] ;  /* 0x0000002402027981 */ /* 0x000ea2000c1e1100 */
[----:B------:R-:W-:Y:S02]  /*a660*/  IADD3 R18, P2, P3, R18, UR4, R7 ;  /* 0x0000000412127c10 */ /* 0x000fe4000fb5e007 */
[--C-:B------:R-:W-:Y:S01]  /*a670*/  IADD3.X R17, RZ, UR5, R8.reuse, P0, P1 ;  /* 0x00000005ff117c10 */ /* 0x100fe200087e2408 */
[----:B------:R-:W3:Y:S01]  /*a680*/  LDG.E.U8 R12, desc[UR36][R12.64] ;  /* 0x000000240c0c7981 */ /* 0x000ee2000c1e1100 */
[----:B------:R-:W-:-:S04]  /*a690*/  IADD3.X R19, RZ, UR5, R8, P2, P3 ;  /* 0x00000005ff137c10 */ /* 0x000fc800097e6408 */
[----:B------:R-:W4:Y:S04]  /*a6a0*/  LDG.E.U8 R17, desc[UR36][R16.64] ;  /* 0x0000002410117981 */ /* 0x000f28000c1e1100 */
[----:B------:R-:W5:Y:S01]  /*a6b0*/  LDG.E.U8 R23, desc[UR36][R18.64] ;  /* 0x0000002412177981 */ /* 0x000f62000c1e1100 */
[----:B------:R-:W-:-:S04]  /*a6c0*/  IMAD.IADD R5, R5, 0x1, R6 ;  /* 0x0000000105057824 */ /* 0x000fc800078e0206 */
[----:B------:R-:W-:-:S05]  /*a6d0*/  IMAD R25, R6, 0x3, R5 ;  /* 0x0000000306197824 */ /* 0x000fca00078e0205 */
[----:B------:R-:W-:Y:S02]  /*a6e0*/  ISETP.GE.U32.AND P0, PT, R25, R10, PT ;  /* 0x0000000a1900720c */ /* 0x000fe40003f06070 */
[----:B--2---:R-:W-:Y:S01]  /*a6f0*/  IADD3 R21, R2, R21, RZ ;  /* 0x0000001502157210 */ /* 0x004fe20007ffe0ff */
[----:B---3--:R-:W-:Y:S01]  /*a700*/  IMAD.IADD R11, R12, 0x1, R11 ;  /* 0x000000010c0b7824 */ /* 0x008fe200078e020b */
[----:B----4-:R-:W-:Y:S01]  /*a710*/  IADD3 R0, R17, R0, RZ ;  /* 0x0000000011007210 */ /* 0x010fe20007ffe0ff */
[----:B-----5:R-:W-:-:S08]  /*a720*/  IMAD.IADD R4, R23, 0x1, R4 ;  /* 0x0000000117047824 */ /* 0x020fd000078e0204 */
[----:B------:R-:W-:Y:S05]  /*a730*/  @!P0 BRA `(.L_x_2182) ;  /* 0xfffffffc00908947 */ /* 0x000fea000383ffff */
[----:B------:R-:W-:Y:S05]  /*a740*/  BSYNC B2 ;  /* 0x0000000000027941 */ /* 0x000fea0003800000 */
.L_x_2181:
[----:B------:R-:W-:Y:S02]  /*a750*/  PRMT R19, R17, 0x7610, R19 ;  /* 0x0000761011137816 */ /* 0x000fe40000000013 */
[----:B------:R-:W-:Y:S02]  /*a760*/  PRMT R16, R2, 0x7610, R16 ;  /* 0x0000761002107816 */ /* 0x000fe40000000010 */
[----:B------:R-:W-:Y:S02]  /*a770*/  PRMT R18, R12, 0x7610, R18 ;  /* 0x000076100c127816 */ /* 0x000fe40000000012 */
[----:B------:R-:W-:-:S07]  /*a780*/  PRMT R17, R23, 0x7610, R17 ;  /* 0x0000761017117816 */ /* 0x000fce0000000011 */
.L_x_2180:
[----:B------:R-:W-:Y:S05]  /*a790*/  BSYNC B1 ;  /* 0x0000000000017941 */ /* 0x000fea0003800000 */
.L_x_2179:
[----:B------:R-:W-:Y:S01]  /*a7a0*/  ISETP.GE.U32.AND P0, PT, R5, R10, PT ;  /* 0x0000000a0500720c */ /* 0x000fe20003f06070 */
[----:B------:R-:W-:-:S12]  /*a7b0*/  BSSY B1, `(.L_x_2183) ;  /* 0x000001b000017945 */ /* 0x000fd80003800000 */
[----:B------:R-:W-:Y:S05]  /*a7c0*/  @P0 BRA `(.L_x_2184) ;  /* 0x0000000000640947 */ /* 0x000fea0003800000 */
[----:B------:R-:W0:Y:S01]  /*a7d0*/  LDC.64 R2, c[0x0][0x5e0] ;  /* 0x00017800ff027b82 */ /* 0x000e220000000a00 */
[----:B------:R-:W-:-:S05]  /*a7e0*/  IMAD R12, R5, R22, RZ ;  /* 0x00000016050c7224 */ /* 0x000fca00078e02ff */
[----:B0-----:R-:W-:-:S04]  /*a7f0*/  IADD3 R12, P1, P2, R12, R2, R7 ;  /* 0x000000020c0c7210 */ /* 0x001fc80007a3e007 */
[----:B------:R-:W-:-:S05]  /*a800*/  IADD3.X R13, RZ, R3, R8, P1, P2 ;  /* 0x00000003ff0d7210 */ /* 0x000fca0000fe4408 */
[----:B------:R0:W5:Y:S01]  /*a810*/  LDG.E.U8 R16, desc[UR36][R12.64] ;  /* 0x000000240c107981 */ /* 0x000162000c1e1100 */
[----:B------:R-:W-:-:S04]  /*a820*/  IADD3 R23, R5, R6, RZ ;  /* 0x0000000605177210 */ /* 0x000fc80007ffe0ff */
[----:B------:R-:W-:-:S13]  /*a830*/  ISETP.GE.U32.AND P1, PT, R23, R10, PT ;  /* 0x0000000a1700720c */ /* 0x000fda0003f26070 */
[----:B0-----:R-:W-:Y:S05]  /*a840*/  @P1 BRA `(.L_x_2184) ;  /* 0x0000000000441947 */ /* 0x001fea0003800000 */
[----:B------:R-:W-:-:S05]  /*a850*/  IMAD R12, R23, R22, RZ ;  /* 0x00000016170c7224 */ /* 0x000fca00078e02ff */
[----:B------:R-:W-:-:S04]  /*a860*/  IADD3 R12, P1, P2, R12, R2, R7 ;  /* 0x000000020c0c7210 */ /* 0x000fc80007a3e007 */
[----:B------:R-:W-:-:S05]  /*a870*/  IADD3.X R13, RZ, R3, R8, P1, P2 ;  /* 0x00000003ff0d7210 */ /* 0x000fca0000fe4408 */
[----:B------:R0:W5:Y:S01]  /*a880*/  LDG.E.U8 R18, desc[UR36][R12.64] ;  /* 0x000000240c127981 */ /* 0x000162000c1e1100 */
[----:B------:R-:W-:-:S05]  /*a890*/  IMAD.IADD R23, R23, 0x1, R6 ;  /* 0x0000000117177824 */ /* 0x000fca00078e0206 */
[----:B------:R-:W-:-:S13]  /*a8a0*/  ISETP.GE.U32.AND P1, PT, R23, R10, PT ;  /* 0x0000000a1700720c */ /* 0x000fda0003f26070 */
[----:B0-----:R-:W-:Y:S05]  /*a8b0*/  @P1 BRA `(.L_x_2184) ;  /* 0x0000000000281947 */ /* 0x001fea0003800000 */
[C---:B------:R-:W-:Y:S01]  /*a8c0*/  IADD3 R13, R23.reuse, R6, RZ ;  /* 0x00000006170d7210 */ /* 0x040fe20007ffe0ff */
[----:B------:R-:W-:-:S03]  /*a8d0*/  IMAD R12, R23, R22, RZ ;  /* 0x00000016170c7224 */ /* 0x000fc600078e02ff */
[----:B------:R-:W-:Y:S02]  /*a8e0*/  ISETP.GE.U32.AND P1, PT, R13, R10, PT ;  /* 0x0000000a0d00720c */ /* 0x000fe40003f26070 */
[----:B------:R-:W-:-:S11]  /*a8f0*/  IADD3 R12, P2, P3, R12, R2, R7 ;  /* 0x000000020c0c7210 */ /* 0x000fd60007b5e007 */
[----:B------:R-:W-:Y:S01]  /*a900*/  @!P1 IMAD R22, R13, R22, RZ ;  /* 0x000000160d169224 */ /* 0x000fe200078e02ff */
[----:B------:R-:W-:-:S04]  /*a910*/  IADD3.X R13, RZ, R3, R8, P2, P3 ;  /* 0x00000003ff0d7210 */ /* 0x000fc800017e6408 */
[----:B------:R-:W-:Y:S01]  /*a920*/  @!P1 IADD3 R2, P4, P5, R22, R2, R7 ;  /* 0x0000000216029210 */ /* 0x000fe20007d9e007 */
[----:B------:R0:W5:Y:S03]  /*a930*/  LDG.E.U8 R19, desc[UR36][R12.64] ;  /* 0x000000240c137981 */ /* 0x000166000c1e1100 */
[----:B------:R-:W-:-:S05]  /*a940*/  @!P1 IADD3.X R3, RZ, R3, R8, P4, P5 ;  /* 0x00000003ff039210 */ /* 0x000fca00027ea408 */
[----:B------:R0:W5:Y:S04]  /*a950*/  @!P1 LDG.E.U8 R17, desc[UR36][R2.64] ;  /* 0x0000002402119981 */ /* 0x000168000c1e1100 */
.L_x_2184:
[----:B------:R-:W-:Y:S05]  /*a960*/  BSYNC B1 ;  /* 0x0000000000017941 */ /* 0x000fea0003800000 */
.L_x_2183:
[----:B------:R-:W-:Y:S04]  /*a970*/  BSSY B1, `(.L_x_2185) ;  /* 0x0000011000017945 */ /* 0x000fe80003800000 */
[----:B------:R-:W-:Y:S05]  /*a980*/  @P0 BRA `(.L_x_2186) ;  /* 0x00000000003c0947 */ /* 0x000fea0003800000 */
[----:B0-----:R-:W-:Y:S01]  /*a990*/  IMAD.IADD R3, R5, 0x1, R6 ;  /* 0x0000000105037824 */ /* 0x001fe200078e0206 */
[----:B-----5:R-:W-:-:S04]  /*a9a0*/  IADD3 R16, R21, R16, RZ ;  /* 0x0000001015107210 */ /* 0x020fc80007ffe0ff */
[----:B------:R-:W-:Y:S02]  /*a9b0*/  ISETP.GE.U32.AND P0, PT, R3, R10, PT ;  /* 0x0000000a0300720c */ /* 0x000fe40003f06070 */
[----:B------:R-:W-:-:S11]  /*a9c0*/  PRMT R21, R16, 0x7610, R21 ;  /* 0x0000761010157816 */ /* 0x000fd60000000015 */
[----:B------:R-:W-:Y:S05]  /*a9d0*/  @P0 BRA `(.L_x_2186) ;  /* 0x0000000000280947 */ /* 0x000fea0003800000 */
[----:B------:R-:W-:Y:S02]  /*a9e0*/  IMAD.IADD R3, R3, 0x1, R6 ;  /* 0x0000000103037824 */ /* 0x000fe400078e0206 */
[----:B------:R-:W-:-:S03]  /*a9f0*/  IMAD.IADD R11, R11, 0x1, R18 ;  /* 0x000000010b0b7824 */ /* 0x000fc600078e0212 */
[----:B------:R-:W-:-:S13]  /*aa00*/  ISETP.GE.U32.AND P0, PT, R3, R10, PT ;  /* 0x0000000a0300720c */ /* 0x000fda0003f06070 */
[----:B------:R-:W-:Y:S02]  /*aa10*/  @!P0 IADD3 R3, R3, R6, RZ ;  /* 0x0000000603038210 */ /* 0x000fe40007ffe0ff */
[----:B------:R-:W-:Y:S02]  /*aa20*/  @!P0 IADD3 R19, R0, R19, RZ ;  /* 0x0000001300138210 */ /* 0x000fe40007ffe0ff */
[----:B------:R-:W-:Y:S02]  /*aa30*/  @!P0 ISETP.GE.U32.AND P1, PT, R3, R10, PT ;  /* 0x0000000a0300820c */ /* 0x000fe40003f26070 */
[----:B------:R-:W-:Y:S02]  /*aa40*/  @!P0 PRMT R0, R19, 0x7610, R0 ;  /* 0x0000761013008816 */ /* 0x000fe40000000000 */
[----:B------:R-:W-:-:S05]  /*aa50*/  @!P0 SEL R17, R17, RZ, !P1 ;  /* 0x000000ff11118207 */ /* 0x000fca0004800000 */
[----:B------:R-:W-:-:S05]  /*aa60*/  @!P0 IMAD.IADD R17, R4, 0x1, R17 ;  /* 0x0000000104118824 */ /* 0x000fca00078e0211 */
[----:B------:R-:W-:-:S07]  /*aa70*/  @!P0 PRMT R4, R17, 0x7610, R4 ;  /* 0x0000761011048816 */ /* 0x000fce0000000004 */
.L_x_2186:
[----:B------:R-:W-:Y:S05]  /*aa80*/  BSYNC B1 ;  /* 0x0000000000017941 */ /* 0x000fea0003800000 */
.L_x_2185:
[----:B------:R-:W-:-:S04]  /*aa90*/  IADD3 R11, R0, R11, R21 ;  /* 0x0000000b000b7210 */ /* 0x000fc80007ffe015 */
[----:B------:R-:W-:-:S04]  /*aaa0*/  IADD3 R11, R11, R4, RZ ;  /* 0x000000040b0b7210 */ /* 0x000fc80007ffe0ff */
[----:B------:R-:W-:Y:S01]  /*aab0*/  PRMT R7, R11, 0x7610, R7 ;  /* 0x000076100b077816 */ /* 0x000fe20000000007 */
[----:B------:R-:W-:Y:S06]  /*aac0*/  BRA `(.L_x_2146) ;  /* 0x0000000400647947 */ /* 0x000fec0003800000 */
.L_x_2161:
[----:B------:R-:W0:Y:S01]  /*aad0*/  LDC R0, c[0x0][0x220] ;  /* 0x00008800ff007b82 */ /* 0x000e220000000800 */
[----:B------:R-:W-:Y:S01]  /*aae0*/  ULDC.U8 UR4, c[0x0][0x211] ;  /* 0x0000844000047ab9 */ /* 0x000fe20000000000 */
[----:B------:R-:W-:Y:S01]  /*aaf0*/  BSSY B1, `(.L_x_2187) ;  /* 0x0000028000017945 */ /* 0x000fe20003800000 */
[----:B------:R-:W-:Y:S01]  /*ab00*/  IMAD.U32 R6, RZ, RZ, UR4 ;  /* 0x00000004ff067e24 */ /* 0x000fe2000f8e00ff */
[----:B------:R-:W-:Y:S01]  /*ab10*/  MOV R11, UR4 ;  /* 0x00000004000b7c02 */ /* 0x000fe20008000f00 */
[----:B------:R-:W-:Y:S01]  /*ab20*/  IMAD.U32 R18, RZ, RZ, UR4 ;  /* 0x00000004ff127e24 */ /* 0x000fe2000f8e00ff */
[----:B------:R-:W-:Y:S01]  /*ab30*/  MOV R19, UR4 ;  /* 0x0000000400137c02 */ /* 0x000fe20008000f00 */
[----:B0-----:R-:W-:-:S05]  /*ab40*/  IMAD R3, R0, 0x3, R21 ;  /* 0x0000000300037824 */ /* 0x001fca00078e0215 */
[----:B------:R-:W-:-:S13]  /*ab50*/  ISETP.GE.U32.AND P0, PT, R3, R10, PT ;  /* 0x0000000a0300720c */ /* 0x000fda0003f06070 */
[----:B------:R-:W-:Y:S05]  /*ab60*/  @P0 BRA `(.L_x_2188) ;  /* 0x0000000000800947 */ /* 0x000fea0003800000 */
[----:B------:R-:W-:Y:S01]  /*ab70*/  BSSY B2, `(.L_x_2189) ;  /* 0x000001c000027945 */ /* 0x000fe20003800000 */
[C---:B------:R-:W-:Y:S02]  /*ab80*/  PRMT R11, R6.reuse, 0x7610, R11 ;  /* 0x00007610060b7816 */ /* 0x040fe4000000000b */
[C---:B------:R-:W-:Y:S02]  /*ab90*/  PRMT R18, R6.reuse, 0x7610, R18 ;  /* 0x0000761006127816 */ /* 0x040fe40000000012 */
[----:B------:R-:W-:-:S07]  /*aba0*/  PRMT R19, R6, 0x7610, R19 ;  /* 0x0000761006137816 */ /* 0x000fce0000000013 */
.L_x_2190:
[C---:B------:R-:W-:Y:S01]  /*abb0*/  IMAD.IADD R4, R21.reuse, 0x1, R0 ;  /* 0x0000000115047824 */ /* 0x040fe200078e0200 */
[----:B------:R-:W-:Y:S02]  /*abc0*/  ULDC.64 UR4, c[0x0][0x5e0] ;  /* 0x0001780000047ab9 */ /* 0x000fe40000000a00 */
[--C-:B------:R-:W-:Y:S02]  /*abd0*/  IADD3 R2, P0, P1, R21, UR4, R7.reuse ;  /* 0x0000000415027c10 */ /* 0x100fe4000f91e007 */
[C---:B------:R-:W-:Y:S02]  /*abe0*/  IADD3 R12, R4.reuse, R0, RZ ;  /* 0x00000000040c7210 */ /* 0x040fe40007ffe0ff */
[----:B------:R-:W-:Y:S02]  /*abf0*/  IADD3 R4, P2, P3, R4, UR4, R7 ;  /* 0x0000000404047c10 */ /* 0x000fe4000fb5e007 */
[----:B------:R-:W-:Y:S01]  /*ac00*/  IADD3.X R3, RZ, UR5, R8, P0, P1 ;  /* 0x00000005ff037c10 */ /* 0x000fe200087e2408 */
[----:B------:R-:W-:Y:S01]  /*ac10*/  IMAD.IADD R21, R12, 0x1, R0 ;  /* 0x000000010c157824 */ /* 0x000fe200078e0200 */
[----:B------:R-:W-:-:S02]  /*ac20*/  IADD3.X R5, RZ, UR5, R8, P2, P3 ;  /* 0x00000005ff057c10 */ /* 0x000fc400097e6408 */
[--C-:B------:R-:W-:Y:S01]  /*ac30*/  IADD3 R12, P0, P1, R12, UR4, R7.reuse ;  /* 0x000000040c0c7c10 */ /* 0x100fe2000f91e007 */
[----:B------:R-:W2:Y:S01]  /*ac40*/  LDG.E.U8 R2, desc[UR36][R2.64] ;  /* 0x0000002402027981 */ /* 0x000ea2000c1e1100 */
[----:B------:R-:W-:Y:S02]  /*ac50*/  IADD3 R16, P2, P3, R21, UR4, R7 ;  /* 0x0000000415107c10 */ /* 0x000fe4000fb5e007 */
[--C-:B------:R-:W-:Y:S01]  /*ac60*/  IADD3.X R13, RZ, UR5, R8.reuse, P0, P1 ;  /* 0x00000005ff0d7c10 */ /* 0x100fe200087e2408 */
[----:B------:R-:W3:Y:S01]  /*ac70*/  LDG.E.U8 R5, desc[UR36][R4.64] ;  /* 0x0000002404057981 */ /* 0x000ee2000c1e1100 */
[----:B------:R-:W-:-:S03]  /*ac80*/  IADD3.X R17, RZ, UR5, R8, P2, P3 ;  /* 0x00000005ff117c10 */ /* 0x000fc600097e6408 */
[----:B------:R-:W4:Y:S04]  /*ac90*/  LDG.E.U8 R12, desc[UR36][R12.64] ;  /* 0x000000240c0c7981 */ /* 0x000f28000c1e1100 */
[----:B------:R-:W5:Y:S01]  /*aca0*/  LDG.E.U8 R17, desc[UR36][R16.64] ;  /* 0x0000002410117981 */ /* 0x000f62000c1e1100 */
[----:B------:R-:W-:-:S05]  /*acb0*/  IADD3 R21, R21, R0, RZ ;  /* 0x0000000015157210 */ /* 0x000fca0007ffe0ff */
[----:B------:R-:W-:-:S05]  /*acc0*/  IMAD R23, R0, 0x3, R21 ;  /* 0x0000000300177824 */ /* 0x000fca00078e0215 */
[----:B------:R-:W-:Y:S01]  /*acd0*/  ISETP.GE.U32.AND P0, PT, R23, R10, PT ;  /* 0x0000000a1700720c */ /* 0x000fe20003f06070 */
[----:B--2---:R-:W-:Y:S01]  /*ace0*/  IMAD.IADD R19, R2, 0x1, R19 ;  /* 0x0000000102137824 */ /* 0x004fe200078e0213 */
[----:B---3--:R-:W-:Y:S01]  /*acf0*/  IADD3 R18, R5, R18, RZ ;  /* 0x0000001205127210 */ /* 0x008fe20007ffe0ff */
[----:B----4-:R-:W-:Y:S01]  /*ad00*/  IMAD.IADD R11, R12, 0x1, R11 ;  /* 0x000000010c0b7824 */ /* 0x010fe200078e020b */
[----:B-----5:R-:W-:-:S09]  /*ad10*/  IADD3 R6, R17, R6, RZ ;  /* 0x0000000611067210 */ /* 0x020fd20007ffe0ff */
[----:B------:R-:W-:Y:S05]  /*ad20*/  @!P0 BRA `(.L_x_2190) ;  /* 0xfffffffc00a08947 */ /* 0x000fea000383ffff */
[----:B------:R-:W-:Y:S05]  /*ad30*/  BSYNC B2 ;  /* 0x0000000000027941 */ /* 0x000fea0003800000 */
.L_x_2189:
[----:B------:R-:W-:Y:S02]  /*ad40*/  PRMT R22, R2, 0x7610, R22 ;  /* 0x0000761002167816 */ /* 0x000fe40000000016 */
[----:B------:R-:W-:Y:S02]  /*ad50*/  PRMT R13, R5, 0x7610, R13 ;  /* 0x00007610050d7816 */ /* 0x000fe4000000000d */
[----:B------:R-:W-:-:S07]  /*ad60*/  PRMT R16, R17, 0x7610, R16 ;  /* 0x0000761011107816 */ /* 0x000fce0000000010 */
.L_x_2188:
[----:B------:R-:W-:Y:S05]  /*ad70*/  BSYNC B1 ;  /* 0x0000000000017941 */ /* 0x000fea0003800000 */
.L_x_2187:
[----:B------:R-:W-:Y:S01]  /*ad80*/  ISETP.GE.U32.AND P0, PT, R21, R10, PT ;  /* 0x0000000a1500720c */ /* 0x000fe20003f06070 */
[----:B------:R-:W-:-:S12]  /*ad90*/  BSSY B1, `(.L_x_2191) ;  /* 0x0000017000017945 */ /* 0x000fd80003800000 */
[----:B------:R-:W-:Y:S05]  /*ada0*/  @P0 BRA `(.L_x_2192) ;  /* 0x0000000000540947 */ /* 0x000fea0003800000 */
[----:B------:R-:W0:Y:S02]  /*adb0*/  LDC.64 R2, c[0x0][0x5e0] ;  /* 0x00017800ff027b82 */ /* 0x000e240000000a00 */
[----:B0-----:R-:W-:-:S04]  /*adc0*/  IADD3 R4, P1, P2, R21, R2, R7 ;  /* 0x0000000215047210 */ /* 0x001fc80007a3e007 */
[----:B------:R-:W-:-:S05]  /*add0*/  IADD3.X R5, RZ, R3, R8, P1, P2 ;  /* 0x00000003ff057210 */ /* 0x000fca0000fe4408 */
[----:B------:R0:W5:Y:S01]  /*ade0*/  LDG.E.U8 R22, desc[UR36][R4.64] ;  /* 0x0000002404167981 */ /* 0x000162000c1e1100 */
[----:B------:R-:W-:-:S05]  /*adf0*/  IMAD.IADD R17, R21, 0x1, R0 ;  /* 0x0000000115117824 */ /* 0x000fca00078e0200 */
[----:B------:R-:W-:-:S13]  /*ae00*/  ISETP.GE.U32.AND P1, PT, R17, R10, PT ;  /* 0x0000000a1100720c */ /* 0x000fda0003f26070 */
[----:B0-----:R-:W-:Y:S05]  /*ae10*/  @P1 BRA `(.L_x_2192) ;  /* 0x0000000000381947 */ /* 0x001fea0003800000 */
[----:B------:R-:W-:-:S04]  /*ae20*/  IADD3 R4, P1, P2, R17, R2, R7 ;  /* 0x0000000211047210 */ /* 0x000fc80007a3e007 */
[----:B------:R-:W-:-:S05]  /*ae30*/  IADD3.X R5, RZ, R3, R8, P1, P2 ;  /* 0x00000003ff057210 */ /* 0x000fca0000fe4408 */
[----:B------:R0:W5:Y:S01]  /*ae40*/  LDG.E.U8 R13, desc[UR36][R4.64] ;  /* 0x00000024040d7981 */ /* 0x000162000c1e1100 */
[----:B------:R-:W-:-:S04]  /*ae50*/  IADD3 R17, R17, R0, RZ ;  /* 0x0000000011117210 */ /* 0x000fc80007ffe0ff */
[----:B------:R-:W-:-:S13]  /*ae60*/  ISETP.GE.U32.AND P1, PT, R17, R10, PT ;  /* 0x0000000a1100720c */ /* 0x000fda0003f26070 */
[----:B0-----:R-:W-:Y:S05]  /*ae70*/  @P1 BRA `(.L_x_2192) ;  /* 0x0000000000201947 */ /* 0x001fea0003800000 */
[C---:B------:R-:W-:Y:S01]  /*ae80*/  IMAD.IADD R5, R17.reuse, 0x1, R0 ;  /* 0x0000000111057824 */ /* 0x040fe200078e0200 */
[----:B------:R-:W-:-:S04]  /*ae90*/  IADD3 R4, P2, P3, R17, R2, R7 ;  /* 0x0000000211047210 */ /* 0x000fc80007b5e007 */
[----:B------:R-:W-:-:S13]  /*aea0*/  ISETP.GE.U32.AND P1, PT, R5, R10, PT ;  /* 0x0000000a0500720c */ /* 0x000fda0003f26070 */
[----:B------:R-:W-:Y:S02]  /*aeb0*/  @!P1 IADD3 R2, P4, P5, R5, R2, R7 ;  /* 0x0000000205029210 */ /* 0x000fe40007d9e007 */
[-CC-:B------:R-:W-:Y:S02]  /*aec0*/  IADD3.X R5, RZ, R3.reuse, R8.reuse, P2, P3 ;  /* 0x00000003ff057210 */ /* 0x180fe400017e6408 */
[----:B------:R-:W-:-:S03]  /*aed0*/  @!P1 IADD3.X R3, RZ, R3, R8, P4, P5 ;  /* 0x00000003ff039210 */ /* 0x000fc600027ea408 */
[----:B------:R0:W5:Y:S04]  /*aee0*/  LDG.E.U8 R12, desc[UR36][R4.64] ;  /* 0x00000024040c7981 */ /* 0x000168000c1e1100 */
[----:B------:R0:W5:Y:S02]  /*aef0*/  @!P1 LDG.E.U8 R16, desc[UR36][R2.64] ;  /* 0x0000002402109981 */ /* 0x000164000c1e1100 */
.L_x_2192:
[----:B------:R-:W-:Y:S05]  /*af00*/  BSYNC B1 ;  /* 0x0000000000017941 */ /* 0x000fea0003800000 */
.L_x_2191:
[----:B------:R-:W-:Y:S04]  /*af10*/  BSSY B1, `(.L_x_2193) ;  /* 0x0000011000017945 */ /* 0x000fe80003800000 */
[----:B------:R-:W-:Y:S05]  /*af20*/  @P0 BRA `(.L_x_2194) ;  /* 0x00000000003c0947 */ /* 0x000fea0003800000 */
[----:B0-----:R-:W-:Y:S01]  /*af30*/  IADD3 R3, R21, R0, RZ ;  /* 0x0000000015037210 */ /* 0x001fe20007ffe0ff */
[----:B-----5:R-:W-:-:S03]  /*af40*/  IMAD.IADD R19, R19, 0x1, R22 ;  /* 0x0000000113137824 */ /* 0x020fc600078e0216 */
[----:B------:R-:W-:-:S13]  /*af50*/  ISETP.GE.U32.AND P0, PT, R3, R10, PT ;  /* 0x0000000a0300720c */ /* 0x000fda0003f06070 */
[----:B------:R-:W-:Y:S05]  /*af60*/  @P0 BRA `(.L_x_2194) ;  /* 0x00000000002c0947 */ /* 0x000fea0003800000 */
[----:B------:R-:W-:Y:S02]  /*af70*/  IADD3 R3, R3, R0, RZ ;  /* 0x0000000003037210 */ /* 0x000fe40007ffe0ff */
[----:B------:R-:W-:Y:S02]  /*af80*/  IADD3 R13, R18, R13, RZ ;  /* 0x0000000d120d7210 */ /* 0x000fe40007ffe0ff */
[----:B------:R-:W-:Y:S02]  /*af90*/  ISETP.GE.U32.AND P0, PT, R3, R10, PT ;  /* 0x0000000a0300720c */ /* 0x000fe40003f06070 */
[----:B------:R-:W-:-:S11]  /*afa0*/  PRMT R18, R13, 0x7610, R18 ;  /* 0x000076100d127816 */ /* 0x000fd60000000012 */
[----:B------:R-:W-:Y:S02]  /*afb0*/  @!P0 IMAD.IADD R3, R3, 0x1, R0 ;  /* 0x0000000103038824 */ /* 0x000fe400078e0200 */
[----:B------:R-:W-:-:S03]  /*afc0*/  @!P0 IMAD.IADD R12, R11, 0x1, R12 ;  /* 0x000000010b0c8824 */ /* 0x000fc600078e020c */
[----:B------:R-:W-:Y:S02]  /*afd0*/  @!P0 ISETP.GE.U32.AND P1, PT, R3, R10, PT ;  /* 0x0000000a0300820c */ /* 0x000fe40003f26070 */
[----:B------:R-:W-:Y:S02]  /*afe0*/  @!P0 PRMT R11, R12, 0x7610, R11 ;  /* 0x000076100c0b8816 */ /* 0x000fe4000000000b */
[----:B------:R-:W-:-:S04]  /*aff0*/  @!P0 SEL R3, R16, RZ, !P1 ;  /* 0x000000ff10038207 */ /* 0x000fc80004800000 */
[----:B------:R-:W-:-:S04]  /*b000*/  @!P0 IADD3 R3, R6, R3, RZ ;  /* 0x0000000306038210 */ /* 0x000fc80007ffe0ff */
[----:B------:R-:W-:-:S07]  /*b010*/  @!P0 PRMT R6, R3, 0x7610, R6 ;  /* 0x0000761003068816 */ /* 0x000fce0000000006 */
.L_x_2194:
[----:B------:R-:W-:Y:S05]  /*b020*/  BSYNC B1 ;  /* 0x0000000000017941 */ /* 0x000fea0003800000 */
.L_x_2193:
[----:B------:R-:W-:-:S05]  /*b030*/  IADD3 R11, R11, R18, R19 ;  /* 0x000000120b0b7210 */ /* 0x000fca0007ffe013 */
[----:B------:R-:W-:-:S05]  /*b040*/  IMAD.IADD R11, R11, 0x1, R6 ;  /* 0x000000010b0b7824 */ /* 0x000fca00078e0206 */
[----:B------:R-:W-:-:S07]  /*b050*/  PRMT R7, R11, 0x7610, R7 ;  /* 0x000076100b077816 */ /* 0x000fce0000000007 */
.L_x_2146:
[----:B------:R-:W-:Y:S05]  /*b060*/  BSYNC B0 ;  /* 0x0000000000007941 */ /* 0x000fea0003800000 */
.L_x_2145:
[----:B------:R-:W-:Y:S02]  /*b070*/  ULDC UR4, c[0x0][0x230] ;  /* 0x00008c0000047ab9 */ /* 0x000fe40000000800 */
[----:B------:R-:W-:-:S13]  /*b080*/  ISETP.NE.AND P0, PT, RZ, UR4, PT ;  /* 0x00000004ff007c0c */ /* 0x000fda000bf05270 */
[----:B------:R-:W-:Y:S05]  /*b090*/  @!P0 BRA `(.L_x_2195) ;  /* 0x0000000000608947 */ /* 0x000fea0003800000 */
[----:B------:R-:W3:Y:S01]  /*b0a0*/  S2UR UR5, SR_CgaCtaId ;  /* 0x00000000000579c3 */ /* 0x000ee20000008800 */
[----:B------:R-:W-:Y:S01]  /*b0b0*/  UMOV UR4, 0x400 ;  /* 0x0000040000047882 */ /* 0x000fe20000000000 */
[----:B------:R-:W-:Y:S01]  /*b0c0*/  ULDC UR6, c[0x0][0x0] ;  /* 0x0000000000067ab9 */ /* 0x000fe20000000800 */
[----:B------:R-:W-:Y:S01]  /*b0d0*/  UIADD3 UR4, UR4, 0x10, URZ ;  /* 0x0000001004047890 */ /* 0x000fe2000fffe03f */
[----:B------:R-:W-:Y:S01]  /*b0e0*/  IMAD R0, R9, UR6, R20 ;  /* 0x0000000609007c24 */ /* 0x000fe2000f8e0214 */
[----:B------:R-:W-:Y:S02]  /*b0f0*/  ULDC UR7, c[0x0][0x4] ;  /* 0x0000010000077ab9 */ /* 0x000fe40000000800 */
[----:B---3--:R-:W-:Y:S02]  /*b100*/  ULEA UR4, UR5, UR4, 0x18 ;  /* 0x0000000405047291 */ /* 0x008fe4000f8ec03f */
[----:B------:R-:W-:-:S06]  /*b110*/  USHF.R.U32.HI UR5, URZ, 0x1, UR7 ;  /* 0x000000013f057899 */ /* 0x000fcc0008011607 */
[----:B------:R-:W-:Y:S01]  /*b120*/  ISETP.NE.AND P0, PT, RZ, UR5, PT ;  /* 0x00000005ff007c0c */ /* 0x000fe2000bf05270 */
[----:B------:R3:W-:-:S12]  /*b130*/  STS.U8 [R0+UR4], R7 ;  /* 0x0000000700007988 */ /* 0x0007d80008000004 */
[----:B---3--:R-:W-:Y:S05]  /*b140*/  @!P0 BRA `(.L_x_2195) ;  /* 0x0000000000348947 */ /* 0x008fea0003800000 */
[----:B0-----:R-:W-:-:S07]  /*b150*/  MOV R2, UR5 ;  /* 0x0000000500027c02 */ /* 0x001fce0008000f00 */
.L_x_2196:
[----:B------:R-:W-:Y:S01]  /*b160*/  IMAD.IADD R3, R9, 0x1, R2 ;  /* 0x0000000109037824 */ /* 0x000fe200078e0202 */
[----:B------:R-:W-:Y:S01]  /*b170*/  BAR.SYNC.DEFER_BLOCKING 0x0 ;  /* 0x0000000000007b1d */ /* 0x000fe20000010000 */
[----:B------:R-:W-:-:S03]  /*b180*/  ISETP.GT.AND P1, PT, R2, 0x1, PT ;  /* 0x000000010200780c */ /* 0x000fc60003f24270 */
[----:B------:R-:W-:-:S04]  /*b190*/  ISETP.GE.U32.AND P0, PT, R3, UR7, PT ;  /* 0x0000000703007c0c */ /* 0x000fc8000bf06070 */
[----:B------:R-:W-:Y:S02]  /*b1a0*/  ISETP.GE.U32.OR P0, PT, R9, R2, P0 ;  /* 0x000000020900720c */ /* 0x000fe40000706470 */
[----:B------:R-:W-:-:S11]  /*b1b0*/  SHF.R.S32.HI R2, RZ, 0x1, R2 ;  /* 0x00000001ff027819 */ /* 0x000fd60000011402 */
[----:B------:R-:W-:-:S05]  /*b1c0*/  @!P0 IMAD R3, R3, UR6, R20 ;  /* 0x0000000603038c24 */ /* 0x000fca000f8e0214 */
[----:B------:R-:W0:Y:S02]  /*b1d0*/  @!P0 LDS.U8 R4, [R3+UR4] ;  /* 0x0000000403048984 */ /* 0x000e240008000000 */
[----:B0--3--:R-:W-:-:S04]  /*b1e0*/  @!P0 IADD3 R5, R7, R4, RZ ;  /* 0x0000000407058210 */ /* 0x009fc80007ffe0ff */
[----:B------:R-:W-:Y:S01]  /*b1f0*/  @!P0 PRMT R7, R5, 0x7610, R7 ;  /* 0x0000761005078816 */ /* 0x000fe20000000007 */
[----:B------:R3:W-:Y:S01]  /*b200*/  @!P0 STS.U8 [R0+UR4], R5 ;  /* 0x0000000500008988 */ /* 0x0007e20008000004 */
[----:B------:R-:W-:Y:S05]  /*b210*/  @P1 BRA `(.L_x_2196) ;  /* 0xfffffffc00d01947 */ /* 0x000fea000383ffff */
.L_x_2195:
[----:B------:R-:W-:Y:S02]  /*b220*/  ULDC UR4, c[0x0][0x22c] ;  /* 0x00008b0000047ab9 */ /* 0x000fe40000000800 */
[----:B------:R-:W-:-:S13]  /*b230*/  ISETP.NE.AND P0, PT, RZ, UR4, PT ;  /* 0x00000004ff007c0c */ /* 0x000fda000bf05270 */
[----:B------:R-:W-:Y:S05]  /*b240*/  @!P0 BRA `(.L_x_2197) ;  /* 0x0000000000a08947 */ /* 0x000fea0003800000 */
[----:B------:R-:W4:Y:S02]  /*b250*/  LDC R11, c[0x0][RZ] ;  /* 0x00000000ff0b7b82 */ /* 0x000f240000000800 */
[----:B----4-:R-:W-:Y:S01]  /*b260*/  ISETP.GT.AND P0, PT, R11, 0x20, PT ;  /* 0x000000200b00780c */ /* 0x010fe20003f04270 */
[----:B---3--:R-:W-:-:S12]  /*b270*/  IMAD.MOV.U32 R0, RZ, RZ, R11 ;  /* 0x000000ffff007224 */ /* 0x008fd800078e000b */
[----:B------:R-:W-:Y:S05]  /*b280*/  @!P0 BRA `(.L_x_2198) ;  /* 0x0000000000648947 */ /* 0x000fea0003800000 */
[----:B------:R-:W3:Y:S01]  /*b290*/  S2UR UR5, SR_CgaCtaId ;  /* 0x00000000000579c3 */ /* 0x000ee20000008800 */
[-C--:B------:R-:W-:Y:S01]  /*b2a0*/  LEA.HI R0, R11, R11.reuse, RZ, 0x1 ;  /* 0x0000000b0b007211 */ /* 0x080fe200078f08ff */
[----:B------:R-:W-:Y:S01]  /*b2b0*/  UMOV UR4, 0x400 ;  /* 0x0000040000047882 */ /* 0x000fe20000000000 */
[----:B0-----:R-:W-:Y:S01]  /*b2c0*/  IMAD R2, R9, R11, R20 ;  /* 0x0000000b09027224 */ /* 0x001fe200078e0214 */
[----:B------:R-:W-:Y:S01]  /*b2d0*/  UIADD3 UR4, UR4, 0x10, URZ ;  /* 0x0000001004047890 */ /* 0x000fe2000fffe03f */
[----:B------:R-:W-:Y:S01]  /*b2e0*/  SHF.R.S32.HI R4, RZ, 0x1, R0 ;  /* 0x00000001ff047819 */ /* 0x000fe20000011400 */
[----:B------:R-:W-:-:S03]  /*b2f0*/  HFMA2.MMA R0, -RZ, RZ, 0, 1.9073486328125e-06 ;  /* 0x00000020ff007435 */ /* 0x000fc600000001ff */
[----:B------:R-:W-:Y:S01]  /*b300*/  ISETP.GE.AND P0, PT, R4, 0x20, PT ;  /* 0x000000200400780c */ /* 0x000fe20003f06270 */
[----:B---3--:R-:W-:-:S06]  /*b310*/  ULEA UR4, UR5, UR4, 0x18 ;  /* 0x0000000405047291 */ /* 0x008fcc000f8ec03f */
[----:B------:R-:W-:-:S03]  /*b320*/  VIADD R3, R2, UR4 ;  /* 0x0000000402037c36 */ /* 0x000fc60008000000 */
[----:B------:R3:W-:Y:S03]  /*b330*/  STS.U8 [R2+UR4], R7 ;  /* 0x0000000702007988 */ /* 0x0007e60008000004 */
[----:B------:R-:W-:Y:S05]  /*b340*/  @!P0 BRA `(.L_x_2198) ;  /* 0x0000000000348947 */ /* 0x000fea0003800000 */
.L_x_2199:
[----:B------:R-:W-:Y:S01]  /*b350*/  IADD3 R0, R20, R4, RZ ;  /* 0x0000000414007210 */ /* 0x000fe20007ffe0ff */
[----:B------:R-:W-:Y:S03]  /*b360*/  BAR.SYNC.DEFER_BLOCKING 0x0 ;  /* 0x0000000000007b1d */ /* 0x000fe60000010000 */
[----:B------:R-:W-:-:S04]  /*b370*/  ISETP.GE.U32.AND P0, PT, R0, R11, PT ;  /* 0x0000000b0000720c */ /* 0x000fc80003f06070 */
[----:B------:R-:W-:-:S13]  /*b380*/  ISETP.GE.U32.OR P0, PT, R20, R4, P0 ;  /* 0x000000041400720c */ /* 0x000fda0000706470 */
[--C-:B------:R-:W-:Y:S01]  /*b390*/  @!P0 IMAD.IADD R0, R3, 0x1, R4.reuse ;  /* 0x0000000103008824 */ /* 0x100fe200078e0204 */
[----:B------:R-:W-:-:S04]  /*b3a0*/  SHF.R.S32.HI R4, RZ, 0x1, R4 ;  /* 0x00000001ff047819 */ /* 0x000fc80000011404 */
[----:B------:R-:W-:Y:S01]  /*b3b0*/  ISETP.GE.AND P1, PT, R4, 0x20, PT ;  /* 0x000000200400780c */ /* 0x000fe20003f26270 */
[----:B0-----:R-:W0:Y:S02]  /*b3c0*/  @!P0 LDS.U8 R0, [R0] ;  /* 0x0000000000008984 */ /* 0x001e240000000000 */
[----:B0-----:R-:W-:-:S04]  /*b3d0*/  @!P0 IADD3 R5, R7, R0, RZ ;  /* 0x0000000007058210 */ /* 0x001fc80007ffe0ff */
[----:B---3--:R-:W-:Y:S01]  /*b3e0*/  @!P0 PRMT R7, R5, 0x7610, R7 ;  /* 0x0000761005078816 */ /* 0x008fe20000000007 */
[----:B------:R0:W-:Y:S05]  /*b3f0*/  @!P0 STS.U8 [R2+UR4], R5 ;  /* 0x0000000502008988 */ /* 0x0001ea0008000004 */
[----:B------:R-:W-:Y:S05]  /*b400*/  @P1 BRA `(.L_x_2199) ;  /* 0xfffffffc00d01947 */ /* 0x000fea000383ffff */
[----:B------:R-:W-:-:S07]  /*b410*/  IMAD.MOV.U32 R0, RZ, RZ, 0x20 ;  /* 0x00000020ff007424 */ /* 0x000fce00078e00ff */
.L_x_2198:
[----:B------:R-:W-:Y:S01]  /*b420*/  BAR.SYNC.DEFER_BLOCKING 0x0 ;  /* 0x0000000000007b1d */ /* 0x000fe20000010000 */
[----:B------:R-:W-:-:S13]  /*b430*/  ISETP.GE.AND P0, PT, R0, 0x2, PT ;  /* 0x000000020000780c */ /* 0x000fda0003f06270 */
[----:B------:R-:W-:Y:S05]  /*b440*/  @!P0 BRA `(.L_x_2197) ;  /* 0x0000000000208947 */ /* 0x000fea0003800000 */
[----:B0-----:R-:W-:-:S07]  /*b450*/  MOV R3, 0x1 ;  /* 0x0000000100037802 */ /* 0x001fce0000000f00 */
.L_x_2200:
[----:B---3--:R-:W-:-:S04]  /*b460*/  LOP3.LUT R2, R7, 0xffff, RZ, 0xc0, !PT ;  /* 0x0000ffff07027812 */ /* 0x008fc800078ec0ff */
[----:B------:R-:W-:-:S06]  /*b470*/  PRMT R2, R2, 0x8880, RZ ;  /* 0x0000888002027816 */ /* 0x000fcc00000000ff */
[----:B------:R0:W3:Y:S02]  /*b480*/  SHFL.DOWN PT, R2, R2, R3, 0x1f ;  /* 0x08001f0302027589 */ /* 0x0000e400000e0000 */
[----:B0-----:R-:W-:-:S05]  /*b490*/  IMAD.SHL.U32 R3, R3, 0x2, RZ ;  /* 0x0000000203037824 */ /* 0x001fca00078e00ff */
[----:B------:R-:W-:Y:S02]  /*b4a0*/  ISETP.GE.AND P0, PT, R3, R0, PT ;  /* 0x000000000300720c */ /* 0x000fe40003f06270 */
[----:B---3--:R-:W-:-:S11]  /*b4b0*/  IADD3 R7, R2, R7, RZ ;  /* 0x0000000702077210 */ /* 0x008fd60007ffe0ff */
[----:B------:R-:W-:Y:S05]  /*b4c0*/  @!P0 BRA `(.L_x_2200) ;  /* 0xfffffffc00e48947 */ /* 0x000fea000383ffff */
.L_x_2197:
[----:B------:R-:W4:Y:S01]  /*b4d0*/  LDC R8, c[0x0][0x3e8] ;  /* 0x0000fa00ff087b82 */ /* 0x000f220000000800 */
[----:B01---5:R-:W-:Y:S01]  /*b4e0*/  IMAD.MOV.U32 R16, RZ, RZ, RZ ;  /* 0x000000ffff107224 */ /* 0x023fe200078e00ff */
[----:B----4-:R-:W-:-:S13]  /*b4f0*/  ISETP.NE.AND P1, PT, R8, RZ, PT ;  /* 0x000000ff0800720c */ /* 0x010fda0003f25270 */
[----:B------:R-:W-:Y:S05]  /*b500*/  @!P1 BRA `(.L_x_2201) ;  /* 0x0000001000449947 */ /* 0x000fea0003800000 */
[----:B------:R-:W-:Y:S01]  /*b510*/  HFMA2.MMA R14, -RZ, RZ, 0, 0 ;  /* 0x00000000ff0e7435 */ /* 0x000fe200000001ff */
[----:B------:R-:W-:Y:S01]  /*b520*/  ULDC.64 UR4, c[0x0][0x3f0] ;  /* 0x0000fc0000047ab9 */ /* 0x000fe20000000a00 */
[----:B------:R-:W-:-:S08]  /*b530*/  ISETP.NE.AND P0, PT, R8, 0x1, PT ;  /* 0x000000010800780c */ /* 0x000fd00003f05270 */
[----:B---3--:R-:W-:Y:S01]  /*b540*/  IMAD.HI.U32 R2, R15, UR4, R14 ;  /* 0x000000040f027c27 */ /* 0x008fe2000f8e000e */
        /* <DEDUP_REMOVED lines=269> */
.L_x_2201:
[----:B------:R-:W-:Y:S01]  /*c620*/  ULDC.64 UR4, c[0x0][0x5f8] ;  /* 0x00017e0000047ab9 */ /* 0x000fe20000000a00 */
[----:B------:R-:W-:Y:S01]  /*c630*/  ULDC UR6, c[0x0][0x234] ;  /* 0x00008d0000067ab9 */ /* 0x000fe20000000800 */
[----:B------:R-:W-:Y:S02]  /*c640*/  ISETP.NE.U32.AND P0, PT, RZ, UR4, PT ;  /* 0x00000004ff007c0c */ /* 0x000fe4000bf05070 */
[----:B---3--:R-:W-:Y:S02]  /*c650*/  CS2R R2, SRZ ;  /* 0x0000000000027805 */ /* 0x008fe4000001ff00 */
[----:B------:R-:W-:Y:S01]  /*c660*/  ISETP.NE.AND P3, PT, RZ, UR6, PT ;  /* 0x00000006ff007c0c */ /* 0x000fe2000bf65270 */
[----:B------:R-:W-:Y:S01]  /*c670*/  IMAD.MOV.U32 R6, RZ, RZ, RZ ;  /* 0x000000ffff067224 */ /* 0x000fe200078e00ff */
[----:B------:R-:W-:-:S13]  /*c680*/  ISETP.NE.AND.EX P0, PT, RZ, UR5, PT, P0 ;  /* 0x00000005ff007c0c */ /* 0x000fda000bf05300 */
[----:B------:R-:W-:-:S04]  /*c690*/  @P0 IADD3 R2, P2, R16, UR4, RZ ;  /* 0x0000000410020c10 */ /* 0x000fc8000ff5e0ff */
[----:B------:R-:W-:-:S04]  /*c6a0*/  @P0 IADD3.X R3, RZ, UR5, RZ, P2, !PT ;  /* 0x00000005ff030c10 */ /* 0x000fc800097fe4ff */
[----:B------:R-:W-:Y:S01]  /*c6b0*/  @P0 MOV R6, R3 ;  /* 0x0000000300060202 */ /* 0x000fe20000000f00 */
[----:B------:R-:W-:Y:S06]  /*c6c0*/  @!P3 BRA `(.L_x_2202) ;  /* 0x0000002000a0b947 */ /* 0x000fec0003800000 */
[----:B------:R-:W0:Y:S01]  /*c6d0*/  S2R R0, SR_CTAID.X ;  /* 0x0000000000007919 */ /* 0x000e220000002500 */
[----:B------:R-:W-:Y:S01]  /*c6e0*/  ULDC.64 UR4, c[0x0][0x238] ;  /* 0x00008e0000047ab9 */ /* 0x000fe20000000a00 */
[----:B------:R-:W-:Y:S02]  /*c6f0*/  IMAD.MOV.U32 R16, RZ, RZ, RZ ;  /* 0x000000ffff107224 */ /* 0x000fe400078e00ff */
[----:B------:R-:W-:Y:S01]  /*c700*/  IMAD R4, R20, UR4, RZ ;  /* 0x0000000414047c24 */ /* 0x000fe2000f8e02ff */
[----:B------:R-:W-:-:S03]  /*c710*/  ULDC UR4, c[0x0][0x224] ;  /* 0x0000890000047ab9 */ /* 0x000fc60000000800 */
[----:B------:R-:W-:-:S04]  /*c720*/  IMAD R5, R9, UR5, R4 ;  /* 0x0000000509057c24 */ /* 0x000fc8000f8e0204 */
[----:B0-----:R-:W-:Y:S01]  /*c730*/  IMAD R5, R0, UR4, R5 ;  /* 0x0000000400057c24 */ /* 0x001fe2000f8e0205 */
        /* <DEDUP_REMOVED lines=274> */
.L_x_2203:
[----:B------:R-:W-:Y:S01]  /*d860*/  ULDC UR9, c[0x0][0x22c] ;  /* 0x00008b0000097ab9 */ /* 0x000fe20000000800 */
[----:B------:R-:W-:Y:S01]  /*d870*/  ULDC UR4, c[0x0][0x21c] ;  /* 0x0000870000047ab9 */ /* 0x000fe20000000800 */
[----:B------:R-:W-:Y:S01]  /*d880*/  ISETP.NE.AND P0, PT, RZ, UR9, PT ;  /* 0x00000009ff007c0c */ /* 0x000fe2000bf05270 */
[----:B------:R-:W0:Y:S01]  /*d890*/  S2UR UR8, SR_CgaCtaId ;  /* 0x00000000000879c3 */ /* 0x000e220000008800 */
[----:B------:R-:W-:Y:S01]  /*d8a0*/  BSSY B0, `(.L_x_2204) ;  /* 0x000000b000007945 */ /* 0x000fe20003800000 */
[----:B------:R-:W-:Y:S02]  /*d8b0*/  PRMT R4, RZ, 0x7610, R4 ;  /* 0x00007610ff047816 */ /* 0x000fe40000000004 */
        /* <DEDUP_REMOVED lines=9> */
.L_x_2205:
[----:B0-----:R-:W-:Y:S05]  /*d950*/  BSYNC B0 ;  /* 0x0000000000007941 */ /* 0x001fea0003800000 */
.L_x_2204:
[----:B------:R-:W-:Y:S01]  /*d960*/  PRMT R4, R4, 0x9910, RZ ;  /* 0x0000991004047816 */ /* 0x000fe200000000ff */
[----:B------:R-:W-:Y:S01]  /*d970*/  BSSY B0, `(.L_x_2206) ;  /* 0x000000e000007945 */ /* 0x000fe20003800000 */
[----:B------:R-:W-:Y:S02]  /*d980*/  LOP3.LUT P0, RZ, R20, R9, RZ, 0xfc, !PT ;  /* 0x0000000914ff7212 */ /* 0x000fe4000780fcff */
[----:B------:R-:W-:-:S13]  /*d990*/  ISETP.NE.AND P1, PT, R4, RZ, PT ;  /* 0x000000ff0400720c */ /* 0x000fda0003f25270 */
[----:B------:R-:W-:Y:S05]  /*d9a0*/  @!P1 BRA `(.L_x_2207) ;  /* 0x0000000000289947 */ /* 0x000fea0003800000 */
[----:B------:R-:W0:Y:S01]  /*d9b0*/  S2UR UR4, SR_CTAID.Y ;  /* 0x00000000000479c3 */ /* 0x000e220000002600 */
[----:B------:R-:W-:-:S07]  /*d9c0*/  ISETP.NE.AND P2, PT, RZ, UR9, PT ;  /* 0x00000009ff007c0c */ /* 0x000fce000bf45270 */
[----:B------:R-:W0:Y:S02]  /*d9d0*/  LDC R5, c[0x0][0x10] ;  /* 0x00000400ff057b82 */ /* 0x000e240000000800 */
[----:B0-----:R-:W-:Y:S01]  /*d9e0*/  IMAD R5, R0, R5, UR4 ;  /* 0x0000000400057e24 */ /* 0x001fe2000f8e0205 */
[----:B------:R-:W-:-:S03]  /*d9f0*/  ULDC UR4, c[0x0][0x0] ;  /* 0x0000000000047ab9 */ /* 0x000fc60000000800 */
[----:B------:R-:W-:Y:S01]  /*da00*/  @!P2 IMAD R5, R5, UR4, R20 ;  /* 0x000000040505ac24 */ /* 0x000fe2000f8e0214 */
[----:B------:R-:W-:-:S04]  /*da10*/  ULDC.64 UR4, c[0x0][0x600] ;  /* 0x0001800000047ab9 */ /* 0x000fc80000000a00 */
[----:B------:R-:W-:-:S04]  /*da20*/  IADD3 R4, P2, R5, UR4, RZ ;  /* 0x0000000405047c10 */ /* 0x000fc8000ff5e0ff */
[----:B------:R-:W-:-:S05]  /*da30*/  IADD3.X R5, RZ, UR5, RZ, P2, !PT ;  /* 0x00000005ff057c10 */ /* 0x000fca00097fe4ff */
[----:B------:R0:W-:Y:S04]  /*da40*/  STG.E.U8 desc[UR36][R4.64], R7 ;  /* 0x0000000704007986 */ /* 0x0001e8000c101124 */
.L_x_2207:
[----:B------:R-:W-:Y:S05]  /*da50*/  BSYNC B0 ;  /* 0x0000000000007941 */ /* 0x000fea0003800000 */
.L_x_2206:
        /* <DEDUP_REMOVED lines=18> */
[----:B------:R-:W3:Y:S01]  /*db80*/  POPC R11, UR4 ;  /* 0x00000004000b7d09 */ /* 0x000ee20008000000 */
[----:B-1----:R-:W-:Y:S01]  /*db90*/  IMAD.WIDE.U32 R4, R0, 0x4, R4 ;  /* 0x0000000400047825 */ /* 0x002fe200078e0004 */
[----:B0-----:R-:W-:-:S13]  /*dba0*/  ISETP.EQ.U32.AND P0, PT, R8, R7, PT ;  /* 0x000000070800720c */ /* 0x001fda0003f02070 */
[----:B---3--:R-:W3:Y:S01]  /*dbb0*/  @P0 ATOMG.E.ADD.STRONG.GPU PT, R5, desc[UR36][R4.64], R11 ;  /* 0x0000000b040509a8 */ /* 0x008ee200081ee1e4 */
        /* <DEDUP_REMOVED lines=8> */
[----:B---3--:R-:W0:Y:S02]  /*dc40*/  SHFL.IDX PT, R7, R5, R8, 0x1f ;  /* 0x00001f0805077589 */ /* 0x008e2400000e0000 */
[----:B0-----:R-:W-:-:S04]  /*dc50*/  IADD3 R7, R7, R10, RZ ;  /* 0x0000000a07077210 */ /* 0x001fc80007ffe0ff */
[----:B------:R-:W-:-:S04]  /*dc60*/  ISETP.NE.AND P0, PT, R7, UR4, PT ;  /* 0x0000000407007c0c */ /* 0x000fc8000bf05270 */
[----:B------:R-:W-:-:S05]  /*dc70*/  SEL R4, RZ, 0x1, P0 ;  /* 0x00000001ff047807 */ /* 0x000fca0000000000 */
[----:B------:R1:W-:Y:S04]  /*dc80*/  STS.U8 [UR5], R4 ;  /* 0x00000004ff007988 */ /* 0x0003e80008000005 */
.L_x_2209:
[----:B------:R-:W-:Y:S05]  /*dc90*/  BSYNC B0 ;  /* 0x0000000000007941 */ /* 0x000fea0003800000 */
.L_x_2208:
        /* <DEDUP_REMOVED lines=15> */
[----:B------:R-:W-:Y:S01]  /*dd90*/  ULDC.U8 UR4, c[0x0][0x211] ;  /* 0x0000844000047ab9 */ /* 0x000fe20000000000 */
[----:B------:R-:W-:Y:S01]  /*dda0*/  BSSY B0, `(.L_x_2210) ;  /* 0x000002a000007945 */ /* 0x000fe20003800000 */
[----:B------:R-:W-:-:S03]  /*ddb0*/  IMAD.U32 R5, RZ, RZ, UR4 ;  /* 0x00000004ff057e24 */ /* 0x000fc6000f8e00ff */
[----:B------:R-:W-:Y:S05]  /*ddc0*/  @!P0 BRA `(.L_x_2211) ;  /* 0x0000000000548947 */ /* 0x000fea0003800000 */
[----:B------:R-:W-:Y:S01]  /*ddd0*/  ULDC UR4, c[0x0][0x0] ;  /* 0x0000000000047ab9 */ /* 0x000fe20000000800 */
[----:B------:R-:W-:Y:S01]  /*dde0*/  ULDC UR6, c[0x0][0x228] ;  /* 0x00008a0000067ab9 */ /* 0x000fe20000000800 */
[----:B------:R-:W-:Y:S01]  /*ddf0*/  IMAD R4, R9, UR4, R20 ;  /* 0x0000000409047c24 */ /* 0x000fe2000f8e0214 */
[----:B------:R-:W-:-:S04]  /*de00*/  ULDC.64 UR10, c[0x0][0x600] ;  /* 0x00018000000a7ab9 */ /* 0x000fc80000000a00 */
[----:B------:R-:W-:-:S13]  /*de10*/  ISETP.GE.U32.AND P0, PT, R4, UR6, PT ;  /* 0x0000000604007c0c */ /* 0x000fda000bf06070 */
[----:B------:R-:W-:Y:S05]  /*de20*/  @P0 BRA `(.L_x_2212) ;  /* 0x0000000000840947 */ /* 0x000fea0003800000 */
[----:B------:R-:W-:Y:S01]  /*de30*/  ULDC UR5, c[0x0][0x10] ;  /* 0x0000040000057ab9 */ /* 0x000fe20000000800 */
[----:B------:R-:W0:Y:S01]  /*de40*/  LDC R13, c[0x0][0x4] ;  /* 0x00000100ff0d7b82 */ /* 0x000e220000000800 */
[----:B------:R-:W-:Y:S01]  /*de50*/  BSSY B1, `(.L_x_2213) ;  /* 0x000000b000017945 */ /* 0x000fe20003800000 */
[----:B------:R-:W-:Y:S02]  /*de60*/  IMAD R7, R0, UR5, RZ ;  /* 0x0000000500077c24 */ /* 0x000fe4000f8e02ff */
[----:B0-----:R-:W-:-:S07]  /*de70*/  IMAD R13, R13, UR4, RZ ;  /* 0x000000040d0d7c24 */ /* 0x001fce000f8e02ff */
.L_x_2214:
[----:B------:R-:W-:-:S04]  /*de80*/  IADD3 R10, R7, R4, RZ ;  /* 0x00000004070a7210 */ /* 0x000fc80007ffe0ff */
[----:B------:R-:W-:-:S04]  /*de90*/  IADD3 R10, P0, R10, UR10, RZ ;  /* 0x0000000a0a0a7c10 */ /* 0x000fc8000ff1e0ff */
[----:B------:R-:W-:-:S05]  /*dea0*/  IADD3.X R11, RZ, UR11, RZ, P0, !PT ;  /* 0x0000000bff0b7c10 */ /* 0x000fca00087fe4ff */
[----:B------:R-:W3:Y:S01]  /*deb0*/  LDG.E.U8 R10, desc[UR36][R10.64] ;  /* 0x000000240a0a7981 */ /* 0x000ee2000c1e1100 */
[----:B------:R-:W-:-:S05]  /*dec0*/  IMAD.IADD R4, R13, 0x1, R4 ;  /* 0x000000010d047824 */ /* 0x000fca00078e0204 */
[----:B------:R-:W-:Y:S02]  /*ded0*/  ISETP.GE.U32.AND P0, PT, R4, UR6, PT ;  /* 0x0000000604007c0c */ /* 0x000fe4000bf06070 */
[----:B---3--:R-:W-:-:S11]  /*dee0*/  IADD3 R5, R10, R5, RZ ;  /* 0x000000050a057210 */ /* 0x008fd60007ffe0ff */
[----:B------:R-:W-:Y:S05]  /*def0*/  @!P0 BRA `(.L_x_2214) ;  /* 0xfffffffc00e08947 */ /* 0x000fea000383ffff */
[----:B------:R-:W-:Y:S05]  /*df00*/  BSYNC B1 ;  /* 0x0000000000017941 */ /* 0x000fea0003800000 */
.L_x_2213:
[----:B------:R-:W-:Y:S05]  /*df10*/  BRA `(.L_x_2212) ;  /* 0x0000000000487947 */ /* 0x000fea0003800000 */
.L_x_2211:
[----:B------:R-:W-:Y:S01]  /*df20*/  ULDC UR5, c[0x0][0x228] ;  /* 0x00008a0000057ab9 */ /* 0x000fe20000000800 */
[----:B------:R-:W-:Y:S01]  /*df30*/  ULDC.64 UR10, c[0x0][0x600] ;  /* 0x00018000000a7ab9 */ /* 0x000fe20000000a00 */
[----:B------:R-:W-:-:S13]  /*df40*/  ISETP.GE.U32.AND P0, PT, R9, UR5, PT ;  /* 0x0000000509007c0c */ /* 0x000fda000bf06070 */
[----:B------:R-:W-:Y:S05]  /*df50*/  @P0 BRA `(.L_x_2212) ;  /* 0x0000000000380947 */ /* 0x000fea0003800000 */
[----:B------:R-:W-:Y:S01]  /*df60*/  ULDC UR4, c[0x0][0x10] ;  /* 0x0000040000047ab9 */ /* 0x000fe20000000800 */
[----:B------:R-:W0:Y:S01]  /*df70*/  LDC R4, c[0x0][RZ] ;  /* 0x00000000ff047b82 */ /* 0x000e220000000800 */
[----:B------:R-:W-:Y:S01]  /*df80*/  MOV R7, R9 ;  /* 0x0000000900077202 */ /* 0x000fe20000000f00 */
[----:B------:R-:W-:-:S06]  /*df90*/  IMAD R0, R0, UR4, RZ ;  /* 0x0000000400007c24 */ /* 0x000fcc000f8e02ff */
[----:B------:R-:W1:Y:S02]  /*dfa0*/  LDC R8, c[0x0][0x4] ;  /* 0x00000100ff087b82 */ /* 0x000e640000000800 */
.L_x_2215:
[----:B------:R-:W-:-:S04]  /*dfb0*/  IMAD.IADD R11, R0, 0x1, R7 ;  /* 0x00000001000b7824 */ /* 0x000fc800078e0207 */
[----:B0-----:R-:W-:-:S05]  /*dfc0*/  IMAD R11, R11, R4, R20 ;  /* 0x000000040b0b7224 */ /* 0x001fca00078e0214 */
[----:B------:R-:W-:-:S04]  /*dfd0*/  IADD3 R10, P0, R11, UR10, RZ ;  /* 0x0000000a0b0a7c10 */ /* 0x000fc8000ff1e0ff */
[----:B------:R-:W-:-:S05]  /*dfe0*/  IADD3.X R11, RZ, UR11, RZ, P0, !PT ;  /* 0x0000000bff0b7c10 */ /* 0x000fca00087fe4ff */
[----:B------:R-:W3:Y:S01]  /*dff0*/  LDG.E.U8 R10, desc[UR36][R10.64] ;  /* 0x000000240a0a7981 */ /* 0x000ee2000c1e1100 */
[----:B-1----:R-:W-:-:S04]  /*e000*/  IADD3 R7, R8, R7, RZ ;  /* 0x0000000708077210 */ /* 0x002fc80007ffe0ff */
[----:B------:R-:W-:Y:S01]  /*e010*/  ISETP.GE.U32.AND P0, PT, R7, UR5, PT ;  /* 0x0000000507007c0c */ /* 0x000fe2000bf06070 */
[----:B---3--:R-:W-:-:S12]  /*e020*/  IMAD.IADD R5, R10, 0x1, R5 ;  /* 0x000000010a057824 */ /* 0x008fd800078e0205 */
[----:B------:R-:W-:Y:S05]  /*e030*/  @!P0 BRA `(.L_x_2215) ;  /* 0xfffffffc00dc8947 */ /* 0x000fea000383ffff */
.L_x_2212:
[----:B------:R-:W-:Y:S05]  /*e040*/  BSYNC B0 ;  /* 0x0000000000007941 */ /* 0x000fea0003800000 */
.L_x_2210:
[----:B------:R-:W0:Y:S01]  /*e050*/  LDC R12, c[0x0][RZ] ;  /* 0x00000000ff0c7b82 */ /* 0x000e220000000800 */
[----:B------:R-:W-:Y:S01]  /*e060*/  ULDC UR5, c[0x0][0x4] ;  /* 0x0000010000057ab9 */ /* 0x000fe20000000800 */
[----:B------:R-:W-:Y:S02]  /*e070*/  UIADD3 UR7, UR7, 0x10, URZ ;  /* 0x0000001007077890 */ /* 0x000fe4000fffe03f */
[----:B------:R-:W-:Y:S02]  /*e080*/  USHF.R.U32.HI UR4, URZ, 0x1, UR5 ;  /* 0x000000013f047899 */ /* 0x000fe40008011605 */
[----:B------:R-:W-:Y:S01]  /*e090*/  ULEA UR7, UR8, UR7, 0x18 ;  /* 0x0000000708077291 */ /* 0x000fe2000f8ec03f */
[----:B------:R-:W-:-:S03]  /*e0a0*/  ULDC UR6, c[0x0][0x22c] ;  /* 0x00008b0000067ab9 */ /* 0x000fc60000000800 */
[----:B------:R-:W-:Y:S02]  /*e0b0*/  ISETP.NE.AND P0, PT, RZ, UR4, PT ;  /* 0x00000004ff007c0c */ /* 0x000fe4000bf05270 */
[----:B------:R-:W-:Y:S01]  /*e0c0*/  ISETP.NE.AND P3, PT, RZ, UR6, PT ;  /* 0x00000006ff007c0c */ /* 0x000fe2000bf65270 */
[----:B0-----:R-:W-:-:S05]  /*e0d0*/  IMAD R0, R9, R12, R20 ;  /* 0x0000000c09007224 */ /* 0x001fca00078e0214 */
[----:B------:R0:W-:Y:S05]  /*e0e0*/  STS.U8 [R0+UR7], R5 ;  /* 0x0000000500007988 */ /* 0x0001ea0008000007 */
[----:B------:R-:W-:Y:S05]  /*e0f0*/  @!P0 BRA `(.L_x_2216) ;  /* 0x0000000000348947 */ /* 0x000fea0003800000 */
[----:B------:R-:W-:-:S07]  /*e100*/  MOV R4, UR4 ;  /* 0x0000000400047c02 */ /* 0x000fce0008000f00 */
.L_x_2217:
[----:B------:R-:W-:Y:S01]  /*e110*/  IADD3 R7, R9, R4, RZ ;  /* 0x0000000409077210 */ /* 0x000fe20007ffe0ff */
[----:B------:R-:W-:Y:S01]  /*e120*/  BAR.SYNC.DEFER_BLOCKING 0x0 ;  /* 0x0000000000007b1d */ /* 0x000fe20000010000 */
[----:B------:R-:W-:Y:S02]  /*e130*/  ISETP.GT.AND P2, PT, R4, 0x1, PT ;  /* 0x000000010400780c */ /* 0x000fe40003f44270 */
[----:B------:R-:W-:-:S04]  /*e140*/  ISETP.GE.U32.AND P0, PT, R7, UR5, PT ;  /* 0x0000000507007c0c */ /* 0x000fc8000bf06070 */
[----:B------:R-:W-:Y:S02]  /*e150*/  ISETP.GE.U32.OR P0, PT, R9, R4, P0 ;  /* 0x000000040900720c */ /* 0x000fe40000706470 */
[----:B------:R-:W-:-:S11]  /*e160*/  SHF.R.S32.HI R4, RZ, 0x1, R4 ;  /* 0x00000001ff047819 */ /* 0x000fd60000011404 */
[----:B------:R-:W-:-:S05]  /*e170*/  @!P0 IMAD R7, R7, R12, R20 ;  /* 0x0000000c07078224 */ /* 0x000fca00078e0214 */
[----:B-1----:R-:W1:Y:S02]  /*e180*/  @!P0 LDS.U8 R8, [R7+UR7] ;  /* 0x0000000707088984 */ /* 0x002e640008000000 */
[----:B-1----:R-:W-:-:S05]  /*e190*/  @!P0 IMAD.IADD R11, R5, 0x1, R8 ;  /* 0x00000001050b8824 */ /* 0x002fca00078e0208 */
[----:B------:R1:W-:Y:S01]  /*e1a0*/  @!P0 STS.U8 [R0+UR7], R11 ;  /* 0x0000000b00008988 */ /* 0x0003e20008000007 */
[----:B0-----:R-:W-:Y:S01]  /*e1b0*/  @!P0 PRMT R5, R11, 0x7610, R5 ;  /* 0x000076100b058816 */ /* 0x001fe20000000005 */
[----:B------:R-:W-:Y:S06]  /*e1c0*/  @P2 BRA `(.L_x_2217) ;  /* 0xfffffffc00d02947 */ /* 0x000fec000383ffff */
.L_x_2216:
[----:B------:R-:W-:Y:S01]  /*e1d0*/  IADD3 R4, R0, UR7, RZ ;  /* 0x0000000700047c10 */ /* 0x000fe2000fffe0ff */
[----:B------:R-:W-:Y:S06]  /*e1e0*/  @!P3 BRA `(.L_x_2218) ;  /* 0x000000000088b947 */ /* 0x000fec0003800000 */
[----:B------:R-:W-:Y:S02]  /*e1f0*/  ISETP.GT.AND P0, PT, R12, 0x20, PT ;  /* 0x000000200c00780c */ /* 0x000fe40003f04270 */
[----:B------:R-:W-:-:S11]  /*e200*/  MOV R7, R12 ;  /* 0x0000000c00077202 */ /* 0x000fd60000000f00 */
[----:B------:R-:W-:Y:S05]  /*e210*/  @!P0 BRA `(.L_x_2219) ;  /* 0x00000000004c8947 */ /* 0x000fea0003800000 */
[----:B------:R-:W-:Y:S01]  /*e220*/  LEA.HI R7, R12, R12, RZ, 0x1 ;  /* 0x0000000c0c077211 */ /* 0x000fe200078f08ff */
[----:B------:R3:W-:Y:S03]  /*e230*/  STS.U8 [R0+UR7], R5 ;  /* 0x0000000500007988 */ /* 0x0007e60008000007 */
[----:B------:R-:W-:Y:S01]  /*e240*/  SHF.R.S32.HI R8, RZ, 0x1, R7 ;  /* 0x00000001ff087819 */ /* 0x000fe20000011407 */
[----:B------:R-:W-:-:S03]  /*e250*/  IMAD.MOV.U32 R7, RZ, RZ, 0x20 ;  /* 0x00000020ff077424 */ /* 0x000fc600078e00ff */
[----:B------:R-:W-:-:S13]  /*e260*/  ISETP.GE.AND P0, PT, R8, 0x20, PT ;  /* 0x000000200800780c */ /* 0x000fda0003f06270 */
[----:B---3--:R-:W-:Y:S05]  /*e270*/  @!P0 BRA `(.L_x_2219) ;  /* 0x0000000000348947 */ /* 0x008fea0003800000 */
.L_x_2220:
[----:B------:R-:W-:Y:S01]  /*e280*/  IADD3 R7, R20, R8, RZ ;  /* 0x0000000814077210 */ /* 0x000fe20007ffe0ff */
[----:B------:R-:W-:Y:S03]  /*e290*/  BAR.SYNC.DEFER_BLOCKING 0x0 ;  /* 0x0000000000007b1d */ /* 0x000fe60000010000 */
[----:B------:R-:W-:-:S04]  /*e2a0*/  ISETP.GE.U32.AND P0, PT, R7, R12, PT ;  /* 0x0000000c0700720c */ /* 0x000fc80003f06070 */
[----:B------:R-:W-:-:S13]  /*e2b0*/  ISETP.GE.U32.OR P0, PT, R20, R8, P0 ;  /* 0x000000081400720c */ /* 0x000fda0000706470 */
[----:B------:R-:W-:Y:S02]  /*e2c0*/  @!P0 IADD3 R7, R4, R8, RZ ;  /* 0x0000000804078210 */ /* 0x000fe40007ffe0ff */
[----:B------:R-:W-:-:S03]  /*e2d0*/  SHF.R.S32.HI R8, RZ, 0x1, R8 ;  /* 0x00000001ff087819 */ /* 0x000fc60000011408 */
[----:B---3--:R-:W3:Y:S01]  /*e2e0*/  @!P0 LDS.U8 R10, [R7] ;  /* 0x00000000070a8984 */ /* 0x008ee20000000000 */
[----:B------:R-:W-:Y:S01]  /*e2f0*/  ISETP.GE.AND P2, PT, R8, 0x20, PT ;  /* 0x000000200800780c */ /* 0x000fe20003f46270 */
[----:B---3--:R-:W-:-:S05]  /*e300*/  @!P0 IMAD.IADD R9, R5, 0x1, R10 ;  /* 0x0000000105098824 */ /* 0x008fca00078e020a */
[----:B------:R3:W-:Y:S01]  /*e310*/  @!P0 STS.U8 [R0+UR7], R9 ;  /* 0x0000000900008988 */ /* 0x0007e20008000007 */
[----:B0-----:R-:W-:-:S06]  /*e320*/  @!P0 PRMT R5, R9, 0x7610, R5 ;  /* 0x0000761009058816 */ /* 0x001fcc0000000005 */
[----:B------:R-:W-:Y:S05]  /*e330*/  @P2 BRA `(.L_x_2220) ;  /* 0xfffffffc00d02947 */ /* 0x000fea000383ffff */
[----:B------:R-:W-:-:S11]  /*e340*/  HFMA2.MMA R7, -RZ, RZ, 0, 1.9073486328125e-06 ;  /* 0x00000020ff077435 */ /* 0x000fd600000001ff */
.L_x_2219:
[----:B------:R-:W-:Y:S01]  /*e350*/  BAR.SYNC.DEFER_BLOCKING 0x0 ;  /* 0x0000000000007b1d */ /* 0x000fe20000010000 */
[----:B------:R-:W-:-:S13]  /*e360*/  ISETP.GE.AND P0, PT, R7, 0x2, PT ;  /* 0x000000020700780c */ /* 0x000fda0003f06270 */
[----:B------:R-:W-:Y:S05]  /*e370*/  @!P0 BRA `(.L_x_2218) ;  /* 0x0000000000248947 */ /* 0x000fea0003800000 */
[----:B01-3--:R-:W-:-:S07]  /*e380*/  MOV R0, 0x1 ;  /* 0x0000000100007802 */ /* 0x00bfce0000000f00 */
.L_x_2221:
[----:B------:R-:W-:-:S04]  /*e390*/  LOP3.LUT R4, R5, 0xffff, RZ, 0xc0, !PT ;  /* 0x0000ffff05047812 */ /* 0x000fc800078ec0ff */
[----:B------:R-:W-:-:S05]  /*e3a0*/  PRMT R9, R4, 0x8880, RZ ;  /* 0x0000888004097816 */ /* 0x000fca00000000ff */
[----:B------:R0:W1:Y:S02]  /*e3b0*/  SHFL.DOWN PT, R4, R9, R0, 0x1f ;  /* 0x08001f0009047589 */ /* 0x00006400000e0000 */
[----:B0-----:R-:W-:-:S05]  /*e3c0*/  IMAD.SHL.U32 R0, R0, 0x2, RZ ;  /* 0x0000000200007824 */ /* 0x001fca00078e00ff */
[----:B------:R-:W-:Y:S02]  /*e3d0*/  ISETP.GE.AND P0, PT, R0, R7, PT ;  /* 0x000000070000720c */ /* 0x000fe40003f06270 */
[----:B-1----:R-:W-:-:S04]  /*e3e0*/  IADD3 R4, R4, R5, RZ ;  /* 0x0000000504047210 */ /* 0x002fc80007ffe0ff */
[----:B------:R-:W-:-:S07]  /*e3f0*/  PRMT R5, R4, 0x7610, R5 ;  /* 0x0000761004057816 */ /* 0x000fce0000000005 */
[----:B------:R-:W-:Y:S05]  /*e400*/  @!P0 BRA `(.L_x_2221) ;  /* 0xfffffffc00e08947 */ /* 0x000fea000383ffff */
.L_x_2218:
        /* <DEDUP_REMOVED lines=9> */
[----:B01-3--:R-:W3:Y:S02]  /*e4a0*/  LDG.E.U8 R0, desc[UR36][R2.64] ;  /* 0x0000002402007981 */ /* 0x00bee4000c1e1100 */
[----:B---3--:R-:W-:-:S04]  /*e4b0*/  IADD3 R0, R5, R0, RZ ;  /* 0x0000000005007210 */ /* 0x008fc80007ffe0ff */
[----:B------:R-:W-:-:S07]  /*e4c0*/  PRMT R5, R0, 0x7610, R5 ;  /* 0x0000761000057816 */ /* 0x000fce0000000005 */
.L_x_2223:
[----:B------:R-:W-:Y:S05]  /*e4d0*/  @!P1 BRA `(.L_x_2224) ;  /* 0x0000000000709947 */ /* 0x000fea0003800000 */
[----:B------:R-:W4:Y:S01]  /*e4e0*/  LDC R2, c[0x0][0x61c] ;  /* 0x00018700ff027b82 */ /* 0x000f220000000800 */
[----:B------:R-:W-:Y:S01]  /*e4f0*/  ULDC.U8 UR4, c[0x0][0x210] ;  /* 0x0000840000047ab9 */ /* 0x000fe20000000000 */
[----:B01-3--:R-:W-:Y:S01]  /*e500*/  PRMT R0, R5, 0x9910, RZ ;  /* 0x0000991005007816 */ /* 0x00bfe200000000ff */
[----:B------:R-:W-:-:S06]  /*e510*/  UPRMT UR4, UR4, 0x9910, URZ ;  /* 0x0000991004047896 */ /* 0x000fcc000800003f */
[----:B------:R-:W-:Y:S01]  /*e520*/  IMAD R19, R0, UR4, RZ ;  /* 0x0000000400137c24 */ /* 0x000fe2000f8e02ff */
[----:B----4-:R-:W-:-:S13]  /*e530*/  ISETP.NE.AND P0, PT, R2, 0x1, PT ;  /* 0x000000010200780c */ /* 0x010fda0003f05270 */
        /* <DEDUP_REMOVED lines=16> */
[----:B0-2---:R-:W-:Y:S05]  /*e640*/  CALL.ABS.NOINC R2 ;  /* 0x0000000002007343 */ /* 0x005fea0003c00000 */
.L_x_2225:
[----:B------:R-:W-:Y:S02]  /*e650*/  ULDC.64 UR4, c[0x0][0x5e8] ;  /* 0x00017a0000047ab9 */ /* 0x000fe40000000a00 */
[----:B------:R-:W-:-:S05]  /*e660*/  IADD3 R16, P0, R16, UR4, RZ ;  /* 0x0000000410107c10 */ /* 0x000fca000ff1e0ff */
[----:B------:R-:W-:-:S05]  /*e670*/  IMAD.X R17, RZ, RZ, UR5, P0 ;  /* 0x00000005ff117e24 */ /* 0x000fca00080e06ff */
[----:B------:R-:W-:Y:S01]  /*e680*/  STG.E.U8 desc[UR36][R16.64], R19 ;  /* 0x0000001310007986 */ /* 0x000fe2000c101124 */
[----:B------:R-:W-:Y:S05]  /*e690*/  EXIT ;  /* 0x000000000000794d */ /* 0x000fea0003800000 */
.L_x_2224:
[----:B------:R-:W-:Y:S01]  /*e6a0*/  STG.E.U8 desc[UR36][R2.64], R5 ;  /* 0x0000000502007986 */ /* 0x000fe2000c101124 */
[----:B------:R-:W-:Y:S05]  /*e6b0*/  EXIT ;  /* 0x000000000000794d */ /* 0x000fea0003800000 */
.L_x_2222:
[----:B------:R-:W-:Y:S01]  /*e6c0*/  ISETP.NE.AND P1, PT, RZ, UR38, PT ;  /* 0x00000026ff007c0c */ /* 0x000fe2000bf25270 */
[----:B------:R-:W-:Y:S01]  /*e6d0*/  ULDC.64 UR4, c[0x0][0x5e8] ;  /* 0x00017a0000047ab9 */ /* 0x000fe20000000a00 */
[----:B------:R-:W-:Y:S01]  /*e6e0*/  ULDC.U8 UR6, c[0x0][0x619] ;  /* 0x0001864000067ab9 */ /* 0x000fe20000000000 */
[----:B------:R-:W-:Y:S02]  /*e6f0*/  IADD3 R2, P0, R16, UR4, RZ ;  /* 0x0000000410027c10 */ /* 0x000fe4000ff1e0ff */
[----:B------:R-:W-:Y:S02]  /*e700*/  ISETP.NE.AND P2, PT, RZ, UR6, PT ;  /* 0x00000006ff007c0c */ /* 0x000fe4000bf45270 */
[----:B------:R-:W-:-:S06]  /*e710*/  IADD3.X R3, RZ, UR5, RZ, P0, !PT ;  /* 0x00000005ff037c10 */ /* 0x000fcc00087fe4ff */
[----:B------:R-:W-:Y:S05]  /*e720*/  @!P1 BRA `(.L_x_2226) ;  /* 0x00000000000c9947 */ /* 0x000fea0003800000 */
[----:B01-3--:R-:W3:Y:S02]  /*e730*/  LDG.E.U8 R0, desc[UR36][R2.64] ;  /* 0x0000002402007981 */ /* 0x00bee4000c1e1100 */
[----:B---3--:R-:W-:-:S04]  /*e740*/  IADD3 R0, R5, R0, RZ ;  /* 0x0000000005007210 */ /* 0x008fc80007ffe0ff */
[----:B------:R-:W-:-:S07]  /*e750*/  PRMT R5, R0, 0x7610, R5 ;  /* 0x0000761000057816 */ /* 0x000fce0000000005 */
.L_x_2226:
        /* <DEDUP_REMOVED lines=24> */
.L_x_2228:
[----:B------:R-:W-:Y:S02]  /*e8e0*/  ULDC.64 UR4, c[0x0][0x5e8] ;  /* 0x00017a0000047ab9 */ /* 0x000fe40000000a00 */
[----:B------:R-:W-:-:S05]  /*e8f0*/  IADD3 R16, P0, R16, UR4, RZ ;  /* 0x0000000410107c10 */ /* 0x000fca000ff1e0ff */
[----:B------:R-:W-:-:S05]  /*e900*/  IMAD.X R17, RZ, RZ, UR5, P0 ;  /* 0x00000005ff117e24 */ /* 0x000fca00080e06ff */
[----:B------:R-:W-:Y:S01]  /*e910*/  STG.E.U8 desc[UR36][R16.64], R19 ;  /* 0x0000001310007986 */ /* 0x000fe2000c101124 */
[----:B------:R-:W-:Y:S05]  /*e920*/  EXIT ;  /* 0x000000000000794d */ /* 0x000fea0003800000 */
.L_x_2227:
[----:B------:R-:W-:Y:S01]  /*e930*/  STG.E.U8 desc[UR36][R2.64], R5 ;  /* 0x0000000502007986 */ /* 0x000fe2000c101124 */
[----:B------:R-:W-:Y:S05]  /*e940*/  EXIT ;  /* 0x000000000000794d */ /* 0x000fea0003800000 */
.L_x_2202:
        /* <DEDUP_REMOVED lines=19> */
[----:B------:R-:W3:Y:S02]  /*ea80*/  LDG.E.U8 R0, desc[UR36][R2.64] ;  /* 0x0000002402007981 */ /* 0x000ee4000c1e1100 */
[----:B---3--:R-:W-:-:S04]  /*ea90*/  IADD3 R0, R7, R0, RZ ;  /* 0x0000000007007210 */ /* 0x008fc80007ffe0ff */
[----:B------:R-:W-:-:S07]  /*eaa0*/  PRMT R7, R0, 0x7610, R7 ;  /* 0x0000761000077816 */ /* 0x000fce0000000007 */
.L_x_2230:
[----:B------:R-:W-:Y:S05]  /*eab0*/  @!P1 BRA `(.L_x_2231) ;  /* 0x0000000000709947 */ /* 0x000fea0003800000 */
[----:B------:R-:W0:Y:S01]  /*eac0*/  LDC R2, c[0x0][0x61c] ;  /* 0x00018700ff027b82 */ /* 0x000e220000000800 */
[----:B------:R-:W-:Y:S01]  /*ead0*/  ULDC.U8 UR4, c[0x0][0x210] ;  /* 0x0000840000047ab9 */ /* 0x000fe20000000000 */
        /* <DEDUP_REMOVED lines=21> */
.L_x_2232:
[----:B------:R-:W-:Y:S02]  /*ec30*/  ULDC.64 UR4, c[0x0][0x5e8] ;  /* 0x00017a0000047ab9 */ /* 0x000fe40000000a00 */
[----:B------:R-:W-:-:S04]  /*ec40*/  IADD3 R16, P0, R16, UR4, RZ ;  /* 0x0000000410107c10 */ /* 0x000fc8000ff1e0ff */
[----:B------:R-:W-:-:S05]  /*ec50*/  IADD3.X R17, RZ, UR5, RZ, P0, !PT ;  /* 0x00000005ff117c10 */ /* 0x000fca00087fe4ff */
[----:B------:R-:W-:Y:S01]  /*ec60*/  STG.E.U8 desc[UR36][R16.64], R19 ;  /* 0x0000001310007986 */ /* 0x000fe2000c101124 */
[----:B------:R-:W-:Y:S05]  /*ec70*/  EXIT ;  /* 0x000000000000794d */ /* 0x000fea0003800000 */
.L_x_2231:
[----:B------:R-:W-:Y:S01]  /*ec80*/  STG.E.U8 desc[UR36][R2.64], R7 ;  /* 0x0000000702007986 */ /* 0x000fe2000c101124 */
[----:B------:R-:W-:Y:S05]  /*ec90*/  EXIT ;  /* 0x000000000000794d */ /* 0x000fea0003800000 */
.L_x_2229:
[----:B------:R-:W-:Y:S01]  /*eca0*/  ISETP.NE.AND P1, PT, RZ, UR38, PT ;  /* 0x00000026ff007c0c */ /* 0x000fe2000bf25270 */
[----:B------:R-:W-:Y:S01]  /*ecb0*/  ULDC.64 UR4, c[0x0][0x5e8] ;  /* 0x00017a0000047ab9 */ /* 0x000fe20000000a00 */
[----:B------:R-:W-:Y:S01]  /*ecc0*/  ULDC.U8 UR6, c[0x0][0x619] ;  /* 0x0001864000067ab9 */ /* 0x000fe20000000000 */
[----:B------:R-:W-:Y:S02]  /*ecd0*/  IADD3 R2, P0, R16, UR4, RZ ;  /* 0x0000000410027c10 */ /* 0x000fe4000ff1e0ff */
[----:B------:R-:W-:-:S03]  /*ece0*/  ISETP.NE.AND P2, PT, RZ, UR6, PT ;  /* 0x00000006ff007c0c */ /* 0x000fc6000bf45270 */
[----:B------:R-:W-:-:S05]  /*ecf0*/  IMAD.X R3, RZ, RZ, UR5, P0 ;  /* 0x00000005ff037e24 */ /* 0x000fca00080e06ff */
[----:B------:R-:W-:Y:S05]  /*ed00*/  @!P1 BRA `(.L_x_2233) ;  /* 0x00000000000c9947 */ /* 0x000fea0003800000 */
[----:B------:R-:W3:Y:S02]  /*ed10*/  LDG.E.U8 R0, desc[UR36][R2.64] ;  /* 0x0000002402007981 */ /* 0x000ee4000c1e1100 */
[----:B---3--:R-:W-:-:S04]  /*ed20*/  IADD3 R0, R7, R0, RZ ;  /* 0x0000000007007210 */ /* 0x008fc80007ffe0ff */
[----:B------:R-:W-:-:S07]  /*ed30*/  PRMT R7, R0, 0x7610, R7 ;  /* 0x0000761000077816 */ /* 0x000fce0000000007 */
.L_x_2233:
        /* <DEDUP_REMOVED lines=24> */
.L_x_2235:
[----:B------:R-:W-:Y:S02]  /*eec0*/  ULDC.64 UR4, c[0x0][0x5e8] ;  /* 0x00017a0000047ab9 */ /* 0x000fe40000000a00 */
[----:B------:R-:W-:-:S04]  /*eed0*/  IADD3 R16, P0, R16, UR4, RZ ;  /* 0x0000000410107c10 */ /* 0x000fc8000ff1e0ff */
[----:B------:R-:W-:-:S05]  /*eee0*/  IADD3.X R17, RZ, UR5, RZ, P0, !PT ;  /* 0x00000005ff117c10 */ /* 0x000fca00087fe4ff */
[----:B------:R-:W-:Y:S01]  /*eef0*/  STG.E.U8 desc[UR36][R16.64], R19 ;  /* 0x0000001310007986 */ /* 0x000fe2000c101124 */
[----:B------:R-:W-:Y:S05]  /*ef00*/  EXIT ;  /* 0x000000000000794d */ /* 0x000fea0003800000 */
.L_x_2234:
[----:B------:R-:W-:Y:S01]  /*ef10*/  STG.E.U8 desc[UR36][R2.64], R7 ;  /* 0x0000000702007986 */ /* 0x000fe2000c101124 */
[----:B------:R-:W-:Y:S05]  /*ef20*/  EXIT ;  /* 0x000000000000794d */ /* 0x000fea0003800000 */
.L_x_2236:
        /* <DEDUP_REMOVED lines=13> */
.L_x_8258:


//--------------------- .text._ZN2at6native13reduce_kernelILi256ELi2ENS0_8ReduceOpIaNS0_7MeanOpsIaaaaEEjaLi4ELi4EEEEEvT1_ --------------------------
	.section	.text._ZN2at6native13reduce_kernelILi256ELi2ENS0_8ReduceOpIaNS0_7MeanOpsIaaaaEEjaLi4ELi4EEEEEvT1_,"ax",@progbits
	.align	128
        .global         _ZN2at6native13reduce_kernelILi256ELi2ENS0_8ReduceOpIaNS0_7MeanOpsIaaaaEEjaLi4ELi4EEEEEvT1_
        .type           _ZN2at6native13reduce_kernelILi256ELi2ENS0_8ReduceOpIaNS0_7MeanOpsIaaaaEEjaLi4ELi4EEEEEvT1_,@function
        .size           _ZN2at6native13reduce_kernelILi256ELi2ENS0_8ReduceOpIaNS0_7MeanOpsIaaaaEEjaLi4ELi4EEEEEvT1_,(.L_x_8259 - _ZN2at6native13reduce_kernelILi256ELi2ENS0_8ReduceOpIaNS0_7MeanOpsIaaaaEEjaLi4ELi4EEEEEvT1_)
        .other          _ZN2at6native13reduce_kernelILi256ELi2ENS0_8ReduceOpIaNS0_7MeanOpsIaaaaEEjaLi4ELi4EEEEEvT1_,@"STO_CUDA_ENTRY STV_DEFAULT"
_ZN2at6native13reduce_kernelILi256ELi2ENS0_8ReduceOpIaNS0_7MeanOpsIaaaaEEjaLi4ELi4EEEEEvT1_:
.text._ZN2at6native13reduce_kernelILi256ELi2ENS0_8ReduceOpIaNS0_7MeanOpsIaaaaEEjaLi4ELi4EEEEEvT1_:
[----:B------:R-:W0:Y:S08]  /*0000*/  LDC R1, c[0x0][0x28] ;  /* 0x00000a00ff017b82 */ /* 0x000e300000000800 */
[----:B------:R-:W1:Y:S01]  /*0010*/  LDC R0, c[0x0][0x3e8] ;  /* 0x0000fa00ff007b82 */ /* 0x000e620000000800 */
[----:B------:R-:W2:Y:S01]  /*0020*/  S2R R2, SR_TID.X ;  /* 0x0000000000027919 */ /* 0x000ea20000002100 */
[----:B------:R-:W-:Y:S01]  /*0030*/  IMAD.MOV.U32 R25, RZ, RZ, RZ ;  /* 0x000000ffff197224 */ /* 0x000fe200078e00ff */
        /* <DEDUP_REMOVED lines=8> */
[----:B0-----:R-:W-:Y:S01]  /*00c0*/  IMAD R3, R4, UR7, R3 ;  /* 0x0000000704037c24 */ /* 0x001fe2000f8e0203 */
[----:B------:R-:W-:-:S03]  /*00d0*/  HFMA2.MMA R4, -RZ, RZ, 0, 0 ;  /* 0x00000000ff047435 */ /* 0x000fc600000001ff */
        /* <DEDUP_REMOVED lines=273> */
.L_x_2237:
        /* <DEDUP_REMOVED lines=17> */
[----:B------:R-:W-:Y:S02]  /*1300*/  ISETP.GE.U32.AND P0, PT, R13, R26, PT ;  /* 0x0000001a0d00720c */ /* 0x000fe40003f06070 */
[----:B------:R-:W-:-:S04]  /*1310*/  SHF.L.U32 R17, R4, 0x1, RZ ;  /* 0x0000000104117819 */ /* 0x000fc800000006ff */
        /* <DEDUP_REMOVED lines=18> */
[----:B------:R-:W-:-:S02]  /*1440*/  IMAD.U32 R7, RZ, RZ, UR5 ;  /* 0x00000005ff077e24 */ /* 0x000fc4000f8e00ff */
[----:B------:R-:W-:Y:S02]  /*1450*/  IMAD.U32 R11, RZ, RZ, UR7 ;  /* 0x00000007ff0b7e24 */ /* 0x000fe4000f8e00ff */
[----:B------:R-:W-:Y:S02]  /*1460*/  IMAD.MOV.U32 R8, RZ, RZ, 0x1e3 ;  /* 0x000001e3ff087424 */ /* 0x000fe400078e00ff */
[----:B------:R-:W-:-:S07]  /*1470*/  IMAD.MOV.U32 R13, RZ, RZ, RZ ;  /* 0x000000ffff0d7224 */ /* 0x000fce00078e00ff */
[----:B------:R-:W-:-:S07]  /*1480*/  LEPC R20, `(.L_x_2241) ;  /* 0x000000001014794e */ /* 0x000fce0000000000 */
[----:B0-----:R-:W-:Y:S05]  /*1490*/  CALL.ABS.NOINC R14 ;  /* 0x000000000e007343 */ /* 0x001fea0003c00000 */
.L_x_2241:
        /* <DEDUP_REMOVED lines=27> */
.L_x_2247:
[----:B------:R-:W-:Y:S05]  /*1650*/  BSYNC B2 ;  /* 0x0000000000027941 */ /* 0x000fea0003800000 */
.L_x_2246:
[----:B------:R-:W-:-:S04]  /*1660*/  PRMT R3, R3, 0x9910, RZ ;  /* 0x0000991003037816 */ /* 0x000fc800000000ff */
[----:B------:R-:W-:-:S13]  /*1670*/  ISETP.NE.AND P0, PT, R3, RZ, PT ;  /* 0x000000ff0300720c */ /* 0x000fda0003f05270 */
[----:B------:R-:W-:Y:S05]  /*1680*/  @!P0 BRA `(.L_x_2245) ;  /* 0x00000000001c8947 */ /* 0x000fea0003800000 */
[----:B------:R-:W-:Y:S01]  /*1690*/  IADD3 R4, P0, P1, R18, R25, R2 ;  /* 0x0000001912047210 */ /* 0x000fe2000791e002 */
[----:B------:R-:W-:-:S03]  /*16a0*/  ULDC UR4, c[0x0][0x5e4] ;  /* 0x0001790000047ab9 */ /* 0x000fc60000000800 */
[----:B------:R-:W-:Y:S02]  /*16b0*/  IADD3 R4, P2, R4, R8, RZ ;  /* 0x0000000804047210 */ /* 0x000fe40007f5e0ff */
[----:B------:R-:W-:-:S04]  /*16c0*/  IADD3.X R3, R19, RZ, RZ, P0, P1 ;  /* 0x000000ff13037210 */ /* 0x000fc800007e24ff */
[----:B------:R-:W-:-:S06]  /*16d0*/  IADD3.X R5, R3, UR4, RZ, P2, !PT ;  /* 0x0000000403057c10 */ /* 0x000fcc00097fe4ff */
[----:B------:R-:W2:Y:S02]  /*16e0*/  LDG.E.U8 R5, desc[UR58][R4.64] ;  /* 0x0000003a04057981 */ /* 0x000ea4000c1e1100 */
[----:B--2---:R-:W-:-:S07]  /*16f0*/  IADD3 R0, R0, R5, RZ ;  /* 0x0000000500007210 */ /* 0x004fce0007ffe0ff */
.L_x_2245:
[----:B------:R-:W-:Y:S05]  /*1700*/  BSYNC B1 ;  /* 0x0000000000017941 */ /* 0x000fea0003800000 */
.L_x_2244:
[----:B------:R-:W0:Y:S01]  /*1710*/  LDC R4, c[0x0][0x218] ;  /* 0x00008600ff047b82 */ /* 0x000e220000000800 */
[----:B------:R-:W-:Y:S01]  /*1720*/  IADD3 R18, P0, P1, R25, R8, R18 ;  /* 0x0000000819127210 */ /* 0x000fe2000791e012 */
[----:B------:R-:W-:-:S03]  /*1730*/  ULDC UR4, c[0x0][0x5e4] ;  /* 0x0001790000047ab9 */ /* 0x000fc60000000800 */
[----:B------:R-:W-:Y:S02]  /*1740*/  IADD3 R18, P2, R18, 0x4, RZ ;  /* 0x0000000412127810 */ /* 0x000fe40007f5e0ff */
[----:B------:R-:W-:-:S05]  /*1750*/  IADD3.X R19, RZ, UR4, R19, P0, P1 ;  /* 0x00000004ff137c10 */ /* 0x000fca00087e2413 */
[----:B------:R-:W-:Y:S01]  /*1760*/  IMAD.X R19, RZ, RZ, R19, P2 ;  /* 0x000000ffff137224 */ /* 0x000fe200010e0613 */
[----:B0-----:R-:W-:-:S07]  /*1770*/  IADD3 R3, R7, -0x4, R4 ;  /* 0xfffffffc07037810 */ /* 0x001fce0007ffe004 */
.L_x_2243:
[----:B------:R-:W-:Y:S05]  /*1780*/  BSYNC B0 ;  /* 0x0000000000007941 */ /* 0x000fea0003800000 */
.L_x_2242:
[----:B------:R-:W0:Y:S01]  /*1790*/  LDC.64 R4, c[0x0][0x230] ;  /* 0x00008c00ff047b82 */ /* 0x000e220000000a00 */
[----:B------:R-:W-:Y:S01]  /*17a0*/  ULDC UR4, c[0x0][0x22c] ;  /* 0x00008b0000047ab9 */ /* 0x000fe20000000800 */
[----:B------:R-:W-:Y:S01]  /*17b0*/  BSSY B0, `(.L_x_2248) ;  /* 0x000001c000007945 */ /* 0x000fe20003800000 */
[----:B------:R-:W-:Y:S01]  /*17c0*/  IMAD R7, R2, UR4, RZ ;  /* 0x0000000402077c24 */ /* 0x000fe2000f8e02ff */
[----:B------:R-:W-:-:S03]  /*17d0*/  ISETP.NE.AND P2, PT, R23, RZ, PT ;  /* 0x000000ff1700720c */ /* 0x000fc60003f45270 */
[----:B0-----:R-:W-:Y:S01]  /*17e0*/  IMAD R7, R23, R4, R7 ;  /* 0x0000000417077224 */ /* 0x001fe200078e0207 */
[----:B------:R-:W-:Y:S02]  /*17f0*/  ISETP.NE.AND P1, PT, R4, RZ, PT ;  /* 0x000000ff0400720c */ /* 0x000fe40003f25270 */
[----:B------:R-:W-:Y:S01]  /*1800*/  PRMT R4, R6, 0x7610, R4 ;  /* 0x0000761006047816 */ /* 0x000fe20000000004 */
[--C-:B------:R-:W-:Y:S01]  /*1810*/  IMAD R11, R16, R5, R7.reuse ;  /* 0x00000005100b7224 */ /* 0x100fe200078e0207 */
[----:B------:R-:W-:-:S04]  /*1820*/  PRMT R7, R6, 0x7610, R7 ;  /* 0x0000761006077816 */ /* 0x000fc80000000007 */
[----:B------:R-:W-:-:S04]  /*1830*/  LEA R8, R11, 0x3, 0x2 ;  /* 0x000000030b087811 */ /* 0x000fc800078e10ff */
[----:B------:R-:W-:-:S13]  /*1840*/  ISETP.GE.U32.AND P0, PT, R8, R3, PT ;  /* 0x000000030800720c */ /* 0x000fda0003f06070 */
[----:B------:R-:W-:Y:S05]  /*1850*/  @P0 BRA `(.L_x_2249) ;  /* 0x0000000000440947 */ /* 0x000fea0003800000 */
[C---:B------:R-:W-:Y:S02]  /*1860*/  PRMT R7, R4.reuse, 0x7610, R7 ;  /* 0x0000761004077816 */ /* 0x040fe40000000007 */
[----:B------:R-:W-:-:S07]  /*1870*/  PRMT R6, R4, 0x7610, R6 ;  /* 0x0000761004067816 */ /* 0x000fce0000000006 */
.L_x_2250:
[----:B------:R-:W-:Y:S01]  /*1880*/  IMAD.WIDE.U32 R8, R11, 0x4, R18 ;  /* 0x000000040b087825 */ /* 0x000fe200078e0012 */
[----:B------:R-:W-:-:S05]  /*1890*/  ULDC UR4, c[0x0][0x220] ;  /* 0x0000880000047ab9 */ /* 0x000fca0000000800 */
[----:B------:R-:W2:Y:S01]  /*18a0*/  LDG.E R8, desc[UR58][R8.64] ;  /* 0x0000003a08087981 */ /* 0x000ea2000c1e1900 */
[----:B------:R-:W-:-:S05]  /*18b0*/  VIADD R11, R11, UR4 ;  /* 0x000000040b0b7c36 */ /* 0x000fca0008000000 */
        /* <DEDUP_REMOVED lines=11> */
.L_x_2249:
[----:B------:R-:W-:Y:S05]  /*1970*/  BSYNC B0 ;  /* 0x0000000000007941 */ /* 0x000fea0003800000 */
.L_x_2248:
        /* <DEDUP_REMOVED lines=8> */
.L_x_2252:
[----:B------:R-:W-:Y:S05]  /*1a00*/  BSYNC B0 ;  /* 0x0000000000007941 */ /* 0x000fea0003800000 */
.L_x_2251:
        /* <DEDUP_REMOVED lines=8> */
[----:B------:R-:W-:-:S04]  /*1a90*/  IADD3 R18, P0, R8, R18, RZ ;  /* 0x0000001208127210 */ /* 0x000fc80007f1e0ff */
[----:B------:R-:W-:-:S06]  /*1aa0*/  LEA.HI.X.SX32 R19, R8, R19, 0x1, P0 ;  /* 0x0000001308137211 */ /* 0x000fcc00000f0eff */
[----:B------:R-:W2:Y:S02]  /*1ab0*/  LDG.E.U8 R19, desc[UR58][R18.64] ;  /* 0x0000003a12137981 */ /* 0x000ea4000c1e1100 */
[----:B--2---:R-:W-:-:S07]  /*1ac0*/  IADD3 R0, R0, R19, RZ ;  /* 0x0000001300007210 */ /* 0x004fce0007ffe0ff */
.L_x_2254:
[----:B------:R-:W-:Y:S05]  /*1ad0*/  BSYNC B0 ;  /* 0x0000000000007941 */ /* 0x000fea0003800000 */
.L_x_2253:
[----:B------:R-:W-:Y:S02]  /*1ae0*/  IADD3 R7, R7, R6, R0 ;  /* 0x0000000607077210 */ /* 0x000fe40007ffe000 */
[----:B------:R-:W-:-:S03]  /*1af0*/  PRMT R19, RZ, 0x7610, R19 ;  /* 0x00007610ff137816 */ /* 0x000fc60000000013 */
[----:B------:R-:W-:-:S05]  /*1b00*/  IMAD.IADD R7, R7, 0x1, R4 ;  /* 0x0000000107077824 */ /* 0x000fca00078e0204 */
[----:B------:R-:W-:Y:S01]  /*1b10*/  PRMT R8, R7, 0x7610, R8 ;  /* 0x0000761007087816 */ /* 0x000fe20000000008 */
[----:B------:R-:W-:Y:S06]  /*1b20*/  BRA `(.L_x_2239) ;  /* 0x0000009c005c7947 */ /* 0x000fec0003800000 */
.L_x_2240:
        /* <DEDUP_REMOVED lines=16> */
[C---:B------:R-:W-:Y:S02]  /*1c30*/  PRMT R6, R3.reuse, 0x7610, R6 ;  /* 0x0000761003067816 */ /* 0x040fe40000000006 */
[C---:B------:R-:W-:Y:S02]  /*1c40*/  PRMT R8, R3.reuse, 0x7610, R8 ;  /* 0x0000761003087816 */ /* 0x040fe40000000008 */
[----:B------:R-:W-:-:S02]  /*1c50*/  PRMT R7, R3, 0x7610, R7 ;  /* 0x0000761003077816 */ /* 0x000fc40000000007 */
[C---:B------:R-:W-:Y:S02]  /*1c60*/  PRMT R9, R3.reuse, 0x7610, R9 ;  /* 0x0000761003097816 */ /* 0x040fe40000000009 */
[----:B------:R-:W-:Y:S01]  /*1c70*/  PRMT R10, R3, 0x7610, R10 ;  /* 0x00007610030a7816 */ /* 0x000fe2000000000a */
[----:B------:R-:W-:Y:S06]  /*1c80*/  @P0 BRA `(.L_x_2258) ;  /* 0x0000004000900947 */ /* 0x000fec0003800000 */
[----:B------:R-:W0:Y:S01]  /*1c90*/  LDC R28, c[0x0][0x254] ;  /* 0x00009500ff1c7b82 */ /* 0x000e220000000800 */
[----:B------:R-:W-:Y:S01]  /*1ca0*/  BSSY B1, `(.L_x_2258) ;  /* 0x0000422000017945 */ /* 0x000fe20003800000 */
[----:B------:R-:W-:Y:S02]  /*1cb0*/  ISETP.NE.AND P0, PT, R11, RZ, PT ;  /* 0x000000ff0b00720c */ /* 0x000fe40003f05270 */
[C---:B------:R-:W-:Y:S02]  /*1cc0*/  PRMT R4, R3.reuse, 0x7610, R4 ;  /* 0x0000761003047816 */ /* 0x040fe40000000004 */
[C---:B------:R-:W-:Y:S02]  /*1cd0*/  PRMT R5, R3.reuse, 0x7610, R5 ;  /* 0x0000761003057816 */ /* 0x040fe40000000005 */
[C---:B------:R-:W-:Y:S02]  /*1ce0*/  PRMT R6, R3.reuse, 0x7610, R6 ;  /* 0x0000761003067816 */ /* 0x040fe40000000006 */
[----:B------:R-:W-:-:S02]  /*1cf0*/  PRMT R8, R3, 0x7610, R8 ;  /* 0x0000761003087816 */ /* 0x000fc40000000008 */
[C---:B------:R-:W-:Y:S02]  /*1d00*/  PRMT R7, R3.reuse, 0x7610, R7 ;  /* 0x0000761003077816 */ /* 0x040fe40000000007 */
[C---:B------:R-:W-:Y:S02]  /*1d10*/  PRMT R9, R3.reuse, 0x7610, R9 ;  /* 0x0000761003097816 */ /* 0x040fe40000000009 */
[----:B------:R-:W-:-:S07]  /*1d20*/  PRMT R10, R3, 0x7610, R10 ;  /* 0x00007610030a7816 */ /* 0x000fce000000000a */
.L_x_2263:
        /* <DEDUP_REMOVED lines=87> */
[----:B------:R-:W-:Y:S01]  /*22a0*/  IMAD.MOV.U32 R15, RZ, RZ, R12 ;  /* 0x000000ffff0f7224 */ /* 0x000fe200078e000c */
[----:B------:R-:W-:Y:S01]  /*22b0*/  ISETP.NE.AND P1, PT, R28, 0x5, PT ;  /* 0x000000051c00780c */ /* 0x000fe20003f25270 */
        /* <DEDUP_REMOVED lines=195> */
.L_x_2259:
[----:B------:R-:W-:Y:S01]  /*2ef0*/  LOP3.LUT R15, R0, 0xfffffffe, RZ, 0xc0, !PT ;  /* 0xfffffffe000f7812 */ /* 0x000fe200078ec0ff */
[----:B------:R-:W-:-:S03]  /*2f00*/  ULDC UR36, c[0x0][0x220] ;  /* 0x0000880000247ab9 */ /* 0x000fc60000000800 */
[----:B------:R-:W-:-:S05]  /*2f10*/  IADD3 R14, P1, R15, R18, RZ ;  /* 0x000000120f0e7210 */ /* 0x000fca0007f3e0ff */
[----:B------:R-:W-:-:S05]  /*2f20*/  IMAD.X R15, RZ, RZ, R19, P1 ;  /* 0x000000ffff0f7224 */ /* 0x000fca00008e0613 */
[----:B------:R-:W2:Y:S01]  /*2f30*/  LDG.E.U16 R14, desc[UR58][R14.64] ;  /* 0x0000003a0e0e7981 */ /* 0x000ea2000c1e1500 */
[----:B------:R-:W-:-:S05]  /*2f40*/  MOV R0, UR36 ;  /* 0x0000002400007c02 */ /* 0x000fca0008000f00 */
[----:B------:R-:W-:Y:S01]  /*2f50*/  IMAD.IADD R27, R27, 0x1, R0 ;  /* 0x000000011b1b7824 */ /* 0x000fe200078e0200 */
[C---:B--2---:R-:W-:Y:S02]  /*2f60*/  PRMT R11, R14.reuse, 0x7770, RZ ;  /* 0x000077700e0b7816 */ /* 0x044fe400000000ff */
[----:B------:R-:W-:Y:S01]  /*2f70*/  PRMT R12, R14, 0x7771, RZ ;  /* 0x000077710e0c7816 */ /* 0x000fe200000000ff */
        /* <DEDUP_REMOVED lines=233> */
.L_x_2260:
[----:B------:R-:W-:-:S04]  /*3e10*/  LOP3.LUT R13, R13, 0xfffffffe, RZ, 0xc0, !PT ;  /* 0xfffffffe0d0d7812 */ /* 0x000fc800078ec0ff */
[----:B------:R-:W-:-:S04]  /*3e20*/  IADD3 R14, P1, R13, R18, RZ ;  /* 0x000000120d0e7210 */ /* 0x000fc80007f3e0ff */
[----:B------:R-:W-:-:S05]  /*3e30*/  IADD3.X R15, RZ, R19, RZ, P1, !PT ;  /* 0x00000013ff0f7210 */ /* 0x000fca0000ffe4ff */
[----:B------:R-:W2:Y:S01]  /*3e40*/  LDG.E.U16 R14, desc[UR58][R14.64] ;  /* 0x0000003a0e0e7981 */ /* 0x000ea2000c1e1500 */
[----:B------:R-:W-:Y:S01]  /*3e50*/  IMAD.IADD R27, R27, 0x1, R0 ;  /* 0x000000011b1b7824 */ /* 0x000fe200078e0200 */
[----:B------:R-:W-:Y:S01]  /*3e60*/  MOV R26, RZ ;  /* 0x000000ff001a7202 */ /* 0x000fe20000000f00 */
[----:B------:R-:W-:Y:S01]  /*3e70*/  IMAD.MOV.U32 R24, RZ, RZ, RZ ;  /* 0x000000ffff187224 */ /* 0x000fe200078e00ff */
[C---:B--2---:R-:W-:Y:S02]  /*3e80*/  PRMT R22, R14.reuse, 0x7770, RZ ;  /* 0x000077700e167816 */ /* 0x044fe400000000ff */
[----:B------:R-:W-:Y:S01]  /*3e90*/  PRMT R13, R14, 0x7771, RZ ;  /* 0x000077710e0d7816 */ /* 0x000fe200000000ff */
        /* <DEDUP_REMOVED lines=244> */
.L_x_2261:
[----:B------:R-:W-:-:S04]  /*4de0*/  LOP3.LUT R15, R24, 0xfffffffe, RZ, 0xc0, !PT ;  /* 0xfffffffe180f7812 */ /* 0x000fc800078ec0ff */
[----:B------:R-:W-:-:S05]  /*4df0*/  IADD3 R14, P1, R15, R18, RZ ;  /* 0x000000120f0e7210 */ /* 0x000fca0007f3e0ff */
[----:B------:R-:W-:-:S05]  /*4e00*/  IMAD.X R15, RZ, RZ, R19, P1 ;  /* 0x000000ffff0f7224 */ /* 0x000fca00008e0613 */
[----:B------:R-:W2:Y:S01]  /*4e10*/  LDG.E.U16 R14, desc[UR58][R14.64] ;  /* 0x0000003a0e0e7981 */ /* 0x000ea2000c1e1500 */
[----:B------:R-:W-:Y:S02]  /*4e20*/  IADD3 R27, R27, R0, RZ ;  /* 0x000000001b1b7210 */ /* 0x000fe40007ffe0ff */
[C---:B--2---:R-:W-:Y:S02]  /*4e30*/  PRMT R25, R14.reuse, 0x7770, RZ ;  /* 0x000077700e197816 */ /* 0x044fe400000000ff */
[----:B------:R-:W-:Y:S01]  /*4e40*/  PRMT R24, R14, 0x7771, RZ ;  /* 0x000077710e187816 */ /* 0x000fe200000000ff */
        /* <DEDUP_REMOVED lines=243> */
.L_x_2262:
[----:B------:R-:W-:Y:S01]  /*5d80*/  LOP3.LUT R15, R26, 0xfffffffe, RZ, 0xc0, !PT ;  /* 0xfffffffe1a0f7812 */ /* 0x000fe200078ec0ff */
[----:B------:R-:W-:-:S03]  /*5d90*/  ULDC UR4, c[0x0][0x218] ;  /* 0x0000860000047ab9 */ /* 0x000fc60000000800 */
[----:B------:R-:W-:-:S05]  /*5da0*/  IADD3 R14, P1, R15, R18, RZ ;  /* 0x000000120f0e7210 */ /* 0x000fca0007f3e0ff */
[----:B------:R-:W-:-:S05]  /*5db0*/  IMAD.X R15, RZ, RZ, R19, P1 ;  /* 0x000000ffff0f7224 */ /* 0x000fca00008e0613 */
[----:B------:R-:W2:Y:S01]  /*5dc0*/  LDG.E.U16 R14, desc[UR58][R14.64] ;  /* 0x0000003a0e0e7981 */ /* 0x000ea2000c1e1500 */
[----:B------:R-:W-:Y:S01]  /*5dd0*/  IADD3 R27, R27, R0, RZ ;  /* 0x000000001b1b7210 */ /* 0x000fe20007ffe0ff */
[----:B------:R-:W-:Y:S01]  /*5de0*/  IMAD.U32 R26, RZ, RZ, UR4 ;  /* 0x00000004ff1a7e24 */ /* 0x000fe2000f8e00ff */
[----:B------:R-:W-:Y:S01]  /*5df0*/  IADD3 R10, R11, R10, RZ ;  /* 0x0000000a0b0a7210 */ /* 0x000fe20007ffe0ff */
[----:B------:R-:W-:Y:S01]  /*5e00*/  IMAD.IADD R9, R12, 0x1, R9 ;  /* 0x000000010c097824 */ /* 0x000fe200078e0209 */
[----:B------:R-:W-:Y:S01]  /*5e10*/  IADD3 R7, R22, R7, RZ ;  /* 0x0000000716077210 */ /* 0x000fe20007ffe0ff */
[----:B------:R-:W-:Y:S01]  /*5e20*/  IMAD R21, R0, 0x3, R27 ;  /* 0x0000000300157824 */ /* 0x000fe200078e021b */
[----:B------:R-:W-:Y:S01]  /*5e30*/  IADD3 R6, R25, R6, RZ ;  /* 0x0000000619067210 */ /* 0x000fe20007ffe0ff */
[----:B------:R-:W-:Y:S02]  /*5e40*/  IMAD.IADD R8, R13, 0x1, R8 ;  /* 0x000000010d087824 */ /* 0x000fe400078e0208 */
[----:B------:R-:W-:Y:S01]  /*5e50*/  IMAD.IADD R5, R24, 0x1, R5 ;  /* 0x0000000118057824 */ /* 0x000fe200078e0205 */
[----:B------:R-:W-:-:S02]  /*5e60*/  ISETP.GE.U32.AND P1, PT, R21, R26, PT ;  /* 0x0000001a1500720c */ /* 0x000fc40003f26070 */
[C---:B--2---:R-:W-:Y:S02]  /*5e70*/  PRMT R30, R14.reuse, 0x7771, RZ ;  /* 0x000077710e1e7816 */ /* 0x044fe400000000ff */
[----:B------:R-:W-:-:S03]  /*5e80*/  PRMT R29, R14, 0x7770, RZ ;  /* 0x000077700e1d7816 */ /* 0x000fc600000000ff */
[----:B------:R-:W-:Y:S01]  /*5e90*/  IMAD.IADD R3, R30, 0x1, R3 ;  /* 0x000000011e037824 */ /* 0x000fe200078e0203 */
[----:B------:R-:W-:-:S05]  /*5ea0*/  IADD3 R4, R29, R4, RZ ;  /* 0x000000041d047210 */ /* 0x000fca0007ffe0ff */
[----:B------:R-:W-:Y:S05]  /*5eb0*/  @!P1 BRA `(.L_x_2263) ;  /* 0xffffffbc009c9947 */ /* 0x000fea000383ffff */
[----:B------:R-:W-:Y:S05]  /*5ec0*/  BSYNC B1 ;  /* 0x0000000000017941 */ /* 0x000fea0003800000 */
.L_x_2258:
[----:B------:R-:W-:Y:S05]  /*5ed0*/  BSYNC B0 ;  /* 0x0000000000007941 */ /* 0x000fea0003800000 */
.L_x_2257:
        /* <DEDUP_REMOVED lines=280> */
.L_x_2266:
[----:B------:R-:W-:-:S04]  /*7060*/  LOP3.LUT R11, R11, 0xfffffffe, RZ, 0xc0, !PT ;  /* 0xfffffffe0b0b7812 */ /* 0x000fc800078ec0ff */
[----:B------:R-:W-:-:S04]  /*7070*/  IADD3 R14, P2, R11, R18, RZ ;  /* 0x000000120b0e7210 */ /* 0x000fc80007f5e0ff */
[----:B------:R-:W-:-:S05]  /*7080*/  IADD3.X R15, RZ, R19, RZ, P2, !PT ;  /* 0x00000013ff0f7210 */ /* 0x000fca00017fe4ff */
[----:B------:R-:W2:Y:S01]  /*7090*/  LDG.E.U16 R14, desc[UR58][R14.64] ;  /* 0x0000003a0e0e7981 */ /* 0x000ea2000c1e1500 */
[----:B------:R-:W-:-:S05]  /*70a0*/  IMAD.IADD R21, R27, 0x1, R0 ;  /* 0x000000011b157824 */ /* 0x000fca00078e0200 */
[----:B------:R-:W-:Y:S02]  /*70b0*/  ISETP.GE.U32.AND P2, PT, R21, R26, PT ;  /* 0x0000001a1500720c */ /* 0x000fe40003f46070 */
[C---:B--2---:R-:W-:Y:S02]  /*70c0*/  PRMT R11, R14.reuse, 0x7770, RZ ;  /* 0x000077700e0b7816 */ /* 0x044fe400000000ff */
[----:B------:R-:W-:-:S09]  /*70d0*/  PRMT R12, R14, 0x7771, RZ ;  /* 0x000077710e0c7816 */ /* 0x000fd200000000ff */
        /* <DEDUP_REMOVED lines=275> */
.L_x_2267:
[----:B------:R-:W-:-:S04]  /*8210*/  LOP3.LUT R13, R13, 0xfffffffe, RZ, 0xc0, !PT ;  /* 0xfffffffe0d0d7812 */ /* 0x000fc800078ec0ff */
[----:B------:R-:W-:-:S05]  /*8220*/  IADD3 R14, P2, R13, R18, RZ ;  /* 0x000000120d0e7210 */ /* 0x000fca0007f5e0ff */
[----:B------:R-:W-:-:S05]  /*8230*/  IMAD.X R15, RZ, RZ, R19, P2 ;  /* 0x000000ffff0f7224 */ /* 0x000fca00010e0613 */
[----:B------:R-:W2:Y:S01]  /*8240*/  LDG.E.U16 R14, desc[UR58][R14.64] ;  /* 0x0000003a0e0e7981 */ /* 0x000ea2000c1e1500 */
[----:B------:R-:W-:-:S04]  /*8250*/  IADD3 R21, R21, R0, RZ ;  /* 0x0000000015157210 */ /* 0x000fc80007ffe0ff */
[----:B------:R-:W-:Y:S02]  /*8260*/  ISETP.GE.U32.AND P2, PT, R21, R26, PT ;  /* 0x0000001a1500720c */ /* 0x000fe40003f46070 */
[C---:B--2---:R-:W-:Y:S02]  /*8270*/  PRMT R22, R14.reuse, 0x7770, RZ ;  /* 0x000077700e167816 */ /* 0x044fe400000000ff */
[----:B------:R-:W-:-:S09]  /*8280*/  PRMT R13, R14, 0x7771, RZ ;  /* 0x000077710e0d7816 */ /* 0x000fd200000000ff */
        /* <DEDUP_REMOVED lines=275> */
.L_x_2268:
        /* <DEDUP_REMOVED lines=283> */
.L_x_2269:
[----:B------:R-:W-:-:S04]  /*a570*/  LOP3.LUT R29, R29, 0xfffffffe, RZ, 0xc0, !PT ;  /* 0xfffffffe1d1d7812 */ /* 0x000fc800078ec0ff */
[----:B------:R-:W-:-:S05]  /*a580*/  IADD3 R18, P1, R29, R18, RZ ;  /* 0x000000121d127210 */ /* 0x000fca0007f3e0ff */
[----:B------:R-:W-:-:S05]  /*a590*/  IMAD.X R19, RZ, RZ, R19, P1 ;  /* 0x000000ffff137224 */ /* 0x000fca00008e0613 */
[----:B------:R-:W2:Y:S02]  /*a5a0*/  LDG.E.U16 R18, desc[UR58][R18.64] ;  /* 0x0000003a12127981 */ /* 0x000ea4000c1e1500 */
[C---:B--2---:R-:W-:Y:S02]  /*a5b0*/  PRMT R29, R18.reuse, 0x7770, RZ ;  /* 0x00007770121d7816 */ /* 0x044fe400000000ff */
[----:B------:R-:W-:-:S07]  /*a5c0*/  PRMT R30, R18, 0x7771, RZ ;  /* 0x00007771121e7816 */ /* 0x000fce00000000ff */
.L_x_2265:
[----:B------:R-:W-:Y:S05]  /*a5d0*/  BSYNC B0 ;  /* 0x0000000000007941 */ /* 0x000fea0003800000 */
.L_x_2264:
        /* <DEDUP_REMOVED lines=20> */
.L_x_2271:
[----:B------:R-:W-:Y:S05]  /*a720*/  BSYNC B0 ;  /* 0x0000000000007941 */ /* 0x000fea0003800000 */
.L_x_2270:
[----:B------:R-:W-:Y:S02]  /*a730*/  IADD3 R8, R5, R8, R9 ;  /* 0x0000000805087210 */ /* 0x000fe40007ffe009 */
[----:B------:R-:W-:-:S03]  /*a740*/  IADD3 R7, R6, R7, R10 ;  /* 0x0000000706077210 */ /* 0x000fc60007ffe00a */
[----:B------:R-:W-:Y:S01]  /*a750*/  IMAD.IADD R8, R8, 0x1, R3 ;  /* 0x0000000108087824 */ /* 0x000fe200078e0203 */
[----:B------:R-:W-:-:S04]  /*a760*/  IADD3 R7, R7, R4, RZ ;  /* 0x0000000407077210 */ /* 0x000fc80007ffe0ff */
[----:B------:R-:W-:Y:S02]  /*a770*/  PRMT R19, R8, 0x7610, R19 ;  /* 0x0000761008137816 */ /* 0x000fe40000000013 */
[----:B------:R-:W-:Y:S01]  /*a780*/  PRMT R8, R7, 0x7610, R8 ;  /* 0x0000761007087816 */ /* 0x000fe20000000008 */
[----:B------:R-:W-:Y:S06]  /*a790*/  BRA `(.L_x_2239) ;  /* 0x0000001000407947 */ /* 0x000fec0003800000 */
.L_x_2256:
        /* <DEDUP_REMOVED lines=10> */
[----:B------:R-:W-:Y:S01]  /*a840*/  BSSY B1, `(.L_x_2274) ;  /* 0x0000033000017945 */ /* 0x000fe20003800000 */
[C---:B------:R-:W-:Y:S02]  /*a850*/  PRMT R10, R3.reuse, 0x7610, R10 ;  /* 0x00007610030a7816 */ /* 0x040fe4000000000a */
[C---:B------:R-:W-:Y:S02]  /*a860*/  PRMT R11, R3.reuse, 0x7610, R11 ;  /* 0x00007610030b7816 */ /* 0x040fe4000000000b */
[C---:B------:R-:W-:Y:S02]  /*a870*/  PRMT R12, R3.reuse, 0x7610, R12 ;  /* 0x00007610030c7816 */ /* 0x040fe4000000000c */
[C---:B------:R-:W-:Y:S02]  /*a880*/  PRMT R13, R3.reuse, 0x7610, R13 ;  /* 0x00007610030d7816 */ /* 0x040fe4000000000d */
[C---:B------:R-:W-:Y:S02]  /*a890*/  PRMT R14, R3.reuse, 0x7610, R14 ;  /* 0x00007610030e7816 */ /* 0x040fe4000000000e */
[----:B------:R-:W-:-:S02]  /*a8a0*/  PRMT R8, R3, 0x7610, R8 ;  /* 0x0000761003087816 */ /* 0x000fc40000000008 */
[----:B------:R-:W-:-:S07]  /*a8b0*/  PRMT R9, R3, 0x7610, R9 ;  /* 0x0000761003097816 */ /* 0x000fce0000000009 */
.L_x_2275:
[----:B------:R-:W-:Y:S02]  /*a8c0*/  IMAD.IADD R5, R0, 0x1, R27 ;  /* 0x0000000100057824 */ /* 0x000fe400078e021b */
[----:B------:R-:W-:Y:S02]  /*a8d0*/  IMAD R27, R20, R27, RZ ;  /* 0x0000001b141b7224 */ /* 0x000fe400078e02ff */
[C---:B------:R-:W-:Y:S01]  /*a8e0*/  IMAD R4, R5.reuse, R20, RZ ;  /* 0x0000001405047224 */ /* 0x040fe200078e02ff */
[----:B------:R-:W-:Y:S02]  /*a8f0*/  IADD3 R7, R5, R0, RZ ;  /* 0x0000000005077210 */ /* 0x000fe40007ffe0ff */
[----:B------:R-:W-:Y:S02]  /*a900*/  LOP3.LUT R27, R27, 0xfffffffe, RZ, 0xc0, !PT ;  /* 0xfffffffe1b1b7812 */ /* 0x000fe400078ec0ff */
[----:B------:R-:W-:Y:S02]  /*a910*/  LOP3.LUT R5, R4, 0xfffffffe, RZ, 0xc0, !PT ;  /* 0xfffffffe04057812 */ /* 0x000fe400078ec0ff */
[-C--:B------:R-:W-:Y:S01]  /*a920*/  IADD3 R24, P0, R27, R18.reuse, RZ ;  /* 0x000000121b187210 */ /* 0x080fe20007f1e0ff */
[----:B------:R-:W-:Y:S01]  /*a930*/  IMAD.IADD R27, R7, 0x1, R0 ;  /* 0x00000001071b7824 */ /* 0x000fe200078e0200 */
[----:B------:R-:W-:Y:S01]  /*a940*/  IADD3 R4, P1, R5, R18, RZ ;  /* 0x0000001205047210 */ /* 0x000fe20007f3e0ff */
[-C--:B------:R-:W-:Y:S01]  /*a950*/  IMAD R7, R7, R20.reuse, RZ ;  /* 0x0000001407077224 */ /* 0x080fe200078e02ff */
[----:B------:R-:W-:Y:S01]  /*a960*/  IADD3.X R25, RZ, R19, RZ, P0, !PT ;  /* 0x00000013ff197210 */ /* 0x000fe200007fe4ff */
[----:B------:R-:W-:-:S02]  /*a970*/  IMAD R6, R27, R20, RZ ;  /* 0x000000141b067224 */ /* 0x000fc400078e02ff */
[----:B------:R-:W-:Y:S01]  /*a980*/  IMAD.X R5, RZ, RZ, R19, P1 ;  /* 0x000000ffff057224 */ /* 0x000fe200008e0613 */
[----:B------:R-:W-:Y:S02]  /*a990*/  LOP3.LUT R7, R7, 0xfffffffe, RZ, 0xc0, !PT ;  /* 0xfffffffe07077812 */ /* 0x000fe400078ec0ff */
[----:B------:R-:W-:Y:S01]  /*a9a0*/  LOP3.LUT R29, R6, 0xfffffffe, RZ, 0xc0, !PT ;  /* 0xfffffffe061d7812 */ /* 0x000fe200078ec0ff */
[----:B------:R-:W2:Y:S01]  /*a9b0*/  LDG.E.U16 R25, desc[UR58][R24.64] ;  /* 0x0000003a18197981 */ /* 0x000ea2000c1e1500 */
[-C--:B------:R-:W-:Y:S02]  /*a9c0*/  IADD3 R6, P0, R7, R18.reuse, RZ ;  /* 0x0000001207067210 */ /* 0x080fe40007f1e0ff */
[----:B------:R-:W-:Y:S01]  /*a9d0*/  IADD3 R28, P1, R29, R18, RZ ;  /* 0x000000121d1c7210 */ /* 0x000fe20007f3e0ff */
[----:B------:R-:W3:Y:S01]  /*a9e0*/  LDG.E.U16 R4, desc[UR58][R4.64] ;  /* 0x0000003a04047981 */ /* 0x000ee2000c1e1500 */
[----:B------:R-:W-:-:S03]  /*a9f0*/  IADD3.X R7, RZ, R19, RZ, P0, !PT ;  /* 0x00000013ff077210 */ /* 0x000fc600007fe4ff */
[----:B------:R-:W-:Y:S02]  /*aa00*/  IMAD.X R29, RZ, RZ, R19, P1 ;  /* 0x000000ffff1d7224 */ /* 0x000fe400008e0613 */
[----:B------:R-:W4:Y:S04]  /*aa10*/  LDG.E.U16 R6, desc[UR58][R6.64] ;  /* 0x0000003a06067981 */ /* 0x000f28000c1e1500 */
[----:B------:R0:W5:Y:S01]  /*aa20*/  LDG.E.U16 R29, desc[UR58][R28.64] ;  /* 0x0000003a1c1d7981 */ /* 0x000162000c1e1500 */
[----:B------:R-:W-:-:S05]  /*aa30*/  IADD3 R27, R27, R0, RZ ;  /* 0x000000001b1b7210 */ /* 0x000fca0007ffe0ff */
[----:B------:R-:W-:-:S05]  /*aa40*/  IMAD R15, R0, 0x3, R27 ;  /* 0x00000003000f7824 */ /* 0x000fca00078e021b */
[----:B------:R-:W-:Y:S02]  /*aa50*/  ISETP.GE.U32.AND P0, PT, R15, R26, PT ;  /* 0x0000001a0f00720c */ /* 0x000fe40003f06070 */
[C---:B--2---:R-:W-:Y:S02]  /*aa60*/  PRMT R24, R25.reuse, 0x7770, RZ ;  /* 0x0000777019187816 */ /* 0x044fe400000000ff */
[----:B------:R-:W-:Y:S02]  /*aa70*/  PRMT R21, R25, 0x7771, RZ ;  /* 0x0000777119157816 */ /* 0x000fe400000000ff */
[----:B---3--:R-:W-:Y:S01]  /*aa80*/  PRMT R15, R4, 0x7770, RZ ;  /* 0x00007770040f7816 */ /* 0x008fe200000000ff */
[----:B------:R-:W-:Y:S01]  /*aa90*/  IMAD.IADD R9, R24, 0x1, R9 ;  /* 0x0000000118097824 */ /* 0x000fe200078e0209 */
[----:B------:R-:W-:Y:S02]  /*aaa0*/  PRMT R22, R4, 0x7771, RZ ;  /* 0x0000777104167816 */ /* 0x000fe400000000ff */
[----:B------:R-:W-:Y:S01]  /*aab0*/  IADD3 R8, R21, R8, RZ ;  /* 0x0000000815087210 */ /* 0x000fe20007ffe0ff */
[----:B------:R-:W-:Y:S01]  /*aac0*/  IMAD.IADD R14, R15, 0x1, R14 ;  /* 0x000000010f0e7824 */ /* 0x000fe200078e020e */
[----:B----4-:R-:W-:-:S02]  /*aad0*/  PRMT R25, R6, 0x7770, RZ ;  /* 0x0000777006197816 */ /* 0x010fc400000000ff */
[----:B0-----:R-:W-:Y:S02]  /*aae0*/  PRMT R28, R6, 0x7771, RZ ;  /* 0x00007771061c7816 */ /* 0x001fe400000000ff */
[----:B-----5:R-:W-:Y:S01]  /*aaf0*/  PRMT R5, R29, 0x7770, RZ ;  /* 0x000077701d057816 */ /* 0x020fe200000000ff */
[----:B------:R-:W-:Y:S01]  /*ab00*/  IMAD.IADD R12, R25, 0x1, R12 ;  /* 0x00000001190c7824 */ /* 0x000fe200078e020c */
[----:B------:R-:W-:Y:S02]  /*ab10*/  PRMT R4, R29, 0x7771, RZ ;  /* 0x000077711d047816 */ /* 0x000fe400000000ff */
[----:B------:R-:W-:Y:S01]  /*ab20*/  IADD3 R13, R22, R13, RZ ;  /* 0x0000000d160d7210 */ /* 0x000fe20007ffe0ff */
[----:B------:R-:W-:Y:S01]  /*ab30*/  IMAD.IADD R10, R5, 0x1, R10 ;  /* 0x00000001050a7824 */ /* 0x000fe200078e020a */
[----:B------:R-:W-:Y:S02]  /*ab40*/  IADD3 R11, R28, R11, RZ ;  /* 0x0000000b1c0b7210 */ /* 0x000fe40007ffe0ff */
[----:B------:R-:W-:Y:S01]  /*ab50*/  IADD3 R3, R4, R3, RZ ;  /* 0x0000000304037210 */ /* 0x000fe20007ffe0ff */
[----:B------:R-:W-:Y:S06]  /*ab60*/  @!P0 BRA `(.L_x_2275) ;  /* 0xfffffffc00548947 */ /* 0x000fec000383ffff */
[----:B------:R-:W-:Y:S05]  /*ab70*/  BSYNC B1 ;  /* 0x0000000000017941 */ /* 0x000fea0003800000 */
.L_x_2274:
[----:B------:R-:W-:Y:S02]  /*ab80*/  PRMT R6, R24, 0x7610, R6 ;  /* 0x0000761018067816 */ /* 0x000fe40000000006 */
[----:B------:R-:W-:Y:S02]  /*ab90*/  PRMT R7, R21, 0x7610, R7 ;  /* 0x0000761015077816 */ /* 0x000fe40000000007 */
[----:B------:R-:W-:Y:S02]  /*aba0*/  PRMT R21, R5, 0x7610, R21 ;  /* 0x0000761005157816 */ /* 0x000fe40000000015 */
[----:B------:R-:W-:-:S07]  /*abb0*/  PRMT R24, R4, 0x7610, R24 ;  /* 0x0000761004187816 */ /* 0x000fce0000000018 */
.L_x_2273:
[----:B------:R-:W-:Y:S05]  /*abc0*/  BSYNC B0 ;  /* 0x0000000000007941 */ /* 0x000fea0003800000 */
.L_x_2272:
[----:B------:R-:W-:Y:S01]  /*abd0*/  ISETP.GE.U32.AND P0, PT, R27, R26, PT ;  /* 0x0000001a1b00720c */ /* 0x000fe20003f06070 */
[----:B------:R-:W-:-:S12]  /*abe0*/  BSSY B0, `(.L_x_2276) ;  /* 0x0000028000007945 */ /* 0x000fd80003800000 */
[----:B------:R-:W-:Y:S05]  /*abf0*/  @P0 BRA `(.L_x_2277) ;  /* 0x0000000000980947 */ /* 0x000fea0003800000 */
[----:B------:R-:W-:-:S05]  /*ac00*/  IMAD R4, R27, R20, RZ ;  /* 0x000000141b047224 */ /* 0x000fca00078e02ff */
        /* <DEDUP_REMOVED lines=19> */
[----:B------:R-:W-:-:S05]  /*ad40*/  IMAD.IADD R5, R29, 0x1, R0 ;  /* 0x000000011d057824 */ /* 0x000fca00078e0200 */
[----:B------:R-:W-:-:S13]  /*ad50*/  ISETP.GE.U32.AND P1, PT, R5, R26, PT ;  /* 0x0000001a0500720c */ /* 0x000fda0003f26070 */
[-C--:B------:R-:W-:Y:S02]  /*ad60*/  @!P1 IMAD R4, R5, R20.reuse, RZ ;  /* 0x0000001405049224 */ /* 0x080fe400078e02ff */
[----:B------:R-:W-:-:S03]  /*ad70*/  IMAD R20, R29, R20, RZ ;  /* 0x000000141d147224 */ /* 0x000fc600078e02ff */
[----:B------:R-:W-:Y:S02]  /*ad80*/  @!P1 LOP3.LUT R25, R4, 0xfffffffe, RZ, 0xc0, !PT ;  /* 0xfffffffe04199812 */ /* 0x000fe400078ec0ff */
[----:B------:R-:W-:Y:S02]  /*ad90*/  LOP3.LUT R5, R20, 0xfffffffe, RZ, 0xc0, !PT ;  /* 0xfffffffe14057812 */ /* 0x000fe400078ec0ff */
[-C--:B------:R-:W-:Y:S02]  /*ada0*/  @!P1 IADD3 R4, P3, R25, R18.reuse, RZ ;  /* 0x0000001219049210 */ /* 0x080fe40007f7e0ff */
[----:B------:R-:W-:Y:S02]  /*adb0*/  IADD3 R18, P2, R5, R18, RZ ;  /* 0x0000001205127210 */ /* 0x000fe40007f5e0ff */
[----:B------:R-:W-:-:S03]  /*adc0*/  @!P1 IADD3.X R5, RZ, R19, RZ, P3, !PT ;  /* 0x00000013ff059210 */ /* 0x000fc60001ffe4ff */
[----:B------:R-:W-:Y:S02]  /*add0*/  IMAD.X R19, RZ, RZ, R19, P2 ;  /* 0x000000ffff137224 */ /* 0x000fe400010e0613 */
[----:B------:R-:W2:Y:S04]  /*ade0*/  @!P1 LDG.E.U16 R4, desc[UR58][R4.64] ;  /* 0x0000003a04049981 */ /* 0x000ea8000c1e1500 */
[----:B------:R-:W3:Y:S01]  /*adf0*/  LDG.E.U16 R18, desc[UR58][R18.64] ;  /* 0x0000003a12127981 */ /* 0x000ee2000c1e1500 */
[C---:B--2---:R-:W-:Y:S02]  /*ae00*/  @!P1 PRMT R20, R4.reuse, 0x7770, RZ ;  /* 0x0000777004149816 */ /* 0x044fe400000000ff */
[----:B------:R-:W-:Y:S02]  /*ae10*/  @!P1 PRMT R29, R4, 0x7771, RZ ;  /* 0x00007771041d9816 */ /* 0x000fe400000000ff */
[----:B---3--:R-:W-:-:S02]  /*ae20*/  PRMT R25, R18, 0x7770, RZ ;  /* 0x0000777012197816 */ /* 0x008fc400000000ff */
[----:B------:R-:W-:Y:S02]  /*ae30*/  PRMT R28, R18, 0x7771, RZ ;  /* 0x00007771121c7816 */ /* 0x000fe400000000ff */
[----:B------:R-:W-:Y:S02]  /*ae40*/  @!P1 PRMT R21, R20, 0x7610, R21 ;  /* 0x0000761014159816 */ /* 0x000fe40000000015 */
[----:B------:R-:W-:-:S07]  /*ae50*/  @!P1 PRMT R24, R29, 0x7610, R24 ;  /* 0x000076101d189816 */ /* 0x000fce0000000018 */
.L_x_2277:
[----:B------:R-:W-:Y:S05]  /*ae60*/  BSYNC B0 ;  /* 0x0000000000007941 */ /* 0x000fea0003800000 */
.L_x_2276:
[----:B------:R-:W-:Y:S04]  /*ae70*/  BSSY B0, `(.L_x_2278) ;  /* 0x0000016000007945 */ /* 0x000fe80003800000 */
[----:B------:R-:W-:Y:S05]  /*ae80*/  @P0 BRA `(.L_x_2279) ;  /* 0x0000000000500947 */ /* 0x000fea0003800000 */
[----:B------:R-:W-:Y:S01]  /*ae90*/  IADD3 R5, R27, R0, RZ ;  /* 0x000000001b057210 */ /* 0x000fe20007ffe0ff */
[----:B------:R-:W-:Y:S01]  /*aea0*/  IMAD.IADD R6, R9, 0x1, R6 ;  /* 0x0000000109067824 */ /* 0x000fe200078e0206 */
[----:B------:R-:W-:Y:S02]  /*aeb0*/  IADD3 R7, R8, R7, RZ ;  /* 0x0000000708077210 */ /* 0x000fe40007ffe0ff */
[----:B------:R-:W-:Y:S02]  /*aec0*/  ISETP.GE.U32.AND P0, PT, R5, R26, PT ;  /* 0x0000001a0500720c */ /* 0x000fe40003f06070 */
[----:B------:R-:W-:Y:S02]  /*aed0*/  PRMT R9, R6, 0x7610, R9 ;  /* 0x0000761006097816 */ /* 0x000fe40000000009 */
[----:B------:R-:W-:-:S09]  /*aee0*/  PRMT R8, R7, 0x7610, R8 ;  /* 0x0000761007087816 */ /* 0x000fd20000000008 */
        /* <DEDUP_REMOVED lines=14> */
.L_x_2279:
[----:B------:R-:W-:Y:S05]  /*afd0*/  BSYNC B0 ;  /* 0x0000000000007941 */ /* 0x000fea0003800000 */
.L_x_2278:
[----:B------:R-:W-:Y:S02]  /*afe0*/  IADD3 R8, R11, R13, R8 ;  /* 0x0000000d0b087210 */ /* 0x000fe40007ffe008 */
[----:B------:R-:W-:-:S03]  /*aff0*/  IADD3 R9, R12, R14, R9 ;  /* 0x0000000e0c097210 */ /* 0x000fc60007ffe009 */
[----:B------:R-:W-:Y:S01]  /*b000*/  IMAD.IADD R8, R8, 0x1, R3 ;  /* 0x0000000108087824 */ /* 0x000fe200078e0203 */
[----:B------:R-:W-:-:S04]  /*b010*/  IADD3 R9, R9, R10, RZ ;  /* 0x0000000a09097210 */ /* 0x000fc80007ffe0ff */
[----:B------:R-:W-:Y:S02]  /*b020*/  PRMT R19, R8, 0x7610, R19 ;  /* 0x0000761008137816 */ /* 0x000fe40000000013 */
[----:B------:R-:W-:Y:S01]  /*b030*/  PRMT R8, R9, 0x7610, R8 ;  /* 0x0000761009087816 */ /* 0x000fe20000000008 */
[----:B------:R-:W-:Y:S06]  /*b040*/  BRA `(.L_x_2239) ;  /* 0x0000000800147947 */ /* 0x000fec0003800000 */
.L_x_2255:
[----:B------:R-:W0:Y:S01]  /*b050*/  LDC R8, c[0x0][0x220] ;  /* 0x00008800ff087b82 */ /* 0x000e220000000800 */
[----:B------:R-:W-:Y:S01]  /*b060*/  ULDC.U8 UR4, c[0x0][0x211] ;  /* 0x0000844000047ab9 */ /* 0x000fe20000000000 */
[----:B------:R-:W-:Y:S01]  /*b070*/  BSSY B0, `(.L_x_2280) ;  /* 0x0000041000007945 */ /* 0x000fe20003800000 */
[----:B------:R-:W-:Y:S01]  /*b080*/  IMAD.U32 R9, RZ, RZ, UR4 ;  /* 0x00000004ff097e24 */ /* 0x000fe2000f8e00ff */
[----:B------:R-:W-:Y:S01]  /*b090*/  MOV R10, UR4 ;  /* 0x00000004000a7c02 */ /* 0x000fe20008000f00 */
[----:B------:R-:W-:Y:S01]  /*b0a0*/  IMAD.U32 R11, RZ, RZ, UR4 ;  /* 0x00000004ff0b7e24 */ /* 0x000fe2000f8e00ff */
[----:B------:R-:W-:Y:S01]  /*b0b0*/  MOV R12, UR4 ;  /* 0x00000004000c7c02 */ /* 0x000fe20008000f00 */
[----:B------:R-:W-:Y:S01]  /*b0c0*/  IMAD.U32 R0, RZ, RZ, UR4 ;  /* 0x00000004ff007e24 */ /* 0x000fe2000f8e00ff */
[----:B------:R-:W-:Y:S01]  /*b0d0*/  MOV R6, UR4 ;  /* 0x0000000400067c02 */ /* 0x000fe20008000f00 */
[----:B------:R-:W-:Y:S02]  /*b0e0*/  IMAD.U32 R7, RZ, RZ, UR4 ;  /* 0x00000004ff077e24 */ /* 0x000fe4000f8e00ff */
[----:B0-----:R-:W-:-:S05]  /*b0f0*/  IMAD R3, R8, 0x3, R13 ;  /* 0x0000000308037824 */ /* 0x001fca00078e020d */
[----:B------:R-:W-:Y:S02]  /*b100*/  ISETP.GE.U32.AND P0, PT, R3, R26, PT ;  /* 0x0000001a0300720c */ /* 0x000fe40003f06070 */
[----:B------:R-:W-:-:S11]  /*b110*/  MOV R3, UR4 ;  /* 0x0000000400037c02 */ /* 0x000fd60008000f00 */
[----:B------:R-:W-:Y:S05]  /*b120*/  @P0 BRA `(.L_x_2281) ;  /* 0x0000000000d40947 */ /* 0x000fea0003800000 */
        /* <DEDUP_REMOVED lines=8> */
.L_x_2283:
[C---:B------:R-:W-:Y:S01]  /*b1b0*/  IMAD.IADD R15, R13.reuse, 0x1, R8 ;  /* 0x000000010d0f7824 */ /* 0x040fe200078e0208 */
[----:B------:R-:W-:-:S04]  /*b1c0*/  LOP3.LUT R5, R13, 0xfffffffe, RZ, 0xc0, !PT ;  /* 0xfffffffe0d057812 */ /* 0x000fc800078ec0ff */
[C---:B------:R-:W-:Y:S02]  /*b1d0*/  LOP3.LUT R13, R15.reuse, 0xfffffffe, RZ, 0xc0, !PT ;  /* 0xfffffffe0f0d7812 */ /* 0x040fe400078ec0ff */
[----:B------:R-:W-:Y:S02]  /*b1e0*/  IADD3 R15, R15, R8, RZ ;  /* 0x000000080f0f7210 */ /* 0x000fe40007ffe0ff */
[----:B------:R-:W-:Y:S02]  /*b1f0*/  IADD3 R14, P1, R13, R18, RZ ;  /* 0x000000120d0e7210 */ /* 0x000fe40007f3e0ff */
[----:B------:R-:W-:Y:S02]  /*b200*/  IADD3 R13, R15, R8, RZ ;  /* 0x000000080f0d7210 */ /* 0x000fe40007ffe0ff */
[----:B------:R-:W-:Y:S02]  /*b210*/  IADD3 R4, P0, R5, R18, RZ ;  /* 0x0000001205047210 */ /* 0x000fe40007f1e0ff */
[----:B------:R-:W-:-:S02]  /*b220*/  LOP3.LUT R25, R13, 0xfffffffe, RZ, 0xc0, !PT ;  /* 0xfffffffe0d197812 */ /* 0x000fc400078ec0ff */
[----:B------:R-:W-:Y:S01]  /*b230*/  LOP3.LUT R21, R15, 0xfffffffe, RZ, 0xc0, !PT ;  /* 0xfffffffe0f157812 */ /* 0x000fe200078ec0ff */
[--C-:B------:R-:W-:Y:S01]  /*b240*/  IMAD.X R15, RZ, RZ, R19.reuse, P1 ;  /* 0x000000ffff0f7224 */ /* 0x100fe200008e0613 */
[-C--:B------:R-:W-:Y:S01]  /*b250*/  IADD3 R24, P1, R25, R18.reuse, RZ ;  /* 0x0000001219187210 */ /* 0x080fe20007f3e0ff */
[----:B------:R-:W-:Y:S01]  /*b260*/  IMAD.X R5, RZ, RZ, R19, P0 ;  /* 0x000000ffff057224 */ /* 0x000fe200000e0613 */
[----:B------:R-:W-:-:S03]  /*b270*/  IADD3 R20, P0, R21, R18, RZ ;  /* 0x0000001215147210 */ /* 0x000fc60007f1e0ff */
[----:B------:R-:W-:Y:S01]  /*b280*/  IMAD.X R25, RZ, RZ, R19, P1 ;  /* 0x000000ffff197224 */ /* 0x000fe200008e0613 */
[----:B------:R-:W-:Y:S01]  /*b290*/  IADD3.X R21, RZ, R19, RZ, P0, !PT ;  /* 0x00000013ff157210 */ /* 0x000fe200007fe4ff */
[----:B------:R-:W2:Y:S04]  /*b2a0*/  LDG.E.U16 R4, desc[UR58][R4.64] ;  /* 0x0000003a04047981 */ /* 0x000ea8000c1e1500 */
[----:B------:R-:W3:Y:S04]  /*b2b0*/  LDG.E.U16 R15, desc[UR58][R14.64] ;  /* 0x0000003a0e0f7981 */ /* 0x000ee8000c1e1500 */
        /* <DEDUP_REMOVED lines=10> */
[----:B----4-:R-:W-:Y:S01]  /*b360*/  PRMT R25, R20, 0x7770, RZ ;  /* 0x0000777014197816 */ /* 0x010fe200000000ff */
[----:B------:R-:W-:Y:S01]  /*b370*/  IMAD.IADD R3, R14, 0x1, R3 ;  /* 0x000000010e037824 */ /* 0x000fe200078e0203 */
[----:B------:R-:W-:-:S02]  /*b380*/  PRMT R24, R20, 0x7771, RZ ;  /* 0x0000777114187816 */ /* 0x000fc400000000ff */
[C---:B-----5:R-:W-:Y:S01]  /*b390*/  PRMT R29, R22.reuse, 0x7770, RZ ;  /* 0x00007770161d7816 */ /* 0x060fe200000000ff */
[----:B------:R-:W-:Y:S01]  /*b3a0*/  IMAD.IADD R12, R25, 0x1, R12 ;  /* 0x00000001190c7824 */ /* 0x000fe200078e020c */
[----:B------:R-:W-:Y:S02]  /*b3b0*/  PRMT R22, R22, 0x7771, RZ ;  /* 0x0000777116167816 */ /* 0x000fe400000000ff */
[----:B------:R-:W-:Y:S01]  /*b3c0*/  IADD3 R7, R4, R7, RZ ;  /* 0x0000000704077210 */ /* 0x000fe20007ffe0ff */
[----:B------:R-:W-:Y:S01]  /*b3d0*/  IMAD.IADD R10, R29, 0x1, R10 ;  /* 0x000000011d0a7824 */ /* 0x000fe200078e020a */
[----:B------:R-:W-:Y:S02]  /*b3e0*/  IADD3 R0, R5, R0, RZ ;  /* 0x0000000005007210 */ /* 0x000fe40007ffe0ff */
[----:B------:R-:W-:Y:S02]  /*b3f0*/  IADD3 R11, R24, R11, RZ ;  /* 0x0000000b180b7210 */ /* 0x000fe40007ffe0ff */
[----:B------:R-:W-:Y:S01]  /*b400*/  IADD3 R9, R22, R9, RZ ;  /* 0x0000000916097210 */ /* 0x000fe20007ffe0ff */
[----:B------:R-:W-:Y:S06]  /*b410*/  @!P0 BRA `(.L_x_2283) ;  /* 0xfffffffc00648947 */ /* 0x000fec000383ffff */
[----:B------:R-:W-:Y:S05]  /*b420*/  BSYNC B1 ;  /* 0x0000000000017941 */ /* 0x000fea0003800000 */
.L_x_2282:
[----:B------:R-:W-:Y:S02]  /*b430*/  PRMT R15, R27, 0x7610, R15 ;  /* 0x000076101b0f7816 */ /* 0x000fe4000000000f */
[----:B------:R-:W-:Y:S02]  /*b440*/  PRMT R27, R25, 0x7610, R27 ;  /* 0x00007610191b7816 */ /* 0x000fe4000000001b */
[----:B------:R-:W-:Y:S02]  /*b450*/  PRMT R20, R4, 0x7610, R20 ;  /* 0x0000761004147816 */ /* 0x000fe40000000014 */
[----:B------:R-:W-:Y:S02]  /*b460*/  PRMT R21, R5, 0x7610, R21 ;  /* 0x0000761005157816 */ /* 0x000fe40000000015 */
[----:B------:R-:W-:-:S07]  /*b470*/  PRMT R25, R29, 0x7610, R25 ;  /* 0x000076101d197816 */ /* 0x000fce0000000019 */
.L_x_2281:
[----:B------:R-:W-:Y:S05]  /*b480*/  BSYNC B0 ;  /* 0x0000000000007941 */ /* 0x000fea0003800000 */
.L_x_2280:
[----:B------:R-:W-:Y:S01]  /*b490*/  ISETP.GE.U32.AND P0, PT, R13, R26, PT ;  /* 0x0000001a0d00720c */ /* 0x000fe20003f06070 */
[----:B------:R-:W-:-:S12]  /*b4a0*/  BSSY B0, `(.L_x_2284) ;  /* 0x0000024000007945 */ /* 0x000fd80003800000 */
[----:B------:R-:W-:Y:S05]  /*b4b0*/  @P0 BRA `(.L_x_2285) ;  /* 0x0000000000880947 */ /* 0x000fea0003800000 */
        /* <DEDUP_REMOVED lines=18> */
[C---:B------:R-:W-:Y:S01]  /*b5e0*/  IMAD.IADD R27, R29.reuse, 0x1, R8 ;  /* 0x000000011d1b7824 */ /* 0x040fe200078e0208 */
[----:B------:R-:W-:-:S04]  /*b5f0*/  LOP3.LUT R5, R29, 0xfffffffe, RZ, 0xc0, !PT ;  /* 0xfffffffe1d057812 */ /* 0x000fc800078ec0ff */
[----:B------:R-:W-:-:S13]  /*b600*/  ISETP.GE.U32.AND P1, PT, R27, R26, PT ;  /* 0x0000001a1b00720c */ /* 0x000fda0003f26070 */
[----:B------:R-:W-:-:S04]  /*b610*/  @!P1 LOP3.LUT R27, R27, 0xfffffffe, RZ, 0xc0, !PT ;  /* 0xfffffffe1b1b9812 */ /* 0x000fc800078ec0ff */
        /* <DEDUP_REMOVED lines=12> */
.L_x_2285:
[----:B------:R-:W-:Y:S05]  /*b6e0*/  BSYNC B0 ;  /* 0x0000000000007941 */ /* 0x000fea0003800000 */
.L_x_2284:
        /* <DEDUP_REMOVED lines=20> */
.L_x_2287:
[----:B------:R-:W-:Y:S05]  /*b830*/  BSYNC B0 ;  /* 0x0000000000007941 */ /* 0x000fea0003800000 */
.L_x_2286:
[----:B------:R-:W-:Y:S02]  /*b840*/  IADD3 R0, R11, R0, R7 ;  /* 0x000000000b007210 */ /* 0x000fe40007ffe007 */
[----:B------:R-:W-:-:S03]  /*b850*/  IADD3 R3, R12, R3, R6 ;  /* 0x000000030c037210 */ /* 0x000fc60007ffe006 */
[----:B------:R-:W-:Y:S01]  /*b860*/  IMAD.IADD R0, R0, 0x1, R9 ;  /* 0x0000000100007824 */ /* 0x000fe200078e0209 */
[----:B------:R-:W-:-:S04]  /*b870*/  IADD3 R3, R3, R10, RZ ;  /* 0x0000000a03037210 */ /* 0x000fc80007ffe0ff */
[----:B------:R-:W-:Y:S02]  /*b880*/  PRMT R19, R0, 0x7610, R19 ;  /* 0x0000761000137816 */ /* 0x000fe40000000013 */
[----:B------:R-:W-:-:S07]  /*b890*/  PRMT R8, R3, 0x7610, R8 ;  /* 0x0000761003087816 */ /* 0x000fce0000000008 */
.L_x_2239:
[----:B------:R-:W-:Y:S05]  /*b8a0*/  BSYNC B6 ;  /* 0x0000000000067941 */ /* 0x000fea0003800000 */
.L_x_2238:
[----:B------:R-:W-:Y:S02]  /*b8b0*/  ULDC UR4, c[0x0][0x230] ;  /* 0x00008c0000047ab9 */ /* 0x000fe40000000800 */
[----:B------:R-:W-:-:S13]  /*b8c0*/  ISETP.NE.AND P0, PT, RZ, UR4, PT ;  /* 0x00000004ff007c0c */ /* 0x000fda000bf05270 */
[----:B------:R-:W-:Y:S05]  /*b8d0*/  @!P0 BRA `(.L_x_2288) ;  /* 0x0000000000908947 */ /* 0x000fea0003800000 */
[----:B------:R-:W1:Y:S01]  /*b8e0*/  S2R R4, SR_CgaCtaId ;  /* 0x0000000000047919 */ /* 0x000e620000008800 */
[----:B------:R-:W2:Y:S01]  /*b8f0*/  LDC R11, c[0x0][RZ] ;  /* 0x00000000ff0b7b82 */ /* 0x000ea20000000800 */
[----:B------:R-:W-:Y:S02]  /*b900*/  MOV R0, 0x400 ;  /* 0x0000040000007802 */ /* 0x000fe40000000f00 */
[----:B------:R-:W-:-:S03]  /*b910*/  PRMT R5, R19, 0x7604, R8 ;  /* 0x0000760413057816 */ /* 0x000fc60000000008 */
[----:B------:R-:W-:Y:S02]  /*b920*/  VIADD R3, R0, 0x10 ;  /* 0x0000001000037836 */ /* 0x000fe40000000000 */
[----:B------:R-:W3:Y:S01]  /*b930*/  LDC R10, c[0x0][0x4] ;  /* 0x00000100ff0a7b82 */ /* 0x000ee20000000800 */
[----:B--2---:R-:W-:Y:S02]  /*b940*/  IMAD R0, R23, R11, R2 ;  /* 0x0000000b17007224 */ /* 0x004fe400078e0202 */
[----:B-1----:R-:W-:Y:S02]  /*b950*/  LEA R3, R4, R3, 0x18 ;  /* 0x0000000304037211 */ /* 0x002fe400078ec0ff */
[----:B---3--:R-:W-:Y:S02]  /*b960*/  SHF.R.U32.HI R4, RZ, 0x1, R10 ;  /* 0x00000001ff047819 */ /* 0x008fe4000001160a */
[----:B------:R-:W-:Y:S02]  /*b970*/  LEA R0, R0, R3, 0x1 ;  /* 0x0000000300007211 */ /* 0x000fe400078e08ff */
[----:B------:R-:W-:-:S03]  /*b980*/  ISETP.NE.AND P0, PT, R4, RZ, PT ;  /* 0x000000ff0400720c */ /* 0x000fc60003f05270 */
[----:B------:R1:W-:Y:S10]  /*b990*/  STS.U16 [R0], R5 ;  /* 0x0000000500007388 */ /* 0x0003f40000000400 */
[----:B-1----:R-:W-:Y:S05]  /*b9a0*/  @!P0 BRA `(.L_x_2288) ;  /* 0x00000000005c8947 */ /* 0x002fea0003800000 */
.L_x_2291:
        /* <DEDUP_REMOVED lines=8> */
[----:B-1----:R-:W-:Y:S05]  /*ba30*/  @P0 BRA `(.L_x_2290) ;  /* 0x00000000002c0947 */ /* 0x002fea0003800000 */
[----:B------:R-:W-:-:S05]  /*ba40*/  IMAD R4, R5, R11, R2 ;  /* 0x0000000b05047224 */ /* 0x000fca00078e0202 */
[----:B------:R-:W-:-:S06]  /*ba50*/  LEA R4, R4, R3, 0x1 ;  /* 0x0000000304047211 */ /* 0x000fcc00078e08ff */
[----:B------:R-:W1:Y:S02]  /*ba60*/  LDS.U16 R4, [R4] ;  /* 0x0000000004047984 */ /* 0x000e640000000400 */
[C---:B-1----:R-:W-:Y:S02]  /*ba70*/  PRMT R5, R4.reuse, 0x7770, RZ ;  /* 0x0000777004057816 */ /* 0x042fe400000000ff */
[----:B------:R-:W-:-:S03]  /*ba80*/  PRMT R6, R4, 0x7771, RZ ;  /* 0x0000777104067816 */ /* 0x000fc600000000ff */
[----:B------:R-:W-:Y:S01]  /*ba90*/  IMAD.IADD R5, R8, 0x1, R5 ;  /* 0x0000000108057824 */ /* 0x000fe200078e0205 */
[----:B------:R-:W-:-:S04]  /*baa0*/  IADD3 R6, R19, R6, RZ ;  /* 0x0000000613067210 */ /* 0x000fc80007ffe0ff */
[C---:B------:R-:W-:Y:S02]  /*bab0*/  PRMT R9, R6.reuse, 0x7604, R5 ;  /* 0x0000760406097816 */ /* 0x040fe40000000005 */
[----:B------:R-:W-:Y:S02]  /*bac0*/  PRMT R8, R5, 0x7610, R8 ;  /* 0x0000761005087816 */ /* 0x000fe40000000008 */
[----:B------:R-:W-:Y:S01]  /*bad0*/  PRMT R19, R6, 0x7610, R19 ;  /* 0x0000761006137816 */ /* 0x000fe20000000013 */
[----:B------:R1:W-:Y:S06]  /*bae0*/  STS.U16 [R0], R9 ;  /* 0x0000000900007388 */ /* 0x0003ec0000000400 */
.L_x_2290:
[----:B------:R-:W-:Y:S05]  /*baf0*/  BSYNC B0 ;  /* 0x0000000000007941 */ /* 0x000fea0003800000 */
.L_x_2289:
[----:B------:R-:W-:Y:S01]  /*bb00*/  IMAD.MOV.U32 R4, RZ, RZ, R7 ;  /* 0x000000ffff047224 */ /* 0x000fe200078e0007 */
[----:B------:R-:W-:Y:S06]  /*bb10*/  @P1 BRA `(.L_x_2291) ;  /* 0xfffffffc00a41947 */ /* 0x000fec000383ffff */
.L_x_2288:
        /* <DEDUP_REMOVED lines=15> */
[----:B------:R1:W-:Y:S01]  /*bc10*/  STS.U16 [R3], R6 ;  /* 0x0000000603007388 */ /* 0x0003e20000000400 */
[----:B------:R-:W-:Y:S01]  /*bc20*/  SHF.R.S32.HI R4, RZ, 0x1, R0 ;  /* 0x00000001ff047819 */ /* 0x000fe20000011400 */
[----:B------:R-:W-:-:S03]  /*bc30*/  IMAD.MOV.U32 R0, RZ, RZ, 0x20 ;  /* 0x00000020ff007424 */ /* 0x000fc600078e00ff */
[----:B------:R-:W-:-:S13]  /*bc40*/  ISETP.GE.AND P0, PT, R4, 0x20, PT ;  /* 0x000000200400780c */ /* 0x000fda0003f06270 */
[----:B-1----:R-:W-:Y:S05]  /*bc50*/  @!P0 BRA `(.L_x_2293) ;  /* 0x00000000004c8947 */ /* 0x002fea0003800000 */
.L_x_2294:
[----:B------:R-:W-:Y:S01]  /*bc60*/  IADD3 R0, R2, R4, RZ ;  /* 0x0000000402007210 */ /* 0x000fe20007ffe0ff */
[----:B------:R-:W-:Y:S05]  /*bc70*/  WARPSYNC.ALL ;  /* 0x0000000000007948 */ /* 0x000fea0003800000 */
[----:B------:R-:W-:Y:S01]  /*bc80*/  BAR.SYNC.DEFER_BLOCKING 0x0 ;  /* 0x0000000000007b1d */ /* 0x000fe20000010000 */
[----:B------:R-:W-:-:S04]  /*bc90*/  ISETP.GE.U32.AND P0, PT, R0, R7, PT ;  /* 0x000000070000720c */ /* 0x000fc80003f06070 */
[----:B------:R-:W-:-:S13]  /*bca0*/  ISETP.GE.U32.OR P0, PT, R2, R4, P0 ;  /* 0x000000040200720c */ /* 0x000fda0000706470 */
[----:B------:R-:W-:Y:S01]  /*bcb0*/  @!P0 IMAD R0, R4, 0x2, R3 ;  /* 0x0000000204008824 */ /* 0x000fe200078e0203 */
[----:B------:R-:W-:-:S04]  /*bcc0*/  SHF.R.S32.HI R4, RZ, 0x1, R4 ;  /* 0x00000001ff047819 */ /* 0x000fc80000011404 */
[----:B------:R-:W-:Y:S01]  /*bcd0*/  ISETP.GE.AND P1, PT, R4, 0x20, PT ;  /* 0x000000200400780c */ /* 0x000fe20003f26270 */
[----:B-1----:R-:W1:Y:S02]  /*bce0*/  @!P0 LDS.U16 R0, [R0] ;  /* 0x0000000000008984 */ /* 0x002e640000000400 */
[C---:B-1----:R-:W-:Y:S02]  /*bcf0*/  @!P0 PRMT R6, R0.reuse, 0x7771, RZ ;  /* 0x0000777100068816 */ /* 0x042fe400000000ff */
[----:B------:R-:W-:-:S03]  /*bd00*/  @!P0 PRMT R5, R0, 0x7770, RZ ;  /* 0x0000777000058816 */ /* 0x000fc600000000ff */
[----:B------:R-:W-:Y:S01]  /*bd10*/  @!P0 IMAD.IADD R6, R19, 0x1, R6 ;  /* 0x0000000113068824 */ /* 0x000fe200078e0206 */
[----:B------:R-:W-:-:S04]  /*bd20*/  @!P0 IADD3 R5, R8, R5, RZ ;  /* 0x0000000508058210 */ /* 0x000fc80007ffe0ff */
[C---:B------:R-:W-:Y:S02]  /*bd30*/  @!P0 PRMT R10, R6.reuse, 0x7604, R5 ;  /* 0x00007604060a8816 */ /* 0x040fe40000000005 */
[----:B------:R-:W-:Y:S02]  /*bd40*/  @!P0 PRMT R8, R5, 0x7610, R8 ;  /* 0x0000761005088816 */ /* 0x000fe40000000008 */
[----:B------:R-:W-:Y:S01]  /*bd50*/  @!P0 PRMT R19, R6, 0x7610, R19 ;  /* 0x0000761006138816 */ /* 0x000fe20000000013 */
[----:B------:R1:W-:Y:S01]  /*bd60*/  @!P0 STS.U16 [R3], R10 ;  /* 0x0000000a03008388 */ /* 0x0003e20000000400 */
[----:B------:R-:W-:Y:S05]  /*bd70*/  @P1 BRA `(.L_x_2294) ;  /* 0xfffffffc00b81947 */ /* 0x000fea000383ffff */
[----:B------:R-:W-:-:S11]  /*bd80*/  HFMA2.MMA R0, -RZ, RZ, 0, 1.9073486328125e-06 ;  /* 0x00000020ff007435 */ /* 0x000fd600000001ff */
.L_x_2293:
[----:B------:R-:W-:Y:S01]  /*bd90*/  ISETP.GE.AND P0, PT, R0, 0x2, PT ;  /* 0x000000020000780c */ /* 0x000fe20003f06270 */
[----:B------:R-:W-:Y:S05]  /*bda0*/  WARPSYNC.ALL ;  /* 0x0000000000007948 */ /* 0x000fea0003800000 */
[----:B------:R-:W-:Y:S07]  /*bdb0*/  BAR.SYNC.DEFER_BLOCKING 0x0 ;  /* 0x0000000000007b1d */ /* 0x000fee0000010000 */
[----:B------:R-:W-:Y:S05]  /*bdc0*/  @!P0 BRA `(.L_x_2292) ;  /* 0x0000000000348947 */ /* 0x000fea0003800000 */
[----:B-1----:R-:W-:-:S07]  /*bdd0*/  IMAD.MOV.U32 R3, RZ, RZ, 0x1 ;  /* 0x00000001ff037424 */ /* 0x002fce00078e00ff */
.L_x_2295:
[----:B------:R-:W-:Y:S02]  /*bde0*/  LOP3.LUT R4, R8, 0xffff, RZ, 0xc0, !PT ;  /* 0x0000ffff08047812 */ /* 0x000fe400078ec0ff */
[----:B------:R-:W-:Y:S02]  /*bdf0*/  LOP3.LUT R5, R19, 0xffff, RZ, 0xc0, !PT ;  /* 0x0000ffff13057812 */ /* 0x000fe400078ec0ff */
[----:B------:R-:W-:Y:S02]  /*be00*/  PRMT R4, R4, 0x8880, RZ ;  /* 0x0000888004047816 */ /* 0x000fe400000000ff */
[----:B------:R-:W-:-:S03]  /*be10*/  PRMT R6, R5, 0x8880, RZ ;  /* 0x0000888005067816 */ /* 0x000fc600000000ff */
[----:B------:R-:W1:Y:S04]  /*be20*/  SHFL.DOWN PT, R5, R4, R3, 0x1f ;  /* 0x08001f0304057589 */ /* 0x000e6800000e0000 */
[----:B------:R2:W3:Y:S02]  /*be30*/  SHFL.DOWN PT, R6, R6, R3, 0x1f ;  /* 0x08001f0306067589 */ /* 0x0004e400000e0000 */
[----:B--2---:R-:W-:-:S04]  /*be40*/  SHF.L.U32 R3, R3, 0x1, RZ ;  /* 0x0000000103037819 */ /* 0x004fc800000006ff */
[----:B------:R-:W-:Y:S01]  /*be50*/  ISETP.GE.AND P0, PT, R3, R0, PT ;  /* 0x000000000300720c */ /* 0x000fe20003f06270 */
[----:B-1----:R-:W-:Y:S01]  /*be60*/  IMAD.IADD R5, R5, 0x1, R8 ;  /* 0x0000000105057824 */ /* 0x002fe200078e0208 */
[----:B---3--:R-:W-:-:S04]  /*be70*/  IADD3 R19, R6, R19, RZ ;  /* 0x0000001306137210 */ /* 0x008fc80007ffe0ff */
[----:B------:R-:W-:-:S07]  /*be80*/  PRMT R8, R5, 0x7610, R8 ;  /* 0x0000761005087816 */ /* 0x000fce0000000008 */
[----:B------:R-:W-:Y:S05]  /*be90*/  @!P0 BRA `(.L_x_2295) ;  /* 0xfffffffc00d08947 */ /* 0x000fea000383ffff */
.L_x_2292:
[----:B-1----:R-:W1:Y:S01]  /*bea0*/  LDC R3, c[0x0][0x3e8] ;  /* 0x0000fa00ff037b82 */ /* 0x002e620000000800 */
[----:B------:R-:W-:Y:S01]  /*beb0*/  IMAD.MOV.U32 R18, RZ, RZ, RZ ;  /* 0x000000ffff127224 */ /* 0x000fe200078e00ff */
[----:B------:R-:W-:Y:S02]  /*bec0*/  MOV R22, RZ ;  /* 0x000000ff00167202 */ /* 0x000fe40000000f00 */
[----:B-1----:R-:W-:-:S13]  /*bed0*/  ISETP.NE.AND P1, PT, R3, RZ, PT ;  /* 0x000000ff0300720c */ /* 0x002fda0003f25270 */
[----:B------:R-:W-:Y:S05]  /*bee0*/  @!P1 BRA `(.L_x_2296) ;  /* 0x0000001000449947 */ /* 0x000fea0003800000 */
        /* <DEDUP_REMOVED lines=273> */
.L_x_2296:
[----:B------:R-:W-:Y:S05]  /*d000*/  @!P1 BRA `(.L_x_2297) ;  /* 0x0000001000489947 */ /* 0x000fea0003800000 */
        /* <DEDUP_REMOVED lines=274> */
.L_x_2297:
[----:B------:R-:W-:Y:S01]  /*e130*/  ULDC.64 UR4, c[0x0][0x5f8] ;  /* 0x00017e0000047ab9 */ /* 0x000fe20000000a00 */
[----:B------:R-:W-:Y:S01]  /*e140*/  ULDC UR6, c[0x0][0x234] ;  /* 0x00008d0000067ab9 */ /* 0x000fe20000000800 */
[----:B------:R-:W-:Y:S02]  /*e150*/  ISETP.NE.U32.AND P0, PT, RZ, UR4, PT ;  /* 0x00000004ff007c0c */ /* 0x000fe4000bf05070 */
[----:B------:R-:W-:Y:S02]  /*e160*/  CS2R R4, SRZ ;  /* 0x0000000000047805 */ /* 0x000fe4000001ff00 */
[----:B------:R-:W-:Y:S02]  /*e170*/  ISETP.NE.AND P3, PT, RZ, UR6, PT ;  /* 0x00000006ff007c0c */ /* 0x000fe4000bf65270 */
[----:B------:R-:W-:Y:S02]  /*e180*/  ISETP.NE.AND.EX P0, PT, RZ, UR5, PT, P0 ;  /* 0x00000005ff007c0c */ /* 0x000fe4000bf05300 */
[----:B------:R-:W-:-:S11]  /*e190*/  MOV R9, RZ ;  /* 0x000000ff00097202 */ /* 0x000fd60000000f00 */
[----:B------:R-:W-:-:S05]  /*e1a0*/  @P0 IADD3 R4, P2, R22, UR4, RZ ;  /* 0x0000000416040c10 */ /* 0x000fca000ff5e0ff */
[----:B------:R-:W-:-:S05]  /*e1b0*/  @P0 IMAD.X R5, RZ, RZ, UR5, P2 ;  /* 0x00000005ff050e24 */ /* 0x000fca00090e06ff */
[----:B------:R-:W-:Y:S01]  /*e1c0*/  @P0 MOV R9, R5 ;  /* 0x0000000500090202 */ /* 0x000fe20000000f00 */
[----:B------:R-:W-:Y:S06]  /*e1d0*/  @!P3 BRA `(.L_x_2298) ;  /* 0x000000380054b947 */ /* 0x000fec0003800000 */
        /* <DEDUP_REMOVED lines=282> */
.L_x_2299:
[----:B------:R-:W-:Y:S05]  /*f380*/  @!P1 BRA `(.L_x_2300) ;  /* 0x0000001000489947 */ /* 0x000fea0003800000 */
        /* <DEDUP_REMOVED lines=274> */
.L_x_2300:
[----:B------:R-:W1:Y:S01]  /*104b0*/  LDC R12, c[0x0][0x22c] ;  /* 0x00008b00ff0c7b82 */ /* 0x000e620000000800 */
[----:B------:R-:W-:Y:S01]  /*104c0*/  ULDC UR4, c[0x0][0x21c] ;  /* 0x0000870000047ab9 */ /* 0x000fe20000000800 */
[----:B------:R-:W-:Y:S01]  /*104d0*/  BSSY B0, `(.L_x_2301) ;  /* 0x000000c000007945 */ /* 0x000fe20003800000 */
[----:B------:R-:W-:Y:S02]  /*104e0*/  PRMT R3, RZ, 0x7610, R3 ;  /* 0x00007610ff037816 */ /* 0x000fe40000000003 */
[----:B-1----:R-:W-:-:S04]  /*104f0*/  ISETP.NE.AND P0, PT, R12, RZ, PT ;  /* 0x000000ff0c00720c */ /* 0x002fc80003f05270 */
        /* <DEDUP_REMOVED lines=9> */
.L_x_2302:
[----:B------:R-:W-:Y:S05]  /*10590*/  BSYNC B0 ;  /* 0x0000000000007941 */ /* 0x000fea0003800000 */
.L_x_2301:
        /* <DEDUP_REMOVED lines=13> */
[----:B------:R1:W-:Y:S04]  /*10670*/  STG.E.U8 desc[UR58][R6.64], R8 ;  /* 0x0000000806007986 */ /* 0x0003e8000c10113a */
[----:B------:R1:W-:Y:S02]  /*10680*/  STG.E.U8 desc[UR58][R6.64+0x1], R19 ;  /* 0x0000011306007986 */ /* 0x0003e4000c10113a */
.L_x_2304:
[----:B------:R-:W-:Y:S05]  /*10690*/  BSYNC B0 ;  /* 0x0000000000007941 */ /* 0x000fea0003800000 */
.L_x_2303:
        /* <DEDUP_REMOVED lines=35> */
.L_x_2306:
[----:B------:R-:W-:Y:S05]  /*108d0*/  BSYNC B0 ;  /* 0x0000000000007941 */ /* 0x000fea0003800000 */
.L_x_2305:
[----:B------:R-:W3:Y:S08]  /*108e0*/  S2UR UR5, SR_CgaCtaId ;  /* 0x00000000000579c3 */ /* 0x000ef00000008800 */
[----:B------:R-:W-:Y:S06]  /*108f0*/  BAR.SYNC.DEFER_BLOCKING 0x0 ;  /* 0x0000000000007b1d */ /* 0x000fec0000010000 */
[----:B------:R-:W-:-:S02]  /*10900*/  UMOV UR4, 0x400 ;  /* 0x0000040000047882 */ /* 0x000fc40000000000 */
[----:B---3--:R-:W-:-:S09]  /*10910*/  ULEA UR6, UR5, UR4, 0x18 ;  /* 0x0000000405067291 */ /* 0x008fd2000f8ec03f */
[----:B--2---:R-:W2:Y:S02]  /*10920*/  LDS.U8 R3, [UR6] ;  /* 0x00000006ff037984 */ /* 0x004ea40008000000 */
[----:B--2---:R-:W-:-:S13]  /*10930*/  ISETP.NE.AND P0, PT, R3, RZ, PT ;  /* 0x000000ff0300720c */ /* 0x004fda0003f05270 */
[----:B------:R-:W-:Y:S05]  /*10940*/  @!P0 EXIT ;  /* 0x000000000000894d */ /* 0x000fea0003800000 */
[----:B------:R-:W-:Y:S01]  /*10950*/  ISETP.NE.AND P0, PT, R12, RZ, PT ;  /* 0x000000ff0c00720c */ /* 0x000fe20003f05270 */
        /* <DEDUP_REMOVED lines=15> */
[----:B-1----:R-:W-:Y:S01]  /*10a50*/  IMAD R8, R23, UR6, R2 ;  /* 0x0000000617087c24 */ /* 0x002fe2000f8e0202 */
[----:B------:R-:W-:-:S04]  /*10a60*/  PRMT R18, R3, 0x7610, R18 ;  /* 0x0000761003127816 */ /* 0x000fc80000000012 */
[----:B------:R-:W-:-:S13]  /*10a70*/  ISETP.GE.U32.AND P0, PT, R8, UR8, PT ;  /* 0x0000000808007c0c */ /* 0x000fda000bf06070 */
[----:B------:R-:W-:Y:S05]  /*10a80*/  @P0 BRA `(.L_x_2309) ;  /* 0x0000000000a40947 */ /* 0x000fea0003800000 */
[----:B------:R-:W-:Y:S01]  /*10a90*/  ULDC UR7, c[0x0][0x10] ;  /* 0x0000040000077ab9 */ /* 0x000fe20000000800 */
[----:B------:R-:W1:Y:S01]  /*10aa0*/  LDC R15, c[0x0][0x4] ;  /* 0x00000100ff0f7b82 */ /* 0x000e620000000800 */
[----:B------:R-:W-:Y:S01]  /*10ab0*/  BSSY B1, `(.L_x_2310) ;  /* 0x000000f000017945 */ /* 0x000fe20003800000 */
[----:B------:R-:W-:Y:S01]  /*10ac0*/  PRMT R18, R3, 0x7610, R18 ;  /* 0x0000761003127816 */ /* 0x000fe20000000012 */
[----:B------:R-:W-:-:S05]  /*10ad0*/  IMAD R13, R0, UR7, RZ ;  /* 0x00000007000d7c24 */ /* 0x000fca000f8e02ff */
[----:B------:R-:W2:Y:S01]  /*10ae0*/  LDC.64 R6, c[0x0][0x600] ;  /* 0x00018000ff067b82 */ /* 0x000ea20000000a00 */
[----:B-1----:R-:W-:-:S07]  /*10af0*/  IMAD R15, R15, UR6, RZ ;  /* 0x000000060f0f7c24 */ /* 0x002fce000f8e02ff */
.L_x_2311:
[----:B------:R-:W-:-:S05]  /*10b00*/  IADD3 R11, R13, R8, RZ ;  /* 0x000000080d0b7210 */ /* 0x000fca0007ffe0ff */
[----:B--2---:R-:W-:-:S05]  /*10b10*/  IMAD.WIDE.U32 R10, R11, 0x2, R6 ;  /* 0x000000020b0a7825 */ /* 0x004fca00078e0006 */
[----:B------:R-:W2:Y:S04]  /*10b20*/  LDG.E.U8 R0, desc[UR58][R10.64] ;  /* 0x0000003a0a007981 */ /* 0x000ea8000c1e1100 */
[----:B------:R-:W3:Y:S01]  /*10b30*/  LDG.E.U8 R19, desc[UR58][R10.64+0x1] ;  /* 0x0000013a0a137981 */ /* 0x000ee2000c1e1100 */
[----:B------:R-:W-:-:S05]  /*10b40*/  IMAD.IADD R8, R15, 0x1, R8 ;  /* 0x000000010f087824 */ /* 0x000fca00078e0208 */
[----:B------:R-:W-:Y:S02]  /*10b50*/  ISETP.GE.U32.AND P0, PT, R8, UR8, PT ;  /* 0x0000000808007c0c */ /* 0x000fe4000bf06070 */
[----:B--2---:R-:W-:Y:S01]  /*10b60*/  IADD3 R0, R0, R3, RZ ;  /* 0x0000000300007210 */ /* 0x004fe20007ffe0ff */
[----:B---3--:R-:W-:-:S03]  /*10b70*/  IMAD.IADD R18, R19, 0x1, R18 ;  /* 0x0000000113127824 */ /* 0x008fc600078e0212 */
[----:B------:R-:W-:-:S07]  /*10b80*/  PRMT R3, R0, 0x7610, R3 ;  /* 0x0000761000037816 */ /* 0x000fce0000000003 */
[----:B------:R-:W-:Y:S05]  /*10b90*/  @!P0 BRA `(.L_x_2311) ;  /* 0xfffffffc00d88947 */ /* 0x000fea000383ffff */
[----:B------:R-:W-:Y:S05]  /*10ba0*/  BSYNC B1 ;  /* 0x0000000000017941 */ /* 0x000fea0003800000 */
.L_x_2310:
[----:B------:R-:W-:Y:S05]  /*10bb0*/  BRA `(.L_x_2309) ;  /* 0x0000000000587947 */ /* 0x000fea0003800000 */
.L_x_2308:
[----:B------:R-:W-:Y:S01]  /*10bc0*/  ULDC UR7, c[0x0][0x228] ;  /* 0x00008a0000077ab9 */ /* 0x000fe20000000800 */
[----:B------:R-:W-:Y:S02]  /*10bd0*/  PRMT R18, R3, 0x7610, R18 ;  /* 0x0000761003127816 */ /* 0x000fe40000000012 */
[----:B------:R-:W-:-:S13]  /*10be0*/  ISETP.GE.U32.AND P0, PT, R23, UR7, PT ;  /* 0x0000000717007c0c */ /* 0x000fda000bf06070 */
[----:B------:R-:W-:Y:S05]  /*10bf0*/  @P0 BRA `(.L_x_2309) ;  /* 0x0000000000480947 */ /* 0x000fea0003800000 */
[----:B------:R-:W-:Y:S01]  /*10c00*/  ULDC UR6, c[0x0][0x10] ;  /* 0x0000040000067ab9 */ /* 0x000fe20000000800 */
[----:B------:R-:W2:Y:S01]  /*10c10*/  LDC R12, c[0x0][RZ] ;  /* 0x00000000ff0c7b82 */ /* 0x000ea20000000800 */
[----:B------:R-:W-:Y:S01]  /*10c20*/  PRMT R18, R3, 0x7610, R18 ;  /* 0x0000761003127816 */ /* 0x000fe20000000012 */
[----:B------:R-:W-:Y:S01]  /*10c30*/  IMAD R0, R0, UR6, RZ ;  /* 0x0000000600007c24 */ /* 0x000fe2000f8e02ff */
[----:B------:R-:W-:-:S05]  /*10c40*/  MOV R13, R23 ;  /* 0x00000017000d7202 */ /* 0x000fca0000000f00 */
[----:B-1----:R-:W1:Y:S08]  /*10c50*/  LDC.64 R6, c[0x0][0x600] ;  /* 0x00018000ff067b82 */ /* 0x002e700000000a00 */
[----:B------:R-:W3:Y:S02]  /*10c60*/  LDC R14, c[0x0][0x4] ;  /* 0x00000100ff0e7b82 */ /* 0x000ee40000000800 */
.L_x_2312:
[----:B------:R-:W-:-:S04]  /*10c70*/  IMAD.IADD R11, R0, 0x1, R13 ;  /* 0x00000001000b7824 */ /* 0x000fc800078e020d */
[----:B--2---:R-:W-:-:S04]  /*10c80*/  IMAD R11, R11, R12, R2 ;  /* 0x0000000c0b0b7224 */ /* 0x004fc800078e0202 */
[----:B-1----:R-:W-:-:S05]  /*10c90*/  IMAD.WIDE.U32 R10, R11, 0x2, R6 ;  /* 0x000000020b0a7825 */ /* 0x002fca00078e0006 */
[----:B------:R-:W2:Y:S04]  /*10ca0*/  LDG.E.U8 R15, desc[UR58][R10.64+0x1] ;  /* 0x0000013a0a0f7981 */ /* 0x000ea8000c1e1100 */
[----:B------:R-:W4:Y:S01]  /*10cb0*/  LDG.E.U8 R8, desc[UR58][R10.64] ;  /* 0x0000003a0a087981 */ /* 0x000f22000c1e1100 */
[----:B---3--:R-:W-:-:S04]  /*10cc0*/  IADD3 R13, R14, R13, RZ ;  /* 0x0000000d0e0d7210 */ /* 0x008fc80007ffe0ff */
[----:B------:R-:W-:Y:S02]  /*10cd0*/  ISETP.GE.U32.AND P0, PT, R13, UR7, PT ;  /* 0x000000070d007c0c */ /* 0x000fe4000bf06070 */
[----:B--2---:R-:W-:Y:S01]  /*10ce0*/  IADD3 R15, R15, R18, RZ ;  /* 0x000000120f0f7210 */ /* 0x004fe20007ffe0ff */
[----:B----4-:R-:W-:-:S03]  /*10cf0*/  IMAD.IADD R3, R8, 0x1, R3 ;  /* 0x0000000108037824 */ /* 0x010fc600078e0203 */
[----:B------:R-:W-:-:S07]  /*10d00*/  PRMT R18, R15, 0x7610, R18 ;  /* 0x000076100f127816 */ /* 0x000fce0000000012 */
[----:B------:R-:W-:Y:S05]  /*10d10*/  @!P0 BRA `(.L_x_2312) ;  /* 0xfffffffc00d48947 */ /* 0x000fea000383ffff */
.L_x_2309:
[----:B------:R-:W-:Y:S05]  /*10d20*/  BSYNC B0 ;  /* 0x0000000000007941 */ /* 0x000fea0003800000 */
.L_x_2307:
[----:B-1----:R-:W1:Y:S01]  /*10d30*/  LDC R7, c[0x0][RZ] ;  /* 0x00000000ff077b82 */ /* 0x002e620000000800 */
[----:B------:R-:W-:Y:S01]  /*10d40*/  UIADD3 UR4, UR4, 0x10, URZ ;  /* 0x0000001004047890 */ /* 0x000fe2000fffe03f */
[----:B------:R-:W-:Y:S01]  /*10d50*/  PRMT R11, R18, 0x7604, R3 ;  /* 0x00007604120b7816 */ /* 0x000fe20000000003 */
[----:B------:R-:W-:Y:S02]  /*10d60*/  ULDC UR6, c[0x0][0x4] ;  /* 0x0000010000067ab9 */ /* 0x000fe40000000800 */
[----:B------:R-:W-:Y:S02]  /*10d70*/  ULEA UR4, UR5, UR4, 0x18 ;  /* 0x0000000405047291 */ /* 0x000fe4000f8ec03f */
[----:B------:R-:W-:-:S06]  /*10d80*/  USHF.R.U32.HI UR5, URZ, 0x1, UR6 ;  /* 0x000000013f057899 */ /* 0x000fcc0008011606 */
[----:B------:R-:W-:Y:S01]  /*10d90*/  ISETP.NE.AND P0, PT, RZ, UR5, PT ;  /* 0x00000005ff007c0c */ /* 0x000fe2000bf05270 */
[----:B-1----:R-:W-:-:S05]  /*10da0*/  IMAD R0, R23, R7, R2 ;  /* 0x0000000717007224 */ /* 0x002fca00078e0202 */
[----:B------:R-:W-:-:S05]  /*10db0*/  LEA R0, R0, UR4, 0x1 ;  /* 0x0000000400007c11 */ /* 0x000fca000f8e08ff */
[----:B------:R1:W-:Y:S02]  /*10dc0*/  STS.U16 [R0], R11 ;  /* 0x0000000b00007388 */ /* 0x0003e40000000400 */
[----:B------:R-:W-:Y:S05]  /*10dd0*/  @!P0 BRA `(.L_x_2313) ;  /* 0x0000000000548947 */ /* 0x000fea0003800000 */
[----:B------:R-:W-:-:S07]  /*10de0*/  IMAD.U32 R6, RZ, RZ, UR5 ;  /* 0x00000005ff067e24 */ /* 0x000fce000f8e00ff */
.L_x_2316:
[CC--:B------:R-:W-:Y:S01]  /*10df0*/  IADD3 R8, R23.reuse, R6.reuse, RZ ;  /* 0x0000000617087210 */ /* 0x0c0fe20007ffe0ff */
[----:B------:R-:W-:Y:S01]  /*10e00*/  BAR.SYNC.DEFER_BLOCKING 0x0 ;  /* 0x0000000000007b1d */ /* 0x000fe20000010000 */
[----:B------:R-:W-:Y:S02]  /*10e10*/  ISETP.GT.AND P2, PT, R6, 0x1, PT ;  /* 0x000000010600780c */ /* 0x000fe40003f44270 */
[----:B------:R-:W-:Y:S02]  /*10e20*/  ISETP.GE.U32.AND P0, PT, R8, UR6, PT ;  /* 0x0000000608007c0c */ /* 0x000fe4000bf06070 */
[----:B------:R-:W-:Y:S01]  /*10e30*/  SHF.R.S32.HI R10, RZ, 0x1, R6 ;  /* 0x00000001ff0a7819 */ /* 0x000fe20000011406 */
[----:B------:R-:W-:Y:S01]  /*10e40*/  BSSY B0, `(.L_x_2314) ;  /* 0x000000c000007945 */ /* 0x000fe20003800000 */
[----:B------:R-:W-:-:S13]  /*10e50*/  ISETP.GE.U32.OR P0, PT, R23, R6, P0 ;  /* 0x000000061700720c */ /* 0x000fda0000706470 */
[----:B--2---:R-:W-:Y:S05]  /*10e60*/  @P0 BRA `(.L_x_2315) ;  /* 0x0000000000240947 */ /* 0x004fea0003800000 */
[----:B------:R-:W-:-:S05]  /*10e70*/  IMAD R6, R8, R7, R2 ;  /* 0x0000000708067224 */ /* 0x000fca00078e0202 */
[----:B------:R-:W-:-:S06]  /*10e80*/  LEA R6, R6, UR4, 0x1 ;  /* 0x0000000406067c11 */ /* 0x000fcc000f8e08ff */
[----:B------:R-:W2:Y:S02]  /*10e90*/  LDS.U16 R6, [R6] ;  /* 0x0000000006067984 */ /* 0x000ea40000000400 */
[C---:B--2---:R-:W-:Y:S02]  /*10ea0*/  PRMT R8, R6.reuse, 0x7770, RZ ;  /* 0x0000777006087816 */ /* 0x044fe400000000ff */
[----:B-1----:R-:W-:-:S03]  /*10eb0*/  PRMT R11, R6, 0x7771, RZ ;  /* 0x00007771060b7816 */ /* 0x002fc600000000ff */
[----:B------:R-:W-:Y:S01]  /*10ec0*/  IMAD.IADD R3, R3, 0x1, R8 ;  /* 0x0000000103037824 */ /* 0x000fe200078e0208 */
[----:B------:R-:W-:-:S04]  /*10ed0*/  IADD3 R18, R18, R11, RZ ;  /* 0x0000000b12127210 */ /* 0x000fc80007ffe0ff */
[----:B------:R-:W-:-:S05]  /*10ee0*/  PRMT R11, R18, 0x7604, R3 ;  /* 0x00007604120b7816 */ /* 0x000fca0000000003 */
[----:B------:R2:W-:Y:S02]  /*10ef0*/  STS.U16 [R0], R11 ;  /* 0x0000000b00007388 */ /* 0x0005e40000000400 */
.L_x_2315:
[----:B------:R-:W-:Y:S05]  /*10f00*/  BSYNC B0 ;  /* 0x0000000000007941 */ /* 0x000fea0003800000 */
.L_x_2314:
[----:B------:R-:W-:Y:S01]  /*10f10*/  IMAD.MOV.U32 R6, RZ, RZ, R10 ;  /* 0x000000ffff067224 */ /* 0x000fe200078e000a */
[----:B------:R-:W-:Y:S06]  /*10f20*/  @P2 BRA `(.L_x_2316) ;  /* 0xfffffffc00b02947 */ /* 0x000fec000383ffff */
.L_x_2313:
[----:B------:R-:W-:Y:S02]  /*10f30*/  ULDC UR4, c[0x0][0x22c] ;  /* 0x00008b0000047ab9 */ /* 0x000fe40000000800 */
[----:B------:R-:W-:-:S13]  /*10f40*/  ISETP.NE.AND P0, PT, RZ, UR4, PT ;  /* 0x00000004ff007c0c */ /* 0x000fda000bf05270 */
[----:B------:R-:W-:Y:S05]  /*10f50*/  @!P0 BRA `(.L_x_2317) ;  /* 0x0000000000b08947 */ /* 0x000fea0003800000 */
[----:B------:R-:W-:Y:S02]  /*10f60*/  ISETP.GT.AND P0, PT, R7, 0x20, PT ;  /* 0x000000200700780c */ /* 0x000fe40003f04270 */
[----:B------:R-:W-:-:S11]  /*10f70*/  MOV R6, R7 ;  /* 0x0000000700067202 */ /* 0x000fd60000000f00 */
[----:B------:R-:W-:Y:S05]  /*10f80*/  @!P0 BRA `(.L_x_2318) ;  /* 0x0000000000648947 */ /* 0x000fea0003800000 */
[----:B-12---:R-:W-:Y:S02]  /*10f90*/  PRMT R11, R18, 0x7604, R3 ;  /* 0x00007604120b7816 */ /* 0x006fe40000000003 */
[----:B------:R-:W-:-:S03]  /*10fa0*/  LEA.HI R6, R7, R7, RZ, 0x1 ;  /* 0x0000000707067211 */ /* 0x000fc600078f08ff */
[----:B------:R3:W-:Y:S01]  /*10fb0*/  STS.U16 [R0], R11 ;  /* 0x0000000b00007388 */ /* 0x0007e20000000400 */
[----:B------:R-:W-:Y:S01]  /*10fc0*/  SHF.R.S32.HI R8, RZ, 0x1, R6 ;  /* 0x00000001ff087819 */ /* 0x000fe20000011406 */
[----:B------:R-:W-:-:S03]  /*10fd0*/  IMAD.MOV.U32 R6, RZ, RZ, 0x20 ;  /* 0x00000020ff067424 */ /* 0x000fc600078e00ff */
[----:B------:R-:W-:-:S13]  /*10fe0*/  ISETP.GE.AND P0, PT, R8, 0x20, PT ;  /* 0x000000200800780c */ /* 0x000fda0003f06270 */
[----:B---3--:R-:W-:Y:S05]  /*10ff0*/  @!P0 BRA `(.L_x_2318) ;  /* 0x0000000000488947 */ /* 0x008fea0003800000 */
.L_x_2319:
[----:B------:R-:W-:Y:S01]  /*11000*/  IADD3 R6, R2, R8, RZ ;  /* 0x0000000802067210 */ /* 0x000fe20007ffe0ff */
[----:B------:R-:W-:Y:S03]  /*11010*/  BAR.SYNC.DEFER_BLOCKING 0x0 ;  /* 0x0000000000007b1d */ /* 0x000fe60000010000 */
        /* <DEDUP_REMOVED lines=16> */
.L_x_2318:
[----:B------:R-:W-:Y:S01]  /*11120*/  BAR.SYNC.DEFER_BLOCKING 0x0 ;  /* 0x0000000000007b1d */ /* 0x000fe20000010000 */
[----:B------:R-:W-:-:S13]  /*11130*/  ISETP.GE.AND P0, PT, R6, 0x2, PT ;  /* 0x000000020600780c */ /* 0x000fda0003f06270 */
[----:B------:R-:W-:Y:S05]  /*11140*/  @!P0 BRA `(.L_x_2317) ;  /* 0x0000000000348947 */ /* 0x000fea0003800000 */
[----:B------:R-:W-:-:S07]  /*11150*/  IMAD.MOV.U32 R7, RZ, RZ, 0x1 ;  /* 0x00000001ff077424 */ /* 0x000fce00078e00ff */
.L_x_2320:
[----:B------:R-:W-:Y:S02]  /*11160*/  LOP3.LUT R2, R18, 0xffff, RZ, 0xc0, !PT ;  /* 0x0000ffff12027812 */ /* 0x000fe400078ec0ff */
[----:B-12---:R-:W-:Y:S02]  /*11170*/  LOP3.LUT R0, R3, 0xffff, RZ, 0xc0, !PT ;  /* 0x0000ffff03007812 */ /* 0x006fe400078ec0ff */
        /* <DEDUP_REMOVED lines=10> */
.L_x_2317:
        /* <DEDUP_REMOVED lines=9> */
[----:B-12---:R-:W2:Y:S04]  /*112b0*/  LDG.E.U8 R0, desc[UR58][R4.64] ;  /* 0x0000003a04007981 */ /* 0x006ea8000c1e1100 */
[----:B------:R-:W3:Y:S01]  /*112c0*/  LDG.E.U8 R7, desc[UR58][R4.64+0x1] ;  /* 0x0000013a04077981 */ /* 0x000ee2000c1e1100 */
[----:B--2---:R-:W-:Y:S01]  /*112d0*/  IMAD.IADD R0, R3, 0x1, R0 ;  /* 0x0000000103007824 */ /* 0x004fe200078e0200 */
[----:B---3--:R-:W-:-:S04]  /*112e0*/  IADD3 R7, R18, R7, RZ ;  /* 0x0000000712077210 */ /* 0x008fc80007ffe0ff */
[----:B------:R-:W-:Y:S02]  /*112f0*/  PRMT R3, R0, 0x7610, R3 ;  /* 0x0000761000037816 */ /* 0x000fe40000000003 */
[----:B------:R-:W-:-:S07]  /*11300*/  PRMT R18, R7, 0x7610, R18 ;  /* 0x0000761007127816 */ /* 0x000fce0000000012 */
.L_x_2322:
[----:B------:R-:W-:Y:S05]  /*11310*/  @!P1 BRA `(.L_x_2323) ;  /* 0x0000000000d89947 */ /* 0x000fea0003800000 */
[----:B------:R-:W3:Y:S01]  /*11320*/  LDC R22, c[0x0][0x61c] ;  /* 0x00018700ff167b82 */ /* 0x000ee20000000800 */
[----:B-12---:R-:W-:-:S07]  /*11330*/  PRMT R0, R3, 0x9910, RZ ;  /* 0x0000991003007816 */ /* 0x006fce00000000ff */
[----:B------:R-:W1:Y:S01]  /*11340*/  LDC.U8 R19, c[0x0][0x210] ;  /* 0x00008400ff137b82 */ /* 0x000e620000000000 */
[----:B---3--:R-:W-:Y:S02]  /*11350*/  ISETP.NE.AND P0, PT, R22, 0x1, PT ;  /* 0x000000011600780c */ /* 0x008fe40003f05270 */
[----:B-1----:R-:W-:-:S05]  /*11360*/  PRMT R3, R19, 0x9910, RZ ;  /* 0x0000991013037816 */ /* 0x002fca00000000ff */
[----:B------:R-:W-:Y:S01]  /*11370*/  IMAD R23, R0, R3, RZ ;  /* 0x0000000300177224 */ /* 0x000fe200078e02ff */
[----:B------:R-:W-:-:S05]  /*11380*/  P2R R0, PR, RZ, 0x1 ;  /* 0x00000001ff007803 */ /* 0x000fca0000000000 */
        /* <DEDUP_REMOVED lines=16> */
[----:B01----:R-:W-:Y:S05]  /*11490*/  CALL.ABS.NOINC R2 ;  /* 0x0000000002007343 */ /* 0x003fea0003c00000 */
.L_x_2324:
[----:B------:R-:W-:Y:S01]  /*114a0*/  ULDC.64 UR4, c[0x0][0x5e8] ;  /* 0x00017a0000047ab9 */ /* 0x000fe20000000a00 */
[----:B------:R-:W-:Y:S02]  /*114b0*/  ISETP.NE.AND P6, PT, R22, 0x1, PT ;  /* 0x000000011600780c */ /* 0x000fe40003fc5270 */
[----:B------:R-:W-:Y:S02]  /*114c0*/  IADD3 R2, P0, R17, UR4, RZ ;  /* 0x0000000411027c10 */ /* 0x000fe4000ff1e0ff */
[----:B------:R-:W-:Y:S02]  /*114d0*/  PRMT R0, R18, 0x9910, RZ ;  /* 0x0000991012007816 */ /* 0x000fe400000000ff */
[----:B------:R-:W-:Y:S02]  /*114e0*/  IADD3.X R3, RZ, UR5, RZ, P0, !PT ;  /* 0x00000005ff037c10 */ /* 0x000fe400087fe4ff */
[----:B------:R-:W-:-:S03]  /*114f0*/  PRMT R19, R19, 0x9910, RZ ;  /* 0x0000991013137816 */ /* 0x000fc600000000ff */
[----:B------:R1:W-:Y:S02]  /*11500*/  STG.E.U8 desc[UR58][R2.64], R23 ;  /* 0x0000001702007986 */ /* 0x0003e4000c10113a */
[----:B------:R-:W-:Y:S01]  /*11510*/  IMAD R19, R19, R0, RZ ;  /* 0x0000000013137224 */ /* 0x000fe200078e02ff */
        /* <DEDUP_REMOVED lines=14> */
[----:B-1----:R-:W-:-:S07]  /*11600*/  IMAD.MOV.U32 R13, RZ, RZ, RZ ;  /* 0x000000ffff0d7224 */ /* 0x002fce00078e00ff */
[----:B------:R-:W-:-:S07]  /*11610*/  LEPC R20, `(.L_x_2325) ;  /* 0x000000001014794e */ /* 0x000fce0000000000 */
[----:B0-2---:R-:W-:Y:S05]  /*11620*/  CALL.ABS.NOINC R2 ;  /* 0x0000000002007343 */ /* 0x005fea0003c00000 */
.L_x_2325:
[----:B------:R-:W-:Y:S02]  /*11630*/  ULDC.64 UR4, c[0x0][0x5e8] ;  /* 0x00017a0000047ab9 */ /* 0x000fe40000000a00 */
[----:B------:R-:W-:-:S04]  /*11640*/  IADD3 R16, P0, R16, UR4, RZ ;  /* 0x0000000410107c10 */ /* 0x000fc8000ff1e0ff */
[----:B------:R-:W-:-:S05]  /*11650*/  IADD3.X R17, RZ, UR5, RZ, P0, !PT ;  /* 0x00000005ff117c10 */ /* 0x000fca00087fe4ff */
[----:B------:R-:W-:Y:S01]  /*11660*/  STG.E.U8 desc[UR58][R16.64], R19 ;  /* 0x0000001310007986 */ /* 0x000fe2000c10113a */
[----:B------:R-:W-:Y:S05]  /*11670*/  EXIT ;  /* 0x000000000000794d */ /* 0x000fea0003800000 */
.L_x_2323:
[----:B------:R-:W-:Y:S04]  /*11680*/  STG.E.U8 desc[UR58][R4.64], R3 ;  /* 0x0000000304007986 */ /* 0x000fe8000c10113a */
[----:B------:R-:W-:Y:S01]  /*11690*/  STG.E.U8 desc[UR58][R4.64+0x1], R18 ;  /* 0x0000011204007986 */ /* 0x000fe2000c10113a */
[----:B------:R-:W-:Y:S05]  /*116a0*/  EXIT ;  /* 0x000000000000794d */ /* 0x000fea0003800000 */
.L_x_2321:
[----:B------:R-:W-:Y:S01]  /*116b0*/  ISETP.NE.AND P2, PT, RZ, UR36, PT ;  /* 0x00000024ff007c0c */ /* 0x000fe2000bf45270 */
[----:B------:R-:W-:Y:S02]  /*116c0*/  ULDC.64 UR4, c[0x0][0x5e8] ;  /* 0x00017a0000047ab9 */ /* 0x000fe40000000a00 */
[----:B------:R-:W-:Y:S02]  /*116d0*/  IADD3 R4, P0, R17, UR4, RZ ;  /* 0x0000000411047c10 */ /* 0x000fe4000ff1e0ff */
[----:B------:R-:W-:-:S03]  /*116e0*/  IADD3 R6, P1, R16, UR4, RZ ;  /* 0x0000000410067c10 */ /* 0x000fc6000ff3e0ff */
[----:B------:R-:W-:Y:S01]  /*116f0*/  IMAD.X R5, RZ, RZ, UR5, P0 ;  /* 0x00000005ff057e24 */ /* 0x000fe200080e06ff */
[----:B------:R-:W-:-:S04]  /*11700*/  IADD3.X R7, RZ, UR5, RZ, P1, !PT ;  /* 0x00000005ff077c10 */ /* 0x000fc80008ffe4ff */
[----:B-12---:R-:W2:Y:S04]  /*11710*/  @P2 LDG.E.U8 R0, desc[UR58][R4.64] ;  /* 0x0000003a04002981 */ /* 0x006ea8000c1e1100 */
[----:B------:R-:W3:Y:S01]  /*11720*/  @P2 LDG.E.U8 R9, desc[UR58][R6.64] ;  /* 0x0000003a06092981 */ /* 0x000ee2000c1e1100 */
[----:B------:R-:W-:Y:S02]  /*11730*/  ULDC.U8 UR4, c[0x0][0x619] ;  /* 0x0001864000047ab9 */ /* 0x000fe40000000000 */
[----:B------:R-:W-:Y:S01]  /*11740*/  ISETP.NE.AND P0, PT, RZ, UR4, PT ;  /* 0x00000004ff007c0c */ /* 0x000fe2000bf05270 */
[----:B--2---:R-:W-:Y:S01]  /*11750*/  @P2 IMAD.IADD R0, R3, 0x1, R0 ;  /* 0x0000000103002824 */ /* 0x004fe200078e0200 */
[----:B---3--:R-:W-:-:S04]  /*11760*/  @P2 IADD3 R9, R18, R9, RZ ;  /* 0x0000000912092210 */ /* 0x008fc80007ffe0ff */
[----:B------:R-:W-:Y:S02]  /*11770*/  @P2 PRMT R3, R0, 0x7610, R3 ;  /* 0x0000761000032816 */ /* 0x000fe40000000003 */
[----:B------:R-:W-:-:S05]  /*11780*/  @P2 PRMT R18, R9, 0x7610, R18 ;  /* 0x0000761009122816 */ /* 0x000fca0000000012 */
[----:B------:R-:W-:Y:S05]  /*11790*/  @!P0 BRA `(.L_x_2326) ;  /* 0x0000000000d88947 */ /* 0x000fea0003800000 */
[----:B------:R-:W1:Y:S01]  /*117a0*/  LDC R24, c[0x0][0x61c] ;  /* 0x00018700ff187b82 */ /* 0x000e620000000800 */
[----:B------:R-:W-:-:S07]  /*117b0*/  PRMT R0, R3, 0x9910, RZ ;  /* 0x0000991003007816 */ /* 0x000fce00000000ff */
[----:B------:R-:W2:Y:S01]  /*117c0*/  LDC.U8 R22, c[0x0][0x210] ;  /* 0x00008400ff167b82 */ /* 0x000ea20000000000 */
[----:B-1----:R-:W-:Y:S02]  /*117d0*/  ISETP.NE.AND P0, PT, R24, 0x1, PT ;  /* 0x000000011800780c */ /* 0x002fe40003f05270 */
[----:B--2---:R-:W-:-:S05]  /*117e0*/  PRMT R19, R22, 0x9910, RZ ;  /* 0x0000991016137816 */ /* 0x004fca00000000ff */
        /* <DEDUP_REMOVED lines=19> */
.L_x_2327:
        /* <DEDUP_REMOVED lines=25> */
.L_x_2328:
[----:B------:R-:W-:Y:S02]  /*11ab0*/  ULDC.64 UR4, c[0x0][0x5e8] ;  /* 0x00017a0000047ab9 */ /* 0x000fe40000000a00 */
[----:B------:R-:W-:-:S04]  /*11ac0*/  IADD3 R16, P0, R16, UR4, RZ ;  /* 0x0000000410107c10 */ /* 0x000fc8000ff1e0ff */
[----:B------:R-:W-:-:S05]  /*11ad0*/  IADD3.X R17, RZ, UR5, RZ, P0, !PT ;  /* 0x00000005ff117c10 */ /* 0x000fca00087fe4ff */
[----:B------:R-:W-:Y:S01]  /*11ae0*/  STG.E.U8 desc[UR58][R16.64], R23 ;  /* 0x0000001710007986 */ /* 0x000fe2000c10113a */
[----:B------:R-:W-:Y:S05]  /*11af0*/  EXIT ;  /* 0x000000000000794d */ /* 0x000fea0003800000 */
.L_x_2326:
[----:B------:R-:W-:Y:S04]  /*11b00*/  STG.E.U8 desc[UR58][R4.64], R3 ;  /* 0x0000000304007986 */ /* 0x000fe8000c10113a */
[----:B------:R-:W-:Y:S01]  /*11b10*/  STG.E.U8 desc[UR58][R6.64], R18 ;  /* 0x0000001206007986 */ /* 0x000fe2000c10113a */
[----:B------:R-:W-:Y:S05]  /*11b20*/  EXIT ;  /* 0x000000000000794d */ /* 0x000fea0003800000 */
.L_x_2298:
        /* <DEDUP_REMOVED lines=19> */
[----:B------:R-:W2:Y:S04]  /*11c60*/  LDG.E.U8 R3, desc[UR58][R4.64] ;  /* 0x0000003a04037981 */ /* 0x000ea8000c1e1100 */
[----:B------:R-:W3:Y:S01]  /*11c70*/  LDG.E.U8 R0, desc[UR58][R4.64+0x1] ;  /* 0x0000013a04007981 */ /* 0x000ee2000c1e1100 */
[----:B--2---:R-:W-:Y:S01]  /*11c80*/  IMAD.IADD R3, R8, 0x1, R3 ;  /* 0x0000000108037824 */ /* 0x004fe200078e0203 */
[----:B---3--:R-:W-:-:S04]  /*11c90*/  IADD3 R0, R19, R0, RZ ;  /* 0x0000000013007210 */ /* 0x008fc80007ffe0ff */
[----:B------:R-:W-:Y:S02]  /*11ca0*/  PRMT R8, R3, 0x7610, R8 ;  /* 0x0000761003087816 */ /* 0x000fe40000000008 */
[----:B------:R-:W-:-:S07]  /*11cb0*/  PRMT R19, R0, 0x7610, R19 ;  /* 0x0000761000137816 */ /* 0x000fce0000000013 */
.L_x_2330:
        /* <DEDUP_REMOVED lines=25> */
.L_x_2332:
        /* <DEDUP_REMOVED lines=22> */
[----:B--2---:R-:W-:-:S07]  /*11fb0*/  IMAD.MOV.U32 R13, RZ, RZ, RZ ;  /* 0x000000ffff0d7224 */ /* 0x004fce00078e00ff */
[----:B------:R-:W-:-:S07]  /*11fc0*/  LEPC R20, `(.L_x_2333) ;  /* 0x000000001014794e */ /* 0x000fce0000000000 */
[----:B01-3--:R-:W-:Y:S05]  /*11fd0*/  CALL.ABS.NOINC R2 ;  /* 0x0000000002007343 */ /* 0x00bfea0003c00000 */
.L_x_2333:
[----:B------:R-:W-:Y:S02]  /*11fe0*/  ULDC.64 UR4, c[0x0][0x5e8] ;  /* 0x00017a0000047ab9 */ /* 0x000fe40000000a00 */
[----:B------:R-:W-:-:S04]  /*11ff0*/  IADD3 R18, P0, R18, UR4, RZ ;  /* 0x0000000412127c10 */ /* 0x000fc8000ff1e0ff */
[----:B------:R-:W-:-:S05]  /*12000*/  IADD3.X R19, RZ, UR5, RZ, P0, !PT ;  /* 0x00000005ff137c10 */ /* 0x000fca00087fe4ff */
[----:B------:R-:W-:Y:S01]  /*12010*/  STG.E.U8 desc[UR58][R18.64], R25 ;  /* 0x0000001912007986 */ /* 0x000fe2000c10113a */
[----:B------:R-:W-:Y:S05]  /*12020*/  EXIT ;  /* 0x000000000000794d */ /* 0x000fea0003800000 */
.L_x_2331:
[----:B------:R-:W-:Y:S04]  /*12030*/  STG.E.U8 desc[UR58][R4.64], R8 ;  /* 0x0000000804007986 */ /* 0x000fe8000c10113a */
[----:B------:R-:W-:Y:S01]  /*12040*/  STG.E.U8 desc[UR58][R4.64+0x1], R19 ;  /* 0x0000011304007986 */ /* 0x000fe2000c10113a */
[----:B------:R-:W-:Y:S05]  /*12050*/  EXIT ;  /* 0x000000000000794d */ /* 0x000fea0003800000 */
.L_x_2329:
[----:B-1----:R-:W-:Y:S01]  /*12060*/  ISETP.NE.AND P2, PT, R0, RZ, PT ;  /* 0x000000ff0000720c */ /* 0x002fe20003f45270 */
[----:B------:R-:W-:Y:S02]  /*12070*/  ULDC.64 UR4, c[0x0][0x5e8] ;  /* 0x00017a0000047ab9 */ /* 0x000fe40000000a00 */
[----:B------:R-:W-:Y:S02]  /*12080*/  IADD3 R2, P0, R22, UR4, RZ ;  /* 0x0000000416027c10 */ /* 0x000fe4000ff1e0ff */
[----:B------:R-:W-:-:S03]  /*12090*/  IADD3 R4, P1, R18, UR4, RZ ;  /* 0x0000000412047c10 */ /* 0x000fc6000ff3e0ff */
[----:B------:R-:W-:Y:S01]  /*120a0*/  IMAD.X R3, RZ, RZ, UR5, P0 ;  /* 0x00000005ff037e24 */ /* 0x000fe200080e06ff */
[----:B------:R-:W-:-:S04]  /*120b0*/  IADD3.X R5, RZ, UR5, RZ, P1, !PT ;  /* 0x00000005ff057c10 */ /* 0x000fc80008ffe4ff */
[----:B------:R-:W2:Y:S04]  /*120c0*/  @P2 LDG.E.U8 R7, desc[UR58][R2.64] ;  /* 0x0000003a02072981 */ /* 0x000ea8000c1e1100 */
        /* <DEDUP_REMOVED lines=32> */
.L_x_2335:
        /* <DEDUP_REMOVED lines=25> */
.L_x_2336:
[----:B------:R-:W-:Y:S02]  /*12460*/  ULDC.64 UR4, c[0x0][0x5e8] ;  /* 0x00017a0000047ab9 */ /* 0x000fe40000000a00 */
[----:B------:R-:W-:-:S04]  /*12470*/  IADD3 R18, P0, R18, UR4, RZ ;  /* 0x0000000412127c10 */ /* 0x000fc8000ff1e0ff */
[----:B------:R-:W-:-:S05]  /*12480*/  IADD3.X R19, RZ, UR5, RZ, P0, !PT ;  /* 0x00000005ff137c10 */ /* 0x000fca00087fe4ff */
[----:B------:R-:W-:Y:S01]  /*12490*/  STG.E.U8 desc[UR58][R18.64], R25 ;  /* 0x0000001912007986 */ /* 0x000fe2000c10113a */
[----:B------:R-:W-:Y:S05]  /*124a0*/  EXIT ;  /* 0x000000000000794d */ /* 0x000fea0003800000 */
.L_x_2334:
[----:B------:R-:W-:Y:S04]  /*124b0*/  STG.E.U8 desc[UR58][R2.64], R8 ;  /* 0x0000000802007986 */ /* 0x000fe8000c10113a */
[----:B------:R-:W-:Y:S01]  /*124c0*/  STG.E.U8 desc[UR58][R4.64], R19 ;  /* 0x0000001304007986 */ /* 0x000fe2000c10113a */
[----:B------:R-:W-:Y:S05]  /*124d0*/  EXIT ;  /* 0x000000000000794d */ /* 0x000fea0003800000 */
.L_x_2337:
        /* <DEDUP_REMOVED lines=10> */
.L_x_8259:


//--------------------- .text._ZN2at6native13reduce_kernelILi128ELi4ENS0_8ReduceOpIaNS0_7MeanOpsIaaaaEEjaLi4ELi4EEEEEvT1_ --------------------------
	.section	.text._ZN2at6native13reduce_kernelILi128ELi4ENS0_8ReduceOpIaNS0_7MeanOpsIaaaaEEjaLi4ELi4EEEEEvT1_,"ax",@progbits
	.align	128
        .global         _ZN2at6native13reduce_kernelILi128ELi4ENS0_8ReduceOpIaNS0_7MeanOpsIaaaaEEjaLi4ELi4EEEEEvT1_
        .type           _ZN2at6native13reduce_kernelILi128ELi4ENS0_8ReduceOpIaNS0_7MeanOpsIaaaaEEjaLi4ELi4EEEEEvT1_,@function
        .size           _ZN2at6native13reduce_kernelILi128ELi4ENS0_8ReduceOpIaNS0_7MeanOpsIaaaaEEjaLi4ELi4EEEEEvT1_,(.L_x_8260 - _ZN2at6native13reduce_kernelILi128ELi4ENS0_8ReduceOpIaNS0_7MeanOpsIaaaaEEjaLi4ELi4EEEEEvT1_)
        .other          _ZN2at6native13reduce_kernelILi128ELi4ENS0_8ReduceOpIaNS0_7MeanOpsIaaaaEEjaLi4ELi4EEEEEvT1_,@"STO_CUDA_ENTRY STV_DEFAULT"
_ZN2at6native13reduce_kernelILi128ELi4ENS0_8ReduceOpIaNS0_7MeanOpsIaaaaEEjaLi4ELi4EEEEEvT1_:
.text._ZN2at6native13reduce_kernelILi128ELi4ENS0_8ReduceOpIaNS0_7MeanOpsIaaaaEEjaLi4ELi4EEEEEvT1_:
[----:B------:R-:W0:Y:S01]  /*0000*/  LDC R1, c[0x0][0x28] ;  /* 0x00000a00ff017b82 */ /* 0x000e220000000800 */
[----:B------:R-:W1:Y:S07]  /*0010*/  S2R R2, SR_TID.X ;  /* 0x0000000000027919 */ /* 0x000e6e0000002100 */
[----:B------:R-:W2:Y:S01]  /*0020*/  LDC R0, c[0x0][0x3e8] ;  /* 0x0000fa00ff007b82 */ /* 0x000ea20000000800 */
[----:B------:R-:W-:Y:S01]  /*0030*/  ULDC.64 UR6, c[0x0][0x238] ;  /* 0x00008e0000067ab9 */ /* 0x000fe20000000a00 */
[----:B------:R-:W-:Y:S01]  /*0040*/  ULDC UR5, c[0x0][0x22c] ;  /* 0x00008b0000057ab9 */ /* 0x000fe20000000800 */
[----:B------:R-:W3:Y:S01]  /*0050*/  S2R R17, SR_TID.Y ;  /* 0x0000000000117919 */ /* 0x000ee20000002200 */
[----:B------:R-:W-:Y:S01]  /*0060*/  IMAD.MOV.U32 R25, RZ, RZ, RZ ;  /* 0x000000ffff197224 */ /* 0x000fe200078e00ff */
[----:B------:R-:W4:Y:S03]  /*0070*/  S2R R18, SR_CTAID.Y ;  /* 0x0000000000127919 */ /* 0x000f260000002600 */
        /* <DEDUP_REMOVED lines=8> */
[----:B-----5:R-:W-:Y:S02]  /*0100*/  IMAD R4, R3, UR4, R4 ;  /* 0x0000000403047c24 */ /* 0x020fe4000f8e0204 */
[----:B----4-:R-:W-:Y:S02]  /*0110*/  IMAD R29, R18, UR7, R29 ;  /* 0x00000007121d7c24 */ /* 0x010fe4000f8e021d */
[----:B------:R-:W-:Y:S01]  /*0120*/  IMAD.SHL.U32 R23, R4, 0x4, RZ ;  /* 0x0000000404177824 */ /* 0x000fe200078e00ff */
[----:B0-----:R-:W-:Y:S06]  /*0130*/  @!P0 BRA `(.L_x_2338) ;  /* 0x0000001000448947 */ /* 0x001fec0003800000 */
        /* <DEDUP_REMOVED lines=273> */
.L_x_2338:
[----:B------:R-:W-:Y:S01]  /*1250*/  ULDC.64 UR4, c[0x0][0x218] ;  /* 0x0000860000047ab9 */ /* 0x000fe20000000a00 */
[----:B------:R-:W-:Y:S01]  /*1260*/  ULDC.64 UR58, c[0x0][0x208] ;  /* 0x00008200003a7ab9 */ /* 0x000fe20000000a00 */
[----:B------:R-:W-:Y:S01]  /*1270*/  IMAD.U32 R40, RZ, RZ, UR4 ;  /* 0x00000004ff287e24 */ /* 0x000fe2000f8e00ff */
[----:B------:R-:W-:Y:S04]  /*1280*/  BSSY B6, `(.L_x_2339) ;  /* 0x0000b24000067945 */ /* 0x000fe80003800000 */
        /* <DEDUP_REMOVED lines=14> */
[----:B------:R-:W-:Y:S01]  /*1370*/  IMAD.U32 R5, RZ, RZ, UR5 ;  /* 0x00000005ff057e24 */ /* 0x000fe2000f8e00ff */
[----:B------:R-:W-:Y:S01]  /*1380*/  ULDC.64 UR4, c[0x4][0x578] ;  /* 0x01015e0000047ab9 */ /* 0x000fe20000000a00 */
[----:B------:R-:W-:Y:S01]  /*1390*/  HFMA2.MMA R13, -RZ, RZ, 0, 0 ;  /* 0x00000000ff0d7435 */ /* 0x000fe200000001ff */
[----:B------:R-:W-:Y:S01]  /*13a0*/  MOV R6, UR4 ;  /* 0x0000000400067c02 */ /* 0x000fe20008000f00 */
[----:B------:R-:W-:Y:S01]  /*13b0*/  IMAD.U32 R7, RZ, RZ, UR5 ;  /* 0x00000005ff077e24 */ /* 0x000fe2000f8e00ff */
[----:B------:R-:W-:Y:S01]  /*13c0*/  MOV R11, UR7 ;  /* 0x00000007000b7c02 */ /* 0x000fe20008000f00 */
[----:B------:R-:W-:-:S02]  /*13d0*/  IMAD.U32 R10, RZ, RZ, UR6 ;  /* 0x00000006ff0a7e24 */ /* 0x000fc4000f8e00ff */
[----:B------:R-:W-:Y:S02]  /*13e0*/  IMAD.MOV.U32 R8, RZ, RZ, 0x1e3 ;  /* 0x000001e3ff087424 */ /* 0x000fe400078e00ff */
[----:B0-----:R-:W-:-:S07]  /*13f0*/  IMAD.MOV.U32 R12, RZ, RZ, 0x1 ;  /* 0x00000001ff0c7424 */ /* 0x001fce00078e00ff */
[----:B------:R-:W-:-:S07]  /*1400*/  LEPC R20, `(.L_x_2342) ;  /* 0x000000001014794e */ /* 0x000fce0000000000 */
[----:B-1----:R-:W-:Y:S05]  /*1410*/  CALL.ABS.NOINC R14 ;  /* 0x000000000e007343 */ /* 0x002fea0003c00000 */
.L_x_2342:
[----:B------:R-:W0:Y:S01]  /*1420*/  LDC R6, c[0x0][0x5e0] ;  /* 0x00017800ff067b82 */ /* 0x000e220000000800 */
[----:B------:R-:W-:Y:S01]  /*1430*/  ULDC UR4, c[0x0][0x218] ;  /* 0x0000860000047ab9 */ /* 0x000fe20000000800 */
[----:B------:R-:W-:Y:S01]  /*1440*/  BSSY B0, `(.L_x_2343) ;  /* 0x000002c000007945 */ /* 0x000fe20003800000 */
[----:B------:R-:W-:-:S05]  /*1450*/  IMAD.U32 R3, RZ, RZ, UR4 ;  /* 0x00000004ff037e24 */ /* 0x000fca000f8e00ff */
[----:B------:R-:W1:Y:S01]  /*1460*/  LDC.U8 R10, c[0x0][0x211] ;  /* 0x00008440ff0a7b82 */ /* 0x000e620000000000 */
[----:B0-----:R-:W-:-:S05]  /*1470*/  IMAD.IADD R7, R25, 0x1, R6 ;  /* 0x0000000119077824 */ /* 0x001fca00078e0206 */
[----:B------:R-:W-:Y:S02]  /*1480*/  LOP3.LUT P0, R7, R7, 0x3, RZ, 0xc0, !PT ;  /* 0x0000000307077812 */ /* 0x000fe4000780c0ff */
[----:B-1----:R-:W-:-:S11]  /*1490*/  PRMT R0, R10, 0x7610, R0 ;  /* 0x000076100a007816 */ /* 0x002fd60000000000 */
[----:B------:R-:W-:Y:S05]  /*14a0*/  @!P0 BRA `(.L_x_2344) ;  /* 0x0000000000948947 */ /* 0x000fea0003800000 */
[C---:B------:R-:W-:Y:S01]  /*14b0*/  ISETP.GE.U32.AND P0, PT, R2.reuse, R7, PT ;  /* 0x000000070200720c */ /* 0x040fe20003f06070 */
[----:B------:R-:W-:Y:S01]  /*14c0*/  BSSY B1, `(.L_x_2345) ;  /* 0x000001c000017945 */ /* 0x000fe20003800000 */
[----:B------:R-:W-:Y:S02]  /*14d0*/  IADD3 R16, -R7, RZ, RZ ;  /* 0x000000ff07107210 */ /* 0x000fe40007ffe1ff */
        /* <DEDUP_REMOVED lines=15> */
.L_x_2348:
[----:B------:R-:W-:Y:S05]  /*15d0*/  BSYNC B2 ;  /* 0x0000000000027941 */ /* 0x000fea0003800000 */
.L_x_2347:
        /* <DEDUP_REMOVED lines=9> */
[----:B--2---:R-:W-:-:S07]  /*1670*/  IMAD.IADD R0, R0, 0x1, R5 ;  /* 0x0000000100007824 */ /* 0x004fce00078e0205 */
.L_x_2346:
[----:B------:R-:W-:Y:S05]  /*1680*/  BSYNC B1 ;  /* 0x0000000000017941 */ /* 0x000fea0003800000 */
.L_x_2345:
[----:B------:R-:W0:Y:S01]  /*1690*/  LDC R4, c[0x0][0x218] ;  /* 0x00008600ff047b82 */ /* 0x000e220000000800 */
[----:B------:R-:W-:Y:S01]  /*16a0*/  IADD3 R16, P0, P1, R25, R6, R16 ;  /* 0x0000000619107210 */ /* 0x000fe2000791e010 */
[----:B------:R-:W-:-:S03]  /*16b0*/  ULDC UR4, c[0x0][0x5e4] ;  /* 0x0001790000047ab9 */ /* 0x000fc60000000800 */
[----:B------:R-:W-:Y:S02]  /*16c0*/  IADD3 R16, P2, R16, 0x4, RZ ;  /* 0x0000000410107810 */ /* 0x000fe40007f5e0ff */
[----:B------:R-:W-:-:S04]  /*16d0*/  IADD3.X R19, RZ, UR4, R19, P0, P1 ;  /* 0x00000004ff137c10 */ /* 0x000fc800087e2413 */
[----:B------:R-:W-:Y:S02]  /*16e0*/  IADD3.X R19, RZ, R19, RZ, P2, !PT ;  /* 0x00000013ff137210 */ /* 0x000fe400017fe4ff */
[----:B0-----:R-:W-:-:S07]  /*16f0*/  IADD3 R3, R7, -0x4, R4 ;  /* 0xfffffffc07037810 */ /* 0x001fce0007ffe004 */
.L_x_2344:
[----:B------:R-:W-:Y:S05]  /*1700*/  BSYNC B0 ;  /* 0x0000000000007941 */ /* 0x000fea0003800000 */
.L_x_2343:
[----:B------:R-:W0:Y:S01]  /*1710*/  LDC.64 R4, c[0x0][0x230] ;  /* 0x00008c00ff047b82 */ /* 0x000e220000000a00 */
[----:B------:R-:W-:Y:S01]  /*1720*/  ULDC UR4, c[0x0][0x22c] ;  /* 0x00008b0000047ab9 */ /* 0x000fe20000000800 */
[----:B------:R-:W-:Y:S01]  /*1730*/  BSSY B0, `(.L_x_2349) ;  /* 0x000001f000007945 */ /* 0x000fe20003800000 */
[----:B------:R-:W-:Y:S01]  /*1740*/  IMAD R6, R2, UR4, RZ ;  /* 0x0000000402067c24 */ /* 0x000fe2000f8e02ff */
[C---:B------:R-:W-:Y:S02]  /*1750*/  ISETP.NE.AND P2, PT, R17.reuse, RZ, PT ;  /* 0x000000ff1100720c */ /* 0x040fe40003f45270 */
[C---:B------:R-:W-:Y:S02]  /*1760*/  PRMT R8, R10.reuse, 0x7610, R8 ;  /* 0x000076100a087816 */ /* 0x040fe40000000008 */
[----:B------:R-:W-:Y:S01]  /*1770*/  PRMT R11, R10, 0x7610, R11 ;  /* 0x000076100a0b7816 */ /* 0x000fe2000000000b */
[----:B0-----:R-:W-:Y:S01]  /*1780*/  IMAD R6, R17, R4, R6 ;  /* 0x0000000411067224 */ /* 0x001fe200078e0206 */
[----:B------:R-:W-:-:S03]  /*1790*/  ISETP.NE.AND P1, PT, R4, RZ, PT ;  /* 0x000000ff0400720c */ /* 0x000fc60003f25270 */
[----:B------:R-:W-:-:S05]  /*17a0*/  IMAD R9, R18, R5, R6 ;  /* 0x0000000512097224 */ /* 0x000fca00078e0206 */
[----:B------:R-:W-:-:S04]  /*17b0*/  LEA R6, R9, 0x3, 0x2 ;  /* 0x0000000309067811 */ /* 0x000fc800078e10ff */
[----:B------:R-:W-:-:S13]  /*17c0*/  ISETP.GE.U32.AND P0, PT, R6, R3, PT ;  /* 0x000000030600720c */ /* 0x000fda0003f06070 */
[----:B------:R-:W-:Y:S05]  /*17d0*/  @P0 BRA `(.L_x_2350) ;  /* 0x0000000000500947 */ /* 0x000fea0003800000 */
[C---:B------:R-:W-:Y:S02]  /*17e0*/  PRMT R11, R8.reuse, 0x7610, R11 ;  /* 0x00007610080b7816 */ /* 0x040fe4000000000b */
[----:B------:R-:W-:-:S07]  /*17f0*/  PRMT R10, R8, 0x7610, R10 ;  /* 0x00007610080a7816 */ /* 0x000fce000000000a */
.L_x_2351:
[----:B------:R-:W-:Y:S01]  /*1800*/  IMAD.MOV.U32 R6, RZ, RZ, R16 ;  /* 0x000000ffff067224 */ /* 0x000fe200078e0010 */
[----:B------:R-:W-:Y:S01]  /*1810*/  ULDC UR4, c[0x0][0x220] ;  /* 0x0000880000047ab9 */ /* 0x000fe20000000800 */
[----:B------:R-:W-:Y:S02]  /*1820*/  IMAD.MOV.U32 R7, RZ, RZ, R19 ;  /* 0x000000ffff077224 */ /* 0x000fe400078e0013 */
[----:B------:R-:W-:-:S06]  /*1830*/  IMAD.WIDE.U32 R6, R9, 0x4, R6 ;  /* 0x0000000409067825 */ /* 0x000fcc00078e0006 */
[----:B------:R-:W2:Y:S01]  /*1840*/  LDG.E R6, desc[UR58][R6.64] ;  /* 0x0000003a06067981 */ /* 0x000ea2000c1e1900 */
[----:B------:R-:W-:-:S04]  /*1850*/  IADD3 R9, R9, UR4, RZ ;  /* 0x0000000409097c10 */ /* 0x000fc8000fffe0ff */
[----:B------:R-:W-:-:S04]  /*1860*/  LEA R4, R9, 0x3, 0x2 ;  /* 0x0000000309047811 */ /* 0x000fc800078e10ff */
[----:B------:R-:W-:Y:S02]  /*1870*/  ISETP.GE.U32.AND P0, PT, R4, R3, PT ;  /* 0x000000030400720c */ /* 0x000fe40003f06070 */
[C---:B--2---:R-:W-:Y:S02]  /*1880*/  PRMT R4, R6.reuse, 0x7772, RZ ;  /* 0x0000777206047816 */ /* 0x044fe400000000ff */
[C---:B------:R-:W-:Y:S02]  /*1890*/  PRMT R13, R6.reuse, 0x7770, RZ ;  /* 0x00007770060d7816 */ /* 0x040fe400000000ff */
[C---:B------:R-:W-:Y:S02]  /*18a0*/  PRMT R15, R6.reuse, 0x7771, RZ ;  /* 0x00007771060f7816 */ /* 0x040fe400000000ff */
[----:B------:R-:W-:Y:S01]  /*18b0*/  PRMT R21, R6, 0x7773, RZ ;  /* 0x0000777306157816 */ /* 0x000fe200000000ff */
[----:B------:R-:W-:Y:S01]  /*18c0*/  IMAD.IADD R0, R13, 0x1, R0 ;  /* 0x000000010d007824 */ /* 0x000fe200078e0200 */
[----:B------:R-:W-:Y:S01]  /*18d0*/  IADD3 R4, R4, R11, RZ ;  /* 0x0000000b04047210 */ /* 0x000fe20007ffe0ff */
[----:B------:R-:W-:-:S02]  /*18e0*/  IMAD.IADD R10, R15, 0x1, R10 ;  /* 0x000000010f0a7824 */ /* 0x000fc400078e020a */
[----:B------:R-:W-:Y:S01]  /*18f0*/  IMAD.IADD R8, R21, 0x1, R8 ;  /* 0x0000000115087824 */ /* 0x000fe200078e0208 */
[----:B------:R-:W-:Y:S01]  /*1900*/  PRMT R11, R4, 0x7610, R11 ;  /* 0x00007610040b7816 */ /* 0x000fe2000000000b */
[----:B------:R-:W-:Y:S06]  /*1910*/  @!P0 BRA `(.L_x_2351) ;  /* 0xfffffffc00b88947 */ /* 0x000fec000383ffff */
.L_x_2350:
[----:B------:R-:W-:Y:S05]  /*1920*/  BSYNC B0 ;  /* 0x0000000000007941 */ /* 0x000fea0003800000 */
.L_x_2349:
        /* <DEDUP_REMOVED lines=8> */
.L_x_2353:
[----:B------:R-:W-:Y:S05]  /*19b0*/  BSYNC B0 ;  /* 0x0000000000007941 */ /* 0x000fea0003800000 */
.L_x_2352:
        /* <DEDUP_REMOVED lines=12> */
.L_x_2355:
[----:B------:R-:W-:Y:S05]  /*1a80*/  BSYNC B0 ;  /* 0x0000000000007941 */ /* 0x000fea0003800000 */
.L_x_2354:
[----:B------:R-:W-:Y:S02]  /*1a90*/  IADD3 R11, R11, R10, R0 ;  /* 0x0000000a0b0b7210 */ /* 0x000fe40007ffe000 */
[----:B------:R-:W-:Y:S02]  /*1aa0*/  PRMT R25, RZ, 0x7610, R25 ;  /* 0x00007610ff197816 */ /* 0x000fe40000000019 */
[----:B------:R-:W-:Y:S01]  /*1ab0*/  PRMT R24, RZ, 0x7610, R24 ;  /* 0x00007610ff187816 */ /* 0x000fe20000000018 */
[----:B------:R-:W-:Y:S01]  /*1ac0*/  IMAD.IADD R11, R11, 0x1, R8 ;  /* 0x000000010b0b7824 */ /* 0x000fe200078e0208 */
[----:B------:R-:W-:-:S04]  /*1ad0*/  PRMT R18, RZ, 0x7610, R18 ;  /* 0x00007610ff127816 */ /* 0x000fc80000000012 */
[----:B------:R-:W-:Y:S01]  /*1ae0*/  PRMT R0, R11, 0x7610, R0 ;  /* 0x000076100b007816 */ /* 0x000fe20000000000 */
[----:B------:R-:W-:Y:S06]  /*1af0*/  BRA `(.L_x_2340) ;  /* 0x000000a800707947 */ /* 0x000fec0003800000 */
.L_x_2341:
[----:B------:R-:W0:Y:S08]  /*1b00*/  LDC R24, c[0x0][0x254] ;  /* 0x00009500ff187b82 */ /* 0x000e300000000800 */
[----:B------:R-:W1:Y:S01]  /*1b10*/  LDC R6, c[0x0][0x384] ;  /* 0x0000e100ff067b82 */ /* 0x000e620000000800 */
[----:B0-----:R-:W-:Y:S02]  /*1b20*/  ISETP.NE.AND P0, PT, R24, 0x1, PT ;  /* 0x000000011800780c */ /* 0x001fe40003f05270 */
[----:B-1----:R-:W-:-:S13]  /*1b30*/  ISETP.EQ.AND P1, PT, R6, 0x1, PT ;  /* 0x000000010600780c */ /* 0x002fda0003f22270 */
[----:B------:R-:W-:Y:S05]  /*1b40*/  @!P0 BRA P1, `(.L_x_2356) ;  /* 0x0000009c00548947 */ /* 0x000fea0000800000 */
[----:B------:R-:W-:Y:S01]  /*1b50*/  ULDC UR5, c[0x0][0x220] ;  /* 0x0000880000057ab9 */ /* 0x000fe20000000800 */
[----:B------:R-:W-:Y:S01]  /*1b60*/  ULDC.U8 UR4, c[0x0][0x211] ;  /* 0x0000844000047ab9 */ /* 0x000fe20000000000 */
[----:B------:R-:W-:Y:S01]  /*1b70*/  MOV R0, UR5 ;  /* 0x0000000500007c02 */ /* 0x000fe20008000f00 */
[----:B------:R-:W-:Y:S02]  /*1b80*/  IMAD.U32 R3, RZ, RZ, UR4 ;  /* 0x00000004ff037e24 */ /* 0x000fe4000f8e00ff */
        /* <DEDUP_REMOVED lines=38> */
[----:B------:R-:W-:-:S07]  /*1df0*/  PRMT R21, R3, 0x7610, R21 ;  /* 0x0000761003157816 */ /* 0x000fce0000000015 */
.L_x_2365:
        /* <DEDUP_REMOVED lines=57> */
[----:B------:R-:W-:-:S05]  /*2190*/  MOV R24, RZ ;  /* 0x000000ff00187202 */ /* 0x000fca0000000f00 */
[----:B------:R-:W-:-:S04]  /*21a0*/  IMAD.HI.U32 R0, R25, UR32, R24 ;  /* 0x0000002019007c27 */ /* 0x000fc8000f8e0018 */
[----:B------:R-:W-:Y:S01]  /*21b0*/  IMAD.MOV R24, RZ, RZ, -R25 ;  /* 0x000000ffff187224 */ /* 0x000fe200078e0a19 */
[----:B------:R-:W-:-:S03]  /*21c0*/  SHF.R.U32.HI R26, RZ, UR33, R0 ;  /* 0x00000021ff1a7c19 */ /* 0x000fc60008011600 */
[----:B------:R-:W-:Y:S02]  /*21d0*/  IMAD R0, R24, UR30, R41 ;  /* 0x0000001e18007c24 */ /* 0x000fe4000f8e0229 */
        /* <DEDUP_REMOVED lines=232> */
.L_x_2361:
[----:B------:R-:W-:Y:S01]  /*3060*/  LOP3.LUT R27, R0, 0xfffffffc, RZ, 0xc0, !PT ;  /* 0xfffffffc001b7812 */ /* 0x000fe200078ec0ff */
[----:B------:R-:W-:-:S03]  /*3070*/  ULDC UR36, c[0x0][0x220] ;  /* 0x0000880000247ab9 */ /* 0x000fc60000000800 */
[----:B------:R-:W-:-:S05]  /*3080*/  IADD3 R26, P1, R27, R16, RZ ;  /* 0x000000101b1a7210 */ /* 0x000fca0007f3e0ff */
[----:B------:R-:W-:-:S05]  /*3090*/  IMAD.X R27, RZ, RZ, R19, P1 ;  /* 0x000000ffff1b7224 */ /* 0x000fca00008e0613 */
[----:B------:R-:W2:Y:S01]  /*30a0*/  LDG.E R26, desc[UR58][R26.64] ;  /* 0x0000003a1a1a7981 */ /* 0x000ea2000c1e1900 */
[----:B------:R-:W-:-:S05]  /*30b0*/  MOV R0, UR36 ;  /* 0x0000002400007c02 */ /* 0x000fca0008000f00 */
[----:B------:R-:W-:Y:S01]  /*30c0*/  IMAD.IADD R41, R41, 0x1, R0 ;  /* 0x0000000129297824 */ /* 0x000fe200078e0200 */
[C---:B--2---:R-:W-:Y:S02]  /*30d0*/  PRMT R24, R26.reuse, 0x7770, RZ ;  /* 0x000077701a187816 */ /* 0x044fe400000000ff */
[C---:B------:R-:W-:Y:S02]  /*30e0*/  PRMT R25, R26.reuse, 0x7771, RZ ;  /* 0x000077711a197816 */ /* 0x040fe400000000ff */
[C---:B------:R-:W-:Y:S02]  /*30f0*/  PRMT R31, R26.reuse, 0x7772, RZ ;  /* 0x000077721a1f7816 */ /* 0x040fe400000000ff */
        /* <DEDUP_REMOVED lines=244> */
.L_x_2362:
[----:B------:R-:W-:-:S04]  /*4040*/  LOP3.LUT R27, R32, 0xfffffffc, RZ, 0xc0, !PT ;  /* 0xfffffffc201b7812 */ /* 0x000fc800078ec0ff */
[----:B------:R-:W-:-:S05]  /*4050*/  IADD3 R26, P1, R27, R16, RZ ;  /* 0x000000101b1a7210 */ /* 0x000fca0007f3e0ff */
[----:B------:R-:W-:-:S05]  /*4060*/  IMAD.X R27, RZ, RZ, R19, P1 ;  /* 0x000000ffff1b7224 */ /* 0x000fca00008e0613 */
[----:B------:R-:W2:Y:S01]  /*4070*/  LDG.E R26, desc[UR58][R26.64] ;  /* 0x0000003a1a1a7981 */ /* 0x000ea2000c1e1900 */
[----:B------:R-:W-:Y:S01]  /*4080*/  IADD3 R41, R41, R0, RZ ;  /* 0x0000000029297210 */ /* 0x000fe20007ffe0ff */
[----:B------:R-:W-:Y:S02]  /*4090*/  IMAD.MOV.U32 R40, RZ, RZ, RZ ;  /* 0x000000ffff287224 */ /* 0x000fe400078e00ff */
[----:B------:R-:W-:Y:S01]  /*40a0*/  IMAD.MOV.U32 R36, RZ, RZ, RZ ;  /* 0x000000ffff247224 */ /* 0x000fe200078e00ff */
[C---:B--2---:R-:W-:Y:S02]  /*40b0*/  PRMT R32, R26.reuse, 0x7770, RZ ;  /* 0x000077701a207816 */ /* 0x044fe400000000ff */
[C---:B------:R-:W-:Y:S02]  /*40c0*/  PRMT R33, R26.reuse, 0x7771, RZ ;  /* 0x000077711a217816 */ /* 0x040fe400000000ff */
[C---:B------:R-:W-:Y:S02]  /*40d0*/  PRMT R34, R26.reuse, 0x7772, RZ ;  /* 0x000077721a227816 */ /* 0x040fe400000000ff */
[----:B------:R-:W-:Y:S01]  /*40e0*/  PRMT R35, R26, 0x7773, RZ ;  /* 0x000077731a237816 */ /* 0x000fe200000000ff */
[----:B------:R-:W-:Y:S06]  /*40f0*/  @!P0 BRA `(.L_x_2363) ;  /* 0x0000000c00cc8947 */ /* 0x000fec0003800000 */
[----:B------:R-:W-:Y:S01]  /*4100*/  MOV R26, RZ ;  /* 0x000000ff001a7202 */ /* 0x000fe20000000f00 */
[----:B------:R-:W-:Y:S01]  /*4110*/  IMAD.MOV.U32 R27, RZ, RZ, R41 ;  /* 0x000000ffff1b7224 */ /* 0x000fe200078e0029 */
        /* <DEDUP_REMOVED lines=230> */
[----:B------:R-:W-:Y:S02]  /*4f80*/  @P1 IMAD.MOV.U32 R28, RZ, RZ, RZ ;  /* 0x000000ffff1c1224 */ /* 0x000fe400078e00ff */
[----:B------:R-:W-:-:S05]  /*4f90*/  IMAD.MOV R37, RZ, RZ, -R29 ;  /* 0x000000ffff257224 */ /* 0x000fca00078e0a1d */
[----:B------:R-:W1:Y:S08]  /*4fa0*/  @P1 LDC R44, c[0x0][0x380] ;  /* 0x0000e000ff2c1b82 */ /* 0x000e700000000800 */
[----:B------:R-:W2:Y:S01]  /*4fb0*/  @P1 LDC R39, c[0x0][0x3e4] ;  /* 0x0000f900ff271b82 */ /* 0x000ea20000000800 */
[----:B0-----:R-:W-:-:S05]  /*4fc0*/  @P1 IMAD.HI.U32 R27, R29, R27, R28 ;  /* 0x0000001b1d1b1227 */ /* 0x001fca00078e001c */
[----:B-1----:R-:W-:Y:S01]  /*4fd0*/  @P1 SHF.R.U32.HI R28, RZ, R44, R27 ;  /* 0x0000002cff1c1219 */ /* 0x002fe2000001161b */
[----:B------:R-:W-:-:S03]  /*4fe0*/  IMAD R27, R37, UR27, R38 ;  /* 0x0000001b251b7c24 */ /* 0x000fc6000f8e0226 */
[----:B------:R-:W-:Y:S01]  /*4ff0*/  @P1 IADD3 R37, -R28, RZ, RZ ;  /* 0x000000ff1c251210 */ /* 0x000fe20007ffe1ff */
[----:B------:R-:W-:-:S04]  /*5000*/  IMAD R36, R27, UR28, R36 ;  /* 0x0000001c1b247c24 */ /* 0x000fc8000f8e0224 */
[----:B------:R-:W-:-:S04]  /*5010*/  @P1 IMAD R29, R26, R37, R29 ;  /* 0x000000251a1d1224 */ /* 0x000fc800078e021d */
[----:B--2---:R-:W-:-:S07]  /*5020*/  @P1 IMAD R36, R29, R39, R36 ;  /* 0x000000271d241224 */ /* 0x004fce00078e0224 */
.L_x_2363:
[----:B------:R-:W-:-:S04]  /*5030*/  LOP3.LUT R27, R36, 0xfffffffc, RZ, 0xc0, !PT ;  /* 0xfffffffc241b7812 */ /* 0x000fc800078ec0ff */
[----:B------:R-:W-:-:S05]  /*5040*/  IADD3 R26, P1, R27, R16, RZ ;  /* 0x000000101b1a7210 */ /* 0x000fca0007f3e0ff */
[----:B------:R-:W-:-:S05]  /*5050*/  IMAD.X R27, RZ, RZ, R19, P1 ;  /* 0x000000ffff1b7224 */ /* 0x000fca00008e0613 */
[----:B------:R-:W2:Y:S01]  /*5060*/  LDG.E R26, desc[UR58][R26.64] ;  /* 0x0000003a1a1a7981 */ /* 0x000ea2000c1e1900 */
[----:B------:R-:W-:Y:S01]  /*5070*/  IMAD.IADD R41, R41, 0x1, R0 ;  /* 0x0000000129297824 */ /* 0x000fe200078e0200 */
[C---:B--2---:R-:W-:Y:S02]  /*5080*/  PRMT R39, R26.reuse, 0x7770, RZ ;  /* 0x000077701a277816 */ /* 0x044fe400000000ff */
[C---:B------:R-:W-:Y:S02]  /*5090*/  PRMT R38, R26.reuse, 0x7771, RZ ;  /* 0x000077711a267816 */ /* 0x040fe400000000ff */
[C---:B------:R-:W-:Y:S02]  /*50a0*/  PRMT R37, R26.reuse, 0x7772, RZ ;  /* 0x000077721a257816 */ /* 0x040fe400000000ff */
        /* <DEDUP_REMOVED lines=17> */
[----:B------:R-:W-:Y:S01]  /*51c0*/  IMAD.MOV.U32 R26, RZ, RZ, RZ ;  /* 0x000000ffff1a7224 */ /* 0x000fe200078e00ff */
[----:B------:R-:W-:Y:S01]  /*51d0*/  ISETP.NE.AND P1, PT, R42, 0x3, PT ;  /* 0x000000032a00780c */ /* 0x000fe20003f25270 */
[----:B------:R-:W-:Y:S02]  /*51e0*/  IMAD.MOV.U32 R27, RZ, RZ, R43 ;  /* 0x000000ffff1b7224 */ /* 0x000fe400078e002b */
        /* <DEDUP_REMOVED lines=208> */
[----:B------:R-:W-:Y:S01]  /*5ef0*/  ULDC.64 UR4, c[0x0][0x370] ;  /* 0x0000dc0000047ab9 */ /* 0x000fe20000000a00 */
[----:B------:R-:W-:Y:S02]  /*5f00*/  IMAD.MOV.U32 R29, RZ, RZ, R43 ;  /* 0x000000ffff1d7224 */ /* 0x000fe400078e002b */
        /* <DEDUP_REMOVED lines=9> */
[----:B------:R-:W-:Y:S02]  /*5fa0*/  IMAD R43, R28, UR27, R43 ;  /* 0x0000001b1c2b7c24 */ /* 0x000fe4000f8e022b */
[----:B------:R-:W-:Y:S02]  /*5fb0*/  @P1 IMAD.MOV R27, RZ, RZ, -R27 ;  /* 0x000000ffff1b1224 */ /* 0x000fe400078e0a1b */
[----:B------:R-:W-:Y:S02]  /*5fc0*/  IMAD R40, R43, UR28, R40 ;  /* 0x0000001c2b287c24 */ /* 0x000fe4000f8e0228 */
[----:B------:R-:W-:-:S04]  /*5fd0*/  @P1 IMAD R29, R26, R27, R29 ;  /* 0x0000001b1a1d1224 */ /* 0x000fc800078e021d */
[----:B--2---:R-:W-:-:S07]  /*5fe0*/  @P1 IMAD R40, R29, R45, R40 ;  /* 0x0000002d1d281224 */ /* 0x004fce00078e0228 */
.L_x_2364:
[----:B------:R-:W-:Y:S01]  /*5ff0*/  LOP3.LUT R27, R40, 0xfffffffc, RZ, 0xc0, !PT ;  /* 0xfffffffc281b7812 */ /* 0x000fe200078ec0ff */
[----:B------:R-:W-:Y:S01]  /*6000*/  IMAD.IADD R41, R41, 0x1, R0 ;  /* 0x0000000129297824 */ /* 0x000fe200078e0200 */
[----:B------:R-:W-:Y:S02]  /*6010*/  ULDC UR4, c[0x0][0x218] ;  /* 0x0000860000047ab9 */ /* 0x000fe40000000800 */
[----:B------:R-:W-:-:S04]  /*6020*/  IADD3 R26, P1, R27, R16, RZ ;  /* 0x000000101b1a7210 */ /* 0x000fc80007f3e0ff */
[----:B------:R-:W-:-:S05]  /*6030*/  IADD3.X R27, RZ, R19, RZ, P1, !PT ;  /* 0x00000013ff1b7210 */ /* 0x000fca0000ffe4ff */
[----:B------:R-:W2:Y:S01]  /*6040*/  LDG.E R26, desc[UR58][R26.64] ;  /* 0x0000003a1a1a7981 */ /* 0x000ea2000c1e1900 */
[----:B------:R-:W-:Y:S01]  /*6050*/  IMAD R29, R0, 0x3, R41 ;  /* 0x00000003001d7824 */ /* 0x000fe200078e0229 */
[----:B------:R-:W-:Y:S01]  /*6060*/  IADD3 R21, R24, R21, RZ ;  /* 0x0000001518157210 */ /* 0x000fe20007ffe0ff */
[----:B------:R-:W-:Y:S01]  /*6070*/  IMAD.U32 R40, RZ, RZ, UR4 ;  /* 0x00000004ff287e24 */ /* 0x000fe2000f8e00ff */
[----:B------:R-:W-:Y:S01]  /*6080*/  IADD3 R15, R30, R15, RZ ;  /* 0x0000000f1e0f7210 */ /* 0x000fe20007ffe0ff */
[----:B------:R-:W-:Y:S01]  /*6090*/  IMAD.IADD R20, R25, 0x1, R20 ;  /* 0x0000000119147824 */ /* 0x000fe200078e0214 */
[----:B------:R-:W-:Y:S01]  /*60a0*/  IADD3 R11, R34, R11, RZ ;  /* 0x0000000b220b7210 */ /* 0x000fe20007ffe0ff */
[----:B------:R-:W-:Y:S01]  /*60b0*/  IMAD.IADD R18, R31, 0x1, R18 ;  /* 0x000000011f127824 */ /* 0x000fe200078e0212 */
[----:B------:R-:W-:Y:S01]  /*60c0*/  ISETP.GE.U32.AND P1, PT, R29, R40, PT ;  /* 0x000000281d00720c */ /* 0x000fe20003f26070 */
[----:B------:R-:W-:Y:S01]  /*60d0*/  IMAD.IADD R13, R32, 0x1, R13 ;  /* 0x00000001200d7824 */ /* 0x000fe200078e020d */
[----:B------:R-:W-:Y:S01]  /*60e0*/  IADD3 R9, R38, R9, RZ ;  /* 0x0000000926097210 */ /* 0x000fe20007ffe0ff */
[----:B------:R-:W-:-:S02]  /*60f0*/  IMAD.IADD R14, R33, 0x1, R14 ;  /* 0x00000001210e7824 */ /* 0x000fc400078e020e */
[----:B------:R-:W-:Y:S02]  /*6100*/  IMAD.IADD R12, R35, 0x1, R12 ;  /* 0x00000001230c7824 */ /* 0x000fe400078e020c */
[----:B------:R-:W-:Y:S02]  /*6110*/  IMAD.IADD R10, R39, 0x1, R10 ;  /* 0x00000001270a7824 */ /* 0x000fe400078e020a */
[----:B------:R-:W-:Y:S02]  /*6120*/  IMAD.IADD R8, R37, 0x1, R8 ;  /* 0x0000000125087824 */ /* 0x000fe400078e0208 */
[----:B------:R-:W-:Y:S01]  /*6130*/  IMAD.IADD R7, R36, 0x1, R7 ;  /* 0x0000000124077824 */ /* 0x000fe200078e0207 */
[C---:B--2---:R-:W-:Y:S02]  /*6140*/  PRMT R43, R26.reuse, 0x7770, RZ ;  /* 0x000077701a2b7816 */ /* 0x044fe400000000ff */
[C---:B------:R-:W-:Y:S02]  /*6150*/  PRMT R44, R26.reuse, 0x7771, RZ ;  /* 0x000077711a2c7816 */ /* 0x040fe400000000ff */
[----:B------:R-:W-:-:S02]  /*6160*/  PRMT R45, R26, 0x7772, RZ ;  /* 0x000077721a2d7816 */ /* 0x000fc400000000ff */
[----:B------:R-:W-:Y:S01]  /*6170*/  PRMT R26, R26, 0x7773, RZ ;  /* 0x000077731a1a7816 */ /* 0x000fe200000000ff */
[----:B------:R-:W-:Y:S01]  /*6180*/  IMAD.IADD R5, R44, 0x1, R5 ;  /* 0x000000012c057824 */ /* 0x000fe200078e0205 */
[----:B------:R-:W-:Y:S01]  /*6190*/  IADD3 R6, R43, R6, RZ ;  /* 0x000000062b067210 */ /* 0x000fe20007ffe0ff */
[----:B------:R-:W-:Y:S01]  /*61a0*/  IMAD.IADD R4, R45, 0x1, R4 ;  /* 0x000000012d047824 */ /* 0x000fe200078e0204 */
[----:B------:R-:W-:Y:S01]  /*61b0*/  IADD3 R3, R26, R3, RZ ;  /* 0x000000031a037210 */ /* 0x000fe20007ffe0ff */
[----:B------:R-:W-:Y:S06]  /*61c0*/  @!P1 BRA `(.L_x_2365) ;  /* 0xffffffbc000c9947 */ /* 0x000fec000383ffff */
[----:B------:R-:W-:Y:S05]  /*61d0*/  BSYNC B1 ;  /* 0x0000000000017941 */ /* 0x000fea0003800000 */
.L_x_2360:
[----:B0-----:R-:W-:-:S07]  /*61e0*/  PRMT R42, R26, 0x7610, R42 ;  /* 0x000076101a2a7816 */ /* 0x001fce000000002a */
.L_x_2359:
[----:B------:R-:W-:Y:S05]  /*61f0*/  BSYNC B0 ;  /* 0x0000000000007941 */ /* 0x000fea0003800000 */
.L_x_2358:
[----:B------:R-:W-:Y:S01]  /*6200*/  ISETP.GE.U32.AND P0, PT, R41, R40, PT ;  /* 0x000000282900720c */ /* 0x000fe20003f06070 */
[----:B------:R-:W-:-:S12]  /*6210*/  BSSY B0, `(.L_x_2366) ;  /* 0x0000476000007945 */ /* 0x000fd80003800000 */
[----:B------:R-:W-:Y:S05]  /*6220*/  @P0 BRA `(.L_x_2367) ;  /* 0x0000004400d00947 */ /* 0x000fea0003800000 */
[----:B------:R-:W0:Y:S01]  /*6230*/  LDC R46, c[0x0][0x254] ;  /* 0x00009500ff2e7b82 */ /* 0x000e220000000800 */
[----:B------:R-:W-:Y:S01]  /*6240*/  IMAD.MOV.U32 R30, RZ, RZ, RZ ;  /* 0x000000ffff1e7224 */ /* 0x000fe200078e00ff */
        /* <DEDUP_REMOVED lines=263> */
[----:B------:R-:W-:Y:S01]  /*72c0*/  @P2 IMAD.MOV.U32 R26, RZ, RZ, RZ ;  /* 0x000000ffff1a2224 */ /* 0x000fe200078e00ff */
[----:B------:R-:W-:-:S05]  /*72d0*/  IADD3 R28, -R27, RZ, RZ ;  /* 0x000000ff1b1c7210 */ /* 0x000fca0007ffe1ff */
[----:B------:R-:W-:Y:S01]  /*72e0*/  IMAD R29, R28, UR4, R29 ;  /* 0x000000041c1d7c24 */ /* 0x000fe2000f8e021d */
[----:B------:R-:W1:Y:S01]  /*72f0*/  @P2 LDC R48, c[0x0][0x380] ;  /* 0x0000e000ff302b82 */ /* 0x000e620000000800 */
[----:B------:R-:W-:Y:S02]  /*7300*/  ULDC UR4, c[0x0][0x3e0] ;  /* 0x0000f80000047ab9 */ /* 0x000fe40000000800 */
[----:B------:R-:W-:-:S05]  /*7310*/  IMAD R30, R29, UR4, R30 ;  /* 0x000000041d1e7c24 */ /* 0x000fca000f8e021e */
[----:B------:R-:W2:Y:S01]  /*7320*/  @P2 LDC R31, c[0x0][0x3e4] ;  /* 0x0000f900ff1f2b82 */ /* 0x000ea20000000800 */
[----:B0-----:R-:W-:-:S05]  /*7330*/  @P2 IMAD.HI.U32 R25, R27, R25, R26 ;  /* 0x000000191b192227 */ /* 0x001fca00078e001a */
[----:B-1----:R-:W-:-:S05]  /*7340*/  @P2 SHF.R.U32.HI R25, RZ, R48, R25 ;  /* 0x00000030ff192219 */ /* 0x002fca0000011619 */
[----:B------:R-:W-:-:S04]  /*7350*/  @P2 IMAD.MOV R25, RZ, RZ, -R25 ;  /* 0x000000ffff192224 */ /* 0x000fc800078e0a19 */
[----:B------:R-:W-:-:S04]  /*7360*/  @P2 IMAD R27, R24, R25, R27 ;  /* 0x00000019181b2224 */ /* 0x000fc800078e021b */
[----:B--2---:R-:W-:-:S07]  /*7370*/  @P2 IMAD R30, R27, R31, R30 ;  /* 0x0000001f1b1e2224 */ /* 0x004fce00078e021e */
.L_x_2368:
[----:B------:R-:W-:-:S04]  /*7380*/  LOP3.LUT R29, R30, 0xfffffffc, RZ, 0xc0, !PT ;  /* 0xfffffffc1e1d7812 */ /* 0x000fc800078ec0ff */
[----:B------:R-:W-:-:S05]  /*7390*/  IADD3 R28, P2, R29, R16, RZ ;  /* 0x000000101d1c7210 */ /* 0x000fca0007f5e0ff */
[----:B------:R-:W-:-:S05]  /*73a0*/  IMAD.X R29, RZ, RZ, R19, P2 ;  /* 0x000000ffff1d7224 */ /* 0x000fca00010e0613 */
[----:B------:R-:W2:Y:S01]  /*73b0*/  LDG.E R28, desc[UR58][R28.64] ;  /* 0x0000003a1c1c7981 */ /* 0x000ea2000c1e1900 */
[----:B------:R-:W-:-:S04]  /*73c0*/  IADD3 R27, R41, R0, RZ ;  /* 0x00000000291b7210 */ /* 0x000fc80007ffe0ff */
[----:B------:R-:W-:Y:S02]  /*73d0*/  ISETP.GE.U32.AND P2, PT, R27, R40, PT ;  /* 0x000000281b00720c */ /* 0x000fe40003f46070 */
[C---:B--2---:R-:W-:Y:S02]  /*73e0*/  PRMT R24, R28.reuse, 0x7770, RZ ;  /* 0x000077701c187816 */ /* 0x044fe400000000ff */
[C---:B------:R-:W-:Y:S02]  /*73f0*/  PRMT R25, R28.reuse, 0x7771, RZ ;  /* 0x000077711c197816 */ /* 0x040fe400000000ff */
[C---:B------:R-:W-:Y:S02]  /*7400*/  PRMT R31, R28.reuse, 0x7772, RZ ;  /* 0x000077721c1f7816 */ /* 0x040fe400000000ff */
[----:B------:R-:W-:-:S05]  /*7410*/  PRMT R30, R28, 0x7773, RZ ;  /* 0x000077731c1e7816 */ /* 0x000fca00000000ff */
[----:B------:R-:W-:Y:S05]  /*7420*/  @P2 BRA `(.L_x_2367) ;  /* 0x0000003400502947 */ /* 0x000fea0003800000 */
[----:B------:R-:W-:Y:S01]  /*7430*/  IMAD.MOV.U32 R47, RZ, RZ, RZ ;  /* 0x000000ffff2f7224 */ /* 0x000fe200078e00ff */
        /* <DEDUP_REMOVED lines=265> */
[----:B0-----:R-:W-:-:S04]  /*84d0*/  @P2 IMAD.HI.U32 R29, R33, R29, R32 ;  /* 0x0000001d211d2227 */ /* 0x001fc800078e0020 */
[----:B------:R-:W-:Y:S01]  /*84e0*/  IMAD R32, R49, UR4, R35 ;  /* 0x0000000431207c24 */ /* 0x000fe2000f8e0223 */
[----:B------:R-:W-:Y:S01]  /*84f0*/  ULDC UR4, c[0x0][0x3e0] ;  /* 0x0000f80000047ab9 */ /* 0x000fe20000000800 */
[----:B-1----:R-:W-:Y:S02]  /*8500*/  @P2 SHF.R.U32.HI R29, RZ, R48, R29 ;  /* 0x00000030ff1d2219 */ /* 0x002fe4000001161d */
[----:B------:R-:W-:Y:S02]  /*8510*/  IMAD R47, R32, UR4, R47 ;  /* 0x00000004202f7c24 */ /* 0x000fe4000f8e022f */
[----:B------:R-:W-:-:S05]  /*8520*/  @P2 IADD3 R29, -R29, RZ, RZ ;  /* 0x000000ff1d1d2210 */ /* 0x000fca0007ffe1ff */
[----:B------:R-:W-:-:S04]  /*8530*/  @P2 IMAD R28, R28, R29, R33 ;  /* 0x0000001d1c1c2224 */ /* 0x000fc800078e0221 */
[----:B--2---:R-:W-:-:S07]  /*8540*/  @P2 IMAD R47, R28, R34, R47 ;  /* 0x000000221c2f2224 */ /* 0x004fce00078e022f */
.L_x_2369:
        /* <DEDUP_REMOVED lines=285> */
.L_x_2370:
[----:B------:R-:W-:-:S04]  /*9720*/  LOP3.LUT R29, R47, 0xfffffffc, RZ, 0xc0, !PT ;  /* 0xfffffffc2f1d7812 */ /* 0x000fc800078ec0ff */
[----:B------:R-:W-:-:S04]  /*9730*/  IADD3 R28, P2, R29, R16, RZ ;  /* 0x000000101d1c7210 */ /* 0x000fc80007f5e0ff */
[----:B------:R-:W-:-:S05]  /*9740*/  IADD3.X R29, RZ, R19, RZ, P2, !PT ;  /* 0x00000013ff1d7210 */ /* 0x000fca00017fe4ff */
[----:B------:R-:W2:Y:S01]  /*9750*/  LDG.E R28, desc[UR58][R28.64] ;  /* 0x0000003a1c1c7981 */ /* 0x000ea2000c1e1900 */
[----:B------:R-:W-:-:S05]  /*9760*/  IMAD.IADD R27, R27, 0x1, R0 ;  /* 0x000000011b1b7824 */ /* 0x000fca00078e0200 */
[----:B------:R-:W-:Y:S02]  /*9770*/  ISETP.GE.U32.AND P2, PT, R27, R40, PT ;  /* 0x000000281b00720c */ /* 0x000fe40003f46070 */
[C---:B--2---:R-:W-:Y:S02]  /*9780*/  PRMT R39, R28.reuse, 0x7770, RZ ;  /* 0x000077701c277816 */ /* 0x044fe400000000ff */
[C---:B------:R-:W-:Y:S02]  /*9790*/  PRMT R38, R28.reuse, 0x7771, RZ ;  /* 0x000077711c267816 */ /* 0x040fe400000000ff */
[C---:B------:R-:W-:Y:S02]  /*97a0*/  PRMT R37, R28.reuse, 0x7772, RZ ;  /* 0x000077721c257816 */ /* 0x040fe400000000ff */
[----:B------:R-:W-:-:S05]  /*97b0*/  PRMT R36, R28, 0x7773, RZ ;  /* 0x000077731c247816 */ /* 0x000fca00000000ff */
        /* <DEDUP_REMOVED lines=275> */
.L_x_2371:
[----:B------:R-:W-:-:S04]  /*a8f0*/  LOP3.LUT R27, R42, 0xfffffffc, RZ, 0xc0, !PT ;  /* 0xfffffffc2a1b7812 */ /* 0x000fc800078ec0ff */
[----:B------:R-:W-:-:S05]  /*a900*/  IADD3 R26, P1, R27, R16, RZ ;  /* 0x000000101b1a7210 */ /* 0x000fca0007f3e0ff */
[----:B------:R-:W-:-:S05]  /*a910*/  IMAD.X R27, RZ, RZ, R19, P1 ;  /* 0x000000ffff1b7224 */ /* 0x000fca00008e0613 */
[----:B------:R-:W2:Y:S02]  /*a920*/  LDG.E R26, desc[UR58][R26.64] ;  /* 0x0000003a1a1a7981 */ /* 0x000ea4000c1e1900 */
[C---:B--2---:R-:W-:Y:S02]  /*a930*/  PRMT R43, R26.reuse, 0x7770, RZ ;  /* 0x000077701a2b7816 */ /* 0x044fe400000000ff */
[C---:B------:R-:W-:Y:S02]  /*a940*/  PRMT R44, R26.reuse, 0x7771, RZ ;  /* 0x000077711a2c7816 */ /* 0x040fe400000000ff */
[C---:B------:R-:W-:Y:S02]  /*a950*/  PRMT R45, R26.reuse, 0x7772, RZ ;  /* 0x000077721a2d7816 */ /* 0x040fe400000000ff */
[----:B------:R-:W-:-:S07]  /*a960*/  PRMT R42, R26, 0x7773, RZ ;  /* 0x000077731a2a7816 */ /* 0x000fce00000000ff */
.L_x_2367:
[----:B------:R-:W-:Y:S05]  /*a970*/  BSYNC B0 ;  /* 0x0000000000007941 */ /* 0x000fea0003800000 */
.L_x_2366:
        /* <DEDUP_REMOVED lines=30> */
.L_x_2373:
[----:B------:R-:W-:Y:S05]  /*ab60*/  BSYNC B0 ;  /* 0x0000000000007941 */ /* 0x000fea0003800000 */
.L_x_2372:
        /* <DEDUP_REMOVED lines=13> */
.L_x_2357:
        /* <DEDUP_REMOVED lines=33> */
[----:B------:R-:W-:-:S07]  /*ae50*/  PRMT R8, R3, 0x7610, R8 ;  /* 0x0000761003087816 */ /* 0x000fce0000000008 */
.L_x_2377:
[----:B------:R-:W-:Y:S02]  /*ae60*/  IMAD R4, R6, R41, RZ ;  /* 0x0000002906047224 */ /* 0x000fe400078e02ff */
[----:B------:R-:W-:-:S03]  /*ae70*/  IMAD.IADD R41, R0, 0x1, R41 ;  /* 0x0000000100297824 */ /* 0x000fc600078e0229 */
[----:B------:R-:W-:Y:S01]  /*ae80*/  LOP3.LUT R5, R4, 0xfffffffc, RZ, 0xc0, !PT ;  /* 0xfffffffc04057812 */ /* 0x000fe200078ec0ff */
[C---:B------:R-:W-:Y:S01]  /*ae90*/  IMAD R7, R41.reuse, R6, RZ ;  /* 0x0000000629077224 */ /* 0x040fe200078e02ff */
[----:B------:R-:W-:Y:S02]  /*aea0*/  IADD3 R41, R41, R0, RZ ;  /* 0x0000000029297210 */ /* 0x000fe40007ffe0ff */
[----:B------:R-:W-:Y:S02]  /*aeb0*/  IADD3 R4, P0, R5, R16, RZ ;  /* 0x0000001005047210 */ /* 0x000fe40007f1e0ff */
[----:B------:R-:W-:-:S03]  /*aec0*/  LOP3.LUT R7, R7, 0xfffffffc, RZ, 0xc0, !PT ;  /* 0xfffffffc07077812 */ /* 0x000fc600078ec0ff */
[----:B------:R-:W-:Y:S01]  /*aed0*/  IMAD.X R5, RZ, RZ, R19, P0 ;  /* 0x000000ffff057224 */ /* 0x000fe200000e0613 */
[----:B------:R-:W-:Y:S01]  /*aee0*/  IADD3 R28, P0, R7, R16, RZ ;  /* 0x00000010071c7210 */ /* 0x000fe20007f1e0ff */
[C---:B------:R-:W-:Y:S02]  /*aef0*/  IMAD R7, R41.reuse, R6, RZ ;  /* 0x0000000629077224 */ /* 0x040fe400078e02ff */
[----:B------:R-:W-:Y:S01]  /*af00*/  IMAD.IADD R41, R41, 0x1, R0 ;  /* 0x0000000129297824 */ /* 0x000fe200078e0200 */
[----:B------:R0:W2:Y:S01]  /*af10*/  LDG.E R4, desc[UR58][R4.64] ;  /* 0x0000003a04047981 */ /* 0x0000a2000c1e1900 */
[----:B------:R-:W-:Y:S02]  /*af20*/  IADD3.X R29, RZ, R19, RZ, P0, !PT ;  /* 0x00000013ff1d7210 */ /* 0x000fe400007fe4ff */
[----:B------:R-:W-:-:S03]  /*af30*/  LOP3.LUT R7, R7, 0xfffffffc, RZ, 0xc0, !PT ;  /* 0xfffffffc07077812 */ /* 0x000fc600078ec0ff */
[----:B------:R2:W3:Y:S01]  /*af40*/  LDG.E R37, desc[UR58][R28.64] ;  /* 0x0000003a1c257981 */ /* 0x0004e2000c1e1900 */
[----:B------:R-:W-:Y:S01]  /*af50*/  IADD3 R32, P0, R7, R16, RZ ;  /* 0x0000001007207210 */ /* 0x000fe20007f1e0ff */
[----:B------:R-:W-:-:S03]  /*af60*/  IMAD R7, R41, R6, RZ ;  /* 0x0000000629077224 */ /* 0x000fc600078e02ff */
[----:B------:R-:W-:Y:S02]  /*af70*/  IADD3.X R33, RZ, R19, RZ, P0, !PT ;  /* 0x00000013ff217210 */ /* 0x000fe400007fe4ff */
[----:B------:R-:W-:-:S03]  /*af80*/  LOP3.LUT R7, R7, 0xfffffffc, RZ, 0xc0, !PT ;  /* 0xfffffffc07077812 */ /* 0x000fc600078ec0ff */
[----:B------:R3:W4:Y:S01]  /*af90*/  LDG.E R32, desc[UR58][R32.64] ;  /* 0x0000003a20207981 */ /* 0x000722000c1e1900 */
[----:B------:R-:W-:-:S05]  /*afa0*/  IADD3 R30, P0, R7, R16, RZ ;  /* 0x00000010071e7210 */ /* 0x000fca0007f1e0ff */
[----:B------:R-:W-:-:S05]  /*afb0*/  IMAD.X R31, RZ, RZ, R19, P0 ;  /* 0x000000ffff1f7224 */ /* 0x000fca00000e0613 */
[----:B------:R-:W5:Y:S01]  /*afc0*/  LDG.E R30, desc[UR58][R30.64] ;  /* 0x0000003a1e1e7981 */ /* 0x000f62000c1e1900 */
[----:B------:R-:W-:-:S05]  /*afd0*/  IADD3 R41, R41, R0, RZ ;  /* 0x0000000029297210 */ /* 0x000fca0007ffe0ff */
[----:B0-----:R-:W-:-:S05]  /*afe0*/  IMAD R5, R0, 0x3, R41 ;  /* 0x0000000300057824 */ /* 0x001fca00078e0229 */
[----:B------:R-:W-:Y:S02]  /*aff0*/  ISETP.GE.U32.AND P0, PT, R5, R40, PT ;  /* 0x000000280500720c */ /* 0x000fe40003f06070 */
[C---:B--2---:R-:W-:Y:S02]  /*b000*/  PRMT R29, R4.reuse, 0x7770, RZ ;  /* 0x00007770041d7816 */ /* 0x044fe400000000ff */
[C---:B------:R-:W-:Y:S02]  /*b010*/  PRMT R28, R4.reuse, 0x7771, RZ ;  /* 0x00007771041c7816 */ /* 0x040fe400000000ff */
[C---:B------:R-:W-:Y:S01]  /*b020*/  PRMT R43, R4.reuse, 0x7772, RZ ;  /* 0x00007772042b7816 */ /* 0x040fe200000000ff */
[----:B------:R-:W-:Y:S01]  /*b030*/  IMAD.IADD R8, R29, 0x1, R8 ;  /* 0x000000011d087824 */ /* 0x000fe200078e0208 */
[----:B------:R-:W-:Y:S02]  /*b040*/  PRMT R44, R4, 0x7773, RZ ;  /* 0x00007773042c7816 */ /* 0x000fe400000000ff */
[----:B---3--:R-:W-:Y:S01]  /*b050*/  PRMT R33, R37, 0x7770, RZ ;  /* 0x0000777025217816 */ /* 0x008fe200000000ff */
[----:B------:R-:W-:Y:S01]  /*b060*/  IMAD.IADD R26, R43, 0x1, R26 ;  /* 0x000000012b1a7824 */ /* 0x000fe200078e021a */
[----:B------:R-:W-:-:S02]  /*b070*/  PRMT R35, R37, 0x7771, RZ ;  /* 0x0000777125237816 */ /* 0x000fc400000000ff */
[----:B------:R-:W-:Y:S01]  /*b080*/  PRMT R34, R37, 0x7772, RZ ;  /* 0x0000777225227816 */ /* 0x000fe200000000ff */
[----:B------:R-:W-:Y:S01]  /*b090*/  IMAD.IADD R24, R33, 0x1, R24 ;  /* 0x0000000121187824 */ /* 0x000fe200078e0218 */
[----:B------:R-:W-:Y:S02]  /*b0a0*/  PRMT R37, R37, 0x7773, RZ ;  /* 0x0000777325257816 */ /* 0x000fe400000000ff */
[----:B----4-:R-:W-:Y:S01]  /*b0b0*/  PRMT R42, R32, 0x7770, RZ ;  /* 0x00007770202a7816 */ /* 0x010fe200000000ff */
[----:B------:R-:W-:Y:S01]  /*b0c0*/  IMAD.IADD R21, R34, 0x1, R21 ;  /* 0x0000000122157824 */ /* 0x000fe200078e0215 */
[C---:B------:R-:W-:Y:S02]  /*b0d0*/  PRMT R38, R32.reuse, 0x7771, RZ ;  /* 0x0000777120267816 */ /* 0x040fe400000000ff */
[----:B------:R-:W-:Y:S01]  /*b0e0*/  PRMT R39, R32, 0x7772, RZ ;  /* 0x0000777220277816 */ /* 0x000fe200000000ff */
[----:B------:R-:W-:Y:S01]  /*b0f0*/  IMAD.IADD R15, R42, 0x1, R15 ;  /* 0x000000012a0f7824 */ /* 0x000fe200078e020f */
[----:B------:R-:W-:-:S02]  /*b100*/  PRMT R36, R32, 0x7773, RZ ;  /* 0x0000777320247816 */ /* 0x000fc400000000ff */
[----:B------:R-:W-:Y:S01]  /*b110*/  IADD3 R27, R28, R27, RZ ;  /* 0x0000001b1c1b7210 */ /* 0x000fe20007ffe0ff */
[----:B------:R-:W-:Y:S01]  /*b120*/  IMAD.IADD R14, R39, 0x1, R14 ;  /* 0x00000001270e7824 */ /* 0x000fe200078e020e */
[----:B------:R-:W-:Y:S02]  /*b130*/  IADD3 R25, R44, R25, RZ ;  /* 0x000000192c197210 */ /* 0x000fe40007ffe0ff */
[C---:B-----5:R-:W-:Y:S02]  /*b140*/  PRMT R7, R30.reuse, 0x7770, RZ ;  /* 0x000077701e077816 */ /* 0x060fe400000000ff */
[C---:B------:R-:W-:Y:S02]  /*b150*/  PRMT R4, R30.reuse, 0x7772, RZ ;  /* 0x000077721e047816 */ /* 0x040fe400000000ff */
[C---:B------:R-:W-:Y:S01]  /*b160*/  PRMT R5, R30.reuse, 0x7771, RZ ;  /* 0x000077711e057816 */ /* 0x040fe200000000ff */
[----:B------:R-:W-:Y:S01]  /*b170*/  IMAD.IADD R12, R7, 0x1, R12 ;  /* 0x00000001070c7824 */ /* 0x000fe200078e020c */
[----:B------:R-:W-:Y:S01]  /*b180*/  PRMT R32, R30, 0x7773, RZ ;  /* 0x000077731e207816 */ /* 0x000fe200000000ff */
[----:B------:R-:W-:Y:S01]  /*b190*/  IMAD.IADD R11, R4, 0x1, R11 ;  /* 0x00000001040b7824 */ /* 0x000fe200078e020b */
[----:B------:R-:W-:-:S02]  /*b1a0*/  IADD3 R18, R35, R18, RZ ;  /* 0x0000001223127210 */ /* 0x000fc40007ffe0ff */
[----:B------:R-:W-:Y:S02]  /*b1b0*/  IADD3 R20, R37, R20, RZ ;  /* 0x0000001425147210 */ /* 0x000fe40007ffe0ff */
[----:B------:R-:W-:Y:S02]  /*b1c0*/  IADD3 R9, R38, R9, RZ ;  /* 0x0000000926097210 */ /* 0x000fe40007ffe0ff */
[----:B------:R-:W-:Y:S02]  /*b1d0*/  IADD3 R13, R36, R13, RZ ;  /* 0x0000000d240d7210 */ /* 0x000fe40007ffe0ff */
[----:B------:R-:W-:Y:S02]  /*b1e0*/  IADD3 R10, R5, R10, RZ ;  /* 0x0000000a050a7210 */ /* 0x000fe40007ffe0ff */
[----:B------:R-:W-:Y:S01]  /*b1f0*/  IADD3 R3, R32, R3, RZ ;  /* 0x0000000320037210 */ /* 0x000fe20007ffe0ff */
[----:B------:R-:W-:Y:S06]  /*b200*/  @!P0 BRA `(.L_x_2377) ;  /* 0xfffffffc00148947 */ /* 0x000fec000383ffff */
[----:B------:R-:W-:Y:S05]  /*b210*/  BSYNC B1 ;  /* 0x0000000000017941 */ /* 0x000fea0003800000 */
.L_x_2376:
[----:B------:R-:W-:Y:S02]  /*b220*/  PRMT R30, R44, 0x7610, R30 ;  /* 0x000076102c1e7816 */ /* 0x000fe4000000001e */
[----:B------:R-:W-:Y:S02]  /*b230*/  PRMT R31, R43, 0x7610, R31 ;  /* 0x000076102b1f7816 */ /* 0x000fe4000000001f */
[----:B------:R-:W-:Y:S02]  /*b240*/  PRMT R45, R39, 0x7610, R45 ;  /* 0x00007610272d7816 */ /* 0x000fe4000000002d */
[----:B------:R-:W-:Y:S02]  /*b250*/  PRMT R44, R36, 0x7610, R44 ;  /* 0x00007610242c7816 */ /* 0x000fe4000000002c */
[----:B------:R-:W-:Y:S02]  /*b260*/  PRMT R39, R7, 0x7610, R39 ;  /* 0x0000761007277816 */ /* 0x000fe40000000027 */
[----:B------:R-:W-:-:S02]  /*b270*/  PRMT R43, R5, 0x7610, R43 ;  /* 0x00007610052b7816 */ /* 0x000fc4000000002b */
[----:B------:R-:W-:-:S07]  /*b280*/  PRMT R36, R4, 0x7610, R36 ;  /* 0x0000761004247816 */ /* 0x000fce0000000024 */
.L_x_2375:
[----:B------:R-:W-:Y:S05]  /*b290*/  BSYNC B0 ;  /* 0x0000000000007941 */ /* 0x000fea0003800000 */
.L_x_2374:
[----:B------:R-:W-:Y:S01]  /*b2a0*/  ISETP.GE.U32.AND P0, PT, R41, R40, PT ;  /* 0x000000282900720c */ /* 0x000fe20003f06070 */
[----:B------:R-:W-:-:S12]  /*b2b0*/  BSSY B0, `(.L_x_2378) ;  /* 0x0000032000007945 */ /* 0x000fd80003800000 */
[----:B------:R-:W-:Y:S05]  /*b2c0*/  @P0 BRA `(.L_x_2379) ;  /* 0x0000000000c00947 */ /* 0x000fea0003800000 */
[----:B------:R-:W-:-:S05]  /*b2d0*/  IMAD R4, R41, R6, RZ ;  /* 0x0000000629047224 */ /* 0x000fca00078e02ff */
        /* <DEDUP_REMOVED lines=23> */
[----:B------:R-:W-:-:S05]  /*b450*/  IMAD.IADD R5, R7, 0x1, R0 ;  /* 0x0000000107057824 */ /* 0x000fca00078e0200 */
[----:B------:R-:W-:-:S13]  /*b460*/  ISETP.GE.U32.AND P1, PT, R5, R40, PT ;  /* 0x000000280500720c */ /* 0x000fda0003f26070 */
[-C--:B------:R-:W-:Y:S02]  /*b470*/  @!P1 IMAD R4, R5, R6.reuse, RZ ;  /* 0x0000000605049224 */ /* 0x080fe400078e02ff */
[----:B------:R-:W-:-:S03]  /*b480*/  IMAD R6, R7, R6, RZ ;  /* 0x0000000607067224 */ /* 0x000fc600078e02ff */
[----:B------:R-:W-:Y:S02]  /*b490*/  @!P1 LOP3.LUT R5, R4, 0xfffffffc, RZ, 0xc0, !PT ;  /* 0xfffffffc04059812 */ /* 0x000fe400078ec0ff */
[----:B------:R-:W-:Y:S02]  /*b4a0*/  LOP3.LUT R7, R6, 0xfffffffc, RZ, 0xc0, !PT ;  /* 0xfffffffc06077812 */ /* 0x000fe400078ec0ff */
[----:B------:R-:W-:-:S04]  /*b4b0*/  @!P1 IADD3 R4, P2, R5, R16, RZ ;  /* 0x0000001005049210 */ /* 0x000fc80007f5e0ff */
[----:B------:R-:W-:Y:S02]  /*b4c0*/  @!P1 IADD3.X R5, RZ, R19, RZ, P2, !PT ;  /* 0x00000013ff059210 */ /* 0x000fe400017fe4ff */
[----:B------:R-:W-:-:S03]  /*b4d0*/  IADD3 R6, P2, R7, R16, RZ ;  /* 0x0000001007067210 */ /* 0x000fc60007f5e0ff */
[----:B------:R-:W2:Y:S02]  /*b4e0*/  @!P1 LDG.E R4, desc[UR58][R4.64] ;  /* 0x0000003a04049981 */ /* 0x000ea4000c1e1900 */
[----:B------:R-:W-:-:S05]  /*b4f0*/  IMAD.X R7, RZ, RZ, R19, P2 ;  /* 0x000000ffff077224 */ /* 0x000fca00010e0613 */
[----:B------:R-:W3:Y:S01]  /*b500*/  LDG.E R6, desc[UR58][R6.64] ;  /* 0x0000003a06067981 */ /* 0x000ee2000c1e1900 */
[C---:B--2---:R-:W-:Y:S02]  /*b510*/  @!P1 PRMT R38, R4.reuse, 0x7772, RZ ;  /* 0x0000777204269816 */ /* 0x044fe400000000ff */
[C---:B------:R-:W-:Y:S02]  /*b520*/  @!P1 PRMT R42, R4.reuse, 0x7773, RZ ;  /* 0x00007773042a9816 */ /* 0x040fe400000000ff */
[C---:B------:R-:W-:Y:S02]  /*b530*/  @!P1 PRMT R16, R4.reuse, 0x7770, RZ ;  /* 0x0000777004109816 */ /* 0x040fe400000000ff */
[----:B------:R-:W-:Y:S02]  /*b540*/  @!P1 PRMT R19, R4, 0x7771, RZ ;  /* 0x0000777104139816 */ /* 0x000fe400000000ff */
[----:B------:R-:W-:Y:S02]  /*b550*/  @!P1 PRMT R36, R38, 0x7610, R36 ;  /* 0x0000761026249816 */ /* 0x000fe40000000024 */
[----:B------:R-:W-:-:S02]  /*b560*/  @!P1 PRMT R32, R42, 0x7610, R32 ;  /* 0x000076102a209816 */ /* 0x000fc40000000020 */
[----:B------:R-:W-:Y:S02]  /*b570*/  @!P1 PRMT R39, R16, 0x7610, R39 ;  /* 0x0000761010279816 */ /* 0x000fe40000000027 */
[----:B------:R-:W-:Y:S02]  /*b580*/  @!P1 PRMT R43, R19, 0x7610, R43 ;  /* 0x00007610132b9816 */ /* 0x000fe4000000002b */
[C---:B---3--:R-:W-:Y:S02]  /*b590*/  PRMT R42, R6.reuse, 0x7770, RZ ;  /* 0x00007770062a7816 */ /* 0x048fe400000000ff */
[C---:B------:R-:W-:Y:S02]  /*b5a0*/  PRMT R38, R6.reuse, 0x7771, RZ ;  /* 0x0000777106267816 */ /* 0x040fe400000000ff */
[C---:B------:R-:W-:Y:S02]  /*b5b0*/  PRMT R45, R6.reuse, 0x7772, RZ ;  /* 0x00007772062d7816 */ /* 0x040fe400000000ff */
[----:B------:R-:W-:-:S07]  /*b5c0*/  PRMT R44, R6, 0x7773, RZ ;  /* 0x00007773062c7816 */ /* 0x000fce00000000ff */
.L_x_2379:
[----:B------:R-:W-:Y:S05]  /*b5d0*/  BSYNC B0 ;  /* 0x0000000000007941 */ /* 0x000fea0003800000 */
.L_x_2378:
        /* <DEDUP_REMOVED lines=30> */
.L_x_2381:
[----:B------:R-:W-:Y:S05]  /*b7c0*/  BSYNC B0 ;  /* 0x0000000000007941 */ /* 0x000fea0003800000 */
.L_x_2380:
        /* <DEDUP_REMOVED lines=13> */
.L_x_2356:
        /* <DEDUP_REMOVED lines=16> */
[----:B------:R-:W-:-:S02]  /*b9a0*/  MOV R13, UR4 ;  /* 0x00000004000d7c02 */ /* 0x000fc40008000f00 */
[----:B------:R-:W-:Y:S01]  /*b9b0*/  MOV R11, UR4 ;  /* 0x00000004000b7c02 */ /* 0x000fe20008000f00 */
[----:B0-----:R-:W-:-:S05]  /*b9c0*/  IMAD R3, R0, 0x3, R29 ;  /* 0x0000000300037824 */ /* 0x001fca00078e021d */
[----:B------:R-:W-:Y:S01]  /*b9d0*/  ISETP.GE.U32.AND P0, PT, R3, R40, PT ;  /* 0x000000280300720c */ /* 0x000fe20003f06070 */
[----:B------:R-:W-:-:S12]  /*b9e0*/  IMAD.U32 R3, RZ, RZ, UR4 ;  /* 0x00000004ff037e24 */ /* 0x000fd8000f8e00ff */
        /* <DEDUP_REMOVED lines=17> */
.L_x_2385:
[C---:B------:R-:W-:Y:S01]  /*bb00*/  LOP3.LUT R5, R29.reuse, 0xfffffffc, RZ, 0xc0, !PT ;  /* 0xfffffffc1d057812 */ /* 0x040fe200078ec0ff */
[----:B------:R-:W-:-:S03]  /*bb10*/  IMAD.IADD R29, R29, 0x1, R0 ;  /* 0x000000011d1d7824 */ /* 0x000fc600078e0200 */
[-C--:B------:R-:W-:Y:S02]  /*bb20*/  IADD3 R4, P0, R5, R16.reuse, RZ ;  /* 0x0000001005047210 */ /* 0x080fe40007f1e0ff */
[C---:B------:R-:W-:Y:S01]  /*bb30*/  LOP3.LUT R7, R29.reuse, 0xfffffffc, RZ, 0xc0, !PT ;  /* 0xfffffffc1d077812 */ /* 0x040fe200078ec0ff */
[--C-:B------:R-:W-:Y:S01]  /*bb40*/  IMAD.IADD R29, R29, 0x1, R0.reuse ;  /* 0x000000011d1d7824 */ /* 0x100fe200078e0200 */
[-C--:B------:R-:W-:Y:S02]  /*bb50*/  IADD3.X R5, RZ, R19.reuse, RZ, P0, !PT ;  /* 0x00000013ff057210 */ /* 0x080fe400007fe4ff */
[-C--:B------:R-:W-:Y:S02]  /*bb60*/  IADD3 R6, P0, R7, R16.reuse, RZ ;  /* 0x0000001007067210 */ /* 0x080fe40007f1e0ff */
[C---:B------:R-:W-:Y:S01]  /*bb70*/  LOP3.LUT R31, R29.reuse, 0xfffffffc, RZ, 0xc0, !PT ;  /* 0xfffffffc1d1f7812 */ /* 0x040fe200078ec0ff */
[----:B------:R-:W-:Y:S01]  /*bb80*/  IMAD.IADD R29, R29, 0x1, R0 ;  /* 0x000000011d1d7824 */ /* 0x000fe200078e0200 */
[----:B------:R-:W-:Y:S01]  /*bb90*/  IADD3.X R7, RZ, R19, RZ, P0, !PT ;  /* 0x00000013ff077210 */ /* 0x000fe200007fe4ff */
[----:B------:R0:W2:Y:S01]  /*bba0*/  LDG.E R4, desc[UR58][R4.64] ;  /* 0x0000003a04047981 */ /* 0x0000a2000c1e1900 */
[----:B------:R-:W-:-:S02]  /*bbb0*/  IADD3 R30, P0, R31, R16, RZ ;  /* 0x000000101f1e7210 */ /* 0x000fc40007f1e0ff */
[----:B------:R-:W-:Y:S01]  /*bbc0*/  LOP3.LUT R45, R29, 0xfffffffc, RZ, 0xc0, !PT ;  /* 0xfffffffc1d2d7812 */ /* 0x000fe200078ec0ff */
[----:B------:R-:W3:Y:S01]  /*bbd0*/  LDG.E R6, desc[UR58][R6.64] ;  /* 0x0000003a06067981 */ /* 0x000ee2000c1e1900 */
[----:B------:R-:W-:Y:S02]  /*bbe0*/  IADD3.X R31, RZ, R19, RZ, P0, !PT ;  /* 0x00000013ff1f7210 */ /* 0x000fe400007fe4ff */
[----:B------:R-:W-:-:S03]  /*bbf0*/  IADD3 R44, P0, R45, R16, RZ ;  /* 0x000000102d2c7210 */ /* 0x000fc60007f1e0ff */
[----:B------:R-:W4:Y:S02]  /*bc00*/  LDG.E R30, desc[UR58][R30.64] ;  /* 0x0000003a1e1e7981 */ /* 0x000f24000c1e1900 */
[----:B------:R-:W-:-:S05]  /*bc10*/  IMAD.X R45, RZ, RZ, R19, P0 ;  /* 0x000000ffff2d7224 */ /* 0x000fca00000e0613 */
[----:B------:R-:W5:Y:S01]  /*bc20*/  LDG.E R44, desc[UR58][R44.64] ;  /* 0x0000003a2c2c7981 */ /* 0x000f62000c1e1900 */
[----:B------:R-:W-:-:S05]  /*bc30*/  IADD3 R29, R29, R0, RZ ;  /* 0x000000001d1d7210 */ /* 0x000fca0007ffe0ff */
[----:B0-----:R-:W-:-:S05]  /*bc40*/  IMAD R5, R0, 0x3, R29 ;  /* 0x0000000300057824 */ /* 0x001fca00078e021d */
[----:B------:R-:W-:Y:S02]  /*bc50*/  ISETP.GE.U32.AND P0, PT, R5, R40, PT ;  /* 0x000000280500720c */ /* 0x000fe40003f06070 */
[C---:B--2---:R-:W-:Y:S02]  /*bc60*/  PRMT R28, R4.reuse, 0x7770, RZ ;  /* 0x00007770041c7816 */ /* 0x044fe400000000ff */
[C---:B------:R-:W-:Y:S02]  /*bc70*/  PRMT R43, R4.reuse, 0x7771, RZ ;  /* 0x00007771042b7816 */ /* 0x040fe400000000ff */
[----:B------:R-:W-:Y:S01]  /*bc80*/  PRMT R42, R4, 0x7772, RZ ;  /* 0x00007772042a7816 */ /* 0x000fe200000000ff */
[----:B------:R-:W-:Y:S01]  /*bc90*/  IMAD.IADD R11, R28, 0x1, R11 ;  /* 0x000000011c0b7824 */ /* 0x000fe200078e020b */
[----:B------:R-:W-:Y:S02]  /*bca0*/  PRMT R33, R4, 0x7773, RZ ;  /* 0x0000777304217816 */ /* 0x000fe400000000ff */
[----:B---3--:R-:W-:Y:S01]  /*bcb0*/  PRMT R35, R6, 0x7770, RZ ;  /* 0x0000777006237816 */ /* 0x008fe200000000ff */
[----:B------:R-:W-:Y:S01]  /*bcc0*/  IMAD.IADD R13, R42, 0x1, R13 ;  /* 0x000000012a0d7824 */ /* 0x000fe200078e020d */
[----:B------:R-:W-:-:S02]  /*bcd0*/  PRMT R32, R6, 0x7771, RZ ;  /* 0x0000777106207816 */ /* 0x000fc400000000ff */
[C---:B------:R-:W-:Y:S01]  /*bce0*/  PRMT R37, R6.reuse, 0x7772, RZ ;  /* 0x0000777206257816 */ /* 0x040fe200000000ff */
[----:B------:R-:W-:Y:S01]  /*bcf0*/  IMAD.IADD R10, R35, 0x1, R10 ;  /* 0x00000001230a7824 */ /* 0x000fe200078e020a */
[----:B------:R-:W-:Y:S02]  /*bd00*/  PRMT R34, R6, 0x7773, RZ ;  /* 0x0000777306227816 */ /* 0x000fe400000000ff */
[C---:B----4-:R-:W-:Y:S01]  /*bd10*/  PRMT R38, R30.reuse, 0x7770, RZ ;  /* 0x000077701e267816 */ /* 0x050fe200000000ff */
[----:B------:R-:W-:Y:S01]  /*bd20*/  IMAD.IADD R8, R37, 0x1, R8 ;  /* 0x0000000125087824 */ /* 0x000fe200078e0208 */
[----:B------:R-:W-:Y:S02]  /*bd30*/  PRMT R39, R30, 0x7772, RZ ;  /* 0x000077721e277816 */ /* 0x000fe400000000ff */
[----:B-----5:R-:W-:Y:S01]  /*bd40*/  PRMT R7, R44, 0x7770, RZ ;  /* 0x000077702c077816 */ /* 0x020fe200000000ff */
[----:B------:R-:W-:Y:S01]  /*bd50*/  IMAD.IADD R15, R38, 0x1, R15 ;  /* 0x00000001260f7824 */ /* 0x000fe200078e020f */
[----:B------:R-:W-:Y:S01]  /*bd60*/  PRMT R5, R44, 0x7772, RZ ;  /* 0x000077722c057816 */ /* 0x000fe200000000ff */
[----:B------:R-:W-:Y:S01]  /*bd70*/  IMAD.IADD R20, R39, 0x1, R20 ;  /* 0x0000000127147824 */ /* 0x000fe200078e0214 */
[C---:B------:R-:W-:Y:S01]  /*bd80*/  PRMT R41, R30.reuse, 0x7771, RZ ;  /* 0x000077711e297816 */ /* 0x040fe200000000ff */
[----:B------:R-:W-:Y:S01]  /*bd90*/  IMAD.IADD R24, R7, 0x1, R24 ;  /* 0x0000000107187824 */ /* 0x000fe200078e0218 */
[----:B------:R-:W-:Y:S01]  /*bda0*/  PRMT R36, R30, 0x7773, RZ ;  /* 0x000077731e247816 */ /* 0x000fe200000000ff */
[----:B------:R-:W-:Y:S01]  /*bdb0*/  IMAD.IADD R26, R5, 0x1, R26 ;  /* 0x00000001051a7824 */ /* 0x000fe200078e021a */
[----:B------:R-:W-:-:S02]  /*bdc0*/  PRMT R4, R44, 0x7771, RZ ;  /* 0x000077712c047816 */ /* 0x000fc400000000ff */
[----:B------:R-:W-:Y:S02]  /*bdd0*/  PRMT R6, R44, 0x7773, RZ ;  /* 0x000077732c067816 */ /* 0x000fe400000000ff */
[----:B------:R-:W-:Y:S02]  /*bde0*/  IADD3 R12, R43, R12, RZ ;  /* 0x0000000c2b0c7210 */ /* 0x000fe40007ffe0ff */
[----:B------:R-:W-:Y:S02]  /*bdf0*/  IADD3 R14, R33, R14, RZ ;  /* 0x0000000e210e7210 */ /* 0x000fe40007ffe0ff */
[----:B------:R-:W-:Y:S02]  /*be00*/  IADD3 R9, R32, R9, RZ ;  /* 0x0000000920097210 */ /* 0x000fe40007ffe0ff */
[----:B------:R-:W-:Y:S02]  /*be10*/  IADD3 R3, R34, R3, RZ ;  /* 0x0000000322037210 */ /* 0x000fe40007ffe0ff */
[----:B------:R-:W-:-:S02]  /*be20*/  IADD3 R18, R41, R18, RZ ;  /* 0x0000001229127210 */ /* 0x000fc40007ffe0ff */
[----:B------:R-:W-:Y:S02]  /*be30*/  IADD3 R21, R36, R21, RZ ;  /* 0x0000001524157210 */ /* 0x000fe40007ffe0ff */
[----:B------:R-:W-:Y:S02]  /*be40*/  IADD3 R25, R4, R25, RZ ;  /* 0x0000001904197210 */ /* 0x000fe40007ffe0ff */
[----:B------:R-:W-:Y:S01]  /*be50*/  IADD3 R27, R6, R27, RZ ;  /* 0x0000001b061b7210 */ /* 0x000fe20007ffe0ff */
[----:B------:R-:W-:Y:S06]  /*be60*/  @!P0 BRA `(.L_x_2385) ;  /* 0xfffffffc00248947 */ /* 0x000fec000383ffff */
[----:B------:R-:W-:Y:S05]  /*be70*/  BSYNC B1 ;  /* 0x0000000000017941 */ /* 0x000fea0003800000 */
.L_x_2384:
[----:B------:R-:W-:Y:S02]  /*be80*/  PRMT R31, R43, 0x7610, R31 ;  /* 0x000076102b1f7816 */ /* 0x000fe4000000001f */
[----:B------:R-:W-:Y:S02]  /*be90*/  PRMT R30, R42, 0x7610, R30 ;  /* 0x000076102a1e7816 */ /* 0x000fe4000000001e */
[----:B------:R-:W-:Y:S02]  /*bea0*/  PRMT R43, R39, 0x7610, R43 ;  /* 0x00007610272b7816 */ /* 0x000fe4000000002b */
[----:B------:R-:W-:Y:S02]  /*beb0*/  PRMT R42, R36, 0x7610, R42 ;  /* 0x00007610242a7816 */ /* 0x000fe4000000002a */
[----:B------:R-:W-:Y:S02]  /*bec0*/  PRMT R39, R7, 0x7610, R39 ;  /* 0x0000761007277816 */ /* 0x000fe40000000027 */
[----:B------:R-:W-:-:S02]  /*bed0*/  PRMT R36, R4, 0x7610, R36 ;  /* 0x0000761004247816 */ /* 0x000fc40000000024 */
[----:B------:R-:W-:Y:S02]  /*bee0*/  PRMT R45, R5, 0x7610, R45 ;  /* 0x00007610052d7816 */ /* 0x000fe4000000002d */
[----:B------:R-:W-:-:S07]  /*bef0*/  PRMT R44, R6, 0x7610, R44 ;  /* 0x00007610062c7816 */ /* 0x000fce000000002c */
.L_x_2383:
[----:B------:R-:W-:Y:S05]  /*bf00*/  BSYNC B0 ;  /* 0x0000000000007941 */ /* 0x000fea0003800000 */
.L_x_2382:
[----:B------:R-:W-:Y:S01]  /*bf10*/  ISETP.GE.U32.AND P0, PT, R29, R40, PT ;  /* 0x000000281d00720c */ /* 0x000fe20003f06070 */
[----:B------:R-:W-:-:S12]  /*bf20*/  BSSY B0, `(.L_x_2386) ;  /* 0x000002e000007945 */ /* 0x000fd80003800000 */
[----:B------:R-:W-:Y:S05]  /*bf30*/  @P0 BRA `(.L_x_2387) ;  /* 0x0000000000b00947 */ /* 0x000fea0003800000 */
        /* <DEDUP_REMOVED lines=22> */
[C---:B------:R-:W-:Y:S01]  /*c0a0*/  IMAD.IADD R5, R7.reuse, 0x1, R0 ;  /* 0x0000000107057824 */ /* 0x040fe200078e0200 */
[----:B------:R-:W-:-:S04]  /*c0b0*/  LOP3.LUT R7, R7, 0xfffffffc, RZ, 0xc0, !PT ;  /* 0xfffffffc07077812 */ /* 0x000fc800078ec0ff */
[----:B------:R-:W-:-:S13]  /*c0c0*/  ISETP.GE.U32.AND P1, PT, R5, R40, PT ;  /* 0x000000280500720c */ /* 0x000fda0003f26070 */
[----:B------:R-:W-:-:S04]  /*c0d0*/  @!P1 LOP3.LUT R5, R5, 0xfffffffc, RZ, 0xc0, !PT ;  /* 0xfffffffc05059812 */ /* 0x000fc800078ec0ff */
        /* <DEDUP_REMOVED lines=18> */
.L_x_2387:
[----:B------:R-:W-:Y:S05]  /*c200*/  BSYNC B0 ;  /* 0x0000000000007941 */ /* 0x000fea0003800000 */
.L_x_2386:
        /* <DEDUP_REMOVED lines=30> */
.L_x_2389:
[----:B------:R-:W-:Y:S05]  /*c3f0*/  BSYNC B0 ;  /* 0x0000000000007941 */ /* 0x000fea0003800000 */
.L_x_2388:
        /* <DEDUP_REMOVED lines=12> */
.L_x_2340:
[----:B------:R-:W-:Y:S05]  /*c4c0*/  BSYNC B6 ;  /* 0x0000000000067941 */ /* 0x000fea0003800000 */
.L_x_2339:
[----:B------:R-:W-:Y:S02]  /*c4d0*/  ULDC UR4, c[0x0][0x230] ;  /* 0x00008c0000047ab9 */ /* 0x000fe40000000800 */
[----:B------:R-:W-:-:S13]  /*c4e0*/  ISETP.NE.AND P0, PT, RZ, UR4, PT ;  /* 0x00000004ff007c0c */ /* 0x000fda000bf05270 */
[----:B------:R-:W-:Y:S05]  /*c4f0*/  @!P0 BRA `(.L_x_2390) ;  /* 0x0000000000b08947 */ /* 0x000fea0003800000 */
[----:B------:R-:W0:Y:S01]  /*c500*/  S2R R5, SR_CgaCtaId ;  /* 0x0000000000057919 */ /* 0x000e220000008800 */
[----:B------:R-:W1:Y:S01]  /*c510*/  LDC R11, c[0x0][RZ] ;  /* 0x00000000ff0b7b82 */ /* 0x000e620000000800 */
[----:B------:R-:W-:Y:S02]  /*c520*/  MOV R3, 0x400 ;  /* 0x0000040000037802 */ /* 0x000fe40000000f00 */
[----:B------:R-:W-:-:S03]  /*c530*/  PRMT R7, R25, 0x7604, R0 ;  /* 0x0000760419077816 */ /* 0x000fc60000000000 */
[----:B------:R-:W-:Y:S01]  /*c540*/  VIADD R4, R3, 0x10 ;  /* 0x0000001003047836 */ /* 0x000fe20000000000 */
[----:B------:R-:W-:Y:S01]  /*c550*/  PRMT R7, R24, 0x7054, R7 ;  /* 0x0000705418077816 */ /* 0x000fe20000000007 */
[----:B------:R-:W2:Y:S03]  /*c560*/  LDC R10, c[0x0][0x4] ;  /* 0x00000100ff0a7b82 */ /* 0x000ea60000000800 */
[----:B------:R-:W-:Y:S01]  /*c570*/  PRMT R6, R18, 0x654, R7 ;  /* 0x0000065412067816 */ /* 0x000fe20000000007 */
[----:B-1----:R-:W-:Y:S01]  /*c580*/  IMAD R3, R17, R11, R2 ;  /* 0x0000000b11037224 */ /* 0x002fe200078e0202 */
[----:B0-----:R-:W-:Y:S02]  /*c590*/  LEA R4, R5, R4, 0x18 ;  /* 0x0000000405047211 */ /* 0x001fe400078ec0ff */
[----:B--2---:R-:W-:Y:S02]  /*c5a0*/  SHF.R.U32.HI R5, RZ, 0x1, R10 ;  /* 0x00000001ff057819 */ /* 0x004fe4000001160a */
[----:B------:R-:W-:-:S02]  /*c5b0*/  LEA R3, R3, R4, 0x2 ;  /* 0x0000000403037211 */ /* 0x000fc400078e10ff */
[----:B------:R-:W-:-:S03]  /*c5c0*/  ISETP.NE.AND P0, PT, R5, RZ, PT ;  /* 0x000000ff0500720c */ /* 0x000fc60003f05270 */
[----:B------:R0:W-:Y:S10]  /*c5d0*/  STS [R3], R6 ;  /* 0x0000000603007388 */ /* 0x0001f40000000800 */
[----:B0-----:R-:W-:Y:S05]  /*c5e0*/  @!P0 BRA `(.L_x_2390) ;  /* 0x0000000000748947 */ /* 0x001fea0003800000 */
.L_x_2393:
        /* <DEDUP_REMOVED lines=10> */
[----:B------:R-:W-:-:S06]  /*c690*/  LEA R5, R5, R4, 0x2 ;  /* 0x0000000405057211 */ /* 0x000fcc00078e10ff */
[----:B------:R-:W0:Y:S02]  /*c6a0*/  LDS R5, [R5] ;  /* 0x0000000005057984 */ /* 0x000e240000000800 */
[C---:B0-----:R-:W-:Y:S02]  /*c6b0*/  PRMT R7, R5.reuse, 0x7770, RZ ;  /* 0x0000777005077816 */ /* 0x041fe400000000ff */
[C---:B------:R-:W-:Y:S02]  /*c6c0*/  PRMT R6, R5.reuse, 0x7771, RZ ;  /* 0x0000777105067816 */ /* 0x040fe400000000ff */
[----:B------:R-:W-:Y:S01]  /*c6d0*/  PRMT R9, R5, 0x7772, RZ ;  /* 0x0000777205097816 */ /* 0x000fe200000000ff */
[----:B------:R-:W-:Y:S01]  /*c6e0*/  IMAD.IADD R0, R0, 0x1, R7 ;  /* 0x0000000100007824 */ /* 0x000fe200078e0207 */
[----:B------:R-:W-:Y:S02]  /*c6f0*/  IADD3 R25, R25, R6, RZ ;  /* 0x0000000619197210 */ /* 0x000fe40007ffe0ff */
[----:B------:R-:W-:Y:S01]  /*c700*/  PRMT R7, R5, 0x7773, RZ ;  /* 0x0000777305077816 */ /* 0x000fe200000000ff */
[----:B------:R-:W-:Y:S01]  /*c710*/  IMAD.IADD R9, R24, 0x1, R9 ;  /* 0x0000000118097824 */ /* 0x000fe200078e0209 */
[----:B------:R-:W-:-:S02]  /*c720*/  PRMT R6, R25, 0x7604, R0 ;  /* 0x0000760419067816 */ /* 0x000fc40000000000 */
[----:B------:R-:W-:Y:S02]  /*c730*/  IADD3 R7, R18, R7, RZ ;  /* 0x0000000712077210 */ /* 0x000fe40007ffe0ff */
[C---:B------:R-:W-:Y:S02]  /*c740*/  PRMT R6, R9.reuse, 0x7054, R6 ;  /* 0x0000705409067816 */ /* 0x040fe40000000006 */
[----:B------:R-:W-:Y:S02]  /*c750*/  PRMT R24, R9, 0x7610, R24 ;  /* 0x0000761009187816 */ /* 0x000fe40000000018 */
[C---:B------:R-:W-:Y:S02]  /*c760*/  PRMT R6, R7.reuse, 0x654, R6 ;  /* 0x0000065407067816 */ /* 0x040fe40000000006 */
[----:B------:R-:W-:-:S03]  /*c770*/  PRMT R18, R7, 0x7610, R18 ;  /* 0x0000761007127816 */ /* 0x000fc60000000012 */
[----:B------:R0:W-:Y:S04]  /*c780*/  STS [R3], R6 ;  /* 0x0000000603007388 */ /* 0x0001e80000000800 */
.L_x_2392:
[----:B------:R-:W-:Y:S05]  /*c790*/  BSYNC B0 ;  /* 0x0000000000007941 */ /* 0x000fea0003800000 */
.L_x_2391:
[----:B------:R-:W-:Y:S01]  /*c7a0*/  IMAD.MOV.U32 R5, RZ, RZ, R8 ;  /* 0x000000ffff057224 */ /* 0x000fe200078e0008 */
[----:B------:R-:W-:Y:S06]  /*c7b0*/  @P1 BRA `(.L_x_2393) ;  /* 0xfffffffc008c1947 */ /* 0x000fec000383ffff */
.L_x_2390:
[----:B------:R-:W-:Y:S02]  /*c7c0*/  ULDC UR4, c[0x0][0x22c] ;  /* 0x00008b0000047ab9 */ /* 0x000fe40000000800 */
[----:B------:R-:W-:-:S13]  /*c7d0*/  ISETP.NE.AND P0, PT, RZ, UR4, PT ;  /* 0x00000004ff007c0c */ /* 0x000fda000bf05270 */
[----:B------:R-:W-:Y:S05]  /*c7e0*/  @!P0 BRA `(.L_x_2394) ;  /* 0x0000000400248947 */ /* 0x000fea0003800000 */
[----:B------:R-:W1:Y:S02]  /*c7f0*/  LDC R8, c[0x0][RZ] ;  /* 0x00000000ff087b82 */ /* 0x000e640000000800 */
[----:B-1----:R-:W-:Y:S02]  /*c800*/  ISETP.GT.AND P0, PT, R8, 0x20, PT ;  /* 0x000000200800780c */ /* 0x002fe40003f04270 */
[----:B0-----:R-:W-:-:S11]  /*c810*/  MOV R3, R8 ;  /* 0x0000000800037202 */ /* 0x001fd60000000f00 */
[----:B------:R-:W-:Y:S05]  /*c820*/  @!P0 BRA `(.L_x_2395) ;  /* 0x0000000000ac8947 */ /* 0x000fea0003800000 */
[----:B------:R-:W0:Y:S01]  /*c830*/  S2UR UR5, SR_CgaCtaId ;  /* 0x00000000000579c3 */ /* 0x000e220000008800 */
[----:B------:R-:W-:Y:S01]  /*c840*/  UMOV UR4, 0x400 ;  /* 0x0000040000047882 */ /* 0x000fe20000000000 */
[----:B------:R-:W-:Y:S01]  /*c850*/  PRMT R5, R25, 0x7604, R0 ;  /* 0x0000760419057816 */ /* 0x000fe20000000000 */
[----:B------:R-:W-:Y:S01]  /*c860*/  UIADD3 UR4, UR4, 0x10, URZ ;  /* 0x0000001004047890 */ /* 0x000fe2000fffe03f */
[----:B------:R-:W-:Y:S02]  /*c870*/  IMAD R3, R17, R8, R2 ;  /* 0x0000000811037224 */ /* 0x000fe400078e0202 */
[----:B------:R-:W-:-:S04]  /*c880*/  PRMT R5, R24, 0x7054, R5 ;  /* 0x0000705418057816 */ /* 0x000fc80000000005 */
[----:B------:R-:W-:Y:S01]  /*c890*/  PRMT R7, R18, 0x654, R5 ;  /* 0x0000065412077816 */ /* 0x000fe20000000005 */
[----:B0-----:R-:W-:-:S06]  /*c8a0*/  ULEA UR4, UR5, UR4, 0x18 ;  /* 0x0000000405047291 */ /* 0x001fcc000f8ec03f */
[----:B------:R-:W-:Y:S02]  /*c8b0*/  LEA R4, R3, UR4, 0x2 ;  /* 0x0000000403047c11 */ /* 0x000fe4000f8e10ff */
[----:B------:R-:W-:-:S03]  /*c8c0*/  LEA.HI R3, R8, R8, RZ, 0x1 ;  /* 0x0000000808037211 */ /* 0x000fc600078f08ff */
[----:B------:R0:W-:Y:S01]  /*c8d0*/  STS [R4], R7 ;  /* 0x0000000704007388 */ /* 0x0001e20000000800 */
[----:B------:R-:W-:Y:S01]  /*c8e0*/  SHF.R.S32.HI R5, RZ, 0x1, R3 ;  /* 0x00000001ff057819 */ /* 0x000fe20000011403 */
[----:B------:R-:W-:-:S03]  /*c8f0*/  IMAD.MOV.U32 R3, RZ, RZ, 0x20 ;  /* 0x00000020ff037424 */ /* 0x000fc600078e00ff */
[----:B------:R-:W-:-:S13]  /*c900*/  ISETP.GE.AND P0, PT, R5, 0x20, PT ;  /* 0x000000200500780c */ /* 0x000fda0003f06270 */
[----:B0-----:R-:W-:Y:S05]  /*c910*/  @!P0 BRA `(.L_x_2395) ;  /* 0x0000000000708947 */ /* 0x001fea0003800000 */
.L_x_2398:
[----:B0-----:R-:W-:Y:S01]  /*c920*/  IADD3 R3, R2, R5, RZ ;  /* 0x0000000502037210 */ /* 0x001fe20007ffe0ff */
[----:B------:R-:W-:Y:S05]  /*c930*/  WARPSYNC.ALL ;  /* 0x0000000000007948 */ /* 0x000fea0003800000 */
[----:B------:R-:W-:Y:S01]  /*c940*/  BAR.SYNC.DEFER_BLOCKING 0x0 ;  /* 0x0000000000007b1d */ /* 0x000fe20000010000 */
[----:B------:R-:W-:-:S04]  /*c950*/  ISETP.GE.U32.AND P0, PT, R3, R8, PT ;  /* 0x000000080300720c */ /* 0x000fc80003f06070 */
[----:B------:R-:W-:Y:S01]  /*c960*/  ISETP.GE.U32.OR P0, PT, R2, R5, P0 ;  /* 0x000000050200720c */ /* 0x000fe20000706470 */
[----:B------:R-:W-:-:S12]  /*c970*/  BSSY B0, `(.L_x_2396) ;  /* 0x0000012000007945 */ /* 0x000fd80003800000 */
[----:B------:R-:W-:Y:S05]  /*c980*/  @P0 BRA `(.L_x_2397) ;  /* 0x0000000000400947 */ /* 0x000fea0003800000 */
[----:B------:R-:W-:-:S06]  /*c990*/  IMAD R3, R5, 0x4, R4 ;  /* 0x0000000405037824 */ /* 0x000fcc00078e0204 */
[----:B------:R-:W0:Y:S02]  /*c9a0*/  LDS R3, [R3] ;  /* 0x0000000003037984 */ /* 0x000e240000000800 */
[C---:B0-----:R-:W-:Y:S02]  /*c9b0*/  PRMT R6, R3.reuse, 0x7771, RZ ;  /* 0x0000777103067816 */ /* 0x041fe400000000ff */
[C---:B------:R-:W-:Y:S02]  /*c9c0*/  PRMT R7, R3.reuse, 0x7770, RZ ;  /* 0x0000777003077816 */ /* 0x040fe400000000ff */
[----:B------:R-:W-:Y:S01]  /*c9d0*/  PRMT R9, R3, 0x7772, RZ ;  /* 0x0000777203097816 */ /* 0x000fe200000000ff */
[----:B------:R-:W-:Y:S01]  /*c9e0*/  IMAD.IADD R25, R25, 0x1, R6 ;  /* 0x0000000119197824 */ /* 0x000fe200078e0206 */
[----:B------:R-:W-:Y:S02]  /*c9f0*/  IADD3 R0, R0, R7, RZ ;  /* 0x0000000700007210 */ /* 0x000fe40007ffe0ff */
[----:B------:R-:W-:-:S02]  /*ca00*/  PRMT R7, R3, 0x7773, RZ ;  /* 0x0000777303077816 */ /* 0x000fc400000000ff */
[----:B------:R-:W-:Y:S02]  /*ca10*/  IADD3 R9, R24, R9, RZ ;  /* 0x0000000918097210 */ /* 0x000fe40007ffe0ff */
[----:B------:R-:W-:Y:S01]  /*ca20*/  PRMT R6, R25, 0x7604, R0 ;  /* 0x0000760419067816 */ /* 0x000fe20000000000 */
[----:B------:R-:W-:Y:S01]  /*ca30*/  IMAD.IADD R7, R18, 0x1, R7 ;  /* 0x0000000112077824 */ /* 0x000fe200078e0207 */
[C---:B------:R-:W-:Y:S02]  /*ca40*/  PRMT R24, R9.reuse, 0x7610, R24 ;  /* 0x0000761009187816 */ /* 0x040fe40000000018 */
[----:B------:R-:W-:Y:S02]  /*ca50*/  PRMT R6, R9, 0x7054, R6 ;  /* 0x0000705409067816 */ /* 0x000fe40000000006 */
[C---:B------:R-:W-:Y:S02]  /*ca60*/  PRMT R18, R7.reuse, 0x7610, R18 ;  /* 0x0000761007127816 */ /* 0x040fe40000000012 */
[----:B------:R-:W-:-:S05]  /*ca70*/  PRMT R3, R7, 0x654, R6 ;  /* 0x0000065407037816 */ /* 0x000fca0000000006 */
[----:B------:R0:W-:Y:S02]  /*ca80*/  STS [R4], R3 ;  /* 0x0000000304007388 */ /* 0x0001e40000000800 */
.L_x_2397:
[----:B------:R-:W-:Y:S05]  /*ca90*/  BSYNC B0 ;  /* 0x0000000000007941 */ /* 0x000fea0003800000 */
.L_x_2396:
[----:B------:R-:W-:-:S04]  /*caa0*/  SHF.R.S32.HI R5, RZ, 0x1, R5 ;  /* 0x00000001ff057819 */ /* 0x000fc80000011405 */
[----:B------:R-:W-:-:S13]  /*cab0*/  ISETP.GE.AND P0, PT, R5, 0x20, PT ;  /* 0x000000200500780c */ /* 0x000fda0003f06270 */
[----:B------:R-:W-:Y:S05]  /*cac0*/  @P0 BRA `(.L_x_2398) ;  /* 0xfffffffc00940947 */ /* 0x000fea000383ffff */
[----:B0-----:R-:W-:-:S11]  /*cad0*/  HFMA2.MMA R3, -RZ, RZ, 0, 1.9073486328125e-06 ;  /* 0x00000020ff037435 */ /* 0x001fd600000001ff */
.L_x_2395:
[----:B------:R-:W-:Y:S01]  /*cae0*/  ISETP.GE.AND P0, PT, R3, 0x2, PT ;  /* 0x000000020300780c */ /* 0x000fe20003f06270 */
[----:B------:R-:W-:Y:S05]  /*caf0*/  WARPSYNC.ALL ;  /* 0x0000000000007948 */ /* 0x000fea0003800000 */
[----:B------:R-:W-:Y:S07]  /*cb00*/  BAR.SYNC.DEFER_BLOCKING 0x0 ;  /* 0x0000000000007b1d */ /* 0x000fee0000010000 */
[----:B------:R-:W-:Y:S05]  /*cb10*/  @!P0 BRA `(.L_x_2394) ;  /* 0x0000000000588947 */ /* 0x000fea0003800000 */
[----:B------:R-:W-:-:S07]  /*cb20*/  IMAD.MOV.U32 R4, RZ, RZ, 0x1 ;  /* 0x00000001ff047424 */ /* 0x000fce00078e00ff */
.L_x_2399:
[----:B------:R-:W-:Y:S02]  /*cb30*/  LOP3.LUT R6, R25, 0xffff, RZ, 0xc0, !PT ;  /* 0x0000ffff19067812 */ /* 0x000fe400078ec0ff */
[----:B------:R-:W-:Y:S02]  /*cb40*/  LOP3.LUT R7, R24, 0xffff, RZ, 0xc0, !PT ;  /* 0x0000ffff18077812 */ /* 0x000fe400078ec0ff */
[----:B------:R-:W-:Y:S02]  /*cb50*/  PRMT R6, R6, 0x8880, RZ ;  /* 0x0000888006067816 */ /* 0x000fe400000000ff */
[----:B------:R-:W-:Y:S02]  /*cb60*/  PRMT R9, R7, 0x8880, RZ ;  /* 0x0000888007097816 */ /* 0x000fe400000000ff */
[----:B------:R-:W-:Y:S02]  /*cb70*/  LOP3.LUT R5, R0, 0xffff, RZ, 0xc0, !PT ;  /* 0x0000ffff00057812 */ /* 0x000fe400078ec0ff */
[----:B------:R-:W-:-:S02]  /*cb80*/  LOP3.LUT R8, R18, 0xffff, RZ, 0xc0, !PT ;  /* 0x0000ffff12087812 */ /* 0x000fc400078ec0ff */
[----:B------:R-:W-:Y:S01]  /*cb90*/  MOV R7, R6 ;  /* 0x0000000600077202 */ /* 0x000fe20000000f00 */
[----:B------:R-:W0:Y:S01]  /*cba0*/  SHFL.DOWN PT, R9, R9, R4, 0x1f ;  /* 0x08001f0409097589 */ /* 0x000e2200000e0000 */
[----:B------:R-:W-:Y:S02]  /*cbb0*/  PRMT R5, R5, 0x8880, RZ ;  /* 0x0000888005057816 */ /* 0x000fe400000000ff */
[----:B------:R-:W-:Y:S01]  /*cbc0*/  PRMT R11, R8, 0x8880, RZ ;  /* 0x00008880080b7816 */ /* 0x000fe200000000ff */
[----:B------:R-:W1:Y:S04]  /*cbd0*/  SHFL.DOWN PT, R6, R7, R4, 0x1f ;  /* 0x08001f0407067589 */ /* 0x000e6800000e0000 */
[----:B------:R-:W2:Y:S04]  /*cbe0*/  SHFL.DOWN PT, R5, R5, R4, 0x1f ;  /* 0x08001f0405057589 */ /* 0x000ea800000e0000 */
[----:B------:R3:W4:Y:S02]  /*cbf0*/  SHFL.DOWN PT, R11, R11, R4, 0x1f ;  /* 0x08001f040b0b7589 */ /* 0x00072400000e0000 */
[----:B---3--:R-:W-:Y:S01]  /*cc00*/  IMAD.SHL.U32 R4, R4, 0x2, RZ ;  /* 0x0000000204047824 */ /* 0x008fe200078e00ff */
[----:B0-----:R-:W-:-:S04]  /*cc10*/  IADD3 R24, R9, R24, RZ ;  /* 0x0000001809187210 */ /* 0x001fc80007ffe0ff */
[----:B------:R-:W-:Y:S01]  /*cc20*/  ISETP.GE.AND P0, PT, R4, R3, PT ;  /* 0x000000030400720c */ /* 0x000fe20003f06270 */
[----:B-1----:R-:W-:Y:S01]  /*cc30*/  IMAD.IADD R6, R6, 0x1, R25 ;  /* 0x0000000106067824 */ /* 0x002fe200078e0219 */
[----:B--2---:R-:W-:-:S04]  /*cc40*/  IADD3 R0, R5, R0, RZ ;  /* 0x0000000005007210 */ /* 0x004fc80007ffe0ff */
[----:B------:R-:W-:Y:S01]  /*cc50*/  PRMT R25, R6, 0x7610, R25 ;  /* 0x0000761006197816 */ /* 0x000fe20000000019 */
[----:B----4-:R-:W-:-:S06]  /*cc60*/  IMAD.IADD R18, R11, 0x1, R18 ;  /* 0x000000010b127824 */ /* 0x010fcc00078e0212 */
[----:B------:R-:W-:Y:S05]  /*cc70*/  @!P0 BRA `(.L_x_2399) ;  /* 0xfffffffc00ac8947 */ /* 0x000fea000383ffff */
.L_x_2394:
[----:B------:R-:W1:Y:S01]  /*cc80*/  LDC R8, c[0x0][0x3e8] ;  /* 0x0000fa00ff087b82 */ /* 0x000e620000000800 */
[----:B------:R-:W-:Y:S02]  /*cc90*/  CS2R R26, SRZ ;  /* 0x00000000001a7805 */ /* 0x000fe4000001ff00 */
[----:B-1----:R-:W-:-:S13]  /*cca0*/  ISETP.NE.AND P1, PT, R8, RZ, PT ;  /* 0x000000ff0800720c */ /* 0x002fda0003f25270 */
        /* <DEDUP_REMOVED lines=8> */
[----:B0-----:R-:W-:-:S05]  /*cd30*/  IADD3 R3, -R5, RZ, RZ ;  /* 0x000000ff05037210 */ /* 0x001fca0007ffe1ff */
        /* <DEDUP_REMOVED lines=266> */
.L_x_2400:
[----:B------:R-:W-:Y:S05]  /*dde0*/  @!P1 BRA `(.L_x_2401) ;  /* 0x0000001000489947 */ /* 0x000fea0003800000 */
        /* <DEDUP_REMOVED lines=274> */
.L_x_2401:
[----:B------:R-:W-:Y:S01]  /*ef10*/  MOV R16, RZ ;  /* 0x000000ff00107202 */ /* 0x000fe20000000f00 */
[----:B------:R-:W-:Y:S01]  /*ef20*/  IMAD.MOV.U32 R19, RZ, RZ, RZ ;  /* 0x000000ffff137224 */ /* 0x000fe200078e00ff */
[----:B------:R-:W-:Y:S06]  /*ef30*/  @!P1 BRA `(.L_x_2402) ;  /* 0x0000001000489947 */ /* 0x000fec0003800000 */
[----:B------:R-:W-:Y:S01]  /*ef40*/  IADD3 R5, R23, 0x2, RZ ;  /* 0x0000000217057810 */ /* 0x000fe20007ffe0ff */
[----:B------:R-:W-:Y:S01]  /*ef50*/  IMAD.MOV.U32 R4, RZ, RZ, RZ ;  /* 0x000000ffff047224 */ /* 0x000fe200078e00ff */
[----:B------:R-:W-:Y:S01]  /*ef60*/  ULDC.64 UR4, c[0x0][0x3f0] ;  /* 0x0000fc0000047ab9 */ /* 0x000fe20000000a00 */
[----:B------:R-:W-:Y:S02]  /*ef70*/  ISETP.NE.AND P0, PT, R8, 0x1, PT ;  /* 0x000000010800780c */ /* 0x000fe40003f05270 */
[----:B0-----:R-:W-:Y:S01]  /*ef80*/  IMAD.HI.U32 R6, R5, UR4, R4 ;  /* 0x0000000405067c27 */ /* 0x001fe2000f8e0004 */
        /* <DEDUP_REMOVED lines=269> */
.L_x_2402:
[----:B------:R-:W-:Y:S05]  /*10060*/  @!P1 BRA `(.L_x_2403) ;  /* 0x0000001000489947 */ /* 0x000fea0003800000 */
[----:B------:R-:W-:Y:S01]  /*10070*/  HFMA2.MMA R4, -RZ, RZ, 0, 0 ;  /* 0x00000000ff047435 */ /* 0x000fe200000001ff */
[----:B------:R-:W-:Y:S01]  /*10080*/  VIADD R5, R23, 0x3 ;  /* 0x0000000317057836 */ /* 0x000fe20000000000 */
[----:B------:R-:W-:Y:S01]  /*10090*/  ULDC.64 UR4, c[0x0][0x3f0] ;  /* 0x0000fc0000047ab9 */ /* 0x000fe20000000a00 */
[----:B------:R-:W-:-:S07]  /*100a0*/  ISETP.NE.AND P0, PT, R8, 0x1, PT ;  /* 0x000000010800780c */ /* 0x000fce0003f05270 */
        /* <DEDUP_REMOVED lines=270> */
.L_x_2403:
        /* <DEDUP_REMOVED lines=11> */
[----:B0-----:R-:W0:Y:S01]  /*11240*/  S2R R3, SR_CTAID.X ;  /* 0x0000000000037919 */ /* 0x001e220000002500 */
[----:B------:R-:W-:Y:S01]  /*11250*/  ULDC.64 UR4, c[0x0][0x238] ;  /* 0x00008e0000047ab9 */ /* 0x000fe20000000a00 */
[----:B------:R-:W-:Y:S01]  /*11260*/  CS2R R22, SRZ ;  /* 0x0000000000167805 */ /* 0x000fe2000001ff00 */
[----:B------:R-:W-:Y:S01]  /*11270*/  IMAD R6, R2, UR4, RZ ;  /* 0x0000000402067c24 */ /* 0x000fe2000f8e02ff */
[----:B------:R-:W-:-:S03]  /*11280*/  ULDC UR4, c[0x0][0x224] ;  /* 0x0000890000047ab9 */ /* 0x000fc60000000800 */
[----:B------:R-:W-:-:S04]  /*11290*/  IMAD R6, R17, UR5, R6 ;  /* 0x0000000511067c24 */ /* 0x000fc8000f8e0206 */
[----:B0-----:R-:W-:-:S04]  /*112a0*/  IMAD R6, R3, UR4, R6 ;  /* 0x0000000403067c24 */ /* 0x001fc8000f8e0206 */
        /* <DEDUP_REMOVED lines=275> */
.L_x_2405:
        /* <DEDUP_REMOVED lines=275> */
.L_x_2406:
[----:B------:R-:W-:Y:S01]  /*13510*/  HFMA2.MMA R19, -RZ, RZ, 0, 0 ;  /* 0x00000000ff137435 */ /* 0x000fe200000001ff */
[----:B------:R-:W-:Y:S01]  /*13520*/  IMAD.MOV.U32 R16, RZ, RZ, RZ ;  /* 0x000000ffff107224 */ /* 0x000fe200078e00ff */
[----:B------:R-:W-:Y:S09]  /*13530*/  @!P1 BRA `(.L_x_2407) ;  /* 0x0000001000489947 */ /* 0x000ff20003800000 */
        /* <DEDUP_REMOVED lines=274> */
.L_x_2407:
        /* <DEDUP_REMOVED lines=275> */
.L_x_2408:
[----:B------:R-:W0:Y:S01]  /*15790*/  LDC R12, c[0x0][0x22c] ;  /* 0x00008b00ff0c7b82 */ /* 0x000e220000000800 */
[----:B------:R-:W-:Y:S01]  /*157a0*/  ULDC UR4, c[0x0][0x21c] ;  /* 0x0000870000047ab9 */ /* 0x000fe20000000800 */
[----:B------:R-:W-:Y:S01]  /*157b0*/  BSSY B0, `(.L_x_2409) ;  /* 0x000000c000007945 */ /* 0x000fe20003800000 */
[----:B------:R-:W-:Y:S02]  /*157c0*/  PRMT R6, RZ, 0x7610, R6 ;  /* 0x00007610ff067816 */ /* 0x000fe40000000006 */
        /* <DEDUP_REMOVED lines=10> */
.L_x_2410:
[----:B------:R-:W-:Y:S05]  /*15870*/  BSYNC B0 ;  /* 0x0000000000007941 */ /* 0x000fea0003800000 */
.L_x_2409:
        /* <DEDUP_REMOVED lines=13> */
[----:B------:R0:W-:Y:S04]  /*15950*/  STG.E.U8 desc[UR58][R6.64], R0 ;  /* 0x0000000006007986 */ /* 0x0001e8000c10113a */
[----:B------:R0:W-:Y:S04]  /*15960*/  STG.E.U8 desc[UR58][R6.64+0x1], R25 ;  /* 0x0000011906007986 */ /* 0x0001e8000c10113a */
[----:B------:R0:W-:Y:S04]  /*15970*/  STG.E.U8 desc[UR58][R6.64+0x2], R24 ;  /* 0x0000021806007986 */ /* 0x0001e8000c10113a */
[----:B------:R0:W-:Y:S02]  /*15980*/  STG.E.U8 desc[UR58][R6.64+0x3], R18 ;  /* 0x0000031206007986 */ /* 0x0001e4000c10113a */
.L_x_2412:
[----:B------:R-:W-:Y:S05]  /*15990*/  BSYNC B0 ;  /* 0x0000000000007941 */ /* 0x000fea0003800000 */
.L_x_2411:
        /* <DEDUP_REMOVED lines=35> */
.L_x_2414:
[----:B------:R-:W-:Y:S05]  /*15bd0*/  BSYNC B0 ;  /* 0x0000000000007941 */ /* 0x000fea0003800000 */
.L_x_2413:
        /* <DEDUP_REMOVED lines=24> */
[C---:B------:R-:W-:Y:S02]  /*15d60*/  PRMT R27, R0.reuse, 0x7610, R27 ;  /* 0x00007610001b7816 */ /* 0x040fe4000000001b */
[----:B------:R-:W-:Y:S02]  /*15d70*/  PRMT R25, R0, 0x7610, R25 ;  /* 0x0000761000197816 */ /* 0x000fe40000000019 */
[----:B------:R-:W-:Y:S02]  /*15d80*/  ISETP.GE.U32.AND P0, PT, R6, UR8, PT ;  /* 0x0000000806007c0c */ /* 0x000fe4000bf06070 */
[----:B------:R-:W-:-:S11]  /*15d90*/  PRMT R18, R0, 0x7610, R18 ;  /* 0x0000761000127816 */ /* 0x000fd60000000012 */
[----:B------:R-:W-:Y:S05]  /*15da0*/  @P0 BRA `(.L_x_2417) ;  /* 0x0000000000f00947 */ /* 0x000fea0003800000 */
[----:B------:R-:W-:Y:S01]  /*15db0*/  ULDC UR7, c[0x0][0x10] ;  /* 0x0000040000077ab9 */ /* 0x000fe20000000800 */
[----:B------:R-:W0:Y:S01]  /*15dc0*/  LDC R9, c[0x0][0x4] ;  /* 0x00000100ff097b82 */ /* 0x000e220000000800 */
[----:B------:R-:W-:Y:S01]  /*15dd0*/  BSSY B1, `(.L_x_2418) ;  /* 0x0000018000017945 */ /* 0x000fe20003800000 */
[----:B------:R-:W-:Y:S01]  /*15de0*/  MOV R8, R6 ;  /* 0x0000000600087202 */ /* 0x000fe20000000f00 */
[----:B------:R-:W-:Y:S01]  /*15df0*/  IMAD R3, R3, UR7, RZ ;  /* 0x0000000703037c24 */ /* 0x000fe2000f8e02ff */
[C---:B------:R-:W-:Y:S02]  /*15e00*/  PRMT R27, R0.reuse, 0x7610, R27 ;  /* 0x00007610001b7816 */ /* 0x040fe4000000001b */
[C---:B------:R-:W-:Y:S02]  /*15e10*/  PRMT R25, R0.reuse, 0x7610, R25 ;  /* 0x0000761000197816 */ /* 0x040fe40000000019 */
[----:B------:R-:W-:Y:S01]  /*15e20*/  PRMT R18, R0, 0x7610, R18 ;  /* 0x0000761000127816 */ /* 0x000fe20000000012 */
[----:B0-----:R-:W-:-:S07]  /*15e30*/  IMAD R9, R9, UR6, RZ ;  /* 0x0000000609097c24 */ /* 0x001fce000f8e02ff */
.L_x_2419:
[----:B------:R-:W0:Y:S01]  /*15e40*/  LDC.64 R6, c[0x0][0x600] ;  /* 0x00018000ff067b82 */ /* 0x000e220000000a00 */
[----:B------:R-:W-:-:S04]  /*15e50*/  IMAD.IADD R11, R3, 0x1, R8 ;  /* 0x00000001030b7824 */ /* 0x000fc800078e0208 */
[----:B0-----:R-:W-:-:S05]  /*15e60*/  IMAD.WIDE.U32 R6, R11, 0x4, R6 ;  /* 0x000000040b067825 */ /* 0x001fca00078e0006 */
[----:B------:R-:W2:Y:S04]  /*15e70*/  LDG.E.U8 R12, desc[UR58][R6.64+0x2] ;  /* 0x0000023a060c7981 */ /* 0x000ea8000c1e1100 */
[----:B------:R-:W3:Y:S04]  /*15e80*/  LDG.E.U8 R10, desc[UR58][R6.64+0x1] ;  /* 0x0000013a060a7981 */ /* 0x000ee8000c1e1100 */
[----:B------:R-:W4:Y:S04]  /*15e90*/  LDG.E.U8 R13, desc[UR58][R6.64+0x3] ;  /* 0x0000033a060d7981 */ /* 0x000f28000c1e1100 */
[----:B------:R-:W5:Y:S01]  /*15ea0*/  LDG.E.U8 R11, desc[UR58][R6.64] ;  /* 0x0000003a060b7981 */ /* 0x000f62000c1e1100 */
[----:B------:R-:W-:-:S04]  /*15eb0*/  IADD3 R8, R9, R8, RZ ;  /* 0x0000000809087210 */ /* 0x000fc80007ffe0ff */
[----:B------:R-:W-:Y:S01]  /*15ec0*/  ISETP.GE.U32.AND P0, PT, R8, UR8, PT ;  /* 0x0000000808007c0c */ /* 0x000fe2000bf06070 */
[----:B--2---:R-:W-:Y:S01]  /*15ed0*/  IMAD.IADD R12, R12, 0x1, R25 ;  /* 0x000000010c0c7824 */ /* 0x004fe200078e0219 */
[----:B---3--:R-:W-:Y:S02]  /*15ee0*/  IADD3 R10, R10, R27, RZ ;  /* 0x0000001b0a0a7210 */ /* 0x008fe40007ffe0ff */
[----:B----4-:R-:W-:Y:S02]  /*15ef0*/  IADD3 R13, R13, R18, RZ ;  /* 0x000000120d0d7210 */ /* 0x010fe40007ffe0ff */
[----:B------:R-:W-:Y:S01]  /*15f00*/  PRMT R27, R10, 0x7610, R27 ;  /* 0x000076100a1b7816 */ /* 0x000fe2000000001b */
[----:B-----5:R-:W-:Y:S01]  /*15f10*/  IMAD.IADD R0, R11, 0x1, R0 ;  /* 0x000000010b007824 */ /* 0x020fe200078e0200 */
[----:B------:R-:W-:Y:S02]  /*15f20*/  PRMT R25, R12, 0x7610, R25 ;  /* 0x000076100c197816 */ /* 0x000fe40000000019 */
[----:B------:R-:W-:-:S03]  /*15f30*/  PRMT R18, R13, 0x7610, R18 ;  /* 0x000076100d127816 */ /* 0x000fc60000000012 */
[----:B------:R-:W-:Y:S05]  /*15f40*/  @!P0 BRA `(.L_x_2419) ;  /* 0xfffffffc00bc8947 */ /* 0x000fea000383ffff */
[----:B------:R-:W-:Y:S05]  /*15f50*/  BSYNC B1 ;  /* 0x0000000000017941 */ /* 0x000fea0003800000 */
.L_x_2418:
[----:B------:R-:W-:Y:S05]  /*15f60*/  BRA `(.L_x_2417) ;  /* 0x0000000000807947 */ /* 0x000fea0003800000 */
.L_x_2416:
[----:B------:R-:W-:Y:S01]  /*15f70*/  ULDC UR7, c[0x0][0x228] ;  /* 0x00008a0000077ab9 */ /* 0x000fe20000000800 */
[C---:B------:R-:W-:Y:S02]  /*15f80*/  PRMT R27, R0.reuse, 0x7610, R27 ;  /* 0x00007610001b7816 */ /* 0x040fe4000000001b */
[----:B------:R-:W-:Y:S02]  /*15f90*/  ISETP.GE.U32.AND P0, PT, R17, UR7, PT ;  /* 0x0000000711007c0c */ /* 0x000fe4000bf06070 */
[C---:B------:R-:W-:Y:S02]  /*15fa0*/  PRMT R25, R0.reuse, 0x7610, R25 ;  /* 0x0000761000197816 */ /* 0x040fe40000000019 */
[----:B------:R-:W-:-:S09]  /*15fb0*/  PRMT R18, R0, 0x7610, R18 ;  /* 0x0000761000127816 */ /* 0x000fd20000000012 */
[----:B------:R-:W-:Y:S05]  /*15fc0*/  @P0 BRA `(.L_x_2417) ;  /* 0x0000000000680947 */ /* 0x000fea0003800000 */
[----:B------:R-:W-:Y:S01]  /*15fd0*/  ULDC UR6, c[0x0][0x10] ;  /* 0x0000040000067ab9 */ /* 0x000fe20000000800 */
[----:B------:R-:W0:Y:S01]  /*15fe0*/  LDC R15, c[0x0][RZ] ;  /* 0x00000000ff0f7b82 */ /* 0x000e220000000800 */
[C---:B------:R-:W-:Y:S01]  /*15ff0*/  PRMT R27, R0.reuse, 0x7610, R27 ;  /* 0x00007610001b7816 */ /* 0x040fe2000000001b */
[----:B------:R-:W-:Y:S01]  /*16000*/  IMAD.MOV.U32 R10, RZ, RZ, R17 ;  /* 0x000000ffff0a7224 */ /* 0x000fe200078e0011 */
[C---:B------:R-:W-:Y:S01]  /*16010*/  PRMT R25, R0.reuse, 0x7610, R25 ;  /* 0x0000761000197816 */ /* 0x040fe20000000019 */
[----:B------:R-:W-:Y:S01]  /*16020*/  IMAD R3, R3, UR6, RZ ;  /* 0x0000000603037c24 */ /* 0x000fe2000f8e02ff */
[----:B------:R-:W-:-:S03]  /*16030*/  PRMT R18, R0, 0x7610, R18 ;  /* 0x0000761000127816 */ /* 0x000fc60000000012 */
[----:B------:R-:W1:Y:S08]  /*16040*/  LDC.64 R6, c[0x0][0x600] ;  /* 0x00018000ff067b82 */ /* 0x000e700000000a00 */
[----:B------:R-:W2:Y:S02]  /*16050*/  LDC R21, c[0x0][0x4] ;  /* 0x00000100ff157b82 */ /* 0x000ea40000000800 */
.L_x_2420:
[----:B------:R-:W-:-:S05]  /*16060*/  IADD3 R9, R3, R10, RZ ;  /* 0x0000000a03097210 */ /* 0x000fca0007ffe0ff */
[----:B0-----:R-:W-:-:S04]  /*16070*/  IMAD R9, R9, R15, R2 ;  /* 0x0000000f09097224 */ /* 0x001fc800078e0202 */
[----:B-1----:R-:W-:-:S05]  /*16080*/  IMAD.WIDE.U32 R8, R9, 0x4, R6 ;  /* 0x0000000409087825 */ /* 0x002fca00078e0006 */
[----:B------:R-:W3:Y:S04]  /*16090*/  LDG.E.U8 R12, desc[UR58][R8.64+0x1] ;  /* 0x0000013a080c7981 */ /* 0x000ee8000c1e1100 */
[----:B------:R-:W4:Y:S04]  /*160a0*/  LDG.E.U8 R13, desc[UR58][R8.64+0x3] ;  /* 0x0000033a080d7981 */ /* 0x000f28000c1e1100 */
[----:B------:R-:W5:Y:S04]  /*160b0*/  LDG.E.U8 R20, desc[UR58][R8.64+0x2] ;  /* 0x0000023a08147981 */ /* 0x000f68000c1e1100 */
[----:B------:R-:W5:Y:S01]  /*160c0*/  LDG.E.U8 R11, desc[UR58][R8.64] ;  /* 0x0000003a080b7981 */ /* 0x000f62000c1e1100 */
[----:B--2---:R-:W-:-:S05]  /*160d0*/  IMAD.IADD R10, R21, 0x1, R10 ;  /* 0x00000001150a7824 */ /* 0x004fca00078e020a */
[----:B------:R-:W-:Y:S01]  /*160e0*/  ISETP.GE.U32.AND P0, PT, R10, UR7, PT ;  /* 0x000000070a007c0c */ /* 0x000fe2000bf06070 */
[--C-:B---3--:R-:W-:Y:S02]  /*160f0*/  IMAD.IADD R12, R12, 0x1, R27.reuse ;  /* 0x000000010c0c7824 */ /* 0x108fe400078e021b */
[----:B----4-:R-:W-:Y:S01]  /*16100*/  IMAD.IADD R13, R13, 0x1, R18 ;  /* 0x000000010d0d7824 */ /* 0x010fe200078e0212 */
[----:B-----5:R-:W-:Y:S02]  /*16110*/  IADD3 R20, R20, R25, RZ ;  /* 0x0000001914147210 */ /* 0x020fe40007ffe0ff */
[----:B------:R-:W-:Y:S02]  /*16120*/  PRMT R27, R12, 0x7610, R27 ;  /* 0x000076100c1b7816 */ /* 0x000fe4000000001b */
[----:B------:R-:W-:Y:S02]  /*16130*/  IADD3 R0, R11, R0, RZ ;  /* 0x000000000b007210 */ /* 0x000fe40007ffe0ff */
[----:B------:R-:W-:-:S02]  /*16140*/  PRMT R25, R20, 0x7610, R25 ;  /* 0x0000761014197816 */ /* 0x000fc40000000019 */
[----:B------:R-:W-:Y:S01]  /*16150*/  PRMT R18, R13, 0x7610, R18 ;  /* 0x000076100d127816 */ /* 0x000fe20000000012 */
[----:B------:R-:W-:Y:S06]  /*16160*/  @!P0 BRA `(.L_x_2420) ;  /* 0xfffffffc00bc8947 */ /* 0x000fec000383ffff */
.L_x_2417:
[----:B------:R-:W-:Y:S05]  /*16170*/  BSYNC B0 ;  /* 0x0000000000007941 */ /* 0x000fea0003800000 */
.L_x_2415:
[----:B------:R-:W0:Y:S01]  /*16180*/  LDC R3, c[0x0][RZ] ;  /* 0x00000000ff037b82 */ /* 0x000e220000000800 */
[----:B------:R-:W-:Y:S01]  /*16190*/  UIADD3 UR4, UR4, 0x10, URZ ;  /* 0x0000001004047890 */ /* 0x000fe2000fffe03f */
[----:B------:R-:W-:Y:S01]  /*161a0*/  PRMT R6, R27, 0x7604, R0 ;  /* 0x000076041b067816 */ /* 0x000fe20000000000 */
[----:B------:R-:W-:Y:S02]  /*161b0*/  ULDC UR6, c[0x0][0x4] ;  /* 0x0000010000067ab9 */ /* 0x000fe40000000800 */
[----:B------:R-:W-:Y:S01]  /*161c0*/  ULEA UR4, UR5, UR4, 0x18 ;  /* 0x0000000405047291 */ /* 0x000fe2000f8ec03f */
[----:B------:R-:W-:Y:S01]  /*161d0*/  PRMT R7, R25, 0x7054, R6 ;  /* 0x0000705419077816 */ /* 0x000fe20000000006 */
[----:B------:R-:W-:-:S03]  /*161e0*/  USHF.R.U32.HI UR5, URZ, 0x1, UR6 ;  /* 0x000000013f057899 */ /* 0x000fc60008011606 */
[----:B------:R-:W-:-:S03]  /*161f0*/  PRMT R7, R18, 0x654, R7 ;  /* 0x0000065412077816 */ /* 0x000fc60000000007 */
[----:B------:R-:W-:Y:S01]  /*16200*/  ISETP.NE.AND P0, PT, RZ, UR5, PT ;  /* 0x00000005ff007c0c */ /* 0x000fe2000bf05270 */
[----:B0-----:R-:W-:-:S05]  /*16210*/  IMAD R6, R17, R3, R2 ;  /* 0x0000000311067224 */ /* 0x001fca00078e0202 */
[----:B------:R-:W-:-:S05]  /*16220*/  LEA R6, R6, UR4, 0x2 ;  /* 0x0000000406067c11 */ /* 0x000fca000f8e10ff */
[----:B------:R0:W-:Y:S02]  /*16230*/  STS [R6], R7 ;  /* 0x0000000706007388 */ /* 0x0001e40000000800 */
[----:B------:R-:W-:Y:S05]  /*16240*/  @!P0 BRA `(.L_x_2421) ;  /* 0x0000000000748947 */ /* 0x000fea0003800000 */
[----:B------:R-:W-:-:S07]  /*16250*/  MOV R8, UR5 ;  /* 0x0000000500087c02 */ /* 0x000fce0008000f00 */
.L_x_2424:
[--C-:B0-----:R-:W-:Y:S01]  /*16260*/  IMAD.IADD R7, R17, 0x1, R8.reuse ;  /* 0x0000000111077824 */ /* 0x101fe200078e0208 */
[----:B------:R-:W-:Y:S01]  /*16270*/  BAR.SYNC.DEFER_BLOCKING 0x0 ;  /* 0x0000000000007b1d */ /* 0x000fe20000010000 */
[----:B------:R-:W-:Y:S02]  /*16280*/  ISETP.GT.AND P2, PT, R8, 0x1, PT ;  /* 0x000000010800780c */ /* 0x000fe40003f44270 */
[----:B------:R-:W-:Y:S02]  /*16290*/  SHF.R.S32.HI R11, RZ, 0x1, R8 ;  /* 0x00000001ff0b7819 */ /* 0x000fe40000011408 */
[----:B------:R-:W-:Y:S01]  /*162a0*/  ISETP.GE.U32.AND P0, PT, R7, UR6, PT ;  /* 0x0000000607007c0c */ /* 0x000fe2000bf06070 */
[----:B------:R-:W-:Y:S03]  /*162b0*/  BSSY B0, `(.L_x_2422) ;  /* 0x0000014000007945 */ /* 0x000fe60003800000 */
[----:B------:R-:W-:-:S13]  /*162c0*/  ISETP.GE.U32.OR P0, PT, R17, R8, P0 ;  /* 0x000000081100720c */ /* 0x000fda0000706470 */
[----:B------:R-:W-:Y:S05]  /*162d0*/  @P0 BRA `(.L_x_2423) ;  /* 0x0000000000440947 */ /* 0x000fea0003800000 */
[----:B------:R-:W-:-:S05]  /*162e0*/  IMAD R7, R7, R3, R2 ;  /* 0x0000000307077224 */ /* 0x000fca00078e0202 */
[----:B------:R-:W-:-:S06]  /*162f0*/  LEA R7, R7, UR4, 0x2 ;  /* 0x0000000407077c11 */ /* 0x000fcc000f8e10ff */
        /* <DEDUP_REMOVED lines=15> */
.L_x_2423:
[----:B------:R-:W-:Y:S05]  /*163f0*/  BSYNC B0 ;  /* 0x0000000000007941 */ /* 0x000fea0003800000 */
.L_x_2422:
[----:B------:R-:W-:Y:S01]  /*16400*/  MOV R8, R11 ;  /* 0x0000000b00087202 */ /* 0x000fe20000000f00 */
[----:B------:R-:W-:Y:S06]  /*16410*/  @P2 BRA `(.L_x_2424) ;  /* 0xfffffffc00902947 */ /* 0x000fec000383ffff */
.L_x_2421:
[----:B------:R-:W-:Y:S02]  /*16420*/  ULDC UR4, c[0x0][0x22c] ;  /* 0x00008b0000047ab9 */ /* 0x000fe40000000800 */
[----:B------:R-:W-:-:S13]  /*16430*/  ISETP.NE.AND P0, PT, RZ, UR4, PT ;  /* 0x00000004ff007c0c */ /* 0x000fda000bf05270 */
[----:B------:R-:W-:Y:S05]  /*16440*/  @!P0 BRA `(.L_x_2425) ;  /* 0x0000000400048947 */ /* 0x000fea0003800000 */
[----:B------:R-:W-:Y:S01]  /*16450*/  ISETP.GT.AND P0, PT, R3, 0x20, PT ;  /* 0x000000200300780c */ /* 0x000fe20003f04270 */
[----:B0-----:R-:W-:-:S12]  /*16460*/  IMAD.MOV.U32 R7, RZ, RZ, R3 ;  /* 0x000000ffff077224 */ /* 0x001fd800078e0003 */
[----:B------:R-:W-:Y:S05]  /*16470*/  @!P0 BRA `(.L_x_2426) ;  /* 0x0000000000908947 */ /* 0x000fea0003800000 */
[----:B------:R-:W-:-:S04]  /*16480*/  PRMT R8, R27, 0x7604, R0 ;  /* 0x000076041b087816 */ /* 0x000fc80000000000 */
[----:B------:R-:W-:-:S04]  /*16490*/  PRMT R7, R25, 0x7054, R8 ;  /* 0x0000705419077816 */ /* 0x000fc80000000008 */
[----:B------:R-:W-:Y:S02]  /*164a0*/  PRMT R9, R18, 0x654, R7 ;  /* 0x0000065412097816 */ /* 0x000fe40000000007 */
[----:B------:R-:W-:-:S03]  /*164b0*/  LEA.HI R7, R3, R3, RZ, 0x1 ;  /* 0x0000000303077211 */ /* 0x000fc600078f08ff */
[----:B------:R0:W-:Y:S01]  /*164c0*/  STS [R6], R9 ;  /* 0x0000000906007388 */ /* 0x0001e20000000800 */
[----:B------:R-:W-:Y:S01]  /*164d0*/  SHF.R.S32.HI R8, RZ, 0x1, R7 ;  /* 0x00000001ff087819 */ /* 0x000fe20000011407 */
[----:B------:R-:W-:-:S03]  /*164e0*/  HFMA2.MMA R7, -RZ, RZ, 0, 1.9073486328125e-06 ;  /* 0x00000020ff077435 */ /* 0x000fc600000001ff */
[----:B------:R-:W-:-:S13]  /*164f0*/  ISETP.GE.AND P0, PT, R8, 0x20, PT ;  /* 0x000000200800780c */ /* 0x000fda0003f06270 */
[----:B0-----:R-:W-:Y:S05]  /*16500*/  @!P0 BRA `(.L_x_2426) ;  /* 0x00000000006c8947 */ /* 0x001fea0003800000 */
.L_x_2429:
[----:B------:R-:W-:Y:S01]  /*16510*/  IMAD.IADD R10, R2, 0x1, R8 ;  /* 0x00000001020a7824 */ /* 0x000fe200078e0208 */
[----:B------:R-:W-:Y:S04]  /*16520*/  BAR.SYNC.DEFER_BLOCKING 0x0 ;  /* 0x0000000000007b1d */ /* 0x000fe80000010000 */
[----:B------:R-:W-:Y:S02]  /*16530*/  ISETP.GE.U32.AND P0, PT, R10, R3, PT ;  /* 0x000000030a00720c */ /* 0x000fe40003f06070 */
[----:B------:R-:W-:Y:S02]  /*16540*/  BSSY B0, `(.L_x_2427) ;  /* 0x0000013000007945 */ /* 0x000fe40003800000 */
[----:B------:R-:W-:-:S13]  /*16550*/  ISETP.GE.U32.OR P0, PT, R2, R8, P0 ;  /* 0x000000080200720c */ /* 0x000fda0000706470 */
[----:B0-----:R-:W-:Y:S05]  /*16560*/  @P0 BRA `(.L_x_2428) ;  /* 0x0000000000400947 */ /* 0x001fea0003800000 */
        /* <DEDUP_REMOVED lines=16> */
.L_x_2428:
[----:B------:R-:W-:Y:S05]  /*16670*/  BSYNC B0 ;  /* 0x0000000000007941 */ /* 0x000fea0003800000 */
.L_x_2427:
[----:B------:R-:W-:-:S04]  /*16680*/  SHF.R.S32.HI R8, RZ, 0x1, R8 ;  /* 0x00000001ff087819 */ /* 0x000fc80000011408 */
[----:B------:R-:W-:-:S13]  /*16690*/  ISETP.GE.AND P0, PT, R8, 0x20, PT ;  /* 0x000000200800780c */ /* 0x000fda0003f06270 */
[----:B------:R-:W-:Y:S05]  /*166a0*/  @P0 BRA `(.L_x_2429) ;  /* 0xfffffffc00980947 */ /* 0x000fea000383ffff */
[----:B0-----:R-:W-:-:S07]  /*166b0*/  IMAD.MOV.U32 R7, RZ, RZ, 0x20 ;  /* 0x00000020ff077424 */ /* 0x001fce00078e00ff */
.L_x_2426:
[----:B------:R-:W-:Y:S01]  /*166c0*/  BAR.SYNC.DEFER_BLOCKING 0x0 ;  /* 0x0000000000007b1d */ /* 0x000fe20000010000 */
[----:B------:R-:W-:-:S13]  /*166d0*/  ISETP.GE.AND P0, PT, R7, 0x2, PT ;  /* 0x000000020700780c */ /* 0x000fda0003f06270 */
[----:B------:R-:W-:Y:S05]  /*166e0*/  @!P0 BRA `(.L_x_2425) ;  /* 0x00000000005c8947 */ /* 0x000fea0003800000 */
[----:B------:R-:W-:-:S07]  /*166f0*/  MOV R2, 0x1 ;  /* 0x0000000100027802 */ /* 0x000fce0000000f00 */
.L_x_2430:
[----:B------:R-:W-:Y:S02]  /*16700*/  LOP3.LUT R6, R27, 0xffff, RZ, 0xc0, !PT ;  /* 0x0000ffff1b067812 */ /* 0x000fe400078ec0ff */
[----:B------:R-:W-:Y:S02]  /*16710*/  LOP3.LUT R8, R25, 0xffff, RZ, 0xc0, !PT ;  /* 0x0000ffff19087812 */ /* 0x000fe400078ec0ff */
[----:B------:R-:W-:Y:S02]  /*16720*/  LOP3.LUT R9, R18, 0xffff, RZ, 0xc0, !PT ;  /* 0x0000ffff12097812 */ /* 0x000fe400078ec0ff */
[----:B------:R-:W-:Y:S02]  /*16730*/  PRMT R6, R6, 0x8880, RZ ;  /* 0x0000888006067816 */ /* 0x000fe400000000ff */
[----:B------:R-:W-:Y:S02]  /*16740*/  LOP3.LUT R3, R0, 0xffff, RZ, 0xc0, !PT ;  /* 0x0000ffff00037812 */ /* 0x000fe400078ec0ff */
[----:B------:R-:W-:-:S02]  /*16750*/  PRMT R11, R8, 0x8880, RZ ;  /* 0x00008880080b7816 */ /* 0x000fc400000000ff */
[----:B------:R-:W-:Y:S01]  /*16760*/  PRMT R13, R9, 0x8880, RZ ;  /* 0x00008880090d7816 */ /* 0x000fe200000000ff */
[----:B------:R-:W-:Y:S01]  /*16770*/  IMAD.MOV.U32 R9, RZ, RZ, R6 ;  /* 0x000000ffff097224 */ /* 0x000fe200078e0006 */
[----:B------:R-:W-:Y:S01]  /*16780*/  PRMT R3, R3, 0x8880, RZ ;  /* 0x0000888003037816 */ /* 0x000fe200000000ff */
[----:B------:R-:W0:Y:S04]  /*16790*/  SHFL.DOWN PT, R8, R11, R2, 0x1f ;  /* 0x08001f020b087589 */ /* 0x000e2800000e0000 */
[----:B------:R-:W1:Y:S04]  /*167a0*/  SHFL.DOWN PT, R6, R9, R2, 0x1f ;  /* 0x08001f0209067589 */ /* 0x000e6800000e0000 */
[----:B------:R-:W2:Y:S04]  /*167b0*/  SHFL.DOWN PT, R3, R3, R2, 0x1f ;  /* 0x08001f0203037589 */ /* 0x000ea800000e0000 */
[----:B------:R3:W4:Y:S02]  /*167c0*/  SHFL.DOWN PT, R13, R13, R2, 0x1f ;  /* 0x08001f020d0d7589 */ /* 0x00072400000e0000 */
[----:B---3--:R-:W-:Y:S01]  /*167d0*/  SHF.L.U32 R2, R2, 0x1, RZ ;  /* 0x0000000102027819 */ /* 0x008fe200000006ff */
[----:B0-----:R-:W-:-:S03]  /*167e0*/  IMAD.IADD R8, R8, 0x1, R25 ;  /* 0x0000000108087824 */ /* 0x001fc600078e0219 */
[----:B------:R-:W-:Y:S02]  /*167f0*/  ISETP.GE.AND P0, PT, R2, R7, PT ;  /* 0x000000070200720c */ /* 0x000fe40003f06270 */
[----:B-1----:R-:W-:Y:S02]  /*16800*/  IADD3 R6, R6, R27, RZ ;  /* 0x0000001b06067210 */ /* 0x002fe40007ffe0ff */
[----:B------:R-:W-:Y:S01]  /*16810*/  PRMT R25, R8, 0x7610, R25 ;  /* 0x0000761008197816 */ /* 0x000fe20000000019 */
[----:B--2---:R-:W-:Y:S01]  /*16820*/  IMAD.IADD R0, R3, 0x1, R0 ;  /* 0x0000000103007824 */ /* 0x004fe200078e0200 */
[----:B------:R-:W-:Y:S02]  /*16830*/  PRMT R27, R6, 0x7610, R27 ;  /* 0x00007610061b7816 */ /* 0x000fe4000000001b */
[----:B----4-:R-:W-:-:S05]  /*16840*/  IADD3 R18, R13, R18, RZ ;  /* 0x000000120d127210 */ /* 0x010fca0007ffe0ff */
[----:B------:R-:W-:Y:S05]  /*16850*/  @!P0 BRA `(.L_x_2430) ;  /* 0xfffffffc00a88947 */ /* 0x000fea000383ffff */
.L_x_2425:
        /* <DEDUP_REMOVED lines=9> */
[----:B0-----:R-:W2:Y:S04]  /*168f0*/  LDG.E.U8 R6, desc[UR58][R4.64+0x2] ;  /* 0x0000023a04067981 */ /* 0x001ea8000c1e1100 */
[----:B------:R-:W3:Y:S04]  /*16900*/  LDG.E.U8 R2, desc[UR58][R4.64+0x1] ;  /* 0x0000013a04027981 */ /* 0x000ee8000c1e1100 */
[----:B------:R-:W4:Y:S04]  /*16910*/  LDG.E.U8 R7, desc[UR58][R4.64+0x3] ;  /* 0x0000033a04077981 */ /* 0x000f28000c1e1100 */
[----:B------:R-:W5:Y:S01]  /*16920*/  LDG.E.U8 R3, desc[UR58][R4.64] ;  /* 0x0000003a04037981 */ /* 0x000f62000c1e1100 */
[----:B--2---:R-:W-:Y:S01]  /*16930*/  IMAD.IADD R6, R25, 0x1, R6 ;  /* 0x0000000119067824 */ /* 0x004fe200078e0206 */
[----:B---3--:R-:W-:-:S02]  /*16940*/  IADD3 R2, R27, R2, RZ ;  /* 0x000000021b027210 */ /* 0x008fc40007ffe0ff */
[----:B----4-:R-:W-:Y:S02]  /*16950*/  IADD3 R7, R18, R7, RZ ;  /* 0x0000000712077210 */ /* 0x010fe40007ffe0ff */
[----:B------:R-:W-:Y:S01]  /*16960*/  PRMT R27, R2, 0x7610, R27 ;  /* 0x00007610021b7816 */ /* 0x000fe2000000001b */
[----:B-----5:R-:W-:Y:S01]  /*16970*/  IMAD.IADD R0, R0, 0x1, R3 ;  /* 0x0000000100007824 */ /* 0x020fe200078e0203 */
[----:B------:R-:W-:Y:S02]  /*16980*/  PRMT R25, R6, 0x7610, R25 ;  /* 0x0000761006197816 */ /* 0x000fe40000000019 */
[----:B------:R-:W-:-:S07]  /*16990*/  PRMT R18, R7, 0x7610, R18 ;  /* 0x0000761007127816 */ /* 0x000fce0000000012 */
.L_x_2432:
        /* <DEDUP_REMOVED lines=17> */
[----:B0-----:R-:W-:Y:S01]  /*16ab0*/  IMAD.U32 R6, RZ, RZ, UR6 ;  /* 0x00000006ff067e24 */ /* 0x001fe2000f8e00ff */
[----:B------:R-:W-:Y:S01]  /*16ac0*/  MOV R7, UR7 ;  /* 0x0000000700077c02 */ /* 0x000fe20008000f00 */
[----:B------:R-:W-:Y:S01]  /*16ad0*/  IMAD.U32 R10, RZ, RZ, UR4 ;  /* 0x00000004ff0a7e24 */ /* 0x000fe2000f8e00ff */
[----:B------:R-:W-:Y:S01]  /*16ae0*/  MOV R11, UR5 ;  /* 0x00000005000b7c02 */ /* 0x000fe20008000f00 */
[----:B------:R-:W-:-:S02]  /*16af0*/  IMAD.MOV.U32 R8, RZ, RZ, 0x2ef ;  /* 0x000002efff087424 */ /* 0x000fc400078e00ff */
[----:B-1----:R-:W-:-:S07]  /*16b00*/  IMAD.MOV.U32 R13, RZ, RZ, RZ ;  /* 0x000000ffff0d7224 */ /* 0x002fce00078e00ff */
[----:B------:R-:W-:-:S07]  /*16b10*/  LEPC R20, `(.L_x_2434) ;  /* 0x000000001014794e */ /* 0x000fce0000000000 */
[----:B--2---:R-:W-:Y:S05]  /*16b20*/  CALL.ABS.NOINC R2 ;  /* 0x0000000002007343 */ /* 0x004fea0003c00000 */
.L_x_2434:
        /* <DEDUP_REMOVED lines=25> */
.L_x_2435:
        /* <DEDUP_REMOVED lines=24> */
[----:B--23--:R-:W-:Y:S05]  /*16e40*/  CALL.ABS.NOINC R2 ;  /* 0x0000000002007343 */ /* 0x00cfea0003c00000 */
.L_x_2436:
[----:B------:R-:W-:Y:S01]  /*16e50*/  ULDC.64 UR4, c[0x0][0x5e8] ;  /* 0x00017a0000047ab9 */ /* 0x000fe20000000a00 */
[----:B------:R-:W-:Y:S02]  /*16e60*/  ISETP.NE.AND P6, PT, R24, 0x1, PT ;  /* 0x000000011800780c */ /* 0x000fe40003fc5270 */
[----:B-1----:R-:W-:Y:S02]  /*16e70*/  IADD3 R2, P0, R19, UR4, RZ ;  /* 0x0000000413027c10 */ /* 0x002fe4000ff1e0ff */
        /* <DEDUP_REMOVED lines=22> */
.L_x_2437:
[----:B------:R-:W-:Y:S02]  /*16fe0*/  ULDC.64 UR4, c[0x0][0x5e8] ;  /* 0x00017a0000047ab9 */ /* 0x000fe40000000a00 */
[----:B------:R-:W-:-:S04]  /*16ff0*/  IADD3 R16, P0, R16, UR4, RZ ;  /* 0x0000000410107c10 */ /* 0x000fc8000ff1e0ff */
[----:B------:R-:W-:-:S05]  /*17000*/  IADD3.X R17, RZ, UR5, RZ, P0, !PT ;  /* 0x00000005ff117c10 */ /* 0x000fca00087fe4ff */
[----:B------:R-:W-:Y:S01]  /*17010*/  STG.E.U8 desc[UR58][R16.64], R19 ;  /* 0x0000001310007986 */ /* 0x000fe2000c10113a */
[----:B------:R-:W-:Y:S05]  /*17020*/  EXIT ;  /* 0x000000000000794d */ /* 0x000fea0003800000 */
.L_x_2433:
[----:B------:R-:W-:Y:S04]  /*17030*/  STG.E.U8 desc[UR58][R4.64], R0 ;  /* 0x0000000004007986 */ /* 0x000fe8000c10113a */
[----:B------:R-:W-:Y:S04]  /*17040*/  STG.E.U8 desc[UR58][R4.64+0x1], R27 ;  /* 0x0000011b04007986 */ /* 0x000fe8000c10113a */
[----:B------:R-:W-:Y:S04]  /*17050*/  STG.E.U8 desc[UR58][R4.64+0x2], R25 ;  /* 0x0000021904007986 */ /* 0x000fe8000c10113a */
[----:B------:R-:W-:Y:S01]  /*17060*/  STG.E.U8 desc[UR58][R4.64+0x3], R18 ;  /* 0x0000031204007986 */ /* 0x000fe2000c10113a */
[----:B------:R-:W-:Y:S05]  /*17070*/  EXIT ;  /* 0x000000000000794d */ /* 0x000fea0003800000 */
.L_x_2431:
[----:B------:R-:W-:Y:S01]  /*17080*/  ISETP.NE.AND P0, PT, RZ, UR36, PT ;  /* 0x00000024ff007c0c */ /* 0x000fe2000bf05270 */
[----:B------:R-:W-:Y:S02]  /*17090*/  ULDC.64 UR4, c[0x0][0x5e8] ;  /* 0x00017a0000047ab9 */ /* 0x000fe40000000a00 */
[----:B------:R-:W-:Y:S02]  /*170a0*/  IADD3 R2, P1, R23, UR4, RZ ;  /* 0x0000000417027c10 */ /* 0x000fe4000ff3e0ff */
[----:B0-----:R-:W-:Y:S02]  /*170b0*/  IADD3 R6, P3, R19, UR4, RZ ;  /* 0x0000000413067c10 */ /* 0x001fe4000ff7e0ff */
[----:B------:R-:W-:Y:S01]  /*170c0*/  IADD3 R4, P2, R22, UR4, RZ ;  /* 0x0000000416047c10 */ /* 0x000fe2000ff5e0ff */
[----:B------:R-:W-:Y:S01]  /*170d0*/  IMAD.X R3, RZ, RZ, UR5, P1 ;  /* 0x00000005ff037e24 */ /* 0x000fe200088e06ff */
[----:B------:R-:W-:Y:S01]  /*170e0*/  IADD3 R8, P4, R16, UR4, RZ ;  /* 0x0000000410087c10 */ /* 0x000fe2000ff9e0ff */
[----:B------:R-:W-:Y:S01]  /*170f0*/  IMAD.X R7, RZ, RZ, UR5, P3 ;  /* 0x00000005ff077e24 */ /* 0x000fe200098e06ff */
[----:B------:R-:W-:-:S02]  /*17100*/  IADD3.X R5, RZ, UR5, RZ, P2, !PT ;  /* 0x00000005ff057c10 */ /* 0x000fc400097fe4ff */
[----:B------:R-:W-:Y:S01]  /*17110*/  IADD3.X R9, RZ, UR5, RZ, P4, !PT ;  /* 0x00000005ff097c10 */ /* 0x000fe2000a7fe4ff */
[----:B------:R-:W2:Y:S04]  /*17120*/  @P0 LDG.E.U8 R11, desc[UR58][R2.64] ;  /* 0x0000003a020b0981 */ /* 0x000ea8000c1e1100 */
[----:B------:R-:W3:Y:S04]  /*17130*/  @P0 LDG.E.U8 R12, desc[UR58][R6.64] ;  /* 0x0000003a060c0981 */ /* 0x000ee8000c1e1100 */
[----:B------:R-:W4:Y:S04]  /*17140*/  @P0 LDG.E.U8 R10, desc[UR58][R4.64] ;  /* 0x0000003a040a0981 */ /* 0x000f28000c1e1100 */
[----:B------:R-:W5:Y:S01]  /*17150*/  @P0 LDG.E.U8 R13, desc[UR58][R8.64] ;  /* 0x0000003a080d0981 */ /* 0x000f62000c1e1100 */
[----:B------:R-:W-:-:S02]  /*17160*/  ULDC.U8 UR4, c[0x0][0x619] ;  /* 0x0001864000047ab9 */ /* 0x000fc40000000000 */
[----:B------:R-:W-:Y:S01]  /*17170*/  ISETP.NE.AND P1, PT, RZ, UR4, PT ;  /* 0x00000004ff007c0c */ /* 0x000fe2000bf25270 */
[----:B--2---:R-:W-:Y:S02]  /*17180*/  @P0 IMAD.IADD R11, R0, 0x1, R11 ;  /* 0x00000001000b0824 */ /* 0x004fe400078e020b */
[----:B---3--:R-:W-:Y:S01]  /*17190*/  @P0 IMAD.IADD R12, R25, 0x1, R12 ;  /* 0x00000001190c0824 */ /* 0x008fe200078e020c */
[----:B----4-:R-:W-:Y:S02]  /*171a0*/  @P0 IADD3 R10, R27, R10, RZ ;  /* 0x0000000a1b0a0210 */ /* 0x010fe40007ffe0ff */
[----:B-----5:R-:W-:Y:S02]  /*171b0*/  @P0 IADD3 R13, R18, R13, RZ ;  /* 0x0000000d120d0210 */ /* 0x020fe40007ffe0ff */
[----:B------:R-:W-:Y:S02]  /*171c0*/  @P0 PRMT R0, R11, 0x7610, R0 ;  /* 0x000076100b000816 */ /* 0x000fe40000000000 */
[----:B------:R-:W-:-:S02]  /*171d0*/  @P0 PRMT R27, R10, 0x7610, R27 ;  /* 0x000076100a1b0816 */ /* 0x000fc4000000001b */
[----:B------:R-:W-:Y:S02]  /*171e0*/  @P0 PRMT R25, R12, 0x7610, R25 ;  /* 0x000076100c190816 */ /* 0x000fe40000000019 */
[----:B------:R-:W-:Y:S01]  /*171f0*/  @P0 PRMT R18, R13, 0x7610, R18 ;  /* 0x000076100d120816 */ /* 0x000fe20000000012 */
[----:B------:R-:W-:Y:S06]  /*17200*/  @!P1 BRA `(.L_x_2438) ;  /* 0x0000000400a09947 */ /* 0x000fec0003800000 */
[----:B------:R-:W0:Y:S01]  /*17210*/  LDC R24, c[0x0][0x61c] ;  /* 0x00018700ff187b82 */ /* 0x000e220000000800 */
[----:B------:R-:W-:-:S07]  /*17220*/  PRMT R0, R0, 0x9910, RZ ;  /* 0x0000991000007816 */ /* 0x000fce00000000ff */
[----:B------:R-:W1:Y:S01]  /*17230*/  LDC.U8 R17, c[0x0][0x210] ;  /* 0x00008400ff117b82 */ /* 0x000e620000000000 */
[----:B0-----:R-:W-:Y:S02]  /*17240*/  ISETP.NE.AND P0, PT, R24, 0x1, PT ;  /* 0x000000011800780c */ /* 0x001fe40003f05270 */
        /* <DEDUP_REMOVED lines=20> */
.L_x_2439:
        /* <DEDUP_REMOVED lines=25> */
.L_x_2440:
        /* <DEDUP_REMOVED lines=13> */
[----:B0-----:R0:W2:Y:S01]  /*175f0*/  LDC.64 R2, c[0x4][R0] ;  /* 0x0100000000027b82 */ /* 0x0010a20000000a00 */
        /* <DEDUP_REMOVED lines=10> */
[----:B-12---:R-:W-:Y:S05]  /*176a0*/  CALL.ABS.NOINC R2 ;  /* 0x0000000002007343 */ /* 0x006fea0003c00000 */
.L_x_2441:
[----:B------:R-:W-:Y:S01]  /*176b0*/  ULDC.64 UR4, c[0x0][0x5e8] ;  /* 0x00017a0000047ab9 */ /* 0x000fe20000000a00 */
[----:B------:R-:W-:Y:S02]  /*176c0*/  ISETP.NE.AND P6, PT, R24, 0x1, PT ;  /* 0x000000011800780c */ /* 0x000fe40003fc5270 */
[----:B0-----:R-:W-:Y:S02]  /*176d0*/  IADD3 R2, P0, R19, UR4, RZ ;  /* 0x0000000413027c10 */ /* 0x001fe4000ff1e0ff */
        /* <DEDUP_REMOVED lines=22> */
.L_x_2442:
[----:B------:R-:W-:Y:S02]  /*17840*/  ULDC.64 UR4, c[0x0][0x5e8] ;  /* 0x00017a0000047ab9 */ /* 0x000fe40000000a00 */
[----:B------:R-:W-:-:S04]  /*17850*/  IADD3 R16, P0, R16, UR4, RZ ;  /* 0x0000000410107c10 */ /* 0x000fc8000ff1e0ff */
[----:B------:R-:W-:-:S05]  /*17860*/  IADD3.X R17, RZ, UR5, RZ, P0, !PT ;  /* 0x00000005ff117c10 */ /* 0x000fca00087fe4ff */
[----:B------:R-:W-:Y:S01]  /*17870*/  STG.E.U8 desc[UR58][R16.64], R19 ;  /* 0x0000001310007986 */ /* 0x000fe2000c10113a */
[----:B------:R-:W-:Y:S05]  /*17880*/  EXIT ;  /* 0x000000000000794d */ /* 0x000fea0003800000 */
.L_x_2438:
[----:B------:R-:W-:Y:S04]  /*17890*/  STG.E.U8 desc[UR58][R2.64], R0 ;  /* 0x0000000002007986 */ /* 0x000fe8000c10113a */
[----:B------:R-:W-:Y:S04]  /*178a0*/  STG.E.U8 desc[UR58][R4.64], R27 ;  /* 0x0000001b04007986 */ /* 0x000fe8000c10113a */
[----:B------:R-:W-:Y:S04]  /*178b0*/  STG.E.U8 desc[UR58][R6.64], R25 ;  /* 0x0000001906007986 */ /* 0x000fe8000c10113a */
[----:B------:R-:W-:Y:S01]  /*178c0*/  STG.E.U8 desc[UR58][R8.64], R18 ;  /* 0x0000001208007986 */ /* 0x000fe2000c10113a */
[----:B------:R-:W-:Y:S05]  /*178d0*/  EXIT ;  /* 0x000000000000794d */ /* 0x000fea0003800000 */
.L_x_2404:
        /* <DEDUP_REMOVED lines=20> */
[----:B------:R-:W3:Y:S04]  /*17a20*/  LDG.E.U8 R2, desc[UR58][R4.64+0x1] ;  /* 0x0000013a04027981 */ /* 0x000ee8000c1e1100 */
[----:B------:R-:W4:Y:S04]  /*17a30*/  LDG.E.U8 R9, desc[UR58][R4.64+0x3] ;  /* 0x0000033a04097981 */ /* 0x000f28000c1e1100 */
[----:B0-----:R-:W5:Y:S01]  /*17a40*/  LDG.E.U8 R3, desc[UR58][R4.64] ;  /* 0x0000003a04037981 */ /* 0x001f62000c1e1100 */
[----:B--2---:R-:W-:Y:S01]  /*17a50*/  IMAD.IADD R7, R24, 0x1, R7 ;  /* 0x0000000118077824 */ /* 0x004fe200078e0207 */
[----:B---3--:R-:W-:-:S02]  /*17a60*/  IADD3 R2, R25, R2, RZ ;  /* 0x0000000219027210 */ /* 0x008fc40007ffe0ff */
[----:B----4-:R-:W-:Y:S02]  /*17a70*/  IADD3 R9, R18, R9, RZ ;  /* 0x0000000912097210 */ /* 0x010fe40007ffe0ff */
[----:B------:R-:W-:Y:S01]  /*17a80*/  PRMT R25, R2, 0x7610, R25 ;  /* 0x0000761002197816 */ /* 0x000fe20000000019 */
[----:B-----5:R-:W-:Y:S01]  /*17a90*/  IMAD.IADD R0, R0, 0x1, R3 ;  /* 0x0000000100007824 */ /* 0x020fe200078e0203 */
[----:B------:R-:W-:Y:S02]  /*17aa0*/  PRMT R24, R7, 0x7610, R24 ;  /* 0x0000761007187816 */ /* 0x000fe40000000018 */
[----:B------:R-:W-:-:S07]  /*17ab0*/  PRMT R18, R9, 0x7610, R18 ;  /* 0x0000761009127816 */ /* 0x000fce0000000012 */
.L_x_2444:
        /* <DEDUP_REMOVED lines=25> */
.L_x_2446:
[----:B------:R-:W-:Y:S01]  /*17c50*/  ULDC.64 UR4, c[0x0][0x5e8] ;  /* 0x00017a0000047ab9 */ /* 0x000fe20000000a00 */
[----:B------:R-:W-:Y:S02]  /*17c60*/  ISETP.NE.AND P6, PT, R22, 0x1, PT ;  /* 0x000000011600780c */ /* 0x000fe40003fc5270 */
[----:B------:R-:W-:Y:S02]  /*17c70*/  IADD3 R2, P0, R27, UR4, RZ ;  /* 0x000000041b027c10 */ /* 0x000fe4000ff1e0ff */
[----:B------:R-:W-:Y:S02]  /*17c80*/  PRMT R0, R25, 0x9910, RZ ;  /* 0x0000991019007816 */ /* 0x000fe400000000ff */
[----:B0-----:R-:W-:Y:S02]  /*17c90*/  IADD3.X R3, RZ, UR5, RZ, P0, !PT ;  /* 0x00000005ff037c10 */ /* 0x001fe400087fe4ff */
        /* <DEDUP_REMOVED lines=20> */
.L_x_2447:
[----:B------:R-:W-:Y:S01]  /*17de0*/  ULDC.64 UR4, c[0x0][0x5e8] ;  /* 0x00017a0000047ab9 */ /* 0x000fe20000000a00 */
[----:B------:R-:W-:Y:S02]  /*17df0*/  ISETP.NE.AND P6, PT, R22, 0x1, PT ;  /* 0x000000011600780c */ /* 0x000fe40003fc5270 */
[----:B------:R-:W-:Y:S02]  /*17e00*/  IADD3 R26, P0, R26, UR4, RZ ;  /* 0x000000041a1a7c10 */ /* 0x000fe4000ff1e0ff */
[----:B------:R-:W-:Y:S02]  /*17e10*/  PRMT R0, R24, 0x9910, RZ ;  /* 0x0000991018007816 */ /* 0x000fe400000000ff */
[----:B------:R-:W-:Y:S02]  /*17e20*/  IADD3.X R27, RZ, UR5, RZ, P0, !PT ;  /* 0x00000005ff1b7c10 */ /* 0x000fe400087fe4ff */
[----:B0-----:R-:W-:-:S03]  /*17e30*/  PRMT R23, R17, 0x9910, RZ ;  /* 0x0000991011177816 */ /* 0x001fc600000000ff */
[----:B------:R0:W-:Y:S02]  /*17e40*/  STG.E.U8 desc[UR58][R26.64], R25 ;  /* 0x000000191a007986 */ /* 0x0001e4000c10113a */
[----:B------:R-:W-:Y:S01]  /*17e50*/  IMAD R23, R0, R23, RZ ;  /* 0x0000001700177224 */ /* 0x000fe200078e02ff */
[----:B------:R-:W-:Y:S06]  /*17e60*/  @!P6 BRA `(.L_x_2448) ;  /* 0x000000000040e947 */ /* 0x000fec0003800000 */
        /* <DEDUP_REMOVED lines=16> */
.L_x_2448:
        /* <DEDUP_REMOVED lines=25> */
.L_x_2449:
[----:B------:R-:W-:Y:S02]  /*18100*/  ULDC.64 UR4, c[0x0][0x5e8] ;  /* 0x00017a0000047ab9 */ /* 0x000fe40000000a00 */
[----:B------:R-:W-:-:S04]  /*18110*/  IADD3 R16, P0, R16, UR4, RZ ;  /* 0x0000000410107c10 */ /* 0x000fc8000ff1e0ff */
[----:B------:R-:W-:-:S05]  /*18120*/  IADD3.X R17, RZ, UR5, RZ, P0, !PT ;  /* 0x00000005ff117c10 */ /* 0x000fca00087fe4ff */
[----:B------:R-:W-:Y:S01]  /*18130*/  STG.E.U8 desc[UR58][R16.64], R19 ;  /* 0x0000001310007986 */ /* 0x000fe2000c10113a */
[----:B------:R-:W-:Y:S05]  /*18140*/  EXIT ;  /* 0x000000000000794d */ /* 0x000fea0003800000 */
.L_x_2445:
[----:B------:R-:W-:Y:S04]  /*18150*/  STG.E.U8 desc[UR58][R4.64], R0 ;  /* 0x0000000004007986 */ /* 0x000fe8000c10113a */
[----:B------:R-:W-:Y:S04]  /*18160*/  STG.E.U8 desc[UR58][R4.64+0x1], R25 ;  /* 0x0000011904007986 */ /* 0x000fe8000c10113a */
[----:B------:R-:W-:Y:S04]  /*18170*/  STG.E.U8 desc[UR58][R4.64+0x2], R24 ;  /* 0x0000021804007986 */ /* 0x000fe8000c10113a */
[----:B------:R-:W-:Y:S01]  /*18180*/  STG.E.U8 desc[UR58][R4.64+0x3], R18 ;  /* 0x0000031204007986 */ /* 0x000fe2000c10113a */
[----:B------:R-:W-:Y:S05]  /*18190*/  EXIT ;  /* 0x000000000000794d */ /* 0x000fea0003800000 */
.L_x_2443:
[----:B-1----:R-:W-:Y:S01]  /*181a0*/  ISETP.NE.AND P0, PT, R2, RZ, PT ;  /* 0x000000ff0200720c */ /* 0x002fe20003f05270 */
        /* <DEDUP_REMOVED lines=48> */
.L_x_2451:
        /* <DEDUP_REMOVED lines=25> */
.L_x_2452:
        /* <DEDUP_REMOVED lines=25> */
.L_x_2453:
        /* <DEDUP_REMOVED lines=25> */
.L_x_2454:
[----:B------:R-:W-:Y:S02]  /*18960*/  ULDC.64 UR4, c[0x0][0x5e8] ;  /* 0x00017a0000047ab9 */ /* 0x000fe40000000a00 */
[----:B------:R-:W-:-:S04]  /*18970*/  IADD3 R16, P0, R16, UR4, RZ ;  /* 0x0000000410107c10 */ /* 0x000fc8000ff1e0ff */
[----:B------:R-:W-:-:S05]  /*18980*/  IADD3.X R17, RZ, UR5, RZ, P0, !PT ;  /* 0x00000005ff117c10 */ /* 0x000fca00087fe4ff */
[----:B------:R-:W-:Y:S01]  /*18990*/  STG.E.U8 desc[UR58][R16.64], R19 ;  /* 0x0000001310007986 */ /* 0x000fe2000c10113a */
[----:B------:R-:W-:Y:S05]  /*189a0*/  EXIT ;  /* 0x000000000000794d */ /* 0x000fea0003800000 */
.L_x_2450:
[----:B------:R-:W-:Y:S04]  /*189b0*/  STG.E.U8 desc[UR58][R2.64], R0 ;  /* 0x0000000002007986 */ /* 0x000fe8000c10113a */
[----:B------:R-:W-:Y:S04]  /*189c0*/  STG.E.U8 desc[UR58][R4.64], R25 ;  /* 0x0000001904007986 */ /* 0x000fe8000c10113a */
[----:B------:R-:W-:Y:S04]  /*189d0*/  STG.E.U8 desc[UR58][R6.64], R24 ;  /* 0x0000001806007986 */ /* 0x000fe8000c10113a */
[----:B------:R-:W-:Y:S01]  /*189e0*/  STG.E.U8 desc[UR58][R8.64], R18 ;  /* 0x0000001208007986 */ /* 0x000fe2000c10113a */
[----:B------:R-:W-:Y:S05]  /*189f0*/  EXIT ;  /* 0x000000000000794d */ /* 0x000fea0003800000 */
.L_x_2455:
        /* <DEDUP_REMOVED lines=16> */
.L_x_8260:


//--------------------- .text._ZN2at6native13reduce_kernelILi512ELi1ENS0_8ReduceOpIhNS0_7MeanOpsIhhhhEEjhLi4ELi4EEEEEvT1_ --------------------------
	.section	.text._ZN2at6native13reduce_kernelILi512ELi1ENS0_8ReduceOpIhNS0_7MeanOpsIhhhhEEjhLi4ELi4EEEEEvT1_,"ax",@progbits
	.align	128
        .global         _ZN2at6native13reduce_kernelILi512ELi1ENS0_8ReduceOpIhNS0_7MeanOpsIhhhhEEjhLi4ELi4EEEEEvT1_
        .type           _ZN2at6native13reduce_kernelILi512ELi1ENS0_8ReduceOpIhNS0_7MeanOpsIhhhhEEjhLi4ELi4EEEEEvT1_,@function
        .size           _ZN2at6native13reduce_kernelILi512ELi1ENS0_8ReduceOpIhNS0_7MeanOpsIhhhhEEjhLi4ELi4EEEEEvT1_,(.L_x_8261 - _ZN2at6native13reduce_kernelILi512ELi1ENS0_8ReduceOpIhNS0_7MeanOpsIhhhhEEjhLi4ELi4EEEEEvT1_)
        .other          _ZN2at6native13reduce_kernelILi512ELi1ENS0_8ReduceOpIhNS0_7MeanOpsIhhhhEEjhLi4ELi4EEEEEvT1_,@"STO_CUDA_ENTRY STV_DEFAULT"
_ZN2at6native13reduce_kernelILi512ELi1ENS0_8ReduceOpIhNS0_7MeanOpsIhhhhEEjhLi4ELi4EEEEEvT1_:
.text._ZN2at6native13reduce_kernelILi512ELi1ENS0_8ReduceOpIhNS0_7MeanOpsIhhhhEEjhLi4ELi4EEEEEvT1_:
        /* <DEDUP_REMOVED lines=286> */
.L_x_2456:
        /* <DEDUP_REMOVED lines=49> */
.L_x_2465:
[----:B------:R-:W-:Y:S05]  /*14f0*/  BSYNC B3 ;  /* 0x0000000000037941 */ /* 0x000fea0003800000 */
.L_x_2464:
        /* <DEDUP_REMOVED lines=10> */
.L_x_2463:
[----:B------:R-:W-:Y:S05]  /*15a0*/  BSYNC B2 ;  /* 0x0000000000027941 */ /* 0x000fea0003800000 */
.L_x_2462:
[----:B------:R-:W-:Y:S02]  /*15b0*/  IADD3 R7, P0, P1, R7, 0x4, R12 ;  /* 0x0000000407077810 */ /* 0x000fe4000791e00c */
[----:B------:R-:W-:Y:S02]  /*15c0*/  IADD3 R5, R13, -0x4, R10 ;  /* 0xfffffffc0d057810 */ /* 0x000fe40007ffe00a */
[----:B------:R-:W-:-:S09]  /*15d0*/  IADD3.X R8, R8, RZ, R17, P0, P1 ;  /* 0x000000ff08087210 */ /* 0x000fd200007e2411 */
.L_x_2461:
[----:B------:R-:W-:Y:S05]  /*15e0*/  BSYNC B1 ;  /* 0x0000000000017941 */ /* 0x000fea0003800000 */
.L_x_2460:
        /* <DEDUP_REMOVED lines=14> */
.L_x_2468:
        /* <DEDUP_REMOVED lines=15> */
.L_x_2467:
[----:B------:R-:W-:Y:S05]  /*17c0*/  BSYNC B1 ;  /* 0x0000000000017941 */ /* 0x000fea0003800000 */
.L_x_2466:
        /* <DEDUP_REMOVED lines=8> */
.L_x_2470:
[----:B------:R-:W-:Y:S05]  /*1850*/  BSYNC B1 ;  /* 0x0000000000017941 */ /* 0x000fea0003800000 */
.L_x_2469:
        /* <DEDUP_REMOVED lines=12> */
.L_x_2472:
[----:B------:R-:W-:Y:S05]  /*1920*/  BSYNC B1 ;  /* 0x0000000000017941 */ /* 0x000fea0003800000 */
.L_x_2471:
[----:B------:R-:W-:-:S04]  /*1930*/  IADD3 R7, R7, R10, R4 ;  /* 0x0000000a07077210 */ /* 0x000fc80007ffe004 */
[----:B------:R-:W-:Y:S01]  /*1940*/  IADD3 R7, R7, R6, RZ ;  /* 0x0000000607077210 */ /* 0x000fe20007ffe0ff */
[----:B------:R-:W-:Y:S06]  /*1950*/  BRA `(.L_x_2458) ;  /* 0x0000009400c07947 */ /* 0x000fec0003800000 */
.L_x_2459:
        /* <DEDUP_REMOVED lines=24> */
.L_x_2482:
        /* <DEDUP_REMOVED lines=295> */
.L_x_2478:
        /* <DEDUP_REMOVED lines=251> */
.L_x_2479:
        /* <DEDUP_REMOVED lines=251> */
.L_x_2480:
        /* <DEDUP_REMOVED lines=249> */
.L_x_2481:
        /* <DEDUP_REMOVED lines=14> */
.L_x_2477:
[----:B------:R-:W-:-:S07]  /*5d20*/  PRMT R18, R19, 0x7610, R18 ;  /* 0x0000761013127816 */ /* 0x000fce0000000012 */
.L_x_2476:
[----:B------:R-:W-:Y:S05]  /*5d30*/  BSYNC B1 ;  /* 0x0000000000017941 */ /* 0x000fea0003800000 */
.L_x_2475:
        /* <DEDUP_REMOVED lines=280> */
.L_x_2485:
        /* <DEDUP_REMOVED lines=281> */
.L_x_2486:
        /* <DEDUP_REMOVED lines=280> */
.L_x_2487:
        /* <DEDUP_REMOVED lines=280> */
.L_x_2488:
[----:B------:R-:W-:-:S04]  /*a350*/  IADD3 R16, P1, P2, R24, R16, R7 ;  /* 0x0000001018107210 */ /* 0x000fc80007a3e007 */
[----:B------:R-:W-:-:S05]  /*a360*/  IADD3.X R17, RZ, R17, R8, P1, P2 ;  /* 0x00000011ff117210 */ /* 0x000fca0000fe4408 */
[----:B------:R1:W5:Y:S04]  /*a370*/  LDG.E.U8 R18, desc[UR36][R16.64] ;  /* 0x0000002410127981 */ /* 0x000368000c1e1100 */
.L_x_2484:
[----:B------:R-:W-:Y:S05]  /*a380*/  BSYNC B1 ;  /* 0x0000000000017941 */ /* 0x000fea0003800000 */
.L_x_2483:
        /* <DEDUP_REMOVED lines=16> */
.L_x_2490:
[----:B------:R-:W-:Y:S05]  /*a490*/  BSYNC B1 ;  /* 0x0000000000017941 */ /* 0x000fea0003800000 */
.L_x_2489:
[----:B------:R-:W-:-:S05]  /*a4a0*/  IADD3 R3, R2, R3, R0 ;  /* 0x0000000302037210 */ /* 0x000fca0007ffe000 */
[----:B------:R-:W-:-:S05]  /*a4b0*/  IMAD.IADD R3, R3, 0x1, R4 ;  /* 0x0000000103037824 */ /* 0x000fca00078e0204 */
[----:B------:R-:W-:Y:S01]  /*a4c0*/  PRMT R7, R3, 0x7610, R7 ;  /* 0x0000761003077816 */ /* 0x000fe20000000007 */
[----:B------:R-:W-:Y:S06]  /*a4d0*/  BRA `(.L_x_2458) ;  /* 0x0000000800e07947 */ /* 0x000fec0003800000 */
.L_x_2474:
        /* <DEDUP_REMOVED lines=10> */
.L_x_2494:
        /* <DEDUP_REMOVED lines=29> */
.L_x_2493:
[----:B------:R-:W-:Y:S02]  /*a750*/  PRMT R19, R17, 0x7610, R19 ;  /* 0x0000761011137816 */ /* 0x000fe40000000013 */
[----:B------:R-:W-:Y:S02]  /*a760*/  PRMT R16, R2, 0x7610, R16 ;  /* 0x0000761002107816 */ /* 0x000fe40000000010 */
[----:B------:R-:W-:Y:S02]  /*a770*/  PRMT R18, R12, 0x7610, R18 ;  /* 0x000076100c127816 */ /* 0x000fe40000000012 */
[----:B------:R-:W-:-:S07]  /*a780*/  PRMT R17, R23, 0x7610, R17 ;  /* 0x0000761017117816 */ /* 0x000fce0000000011 */
.L_x_2492:
[----:B------:R-:W-:Y:S05]  /*a790*/  BSYNC B1 ;  /* 0x0000000000017941 */ /* 0x000fea0003800000 */
.L_x_2491:
        /* <DEDUP_REMOVED lines=28> */
.L_x_2496:
[----:B------:R-:W-:Y:S05]  /*a960*/  BSYNC B1 ;  /* 0x0000000000017941 */ /* 0x000fea0003800000 */
.L_x_2495:
        /* <DEDUP_REMOVED lines=17> */
.L_x_2498:
[----:B------:R-:W-:Y:S05]  /*aa80*/  BSYNC B1 ;  /* 0x0000000000017941 */ /* 0x000fea0003800000 */
.L_x_2497:
[----:B------:R-:W-:-:S04]  /*aa90*/  IADD3 R11, R0, R11, R21 ;  /* 0x0000000b000b7210 */ /* 0x000fc80007ffe015 */
[----:B------:R-:W-:-:S04]  /*aaa0*/  IADD3 R11, R11, R4, RZ ;  /* 0x000000040b0b7210 */ /* 0x000fc80007ffe0ff */
[----:B------:R-:W-:Y:S01]  /*aab0*/  PRMT R7, R11, 0x7610, R7 ;  /* 0x000076100b077816 */ /* 0x000fe20000000007 */
[----:B------:R-:W-:Y:S06]  /*aac0*/  BRA `(.L_x_2458) ;  /* 0x0000000400647947 */ /* 0x000fec0003800000 */
.L_x_2473:
        /* <DEDUP_REMOVED lines=14> */
.L_x_2502:
        /* <DEDUP_REMOVED lines=25> */
.L_x_2501:
[----:B------:R-:W-:Y:S02]  /*ad40*/  PRMT R22, R2, 0x7610, R22 ;  /* 0x0000761002167816 */ /* 0x000fe40000000016 */
[----:B------:R-:W-:Y:S02]  /*ad50*/  PRMT R13, R5, 0x7610, R13 ;  /* 0x00007610050d7816 */ /* 0x000fe4000000000d */
[----:B------:R-:W-:-:S07]  /*ad60*/  PRMT R16, R17, 0x7610, R16 ;  /* 0x0000761011107816 */ /* 0x000fce0000000010 */
.L_x_2500:
[----:B------:R-:W-:Y:S05]  /*ad70*/  BSYNC B1 ;  /* 0x0000000000017941 */ /* 0x000fea0003800000 */
.L_x_2499:
        /* <DEDUP_REMOVED lines=24> */
.L_x_2504:
[----:B------:R-:W-:Y:S05]  /*af00*/  BSYNC B1 ;  /* 0x0000000000017941 */ /* 0x000fea0003800000 */
.L_x_2503:
        /* <DEDUP_REMOVED lines=17> */
.L_x_2506:
[----:B------:R-:W-:Y:S05]  /*b020*/  BSYNC B1 ;  /* 0x0000000000017941 */ /* 0x000fea0003800000 */
.L_x_2505:
[----:B------:R-:W-:-:S05]  /*b030*/  IADD3 R11, R11, R18, R19 ;  /* 0x000000120b0b7210 */ /* 0x000fca0007ffe013 */
[----:B------:R-:W-:-:S05]  /*b040*/  IMAD.IADD R11, R11, 0x1, R6 ;  /* 0x000000010b0b7824 */ /* 0x000fca00078e0206 */
[----:B------:R-:W-:-:S07]  /*b050*/  PRMT R7, R11, 0x7610, R7 ;  /* 0x000076100b077816 */ /* 0x000fce0000000007 */
.L_x_2458:
[----:B------:R-:W-:Y:S05]  /*b060*/  BSYNC B0 ;  /* 0x0000000000007941 */ /* 0x000fea0003800000 */
.L_x_2457:
        /* <DEDUP_REMOVED lines=15> */
.L_x_2508:
        /* <DEDUP_REMOVED lines=12> */
.L_x_2507:
        /* <DEDUP_REMOVED lines=19> */
.L_x_2511:
        /* <DEDUP_REMOVED lines=13> */
.L_x_2510:
[----:B------:R-:W-:Y:S01]  /*b420*/  BAR.SYNC.DEFER_BLOCKING 0x0 ;  /* 0x0000000000007b1d */ /* 0x000fe20000010000 */
[----:B------:R-:W-:-:S13]  /*b430*/  ISETP.GE.AND P0, PT, R0, 0x2, PT ;  /* 0x000000020000780c */ /* 0x000fda0003f06270 */
[----:B------:R-:W-:Y:S05]  /*b440*/  @!P0 BRA `(.L_x_2509) ;  /* 0x00000000001c8947 */ /* 0x000fea0003800000 */
[----:B0-----:R-:W-:-:S07]  /*b450*/  MOV R3, 0x1 ;  /* 0x0000000100037802 */ /* 0x001fce0000000f00 */
.L_x_2512:
[----:B---3--:R-:W-:-:S06]  /*b460*/  LOP3.LUT R2, R7, 0xff, RZ, 0xc0, !PT ;  /* 0x000000ff07027812 */ /* 0x008fcc00078ec0ff */
[----:B------:R0:W3:Y:S02]  /*b470*/  SHFL.DOWN PT, R2, R2, R3, 0x1f ;  /* 0x08001f0302027589 */ /* 0x0000e400000e0000 */
[----:B0-----:R-:W-:-:S05]  /*b480*/  IMAD.SHL.U32 R3, R3, 0x2, RZ ;  /* 0x0000000203037824 */ /* 0x001fca00078e00ff */
[----:B------:R-:W-:Y:S02]  /*b490*/  ISETP.GE.AND P0, PT, R3, R0, PT ;  /* 0x000000000300720c */ /* 0x000fe40003f06270 */
[----:B---3--:R-:W-:-:S11]  /*b4a0*/  IADD3 R7, R2, R7, RZ ;  /* 0x0000000702077210 */ /* 0x008fd60007ffe0ff */
[----:B------:R-:W-:Y:S05]  /*b4b0*/  @!P0 BRA `(.L_x_2512) ;  /* 0xfffffffc00e88947 */ /* 0x000fea000383ffff */
.L_x_2509:
        /* <DEDUP_REMOVED lines=277> */
.L_x_2513:
        /* <DEDUP_REMOVED lines=292> */
.L_x_2515:
        /* <DEDUP_REMOVED lines=15> */
.L_x_2517:
[----:B0-----:R-:W-:Y:S05]  /*d940*/  BSYNC B0 ;  /* 0x0000000000007941 */ /* 0x001fea0003800000 */
.L_x_2516:
        /* <DEDUP_REMOVED lines=15> */
.L_x_2519:
[----:B------:R-:W-:Y:S05]  /*da40*/  BSYNC B0 ;  /* 0x0000000000007941 */ /* 0x000fea0003800000 */
.L_x_2518:
        /* <DEDUP_REMOVED lines=35> */
.L_x_2521:
[----:B------:R-:W-:Y:S05]  /*dc80*/  BSYNC B0 ;  /* 0x0000000000007941 */ /* 0x000fea0003800000 */
.L_x_2520:
        /* <DEDUP_REMOVED lines=30> */
.L_x_2526:
        /* <DEDUP_REMOVED lines=9> */
.L_x_2525:
[----:B------:R-:W-:Y:S05]  /*df00*/  BRA `(.L_x_2524) ;  /* 0x0000000000487947 */ /* 0x000fea0003800000 */
.L_x_2523:
        /* <DEDUP_REMOVED lines=9> */
.L_x_2527:
        /* <DEDUP_REMOVED lines=9> */
.L_x_2524:
[----:B------:R-:W-:Y:S05]  /*e030*/  BSYNC B0 ;  /* 0x0000000000007941 */ /* 0x000fea0003800000 */
.L_x_2522:
        /* <DEDUP_REMOVED lines=12> */
.L_x_2529:
        /* <DEDUP_REMOVED lines=12> */
.L_x_2528:
        /* <DEDUP_REMOVED lines=11> */
.L_x_2532:
        /* <DEDUP_REMOVED lines=13> */
.L_x_2531:
[----:B------:R-:W-:Y:S01]  /*e340*/  BAR.SYNC.DEFER_BLOCKING 0x0 ;  /* 0x0000000000007b1d */ /* 0x000fe20000010000 */
[----:B------:R-:W-:-:S13]  /*e350*/  ISETP.GE.AND P0, PT, R7, 0x2, PT ;  /* 0x000000020700780c */ /* 0x000fda0003f06270 */
[----:B------:R-:W-:Y:S05]  /*e360*/  @!P0 BRA `(.L_x_2530) ;  /* 0x0000000000208947 */ /* 0x000fea0003800000 */
[----:B01-3--:R-:W-:-:S07]  /*e370*/  MOV R0, 0x1 ;  /* 0x0000000100007802 */ /* 0x00bfce0000000f00 */
.L_x_2533:
[----:B------:R-:W-:-:S05]  /*e380*/  LOP3.LUT R9, R5, 0xff, RZ, 0xc0, !PT ;  /* 0x000000ff05097812 */ /* 0x000fca00078ec0ff */
[----:B------:R0:W1:Y:S02]  /*e390*/  SHFL.DOWN PT, R4, R9, R0, 0x1f ;  /* 0x08001f0009047589 */ /* 0x00006400000e0000 */
[----:B0-----:R-:W-:-:S05]  /*e3a0*/  IMAD.SHL.U32 R0, R0, 0x2, RZ ;  /* 0x0000000200007824 */ /* 0x001fca00078e00ff */
[----:B------:R-:W-:Y:S02]  /*e3b0*/  ISETP.GE.AND P0, PT, R0, R7, PT ;  /* 0x000000070000720c */ /* 0x000fe40003f06270 */
[----:B-1----:R-:W-:-:S04]  /*e3c0*/  IADD3 R4, R4, R5, RZ ;  /* 0x0000000504047210 */ /* 0x002fc80007ffe0ff */
[----:B------:R-:W-:-:S07]  /*e3d0*/  PRMT R5, R4, 0x7610, R5 ;  /* 0x0000761004057816 */ /* 0x000fce0000000005 */
[----:B------:R-:W-:Y:S05]  /*e3e0*/  @!P0 BRA `(.L_x_2533) ;  /* 0xfffffffc00e48947 */ /* 0x000fea000383ffff */
.L_x_2530:
        /* <DEDUP_REMOVED lines=12> */
.L_x_2535:
        /* <DEDUP_REMOVED lines=24> */
.L_x_2537:
[----:B------:R-:W-:Y:S02]  /*e630*/  ULDC.64 UR4, c[0x0][0x5e8] ;  /* 0x00017a0000047ab9 */ /* 0x000fe40000000a00 */
[----:B------:R-:W-:-:S05]  /*e640*/  IADD3 R16, P0, R16, UR4, RZ ;  /* 0x0000000410107c10 */ /* 0x000fca000ff1e0ff */
[----:B------:R-:W-:-:S05]  /*e650*/  IMAD.X R17, RZ, RZ, UR5, P0 ;  /* 0x00000005ff117e24 */ /* 0x000fca00080e06ff */
[----:B------:R-:W-:Y:S01]  /*e660*/  STG.E.U8 desc[UR36][R16.64], R19 ;  /* 0x0000001310007986 */ /* 0x000fe2000c101124 */
[----:B------:R-:W-:Y:S05]  /*e670*/  EXIT ;  /* 0x000000000000794d */ /* 0x000fea0003800000 */
.L_x_2536:
[----:B------:R-:W-:Y:S01]  /*e680*/  STG.E.U8 desc[UR36][R2.64], R5 ;  /* 0x0000000502007986 */ /* 0x000fe2000c101124 */
[----:B------:R-:W-:Y:S05]  /*e690*/  EXIT ;  /* 0x000000000000794d */ /* 0x000fea0003800000 */
.L_x_2534:
        /* <DEDUP_REMOVED lines=10> */
.L_x_2538:
        /* <DEDUP_REMOVED lines=24> */
.L_x_2540:
[----:B------:R-:W-:Y:S02]  /*e8c0*/  ULDC.64 UR4, c[0x0][0x5e8] ;  /* 0x00017a0000047ab9 */ /* 0x000fe40000000a00 */
[----:B------:R-:W-:-:S05]  /*e8d0*/  IADD3 R16, P0, R16, UR4, RZ ;  /* 0x0000000410107c10 */ /* 0x000fca000ff1e0ff */
[----:B------:R-:W-:-:S05]  /*e8e0*/  IMAD.X R17, RZ, RZ, UR5, P0 ;  /* 0x00000005ff117e24 */ /* 0x000fca00080e06ff */
[----:B------:R-:W-:Y:S01]  /*e8f0*/  STG.E.U8 desc[UR36][R16.64], R19 ;  /* 0x0000001310007986 */ /* 0x000fe2000c101124 */
[----:B------:R-:W-:Y:S05]  /*e900*/  EXIT ;  /* 0x000000000000794d */ /* 0x000fea0003800000 */
.L_x_2539:
[----:B------:R-:W-:Y:S01]  /*e910*/  STG.E.U8 desc[UR36][R2.64], R5 ;  /* 0x0000000502007986 */ /* 0x000fe2000c101124 */
[----:B------:R-:W-:Y:S05]  /*e920*/  EXIT ;  /* 0x000000000000794d */ /* 0x000fea0003800000 */
.L_x_2514:
        /* <DEDUP_REMOVED lines=22> */
.L_x_2542:
        /* <DEDUP_REMOVED lines=24> */
.L_x_2544:
[----:B------:R-:W-:Y:S02]  /*ec10*/  ULDC.64 UR4, c[0x0][0x5e8] ;  /* 0x00017a0000047ab9 */ /* 0x000fe40000000a00 */
[----:B------:R-:W-:-:S04]  /*ec20*/  IADD3 R16, P0, R16, UR4, RZ ;  /* 0x0000000410107c10 */ /* 0x000fc8000ff1e0ff */
[----:B------:R-:W-:-:S05]  /*ec30*/  IADD3.X R17, RZ, UR5, RZ, P0, !PT ;  /* 0x00000005ff117c10 */ /* 0x000fca00087fe4ff */
[----:B------:R-:W-:Y:S01]  /*ec40*/  STG.E.U8 desc[UR36][R16.64], R19 ;  /* 0x0000001310007986 */ /* 0x000fe2000c101124 */
[----:B------:R-:W-:Y:S05]  /*ec50*/  EXIT ;  /* 0x000000000000794d */ /* 0x000fea0003800000 */
.L_x_2543:
[----:B------:R-:W-:Y:S01]  /*ec60*/  STG.E.U8 desc[UR36][R2.64], R7 ;  /* 0x0000000702007986 */ /* 0x000fe2000c101124 */
[----:B------:R-:W-:Y:S05]  /*ec70*/  EXIT ;  /* 0x000000000000794d */ /* 0x000fea0003800000 */
.L_x_2541:
        /* <DEDUP_REMOVED lines=10> */
.L_x_2545:
        /* <DEDUP_REMOVED lines=24> */
.L_x_2547:
[----:B------:R-:W-:Y:S02]  /*eea0*/  ULDC.64 UR4, c[0x0][0x5e8] ;  /* 0x00017a0000047ab9 */ /* 0x000fe40000000a00 */
[----:B------:R-:W-:-:S04]  /*eeb0*/  IADD3 R16, P0, R16, UR4, RZ ;  /* 0x0000000410107c10 */ /* 0x000fc8000ff1e0ff */
[----:B------:R-:W-:-:S05]  /*eec0*/  IADD3.X R17, RZ, UR5, RZ, P0, !PT ;  /* 0x00000005ff117c10 */ /* 0x000fca00087fe4ff */
[----:B------:R-:W-:Y:S01]  /*eed0*/  STG.E.U8 desc[UR36][R16.64], R19 ;  /* 0x0000001310007986 */ /* 0x000fe2000c101124 */
[----:B------:R-:W-:Y:S05]  /*eee0*/  EXIT ;  /* 0x000000000000794d */ /* 0x000fea0003800000 */
.L_x_2546:
[----:B------:R-:W-:Y:S01]  /*eef0*/  STG.E.U8 desc[UR36][R2.64], R7 ;  /* 0x0000000702007986 */ /* 0x000fe2000c101124 */
[----:B------:R-:W-:Y:S05]  /*ef00*/  EXIT ;  /* 0x000000000000794d */ /* 0x000fea0003800000 */
.L_x_2548:
        /* <DEDUP_REMOVED lines=15> */
.L_x_8261:


//--------------------- .text._ZN2at6native13reduce_kernelILi256ELi2ENS0_8ReduceOpIhNS0_7MeanOpsIhhhhEEjhLi4ELi4EEEEEvT1_ --------------------------
	.section	.text._ZN2at6native13reduce_kernelILi256ELi2ENS0_8ReduceOpIhNS0_7MeanOpsIhhhhEEjhLi4ELi4EEEEEvT1_,"ax",@progbits
	.align	128
        .global         _ZN2at6native13reduce_kernelILi256ELi2ENS0_8ReduceOpIhNS0_7MeanOpsIhhhhEEjhLi4ELi4EEEEEvT1_
        .type           _ZN2at6native13reduce_kernelILi256ELi2ENS0_8ReduceOpIhNS0_7MeanOpsIhhhhEEjhLi4ELi4EEEEEvT1_,@function
        .size           _ZN2at6native13reduce_kernelILi256ELi2ENS0_8ReduceOpIhNS0_7MeanOpsIhhhhEEjhLi4ELi4EEEEEvT1_,(.L_x_8262 - _ZN2at6native13reduce_kernelILi256ELi2ENS0_8ReduceOpIhNS0_7MeanOpsIhhhhEEjhLi4ELi4EEEEEvT1_)
        .other          _ZN2at6native13reduce_kernelILi256ELi2ENS0_8ReduceOpIhNS0_7MeanOpsIhhhhEEjhLi4ELi4EEEEEvT1_,@"STO_CUDA_ENTRY STV_DEFAULT"
_ZN2at6native13reduce_kernelILi256ELi2ENS0_8ReduceOpIhNS0_7MeanOpsIhhhhEEjhLi4ELi4EEEEEvT1_:
.text._ZN2at6native13reduce_kernelILi256ELi2ENS0_8ReduceOpIhNS0_7MeanOpsIhhhhEEjhLi4ELi4EEEEEvT1_:
        /* <DEDUP_REMOVED lines=287> */
.L_x_2549:
        /* <DEDUP_REMOVED lines=43> */
.L_x_2553:
        /* <DEDUP_REMOVED lines=27> */
.L_x_2559:
[----:B------:R-:W-:Y:S05]  /*1650*/  BSYNC B2 ;  /* 0x0000000000027941 */ /* 0x000fea0003800000 */
.L_x_2558:
        /* <DEDUP_REMOVED lines=10> */
.L_x_2557:
[----:B------:R-:W-:Y:S05]  /*1700*/  BSYNC B1 ;  /* 0x0000000000017941 */ /* 0x000fea0003800000 */
.L_x_2556:
[----:B------:R-:W0:Y:S01]  /*1710*/  LDC R4, c[0x0][0x218] ;  /* 0x00008600ff047b82 */ /* 0x000e220000000800 */
[----:B------:R-:W-:Y:S01]  /*1720*/  IADD3 R18, P0, P1, R25, R8, R18 ;  /* 0x0000000819127210 */ /* 0x000fe2000791e012 */
[----:B------:R-:W-:-:S03]  /*1730*/  ULDC UR4, c[0x0][0x5e4] ;  /* 0x0001790000047ab9 */ /* 0x000fc60000000800 */
[----:B------:R-:W-:Y:S02]  /*1740*/  IADD3 R18, P2, R18, 0x4, RZ ;  /* 0x0000000412127810 */ /* 0x000fe40007f5e0ff */
[----:B------:R-:W-:-:S05]  /*1750*/  IADD3.X R19, RZ, UR4, R19, P0, P1 ;  /* 0x00000004ff137c10 */ /* 0x000fca00087e2413 */
[----:B------:R-:W-:Y:S01]  /*1760*/  IMAD.X R19, RZ, RZ, R19, P2 ;  /* 0x000000ffff137224 */ /* 0x000fe200010e0613 */
[----:B0-----:R-:W-:-:S07]  /*1770*/  IADD3 R3, R7, -0x4, R4 ;  /* 0xfffffffc07037810 */ /* 0x001fce0007ffe004 */
.L_x_2555:
[----:B------:R-:W-:Y:S05]  /*1780*/  BSYNC B0 ;  /* 0x0000000000007941 */ /* 0x000fea0003800000 */
.L_x_2554:
        /* <DEDUP_REMOVED lines=15> */
.L_x_2562:
        /* <DEDUP_REMOVED lines=15> */
.L_x_2561:
[----:B------:R-:W-:Y:S05]  /*1970*/  BSYNC B0 ;  /* 0x0000000000007941 */ /* 0x000fea0003800000 */
.L_x_2560:
        /* <DEDUP_REMOVED lines=8> */
.L_x_2564:
[----:B------:R-:W-:Y:S05]  /*1a00*/  BSYNC B0 ;  /* 0x0000000000007941 */ /* 0x000fea0003800000 */
.L_x_2563:
        /* <DEDUP_REMOVED lines=12> */
.L_x_2566:
[----:B------:R-:W-:Y:S05]  /*1ad0*/  BSYNC B0 ;  /* 0x0000000000007941 */ /* 0x000fea0003800000 */
.L_x_2565:
[----:B------:R-:W-:Y:S02]  /*1ae0*/  IADD3 R7, R7, R6, R0 ;  /* 0x0000000607077210 */ /* 0x000fe40007ffe000 */
[----:B------:R-:W-:-:S03]  /*1af0*/  PRMT R19, RZ, 0x7610, R19 ;  /* 0x00007610ff137816 */ /* 0x000fc60000000013 */
[----:B------:R-:W-:-:S05]  /*1b00*/  IMAD.IADD R7, R7, 0x1, R4 ;  /* 0x0000000107077824 */ /* 0x000fca00078e0204 */
[----:B------:R-:W-:Y:S01]  /*1b10*/  PRMT R8, R7, 0x7610, R8 ;  /* 0x0000761007087816 */ /* 0x000fe20000000008 */
[----:B------:R-:W-:Y:S06]  /*1b20*/  BRA `(.L_x_2551) ;  /* 0x0000009c005c7947 */ /* 0x000fec0003800000 */
.L_x_2552:
        /* <DEDUP_REMOVED lines=32> */
.L_x_2575:
        /* <DEDUP_REMOVED lines=284> */
.L_x_2571:
        /* <DEDUP_REMOVED lines=242> */
.L_x_2572:
        /* <DEDUP_REMOVED lines=253> */
.L_x_2573:
        /* <DEDUP_REMOVED lines=250> */
.L_x_2574:
        /* <DEDUP_REMOVED lines=21> */
.L_x_2570:
[----:B------:R-:W-:Y:S05]  /*5ed0*/  BSYNC B0 ;  /* 0x0000000000007941 */ /* 0x000fea0003800000 */
.L_x_2569:
        /* <DEDUP_REMOVED lines=280> */
.L_x_2578:
        /* <DEDUP_REMOVED lines=283> */
.L_x_2579:
        /* <DEDUP_REMOVED lines=283> */
.L_x_2580:
        /* <DEDUP_REMOVED lines=283> */
.L_x_2581:
[----:B------:R-:W-:-:S04]  /*a570*/  LOP3.LUT R29, R29, 0xfffffffe, RZ, 0xc0, !PT ;  /* 0xfffffffe1d1d7812 */ /* 0x000fc800078ec0ff */
[----:B------:R-:W-:-:S05]  /*a580*/  IADD3 R18, P1, R29, R18, RZ ;  /* 0x000000121d127210 */ /* 0x000fca0007f3e0ff */
[----:B------:R-:W-:-:S05]  /*a590*/  IMAD.X R19, RZ, RZ, R19, P1 ;  /* 0x000000ffff137224 */ /* 0x000fca00008e0613 */
[----:B------:R-:W2:Y:S02]  /*a5a0*/  LDG.E.U16 R18, desc[UR58][R18.64] ;  /* 0x0000003a12127981 */ /* 0x000ea4000c1e1500 */
[C---:B--2---:R-:W-:Y:S02]  /*a5b0*/  PRMT R29, R18.reuse, 0x7770, RZ ;  /* 0x00007770121d7816 */ /* 0x044fe400000000ff */
[----:B------:R-:W-:-:S07]  /*a5c0*/  PRMT R30, R18, 0x7771, RZ ;  /* 0x00007771121e7816 */ /* 0x000fce00000000ff */
.L_x_2577:
[----:B------:R-:W-:Y:S05]  /*a5d0*/  BSYNC B0 ;  /* 0x0000000000007941 */ /* 0x000fea0003800000 */
.L_x_2576:
        /* <DEDUP_REMOVED lines=20> */
.L_x_2583:
[----:B------:R-:W-:Y:S05]  /*a720*/  BSYNC B0 ;  /* 0x0000000000007941 */ /* 0x000fea0003800000 */
.L_x_2582:
[----:B------:R-:W-:Y:S02]  /*a730*/  IADD3 R8, R5, R8, R9 ;  /* 0x0000000805087210 */ /* 0x000fe40007ffe009 */
[----:B------:R-:W-:-:S03]  /*a740*/  IADD3 R7, R6, R7, R10 ;  /* 0x0000000706077210 */ /* 0x000fc60007ffe00a */
[----:B------:R-:W-:Y:S01]  /*a750*/  IMAD.IADD R8, R8, 0x1, R3 ;  /* 0x0000000108087824 */ /* 0x000fe200078e0203 */
[----:B------:R-:W-:-:S04]  /*a760*/  IADD3 R7, R7, R4, RZ ;  /* 0x0000000407077210 */ /* 0x000fc80007ffe0ff */
[----:B------:R-:W-:Y:S02]  /*a770*/  PRMT R19, R8, 0x7610, R19 ;  /* 0x0000761008137816 */ /* 0x000fe40000000013 */
[----:B------:R-:W-:Y:S01]  /*a780*/  PRMT R8, R7, 0x7610, R8 ;  /* 0x0000761007087816 */ /* 0x000fe20000000008 */
[----:B------:R-:W-:Y:S06]  /*a790*/  BRA `(.L_x_2551) ;  /* 0x0000001000407947 */ /* 0x000fec0003800000 */
.L_x_2568:
        /* <DEDUP_REMOVED lines=18> */
.L_x_2587:
        /* <DEDUP_REMOVED lines=44> */
.L_x_2586:
[----:B------:R-:W-:Y:S02]  /*ab80*/  PRMT R6, R24, 0x7610, R6 ;  /* 0x0000761018067816 */ /* 0x000fe40000000006 */
[----:B------:R-:W-:Y:S02]  /*ab90*/  PRMT R7, R21, 0x7610, R7 ;  /* 0x0000761015077816 */ /* 0x000fe40000000007 */
[----:B------:R-:W-:Y:S02]  /*aba0*/  PRMT R21, R5, 0x7610, R21 ;  /* 0x0000761005157816 */ /* 0x000fe40000000015 */
[----:B------:R-:W-:-:S07]  /*abb0*/  PRMT R24, R4, 0x7610, R24 ;  /* 0x0000761004187816 */ /* 0x000fce0000000018 */
.L_x_2585:
[----:B------:R-:W-:Y:S05]  /*abc0*/  BSYNC B0 ;  /* 0x0000000000007941 */ /* 0x000fea0003800000 */
.L_x_2584:
        /* <DEDUP_REMOVED lines=41> */
.L_x_2589:
[----:B------:R-:W-:Y:S05]  /*ae60*/  BSYNC B0 ;  /* 0x0000000000007941 */ /* 0x000fea0003800000 */
.L_x_2588:
        /* <DEDUP_REMOVED lines=22> */
.L_x_2591:
[----:B------:R-:W-:Y:S05]  /*afd0*/  BSYNC B0 ;  /* 0x0000000000007941 */ /* 0x000fea0003800000 */
.L_x_2590:
[----:B------:R-:W-:Y:S02]  /*afe0*/  IADD3 R8, R11, R13, R8 ;  /* 0x0000000d0b087210 */ /* 0x000fe40007ffe008 */
[----:B------:R-:W-:-:S03]  /*aff0*/  IADD3 R9, R12, R14, R9 ;  /* 0x0000000e0c097210 */ /* 0x000fc60007ffe009 */
[----:B------:R-:W-:Y:S01]  /*b000*/  IMAD.IADD R8, R8, 0x1, R3 ;  /* 0x0000000108087824 */ /* 0x000fe200078e0203 */
[----:B------:R-:W-:-:S04]  /*b010*/  IADD3 R9, R9, R10, RZ ;  /* 0x0000000a09097210 */ /* 0x000fc80007ffe0ff */
[----:B------:R-:W-:Y:S02]  /*b020*/  PRMT R19, R8, 0x7610, R19 ;  /* 0x0000761008137816 */ /* 0x000fe40000000013 */
[----:B------:R-:W-:Y:S01]  /*b030*/  PRMT R8, R9, 0x7610, R8 ;  /* 0x0000761009087816 */ /* 0x000fe20000000008 */
[----:B------:R-:W-:Y:S06]  /*b040*/  BRA `(.L_x_2551) ;  /* 0x0000000800147947 */ /* 0x000fec0003800000 */
.L_x_2567:
        /* <DEDUP_REMOVED lines=22> */
.L_x_2595:
        /* <DEDUP_REMOVED lines=40> */
.L_x_2594:
[----:B------:R-:W-:Y:S02]  /*b430*/  PRMT R15, R27, 0x7610, R15 ;  /* 0x000076101b0f7816 */ /* 0x000fe4000000000f */
[----:B------:R-:W-:Y:S02]  /*b440*/  PRMT R27, R25, 0x7610, R27 ;  /* 0x00007610191b7816 */ /* 0x000fe4000000001b */
[----:B------:R-:W-:Y:S02]  /*b450*/  PRMT R20, R4, 0x7610, R20 ;  /* 0x0000761004147816 */ /* 0x000fe40000000014 */
[----:B------:R-:W-:Y:S02]  /*b460*/  PRMT R21, R5, 0x7610, R21 ;  /* 0x0000761005157816 */ /* 0x000fe40000000015 */
[----:B------:R-:W-:-:S07]  /*b470*/  PRMT R25, R29, 0x7610, R25 ;  /* 0x000076101d197816 */ /* 0x000fce0000000019 */
.L_x_2593:
[----:B------:R-:W-:Y:S05]  /*b480*/  BSYNC B0 ;  /* 0x0000000000007941 */ /* 0x000fea0003800000 */
.L_x_2592:
        /* <DEDUP_REMOVED lines=37> */
.L_x_2597:
[----:B------:R-:W-:Y:S05]  /*b6e0*/  BSYNC B0 ;  /* 0x0000000000007941 */ /* 0x000fea0003800000 */
.L_x_2596:
        /* <DEDUP_REMOVED lines=20> */
.L_x_2599:
[----:B------:R-:W-:Y:S05]  /*b830*/  BSYNC B0 ;  /* 0x0000000000007941 */ /* 0x000fea0003800000 */
.L_x_2598:
[----:B------:R-:W-:Y:S02]  /*b840*/  IADD3 R0, R11, R0, R7 ;  /* 0x000000000b007210 */ /* 0x000fe40007ffe007 */
[----:B------:R-:W-:-:S03]  /*b850*/  IADD3 R3, R12, R3, R6 ;  /* 0x000000030c037210 */ /* 0x000fc60007ffe006 */
[----:B------:R-:W-:Y:S01]  /*b860*/  IMAD.IADD R0, R0, 0x1, R9 ;  /* 0x0000000100007824 */ /* 0x000fe200078e0209 */
[----:B------:R-:W-:-:S04]  /*b870*/  IADD3 R3, R3, R10, RZ ;  /* 0x0000000a03037210 */ /* 0x000fc80007ffe0ff */
[----:B------:R-:W-:Y:S02]  /*b880*/  PRMT R19, R0, 0x7610, R19 ;  /* 0x0000761000137816 */ /* 0x000fe40000000013 */
[----:B------:R-:W-:-:S07]  /*b890*/  PRMT R8, R3, 0x7610, R8 ;  /* 0x0000761003087816 */ /* 0x000fce0000000008 */
.L_x_2551:
[----:B------:R-:W-:Y:S05]  /*b8a0*/  BSYNC B6 ;  /* 0x0000000000067941 */ /* 0x000fea0003800000 */
.L_x_2550:
        /* <DEDUP_REMOVED lines=16> */
.L_x_2603:
        /* <DEDUP_REMOVED lines=20> */
.L_x_2602:
[----:B------:R-:W-:Y:S05]  /*baf0*/  BSYNC B0 ;  /* 0x0000000000007941 */ /* 0x000fea0003800000 */
.L_x_2601:
[----:B------:R-:W-:Y:S01]  /*bb00*/  IMAD.MOV.U32 R4, RZ, RZ, R7 ;  /* 0x000000ffff047224 */ /* 0x000fe200078e0007 */
[----:B------:R-:W-:Y:S06]  /*bb10*/  @P1 BRA `(.L_x_2603) ;  /* 0xfffffffc00a41947 */ /* 0x000fec000383ffff */
.L_x_2600:
        /* <DEDUP_REMOVED lines=20> */
.L_x_2606:
        /* <DEDUP_REMOVED lines=19> */
.L_x_2605:
[----:B------:R-:W-:Y:S01]  /*bd90*/  ISETP.GE.AND P0, PT, R0, 0x2, PT ;  /* 0x000000020000780c */ /* 0x000fe20003f06270 */
[----:B------:R-:W-:Y:S05]  /*bda0*/  WARPSYNC.ALL ;  /* 0x0000000000007948 */ /* 0x000fea0003800000 */
[----:B------:R-:W-:Y:S07]  /*bdb0*/  BAR.SYNC.DEFER_BLOCKING 0x0 ;  /* 0x0000000000007b1d */ /* 0x000fee0000010000 */
[----:B------:R-:W-:Y:S05]  /*bdc0*/  @!P0 BRA `(.L_x_2604) ;  /* 0x00000000002c8947 */ /* 0x000fea0003800000 */
[----:B-1----:R-:W-:-:S07]  /*bdd0*/  IMAD.MOV.U32 R3, RZ, RZ, 0x1 ;  /* 0x00000001ff037424 */ /* 0x002fce00078e00ff */
.L_x_2607:
[----:B------:R-:W-:Y:S02]  /*bde0*/  LOP3.LUT R4, R8, 0xff, RZ, 0xc0, !PT ;  /* 0x000000ff08047812 */ /* 0x000fe400078ec0ff */
[----:B------:R-:W-:-:S03]  /*bdf0*/  LOP3.LUT R6, R19, 0xff, RZ, 0xc0, !PT ;  /* 0x000000ff13067812 */ /* 0x000fc600078ec0ff */
        /* <DEDUP_REMOVED lines=8> */
.L_x_2604:
        /* <DEDUP_REMOVED lines=278> */
.L_x_2608:
        /* <DEDUP_REMOVED lines=275> */
.L_x_2609:
        /* <DEDUP_REMOVED lines=293> */
.L_x_2611:
        /* <DEDUP_REMOVED lines=275> */
.L_x_2612:
        /* <DEDUP_REMOVED lines=14> */
.L_x_2614:
[----:B------:R-:W-:Y:S05]  /*10570*/  BSYNC B0 ;  /* 0x0000000000007941 */ /* 0x000fea0003800000 */
.L_x_2613:
        /* <DEDUP_REMOVED lines=15> */
.L_x_2616:
[----:B------:R-:W-:Y:S05]  /*10670*/  BSYNC B0 ;  /* 0x0000000000007941 */ /* 0x000fea0003800000 */
.L_x_2615:
        /* <DEDUP_REMOVED lines=35> */
.L_x_2618:
[----:B------:R-:W-:Y:S05]  /*108b0*/  BSYNC B0 ;  /* 0x0000000000007941 */ /* 0x000fea0003800000 */
.L_x_2617:
        /* <DEDUP_REMOVED lines=34> */
.L_x_2623:
        /* <DEDUP_REMOVED lines=11> */
.L_x_2622:
[----:B------:R-:W-:Y:S05]  /*10b90*/  BRA `(.L_x_2621) ;  /* 0x0000000000587947 */ /* 0x000fea0003800000 */
.L_x_2620:
        /* <DEDUP_REMOVED lines=11> */
.L_x_2624:
        /* <DEDUP_REMOVED lines=11> */
.L_x_2621:
[----:B------:R-:W-:Y:S05]  /*10d00*/  BSYNC B0 ;  /* 0x0000000000007941 */ /* 0x000fea0003800000 */
.L_x_2619:
        /* <DEDUP_REMOVED lines=12> */
.L_x_2628:
        /* <DEDUP_REMOVED lines=17> */
.L_x_2627:
[----:B------:R-:W-:Y:S05]  /*10ee0*/  BSYNC B0 ;  /* 0x0000000000007941 */ /* 0x000fea0003800000 */
.L_x_2626:
[----:B------:R-:W-:Y:S01]  /*10ef0*/  IMAD.MOV.U32 R6, RZ, RZ, R10 ;  /* 0x000000ffff067224 */ /* 0x000fe200078e000a */
[----:B------:R-:W-:Y:S06]  /*10f00*/  @P2 BRA `(.L_x_2628) ;  /* 0xfffffffc00b02947 */ /* 0x000fec000383ffff */
.L_x_2625:
        /* <DEDUP_REMOVED lines=13> */
.L_x_2631:
        /* <DEDUP_REMOVED lines=18> */
.L_x_2630:
[----:B------:R-:W-:Y:S01]  /*11100*/  BAR.SYNC.DEFER_BLOCKING 0x0 ;  /* 0x0000000000007b1d */ /* 0x000fe20000010000 */
[----:B------:R-:W-:-:S13]  /*11110*/  ISETP.GE.AND P0, PT, R6, 0x2, PT ;  /* 0x000000020600780c */ /* 0x000fda0003f06270 */
[----:B------:R-:W-:Y:S05]  /*11120*/  @!P0 BRA `(.L_x_2629) ;  /* 0x00000000002c8947 */ /* 0x000fea0003800000 */
[----:B------:R-:W-:-:S07]  /*11130*/  IMAD.MOV.U32 R7, RZ, RZ, 0x1 ;  /* 0x00000001ff077424 */ /* 0x000fce00078e00ff */
.L_x_2632:
[----:B------:R-:W-:Y:S02]  /*11140*/  LOP3.LUT R2, R18, 0xff, RZ, 0xc0, !PT ;  /* 0x000000ff12027812 */ /* 0x000fe400078ec0ff */
[----:B-12---:R-:W-:-:S03]  /*11150*/  LOP3.LUT R0, R3, 0xff, RZ, 0xc0, !PT ;  /* 0x000000ff03007812 */ /* 0x006fc600078ec0ff */
        /* <DEDUP_REMOVED lines=8> */
.L_x_2629:
        /* <DEDUP_REMOVED lines=15> */
.L_x_2634:
        /* <DEDUP_REMOVED lines=25> */
.L_x_2636:
        /* <DEDUP_REMOVED lines=25> */
.L_x_2637:
[----:B------:R-:W-:Y:S02]  /*115f0*/  ULDC.64 UR4, c[0x0][0x5e8] ;  /* 0x00017a0000047ab9 */ /* 0x000fe40000000a00 */
[----:B------:R-:W-:-:S04]  /*11600*/  IADD3 R16, P0, R16, UR4, RZ ;  /* 0x0000000410107c10 */ /* 0x000fc8000ff1e0ff */
[----:B------:R-:W-:-:S05]  /*11610*/  IADD3.X R17, RZ, UR5, RZ, P0, !PT ;  /* 0x00000005ff117c10 */ /* 0x000fca00087fe4ff */
[----:B------:R-:W-:Y:S01]  /*11620*/  STG.E.U8 desc[UR58][R16.64], R19 ;  /* 0x0000001310007986 */ /* 0x000fe2000c10113a */
[----:B------:R-:W-:Y:S05]  /*11630*/  EXIT ;  /* 0x000000000000794d */ /* 0x000fea0003800000 */
.L_x_2635:
[----:B------:R-:W-:Y:S04]  /*11640*/  STG.E.U8 desc[UR58][R4.64], R3 ;  /* 0x0000000304007986 */ /* 0x000fe8000c10113a */
[----:B------:R-:W-:Y:S01]  /*11650*/  STG.E.U8 desc[UR58][R4.64+0x1], R18 ;  /* 0x0000011204007986 */ /* 0x000fe2000c10113a */
[----:B------:R-:W-:Y:S05]  /*11660*/  EXIT ;  /* 0x000000000000794d */ /* 0x000fea0003800000 */
.L_x_2633:
        /* <DEDUP_REMOVED lines=39> */
.L_x_2639:
        /* <DEDUP_REMOVED lines=25> */
.L_x_2640:
[----:B------:R-:W-:Y:S02]  /*11a70*/  ULDC.64 UR4, c[0x0][0x5e8] ;  /* 0x00017a0000047ab9 */ /* 0x000fe40000000a00 */
[----:B------:R-:W-:-:S04]  /*11a80*/  IADD3 R16, P0, R16, UR4, RZ ;  /* 0x0000000410107c10 */ /* 0x000fc8000ff1e0ff */
[----:B------:R-:W-:-:S05]  /*11a90*/  IADD3.X R17, RZ, UR5, RZ, P0, !PT ;  /* 0x00000005ff117c10 */ /* 0x000fca00087fe4ff */
[----:B------:R-:W-:Y:S01]  /*11aa0*/  STG.E.U8 desc[UR58][R16.64], R23 ;  /* 0x0000001710007986 */ /* 0x000fe2000c10113a */
[----:B------:R-:W-:Y:S05]  /*11ab0*/  EXIT ;  /* 0x000000000000794d */ /* 0x000fea0003800000 */
.L_x_2638:
[----:B------:R-:W-:Y:S04]  /*11ac0*/  STG.E.U8 desc[UR58][R4.64], R3 ;  /* 0x0000000304007986 */ /* 0x000fe8000c10113a */
[----:B------:R-:W-:Y:S01]  /*11ad0*/  STG.E.U8 desc[UR58][R6.64], R18 ;  /* 0x0000001206007986 */ /* 0x000fe2000c10113a */
[----:B------:R-:W-:Y:S05]  /*11ae0*/  EXIT ;  /* 0x000000000000794d */ /* 0x000fea0003800000 */
.L_x_2610:
        /* <DEDUP_REMOVED lines=25> */
.L_x_2642:
        /* <DEDUP_REMOVED lines=25> */
.L_x_2644:
        /* <DEDUP_REMOVED lines=25> */
.L_x_2645:
[----:B------:R-:W-:Y:S02]  /*11fa0*/  ULDC.64 UR4, c[0x0][0x5e8] ;  /* 0x00017a0000047ab9 */ /* 0x000fe40000000a00 */
[----:B------:R-:W-:-:S04]  /*11fb0*/  IADD3 R18, P0, R18, UR4, RZ ;  /* 0x0000000412127c10 */ /* 0x000fc8000ff1e0ff */
[----:B------:R-:W-:-:S05]  /*11fc0*/  IADD3.X R19, RZ, UR5, RZ, P0, !PT ;  /* 0x00000005ff137c10 */ /* 0x000fca00087fe4ff */
[----:B------:R-:W-:Y:S01]  /*11fd0*/  STG.E.U8 desc[UR58][R18.64], R25 ;  /* 0x0000001912007986 */ /* 0x000fe2000c10113a */
[----:B------:R-:W-:Y:S05]  /*11fe0*/  EXIT ;  /* 0x000000000000794d */ /* 0x000fea0003800000 */
.L_x_2643:
[----:B------:R-:W-:Y:S04]  /*11ff0*/  STG.E.U8 desc[UR58][R4.64], R8 ;  /* 0x0000000804007986 */ /* 0x000fe8000c10113a */
[----:B------:R-:W-:Y:S01]  /*12000*/  STG.E.U8 desc[UR58][R4.64+0x1], R19 ;  /* 0x0000011304007986 */ /* 0x000fe2000c10113a */
[----:B------:R-:W-:Y:S05]  /*12010*/  EXIT ;  /* 0x000000000000794d */ /* 0x000fea0003800000 */
.L_x_2641:
        /* <DEDUP_REMOVED lines=39> */
.L_x_2647:
        /* <DEDUP_REMOVED lines=25> */
.L_x_2648:
[----:B------:R-:W-:Y:S02]  /*12420*/  ULDC.64 UR4, c[0x0][0x5e8] ;  /* 0x00017a0000047ab9 */ /* 0x000fe40000000a00 */
[----:B------:R-:W-:-:S04]  /*12430*/  IADD3 R18, P0, R18, UR4, RZ ;  /* 0x0000000412127c10 */ /* 0x000fc8000ff1e0ff */
[----:B------:R-:W-:-:S05]  /*12440*/  IADD3.X R19, RZ, UR5, RZ, P0, !PT ;  /* 0x00000005ff137c10 */ /* 0x000fca00087fe4ff */
[----:B------:R-:W-:Y:S01]  /*12450*/  STG.E.U8 desc[UR58][R18.64], R25 ;  /* 0x0000001912007986 */ /* 0x000fe2000c10113a */
[----:B------:R-:W-:Y:S05]  /*12460*/  EXIT ;  /* 0x000000000000794d */ /* 0x000fea0003800000 */
.L_x_2646:
[----:B------:R-:W-:Y:S04]  /*12470*/  STG.E.U8 desc[UR58][R2.64], R8 ;  /* 0x0000000802007986 */ /* 0x000fe8000c10113a */
[----:B------:R-:W-:Y:S01]  /*12480*/  STG.E.U8 desc[UR58][R4.64], R19 ;  /* 0x0000001304007986 */ /* 0x000fe2000c10113a */
[----:B------:R-:W-:Y:S05]  /*12490*/  EXIT ;  /* 0x000000000000794d */ /* 0x000fea0003800000 */
.L_x_2649:
        /* <DEDUP_REMOVED lines=14> */
.L_x_8262:


//--------------------- .text._ZN2at6native13reduce_kernelILi128ELi4ENS0_8ReduceOpIhNS0_7MeanOpsIhhhhEEjhLi4ELi4EEEEEvT1_ --------------------------
	.section	.text._ZN2at6native13reduce_kernelILi128ELi4ENS0_8ReduceOpIhNS0_7MeanOpsIhhhhEEjhLi4ELi4EEEEEvT1_,"ax",@progbits
	.align	128
        .global         _ZN2at6native13reduce_kernelILi128ELi4ENS0_8ReduceOpIhNS0_7MeanOpsIhhhhEEjhLi4ELi4EEEEEvT1_
        .type           _ZN2at6native13reduce_kernelILi128ELi4ENS0_8ReduceOpIhNS0_7MeanOpsIhhhhEEjhLi4ELi4EEEEEvT1_,@function
        .size           _ZN2at6native13reduce_kernelILi128ELi4ENS0_8ReduceOpIhNS0_7MeanOpsIhhhhEEjhLi4ELi4EEEEEvT1_,(.L_x_8263 - _ZN2at6native13reduce_kernelILi128ELi4ENS0_8ReduceOpIhNS0_7MeanOpsIhhhhEEjhLi4ELi4EEEEEvT1_)
        .other          _ZN2at6native13reduce_kernelILi128ELi4ENS0_8ReduceOpIhNS0_7MeanOpsIhhhhEEjhLi4ELi4EEEEEvT1_,@"STO_CUDA_ENTRY STV_DEFAULT"
_ZN2at6native13reduce_kernelILi128ELi4ENS0_8ReduceOpIhNS0_7MeanOpsIhhhhEEjhLi4ELi4EEEEEvT1_:
.text._ZN2at6native13reduce_kernelILi128ELi4ENS0_8ReduceOpIhNS0_7MeanOpsIhhhhEEjhLi4ELi4EEEEEvT1_:
        /* <DEDUP_REMOVED lines=293> */
.L_x_2650:
        /* <DEDUP_REMOVED lines=29> */
.L_x_2654:
        /* <DEDUP_REMOVED lines=27> */
.L_x_2660:
[----:B------:R-:W-:Y:S05]  /*15d0*/  BSYNC B2 ;  /* 0x0000000000027941 */ /* 0x000fea0003800000 */
.L_x_2659:
        /* <DEDUP_REMOVED lines=10> */
.L_x_2658:
[----:B------:R-:W-:Y:S05]  /*1680*/  BSYNC B1 ;  /* 0x0000000000017941 */ /* 0x000fea0003800000 */
.L_x_2657:
[----:B------:R-:W0:Y:S01]  /*1690*/  LDC R4, c[0x0][0x218] ;  /* 0x00008600ff047b82 */ /* 0x000e220000000800 */
[----:B------:R-:W-:Y:S01]  /*16a0*/  IADD3 R16, P0, P1, R25, R6, R16 ;  /* 0x0000000619107210 */ /* 0x000fe2000791e010 */
[----:B------:R-:W-:-:S03]  /*16b0*/  ULDC UR4, c[0x0][0x5e4] ;  /* 0x0001790000047ab9 */ /* 0x000fc60000000800 */
[----:B------:R-:W-:Y:S02]  /*16c0*/  IADD3 R16, P2, R16, 0x4, RZ ;  /* 0x0000000410107810 */ /* 0x000fe40007f5e0ff */
[----:B------:R-:W-:-:S04]  /*16d0*/  IADD3.X R19, RZ, UR4, R19, P0, P1 ;  /* 0x00000004ff137c10 */ /* 0x000fc800087e2413 */
[----:B------:R-:W-:Y:S02]  /*16e0*/  IADD3.X R19, RZ, R19, RZ, P2, !PT ;  /* 0x00000013ff137210 */ /* 0x000fe400017fe4ff */
[----:B0-----:R-:W-:-:S07]  /*16f0*/  IADD3 R3, R7, -0x4, R4 ;  /* 0xfffffffc07037810 */ /* 0x001fce0007ffe004 */
.L_x_2656:
[----:B------:R-:W-:Y:S05]  /*1700*/  BSYNC B0 ;  /* 0x0000000000007941 */ /* 0x000fea0003800000 */
.L_x_2655:
        /* <DEDUP_REMOVED lines=15> */
.L_x_2663:
        /* <DEDUP_REMOVED lines=18> */
.L_x_2662:
[----:B------:R-:W-:Y:S05]  /*1920*/  BSYNC B0 ;  /* 0x0000000000007941 */ /* 0x000fea0003800000 */
.L_x_2661:
        /* <DEDUP_REMOVED lines=8> */
.L_x_2665:
[----:B------:R-:W-:Y:S05]  /*19b0*/  BSYNC B0 ;  /* 0x0000000000007941 */ /* 0x000fea0003800000 */
.L_x_2664:
        /* <DEDUP_REMOVED lines=12> */
.L_x_2667:
[----:B------:R-:W-:Y:S05]  /*1a80*/  BSYNC B0 ;  /* 0x0000000000007941 */ /* 0x000fea0003800000 */
.L_x_2666:
[----:B------:R-:W-:Y:S02]  /*1a90*/  IADD3 R11, R11, R10, R0 ;  /* 0x0000000a0b0b7210 */ /* 0x000fe40007ffe000 */
[----:B------:R-:W-:Y:S02]  /*1aa0*/  PRMT R25, RZ, 0x7610, R25 ;  /* 0x00007610ff197816 */ /* 0x000fe40000000019 */
[----:B------:R-:W-:Y:S01]  /*1ab0*/  PRMT R24, RZ, 0x7610, R24 ;  /* 0x00007610ff187816 */ /* 0x000fe20000000018 */
[----:B------:R-:W-:Y:S01]  /*1ac0*/  IMAD.IADD R11, R11, 0x1, R8 ;  /* 0x000000010b0b7824 */ /* 0x000fe200078e0208 */
[----:B------:R-:W-:-:S04]  /*1ad0*/  PRMT R18, RZ, 0x7610, R18 ;  /* 0x00007610ff127816 */ /* 0x000fc80000000012 */
[----:B------:R-:W-:Y:S01]  /*1ae0*/  PRMT R0, R11, 0x7610, R0 ;  /* 0x000076100b007816 */ /* 0x000fe20000000000 */
[----:B------:R-:W-:Y:S06]  /*1af0*/  BRA `(.L_x_2652) ;  /* 0x000000a800707947 */ /* 0x000fec0003800000 */
.L_x_2653:
        /* <DEDUP_REMOVED lines=48> */
.L_x_2677:
        /* <DEDUP_REMOVED lines=294> */
.L_x_2673:
        /* <DEDUP_REMOVED lines=254> */
.L_x_2674:
        /* <DEDUP_REMOVED lines=255> */
.L_x_2675:
        /* <DEDUP_REMOVED lines=252> */
.L_x_2676:
        /* <DEDUP_REMOVED lines=31> */
.L_x_2672:
[----:B0-----:R-:W-:-:S07]  /*61e0*/  PRMT R42, R26, 0x7610, R42 ;  /* 0x000076101a2a7816 */ /* 0x001fce000000002a */
.L_x_2671:
[----:B------:R-:W-:Y:S05]  /*61f0*/  BSYNC B0 ;  /* 0x0000000000007941 */ /* 0x000fea0003800000 */
.L_x_2670:
        /* <DEDUP_REMOVED lines=280> */
.L_x_2680:
        /* <DEDUP_REMOVED lines=285> */
.L_x_2681:
        /* <DEDUP_REMOVED lines=285> */
.L_x_2682:
        /* <DEDUP_REMOVED lines=285> */
.L_x_2683:
        /* <DEDUP_REMOVED lines=8> */
.L_x_2679:
[----:B------:R-:W-:Y:S05]  /*a970*/  BSYNC B0 ;  /* 0x0000000000007941 */ /* 0x000fea0003800000 */
.L_x_2678:
        /* <DEDUP_REMOVED lines=30> */
.L_x_2685:
[----:B------:R-:W-:Y:S05]  /*ab60*/  BSYNC B0 ;  /* 0x0000000000007941 */ /* 0x000fea0003800000 */
.L_x_2684:
        /* <DEDUP_REMOVED lines=13> */
.L_x_2669:
        /* <DEDUP_REMOVED lines=34> */
.L_x_2689:
        /* <DEDUP_REMOVED lines=60> */
.L_x_2688:
[----:B------:R-:W-:Y:S02]  /*b220*/  PRMT R30, R44, 0x7610, R30 ;  /* 0x000076102c1e7816 */ /* 0x000fe4000000001e */
[----:B------:R-:W-:Y:S02]  /*b230*/  PRMT R31, R43, 0x7610, R31 ;  /* 0x000076102b1f7816 */ /* 0x000fe4000000001f */
[----:B------:R-:W-:Y:S02]  /*b240*/  PRMT R45, R39, 0x7610, R45 ;  /* 0x00007610272d7816 */ /* 0x000fe4000000002d */
[----:B------:R-:W-:Y:S02]  /*b250*/  PRMT R44, R36, 0x7610, R44 ;  /* 0x00007610242c7816 */ /* 0x000fe4000000002c */
[----:B------:R-:W-:Y:S02]  /*b260*/  PRMT R39, R7, 0x7610, R39 ;  /* 0x0000761007277816 */ /* 0x000fe40000000027 */
[----:B------:R-:W-:-:S02]  /*b270*/  PRMT R43, R5, 0x7610, R43 ;  /* 0x00007610052b7816 */ /* 0x000fc4000000002b */
[----:B------:R-:W-:-:S07]  /*b280*/  PRMT R36, R4, 0x7610, R36 ;  /* 0x0000761004247816 */ /* 0x000fce0000000024 */
.L_x_2687:
[----:B------:R-:W-:Y:S05]  /*b290*/  BSYNC B0 ;  /* 0x0000000000007941 */ /* 0x000fea0003800000 */
.L_x_2686:
        /* <DEDUP_REMOVED lines=51> */
.L_x_2691:
[----:B------:R-:W-:Y:S05]  /*b5d0*/  BSYNC B0 ;  /* 0x0000000000007941 */ /* 0x000fea0003800000 */
.L_x_2690:
        /* <DEDUP_REMOVED lines=30> */
.L_x_2693:
[----:B------:R-:W-:Y:S05]  /*b7c0*/  BSYNC B0 ;  /* 0x0000000000007941 */ /* 0x000fea0003800000 */
.L_x_2692:
        /* <DEDUP_REMOVED lines=13> */
.L_x_2668:
        /* <DEDUP_REMOVED lines=38> */
.L_x_2697:
        /* <DEDUP_REMOVED lines=56> */
.L_x_2696:
        /* <DEDUP_REMOVED lines=8> */
.L_x_2695:
[----:B------:R-:W-:Y:S05]  /*bf00*/  BSYNC B0 ;  /* 0x0000000000007941 */ /* 0x000fea0003800000 */
.L_x_2694:
        /* <DEDUP_REMOVED lines=47> */
.L_x_2699:
[----:B------:R-:W-:Y:S05]  /*c200*/  BSYNC B0 ;  /* 0x0000000000007941 */ /* 0x000fea0003800000 */
.L_x_2698:
        /* <DEDUP_REMOVED lines=30> */
.L_x_2701:
[----:B------:R-:W-:Y:S05]  /*c3f0*/  BSYNC B0 ;  /* 0x0000000000007941 */ /* 0x000fea0003800000 */
.L_x_2700:
        /* <DEDUP_REMOVED lines=12> */
.L_x_2652:
[----:B------:R-:W-:Y:S05]  /*c4c0*/  BSYNC B6 ;  /* 0x0000000000067941 */ /* 0x000fea0003800000 */
.L_x_2651:
        /* <DEDUP_REMOVED lines=18> */
.L_x_2705:
        /* <DEDUP_REMOVED lines=26> */
.L_x_2704:
[----:B------:R-:W-:Y:S05]  /*c790*/  BSYNC B0 ;  /* 0x0000000000007941 */ /* 0x000fea0003800000 */
.L_x_2703:
[----:B------:R-:W-:Y:S01]  /*c7a0*/  IMAD.MOV.U32 R5, RZ, RZ, R8 ;  /* 0x000000ffff057224 */ /* 0x000fe200078e0008 */
[----:B------:R-:W-:Y:S06]  /*c7b0*/  @P1 BRA `(.L_x_2705) ;  /* 0xfffffffc008c1947 */ /* 0x000fec000383ffff */
.L_x_2702:
        /* <DEDUP_REMOVED lines=22> */
.L_x_2710:
        /* <DEDUP_REMOVED lines=23> */
.L_x_2709:
[----:B------:R-:W-:Y:S05]  /*ca90*/  BSYNC B0 ;  /* 0x0000000000007941 */ /* 0x000fea0003800000 */
.L_x_2708:
[----:B------:R-:W-:-:S04]  /*caa0*/  SHF.R.S32.HI R5, RZ, 0x1, R5 ;  /* 0x00000001ff057819 */ /* 0x000fc80000011405 */
[----:B------:R-:W-:-:S13]  /*cab0*/  ISETP.GE.AND P0, PT, R5, 0x20, PT ;  /* 0x000000200500780c */ /* 0x000fda0003f06270 */
[----:B------:R-:W-:Y:S05]  /*cac0*/  @P0 BRA `(.L_x_2710) ;  /* 0xfffffffc00940947 */ /* 0x000fea000383ffff */
[----:B0-----:R-:W-:-:S11]  /*cad0*/  HFMA2.MMA R3, -RZ, RZ, 0, 1.9073486328125e-06 ;  /* 0x00000020ff037435 */ /* 0x001fd600000001ff */
.L_x_2707:
[----:B------:R-:W-:Y:S01]  /*cae0*/  ISETP.GE.AND P0, PT, R3, 0x2, PT ;  /* 0x000000020300780c */ /* 0x000fe20003f06270 */
[----:B------:R-:W-:Y:S05]  /*caf0*/  WARPSYNC.ALL ;  /* 0x0000000000007948 */ /* 0x000fea0003800000 */
[----:B------:R-:W-:Y:S07]  /*cb00*/  BAR.SYNC.DEFER_BLOCKING 0x0 ;  /* 0x0000000000007b1d */ /* 0x000fee0000010000 */
[----:B------:R-:W-:Y:S05]  /*cb10*/  @!P0 BRA `(.L_x_2706) ;  /* 0x0000000000448947 */ /* 0x000fea0003800000 */
[----:B------:R-:W-:-:S07]  /*cb20*/  IMAD.MOV.U32 R4, RZ, RZ, 0x1 ;  /* 0x00000001ff047424 */ /* 0x000fce00078e00ff */
.L_x_2711:
[----:B------:R-:W-:Y:S02]  /*cb30*/  LOP3.LUT R7, R25, 0xff, RZ, 0xc0, !PT ;  /* 0x000000ff19077812 */ /* 0x000fe400078ec0ff */
[----:B------:R-:W-:Y:S02]  /*cb40*/  LOP3.LUT R5, R0, 0xff, RZ, 0xc0, !PT ;  /* 0x000000ff00057812 */ /* 0x000fe400078ec0ff */
[----:B------:R-:W-:Y:S01]  /*cb50*/  LOP3.LUT R9, R24, 0xff, RZ, 0xc0, !PT ;  /* 0x000000ff18097812 */ /* 0x000fe200078ec0ff */
[----:B------:R-:W0:Y:S01]  /*cb60*/  SHFL.DOWN PT, R6, R7, R4, 0x1f ;  /* 0x08001f0407067589 */ /* 0x000e2200000e0000 */
[----:B------:R-:W-:-:S03]  /*cb70*/  LOP3.LUT R11, R18, 0xff, RZ, 0xc0, !PT ;  /* 0x000000ff120b7812 */ /* 0x000fc600078ec0ff */
[----:B------:R-:W1:Y:S04]  /*cb80*/  SHFL.DOWN PT, R5, R5, R4, 0x1f ;  /* 0x08001f0405057589 */ /* 0x000e6800000e0000 */
[----:B------:R-:W2:Y:S04]  /*cb90*/  SHFL.DOWN PT, R9, R9, R4, 0x1f ;  /* 0x08001f0409097589 */ /* 0x000ea800000e0000 */
[----:B------:R3:W4:Y:S02]  /*cba0*/  SHFL.DOWN PT, R11, R11, R4, 0x1f ;  /* 0x08001f040b0b7589 */ /* 0x00072400000e0000 */
[----:B---3--:R-:W-:-:S02]  /*cbb0*/  SHF.L.U32 R4, R4, 0x1, RZ ;  /* 0x0000000104047819 */ /* 0x008fc400000006ff */
[----:B0-----:R-:W-:Y:S02]  /*cbc0*/  IADD3 R6, R6, R25, RZ ;  /* 0x0000001906067210 */ /* 0x001fe40007ffe0ff */
[----:B------:R-:W-:Y:S01]  /*cbd0*/  ISETP.GE.AND P0, PT, R4, R3, PT ;  /* 0x000000030400720c */ /* 0x000fe20003f06270 */
[----:B-1----:R-:W-:Y:S01]  /*cbe0*/  IMAD.IADD R0, R5, 0x1, R0 ;  /* 0x0000000105007824 */ /* 0x002fe200078e0200 */
[----:B------:R-:W-:Y:S01]  /*cbf0*/  PRMT R25, R6, 0x7610, R25 ;  /* 0x0000761006197816 */ /* 0x000fe20000000019 */
[----:B--2---:R-:W-:Y:S01]  /*cc00*/  IMAD.IADD R24, R9, 0x1, R24 ;  /* 0x0000000109187824 */ /* 0x004fe200078e0218 */
[----:B----4-:R-:W-:-:S09]  /*cc10*/  IADD3 R18, R11, R18, RZ ;  /* 0x000000120b127210 */ /* 0x010fd20007ffe0ff */
[----:B------:R-:W-:Y:S05]  /*cc20*/  @!P0 BRA `(.L_x_2711) ;  /* 0xfffffffc00c08947 */ /* 0x000fea000383ffff */
.L_x_2706:
[----:B------:R-:W1:Y:S01]  /*cc30*/  LDC R8, c[0x0][0x3e8] ;  /* 0x0000fa00ff087b82 */ /* 0x000e620000000800 */
[----:B------:R-:W-:Y:S02]  /*cc40*/  CS2R R26, SRZ ;  /* 0x00000000001a7805 */ /* 0x000fe4000001ff00 */
        /* <DEDUP_REMOVED lines=9> */
[----:B0-----:R-:W-:-:S04]  /*cce0*/  IMAD.MOV R3, RZ, RZ, -R5 ;  /* 0x000000ffff037224 */ /* 0x001fc800078e0a05 */
        /* <DEDUP_REMOVED lines=266> */
.L_x_2712:
[----:B------:R-:W-:Y:S05]  /*dd90*/  @!P1 BRA `(.L_x_2713) ;  /* 0x0000001000489947 */ /* 0x000fea0003800000 */
        /* <DEDUP_REMOVED lines=274> */
.L_x_2713:
[----:B------:R-:W-:Y:S01]  /*eec0*/  HFMA2.MMA R19, -RZ, RZ, 0, 0 ;  /* 0x00000000ff137435 */ /* 0x000fe200000001ff */
[----:B------:R-:W-:Y:S01]  /*eed0*/  IMAD.MOV.U32 R16, RZ, RZ, RZ ;  /* 0x000000ffff107224 */ /* 0x000fe200078e00ff */
[----:B------:R-:W-:Y:S09]  /*eee0*/  @!P1 BRA `(.L_x_2714) ;  /* 0x0000001000489947 */ /* 0x000ff20003800000 */
        /* <DEDUP_REMOVED lines=274> */
.L_x_2714:
        /* <DEDUP_REMOVED lines=275> */
.L_x_2715:
[----:B------:R-:W-:Y:S01]  /*11140*/  ULDC.64 UR4, c[0x0][0x5f8] ;  /* 0x00017e0000047ab9 */ /* 0x000fe20000000a00 */
[----:B------:R-:W-:Y:S01]  /*11150*/  ULDC UR6, c[0x0][0x234] ;  /* 0x00008d0000067ab9 */ /* 0x000fe20000000800 */
[----:B------:R-:W-:Y:S02]  /*11160*/  ISETP.NE.U32.AND P0, PT, RZ, UR4, PT ;  /* 0x00000004ff007c0c */ /* 0x000fe4000bf05070 */
[----:B------:R-:W-:Y:S02]  /*11170*/  CS2R R4, SRZ ;  /* 0x0000000000047805 */ /* 0x000fe4000001ff00 */
[----:B------:R-:W-:Y:S01]  /*11180*/  ISETP.NE.AND P3, PT, RZ, UR6, PT ;  /* 0x00000006ff007c0c */ /* 0x000fe2000bf65270 */
[----:B------:R-:W-:Y:S01]  /*11190*/  IMAD.MOV.U32 R14, RZ, RZ, RZ ;  /* 0x000000ffff0e7224 */ /* 0x000fe200078e00ff */
[----:B------:R-:W-:-:S13]  /*111a0*/  ISETP.NE.AND.EX P0, PT, RZ, UR5, PT, P0 ;  /* 0x00000005ff007c0c */ /* 0x000fda000bf05300 */
[----:B------:R-:W-:-:S04]  /*111b0*/  @P0 IADD3 R4, P2, R27, UR4, RZ ;  /* 0x000000041b040c10 */ /* 0x000fc8000ff5e0ff */
[----:B------:R-:W-:-:S05]  /*111c0*/  @P0 IADD3.X R5, RZ, UR5, RZ, P2, !PT ;  /* 0x00000005ff050c10 */ /* 0x000fca00097fe4ff */
[----:B------:R-:W-:Y:S01]  /*111d0*/  @P0 IMAD.MOV.U32 R14, RZ, RZ, R5 ;  /* 0x000000ffff0e0224 */ /* 0x000fe200078e0005 */
[----:B------:R-:W-:Y:S06]  /*111e0*/  @!P3 BRA `(.L_x_2716) ;  /* 0x000000640094b947 */ /* 0x000fec0003800000 */
[----:B0-----:R-:W0:Y:S01]  /*111f0*/  S2R R3, SR_CTAID.X ;  /* 0x0000000000037919 */ /* 0x001e220000002500 */
[----:B------:R-:W-:Y:S01]  /*11200*/  ULDC.64 UR4, c[0x0][0x238] ;  /* 0x00008e0000047ab9 */ /* 0x000fe20000000a00 */
[----:B------:R-:W-:Y:S01]  /*11210*/  CS2R R22, SRZ ;  /* 0x0000000000167805 */ /* 0x000fe2000001ff00 */
[----:B------:R-:W-:Y:S01]  /*11220*/  IMAD R6, R2, UR4, RZ ;  /* 0x0000000402067c24 */ /* 0x000fe2000f8e02ff */
[----:B------:R-:W-:-:S03]  /*11230*/  ULDC UR4, c[0x0][0x224] ;  /* 0x0000890000047ab9 */ /* 0x000fc60000000800 */
[----:B------:R-:W-:-:S04]  /*11240*/  IMAD R6, R17, UR5, R6 ;  /* 0x0000000511067c24 */ /* 0x000fc8000f8e0206 */
[----:B0-----:R-:W-:-:S05]  /*11250*/  IMAD R6, R3, UR4, R6 ;  /* 0x0000000403067c24 */ /* 0x001fca000f8e0206 */
[----:B------:R-:W-:Y:S01]  /*11260*/  SHF.L.U32 R7, R6, 0x2, RZ ;  /* 0x0000000206077819 */ /* 0x000fe200000006ff */
        /* <DEDUP_REMOVED lines=274> */
.L_x_2717:
[----:B------:R-:W-:Y:S05]  /*12390*/  @!P1 BRA `(.L_x_2718) ;  /* 0x0000001000489947 */ /* 0x000fea0003800000 */
        /* <DEDUP_REMOVED lines=274> */
.L_x_2718:
[----:B------:R-:W-:Y:S01]  /*134c0*/  MOV R16, RZ ;  /* 0x000000ff00107202 */ /* 0x000fe20000000f00 */
[----:B------:R-:W-:Y:S01]  /*134d0*/  IMAD.MOV.U32 R19, RZ, RZ, RZ ;  /* 0x000000ffff137224 */ /* 0x000fe200078e00ff */
[----:B------:R-:W-:Y:S06]  /*134e0*/  @!P1 BRA `(.L_x_2719) ;  /* 0x0000001000489947 */ /* 0x000fec0003800000 */
        /* <DEDUP_REMOVED lines=274> */
.L_x_2719:
        /* <DEDUP_REMOVED lines=275> */
.L_x_2720:
        /* <DEDUP_REMOVED lines=14> */
.L_x_2722:
[----:B------:R-:W-:Y:S05]  /*15820*/  BSYNC B0 ;  /* 0x0000000000007941 */ /* 0x000fea0003800000 */
.L_x_2721:
        /* <DEDUP_REMOVED lines=17> */
.L_x_2724:
[----:B------:R-:W-:Y:S05]  /*15940*/  BSYNC B0 ;  /* 0x0000000000007941 */ /* 0x000fea0003800000 */
.L_x_2723:
        /* <DEDUP_REMOVED lines=35> */
.L_x_2726:
[----:B------:R-:W-:Y:S05]  /*15b80*/  BSYNC B0 ;  /* 0x0000000000007941 */ /* 0x000fea0003800000 */
.L_x_2725:
        /* <DEDUP_REMOVED lines=19> */
[----:B------:R-:W-:-:S03]  /*15cc0*/  MOV R0, UR6 ;  /* 0x0000000600007c02 */ /* 0x000fc60008000f00 */
        /* <DEDUP_REMOVED lines=12> */
[----:B------:R-:W-:Y:S01]  /*15d90*/  IMAD.MOV.U32 R8, RZ, RZ, R6 ;  /* 0x000000ffff087224 */ /* 0x000fe200078e0006 */
[C---:B------:R-:W-:Y:S01]  /*15da0*/  PRMT R27, R0.reuse, 0x7610, R27 ;  /* 0x00007610001b7816 */ /* 0x040fe2000000001b */
[----:B------:R-:W-:Y:S01]  /*15db0*/  IMAD R3, R3, UR7, RZ ;  /* 0x0000000703037c24 */ /* 0x000fe2000f8e02ff */
[C---:B------:R-:W-:Y:S02]  /*15dc0*/  PRMT R25, R0.reuse, 0x7610, R25 ;  /* 0x0000761000197816 */ /* 0x040fe40000000019 */
[----:B------:R-:W-:Y:S01]  /*15dd0*/  PRMT R18, R0, 0x7610, R18 ;  /* 0x0000761000127816 */ /* 0x000fe20000000012 */
[----:B0-----:R-:W-:-:S07]  /*15de0*/  IMAD R9, R9, UR6, RZ ;  /* 0x0000000609097c24 */ /* 0x001fce000f8e02ff */
.L_x_2731:
[----:B------:R-:W0:Y:S01]  /*15df0*/  LDC.64 R6, c[0x0][0x600] ;  /* 0x00018000ff067b82 */ /* 0x000e220000000a00 */
[----:B------:R-:W-:-:S05]  /*15e00*/  IADD3 R11, R3, R8, RZ ;  /* 0x00000008030b7210 */ /* 0x000fca0007ffe0ff */
[----:B0-----:R-:W-:-:S05]  /*15e10*/  IMAD.WIDE.U32 R6, R11, 0x4, R6 ;  /* 0x000000040b067825 */ /* 0x001fca00078e0006 */
[----:B------:R-:W2:Y:S04]  /*15e20*/  LDG.E.U8 R10, desc[UR58][R6.64+0x1] ;  /* 0x0000013a060a7981 */ /* 0x000ea8000c1e1100 */
[----:B------:R-:W3:Y:S04]  /*15e30*/  LDG.E.U8 R13, desc[UR58][R6.64+0x3] ;  /* 0x0000033a060d7981 */ /* 0x000ee8000c1e1100 */
[----:B------:R-:W4:Y:S04]  /*15e40*/  LDG.E.U8 R12, desc[UR58][R6.64+0x2] ;  /* 0x0000023a060c7981 */ /* 0x000f28000c1e1100 */
[----:B------:R-:W5:Y:S01]  /*15e50*/  LDG.E.U8 R11, desc[UR58][R6.64] ;  /* 0x0000003a060b7981 */ /* 0x000f62000c1e1100 */
[----:B------:R-:W-:-:S05]  /*15e60*/  IMAD.IADD R8, R9, 0x1, R8 ;  /* 0x0000000109087824 */ /* 0x000fca00078e0208 */
[----:B------:R-:W-:Y:S01]  /*15e70*/  ISETP.GE.U32.AND P0, PT, R8, UR8, PT ;  /* 0x0000000808007c0c */ /* 0x000fe2000bf06070 */
[--C-:B--2---:R-:W-:Y:S02]  /*15e80*/  IMAD.IADD R10, R10, 0x1, R27.reuse ;  /* 0x000000010a0a7824 */ /* 0x104fe400078e021b */
[----:B---3--:R-:W-:Y:S01]  /*15e90*/  IMAD.IADD R13, R13, 0x1, R18 ;  /* 0x000000010d0d7824 */ /* 0x008fe200078e0212 */
[----:B----4-:R-:W-:Y:S02]  /*15ea0*/  IADD3 R12, R12, R25, RZ ;  /* 0x000000190c0c7210 */ /* 0x010fe40007ffe0ff */
[----:B------:R-:W-:Y:S02]  /*15eb0*/  PRMT R27, R10, 0x7610, R27 ;  /* 0x000076100a1b7816 */ /* 0x000fe4000000001b */
[----:B-----5:R-:W-:Y:S02]  /*15ec0*/  IADD3 R0, R11, R0, RZ ;  /* 0x000000000b007210 */ /* 0x020fe40007ffe0ff */
[----:B------:R-:W-:-:S02]  /*15ed0*/  PRMT R25, R12, 0x7610, R25 ;  /* 0x000076100c197816 */ /* 0x000fc40000000019 */
[----:B------:R-:W-:Y:S01]  /*15ee0*/  PRMT R18, R13, 0x7610, R18 ;  /* 0x000076100d127816 */ /* 0x000fe20000000012 */
[----:B------:R-:W-:Y:S06]  /*15ef0*/  @!P0 BRA `(.L_x_2731) ;  /* 0xfffffffc00bc8947 */ /* 0x000fec000383ffff */
[----:B------:R-:W-:Y:S05]  /*15f00*/  BSYNC B1 ;  /* 0x0000000000017941 */ /* 0x000fea0003800000 */
.L_x_2730:
[----:B------:R-:W-:Y:S05]  /*15f10*/  BRA `(.L_x_2729) ;  /* 0x0000000000807947 */ /* 0x000fea0003800000 */
.L_x_2728:
        /* <DEDUP_REMOVED lines=9> */
[----:B------:R-:W-:Y:S01]  /*15fb0*/  IMAD R3, R3, UR6, RZ ;  /* 0x0000000603037c24 */ /* 0x000fe2000f8e02ff */
[C---:B------:R-:W-:Y:S02]  /*15fc0*/  PRMT R25, R0.reuse, 0x7610, R25 ;  /* 0x0000761000197816 */ /* 0x040fe40000000019 */
[----:B------:R-:W-:Y:S02]  /*15fd0*/  PRMT R18, R0, 0x7610, R18 ;  /* 0x0000761000127816 */ /* 0x000fe40000000012 */
[----:B------:R-:W-:Y:S01]  /*15fe0*/  MOV R10, R17 ;  /* 0x00000011000a7202 */ /* 0x000fe20000000f00 */
[----:B------:R-:W1:Y:S08]  /*15ff0*/  LDC.64 R6, c[0x0][0x600] ;  /* 0x00018000ff067b82 */ /* 0x000e700000000a00 */
[----:B------:R-:W2:Y:S02]  /*16000*/  LDC R21, c[0x0][0x4] ;  /* 0x00000100ff157b82 */ /* 0x000ea40000000800 */
.L_x_2732:
[----:B------:R-:W-:-:S04]  /*16010*/  IMAD.IADD R9, R3, 0x1, R10 ;  /* 0x0000000103097824 */ /* 0x000fc800078e020a */
[----:B0-----:R-:W-:-:S04]  /*16020*/  IMAD R9, R9, R15, R2 ;  /* 0x0000000f09097224 */ /* 0x001fc800078e0202 */
[----:B-1----:R-:W-:-:S05]  /*16030*/  IMAD.WIDE.U32 R8, R9, 0x4, R6 ;  /* 0x0000000409087825 */ /* 0x002fca00078e0006 */
[----:B------:R-:W3:Y:S04]  /*16040*/  LDG.E.U8 R20, desc[UR58][R8.64+0x2] ;  /* 0x0000023a08147981 */ /* 0x000ee8000c1e1100 */
[----:B------:R-:W4:Y:S04]  /*16050*/  LDG.E.U8 R12, desc[UR58][R8.64+0x1] ;  /* 0x0000013a080c7981 */ /* 0x000f28000c1e1100 */
[----:B------:R-:W5:Y:S04]  /*16060*/  LDG.E.U8 R13, desc[UR58][R8.64+0x3] ;  /* 0x0000033a080d7981 */ /* 0x000f68000c1e1100 */
[----:B------:R-:W5:Y:S01]  /*16070*/  LDG.E.U8 R11, desc[UR58][R8.64] ;  /* 0x0000003a080b7981 */ /* 0x000f62000c1e1100 */
[----:B--2---:R-:W-:-:S04]  /*16080*/  IADD3 R10, R21, R10, RZ ;  /* 0x0000000a150a7210 */ /* 0x004fc80007ffe0ff */
[----:B------:R-:W-:Y:S01]  /*16090*/  ISETP.GE.U32.AND P0, PT, R10, UR7, PT ;  /* 0x000000070a007c0c */ /* 0x000fe2000bf06070 */
[----:B---3--:R-:W-:Y:S01]  /*160a0*/  IMAD.IADD R20, R20, 0x1, R25 ;  /* 0x0000000114147824 */ /* 0x008fe200078e0219 */
[----:B----4-:R-:W-:Y:S02]  /*160b0*/  IADD3 R12, R12, R27, RZ ;  /* 0x0000001b0c0c7210 */ /* 0x010fe40007ffe0ff */
[----:B-----5:R-:W-:Y:S02]  /*160c0*/  IADD3 R13, R13, R18, RZ ;  /* 0x000000120d0d7210 */ /* 0x020fe40007ffe0ff */
[----:B------:R-:W-:Y:S01]  /*160d0*/  PRMT R27, R12, 0x7610, R27 ;  /* 0x000076100c1b7816 */ /* 0x000fe2000000001b */
[----:B------:R-:W-:Y:S01]  /*160e0*/  IMAD.IADD R0, R11, 0x1, R0 ;  /* 0x000000010b007824 */ /* 0x000fe200078e0200 */
[----:B------:R-:W-:Y:S02]  /*160f0*/  PRMT R25, R20, 0x7610, R25 ;  /* 0x0000761014197816 */ /* 0x000fe40000000019 */
[----:B------:R-:W-:-:S03]  /*16100*/  PRMT R18, R13, 0x7610, R18 ;  /* 0x000076100d127816 */ /* 0x000fc60000000012 */
[----:B------:R-:W-:Y:S05]  /*16110*/  @!P0 BRA `(.L_x_2732) ;  /* 0xfffffffc00bc8947 */ /* 0x000fea000383ffff */
.L_x_2729:
[----:B------:R-:W-:Y:S05]  /*16120*/  BSYNC B0 ;  /* 0x0000000000007941 */ /* 0x000fea0003800000 */
.L_x_2727:
        /* <DEDUP_REMOVED lines=13> */
[----:B------:R-:W-:-:S07]  /*16200*/  IMAD.U32 R8, RZ, RZ, UR5 ;  /* 0x00000005ff087e24 */ /* 0x000fce000f8e00ff */
.L_x_2736:
[-C--:B0-----:R-:W-:Y:S01]  /*16210*/  IADD3 R7, R17, R8.reuse, RZ ;  /* 0x0000000811077210 */ /* 0x081fe20007ffe0ff */
        /* <DEDUP_REMOVED lines=24> */
.L_x_2735:
[----:B------:R-:W-:Y:S05]  /*163a0*/  BSYNC B0 ;  /* 0x0000000000007941 */ /* 0x000fea0003800000 */
.L_x_2734:
[----:B------:R-:W-:Y:S01]  /*163b0*/  IMAD.MOV.U32 R8, RZ, RZ, R11 ;  /* 0x000000ffff087224 */ /* 0x000fe200078e000b */
[----:B------:R-:W-:Y:S06]  /*163c0*/  @P2 BRA `(.L_x_2736) ;  /* 0xfffffffc00902947 */ /* 0x000fec000383ffff */
.L_x_2733:
[----:B------:R-:W-:Y:S02]  /*163d0*/  ULDC UR4, c[0x0][0x22c] ;  /* 0x00008b0000047ab9 */ /* 0x000fe40000000800 */
[----:B------:R-:W-:-:S13]  /*163e0*/  ISETP.NE.AND P0, PT, RZ, UR4, PT ;  /* 0x00000004ff007c0c */ /* 0x000fda000bf05270 */
[----:B------:R-:W-:Y:S05]  /*163f0*/  @!P0 BRA `(.L_x_2737) ;  /* 0x0000000000f08947 */ /* 0x000fea0003800000 */
[----:B------:R-:W-:Y:S02]  /*16400*/  ISETP.GT.AND P0, PT, R3, 0x20, PT ;  /* 0x000000200300780c */ /* 0x000fe40003f04270 */
[----:B0-----:R-:W-:-:S11]  /*16410*/  MOV R7, R3 ;  /* 0x0000000300077202 */ /* 0x001fd60000000f00 */
[----:B------:R-:W-:Y:S05]  /*16420*/  @!P0 BRA `(.L_x_2738) ;  /* 0x0000000000908947 */ /* 0x000fea0003800000 */
[----:B------:R-:W-:-:S04]  /*16430*/  PRMT R8, R27, 0x7604, R0 ;  /* 0x000076041b087816 */ /* 0x000fc80000000000 */
[----:B------:R-:W-:-:S04]  /*16440*/  PRMT R7, R25, 0x7054, R8 ;  /* 0x0000705419077816 */ /* 0x000fc80000000008 */
[----:B------:R-:W-:Y:S02]  /*16450*/  PRMT R9, R18, 0x654, R7 ;  /* 0x0000065412097816 */ /* 0x000fe40000000007 */
[----:B------:R-:W-:-:S03]  /*16460*/  LEA.HI R7, R3, R3, RZ, 0x1 ;  /* 0x0000000303077211 */ /* 0x000fc600078f08ff */
[----:B------:R0:W-:Y:S01]  /*16470*/  STS [R6], R9 ;  /* 0x0000000906007388 */ /* 0x0001e20000000800 */
[----:B------:R-:W-:Y:S01]  /*16480*/  SHF.R.S32.HI R8, RZ, 0x1, R7 ;  /* 0x00000001ff087819 */ /* 0x000fe20000011407 */
[----:B------:R-:W-:-:S03]  /*16490*/  IMAD.MOV.U32 R7, RZ, RZ, 0x20 ;  /* 0x00000020ff077424 */ /* 0x000fc600078e00ff */
[----:B------:R-:W-:-:S13]  /*164a0*/  ISETP.GE.AND P0, PT, R8, 0x20, PT ;  /* 0x000000200800780c */ /* 0x000fda0003f06270 */
[----:B0-----:R-:W-:Y:S05]  /*164b0*/  @!P0 BRA `(.L_x_2738) ;  /* 0x00000000006c8947 */ /* 0x001fea0003800000 */
.L_x_2741:
[----:B------:R-:W-:Y:S01]  /*164c0*/  IADD3 R10, R2, R8, RZ ;  /* 0x00000008020a7210 */ /* 0x000fe20007ffe0ff */
[----:B------:R-:W-:Y:S03]  /*164d0*/  BAR.SYNC.DEFER_BLOCKING 0x0 ;  /* 0x0000000000007b1d */ /* 0x000fe60000010000 */
[----:B------:R-:W-:-:S03]  /*164e0*/  ISETP.GE.U32.AND P0, PT, R10, R3, PT ;  /* 0x000000030a00720c */ /* 0x000fc60003f06070 */
[----:B------:R-:W-:Y:S01]  /*164f0*/  BSSY B0, `(.L_x_2739) ;  /* 0x0000013000007945 */ /* 0x000fe20003800000 */
[----:B------:R-:W-:-:S13]  /*16500*/  ISETP.GE.U32.OR P0, PT, R2, R8, P0 ;  /* 0x000000080200720c */ /* 0x000fda0000706470 */
[----:B0-----:R-:W-:Y:S05]  /*16510*/  @P0 BRA `(.L_x_2740) ;  /* 0x0000000000400947 */ /* 0x001fea0003800000 */
        /* <DEDUP_REMOVED lines=16> */
.L_x_2740:
[----:B------:R-:W-:Y:S05]  /*16620*/  BSYNC B0 ;  /* 0x0000000000007941 */ /* 0x000fea0003800000 */
.L_x_2739:
[----:B------:R-:W-:-:S04]  /*16630*/  SHF.R.S32.HI R8, RZ, 0x1, R8 ;  /* 0x00000001ff087819 */ /* 0x000fc80000011408 */
[----:B------:R-:W-:-:S13]  /*16640*/  ISETP.GE.AND P0, PT, R8, 0x20, PT ;  /* 0x000000200800780c */ /* 0x000fda0003f06270 */
[----:B------:R-:W-:Y:S05]  /*16650*/  @P0 BRA `(.L_x_2741) ;  /* 0xfffffffc00980947 */ /* 0x000fea000383ffff */
[----:B0-----:R-:W-:-:S11]  /*16660*/  HFMA2.MMA R7, -RZ, RZ, 0, 1.9073486328125e-06 ;  /* 0x00000020ff077435 */ /* 0x001fd600000001ff */
.L_x_2738:
[----:B------:R-:W-:Y:S01]  /*16670*/  BAR.SYNC.DEFER_BLOCKING 0x0 ;  /* 0x0000000000007b1d */ /* 0x000fe20000010000 */
[----:B------:R-:W-:-:S13]  /*16680*/  ISETP.GE.AND P0, PT, R7, 0x2, PT ;  /* 0x000000020700780c */ /* 0x000fda0003f06270 */
[----:B------:R-:W-:Y:S05]  /*16690*/  @!P0 BRA `(.L_x_2737) ;  /* 0x0000000000488947 */ /* 0x000fea0003800000 */
[----:B------:R-:W-:-:S07]  /*166a0*/  IMAD.MOV.U32 R2, RZ, RZ, 0x1 ;  /* 0x00000001ff027424 */ /* 0x000fce00078e00ff */
.L_x_2742:
        /* <DEDUP_REMOVED lines=17> */
.L_x_2737:
        /* <DEDUP_REMOVED lines=20> */
.L_x_2744:
        /* <DEDUP_REMOVED lines=25> */
.L_x_2746:
        /* <DEDUP_REMOVED lines=25> */
.L_x_2747:
        /* <DEDUP_REMOVED lines=25> */
.L_x_2748:
        /* <DEDUP_REMOVED lines=25> */
.L_x_2749:
[----:B------:R-:W-:Y:S02]  /*16f40*/  ULDC.64 UR4, c[0x0][0x5e8] ;  /* 0x00017a0000047ab9 */ /* 0x000fe40000000a00 */
[----:B------:R-:W-:-:S04]  /*16f50*/  IADD3 R16, P0, R16, UR4, RZ ;  /* 0x0000000410107c10 */ /* 0x000fc8000ff1e0ff */
[----:B------:R-:W-:-:S05]  /*16f60*/  IADD3.X R17, RZ, UR5, RZ, P0, !PT ;  /* 0x00000005ff117c10 */ /* 0x000fca00087fe4ff */
[----:B------:R-:W-:Y:S01]  /*16f70*/  STG.E.U8 desc[UR58][R16.64], R19 ;  /* 0x0000001310007986 */ /* 0x000fe2000c10113a */
[----:B------:R-:W-:Y:S05]  /*16f80*/  EXIT ;  /* 0x000000000000794d */ /* 0x000fea0003800000 */
.L_x_2745:
[----:B------:R-:W-:Y:S04]  /*16f90*/  STG.E.U8 desc[UR58][R4.64], R0 ;  /* 0x0000000004007986 */ /* 0x000fe8000c10113a */
[----:B------:R-:W-:Y:S04]  /*16fa0*/  STG.E.U8 desc[UR58][R4.64+0x1], R27 ;  /* 0x0000011b04007986 */ /* 0x000fe8000c10113a */
[----:B------:R-:W-:Y:S04]  /*16fb0*/  STG.E.U8 desc[UR58][R4.64+0x2], R25 ;  /* 0x0000021904007986 */ /* 0x000fe8000c10113a */
[----:B------:R-:W-:Y:S01]  /*16fc0*/  STG.E.U8 desc[UR58][R4.64+0x3], R18 ;  /* 0x0000031204007986 */ /* 0x000fe2000c10113a */
[----:B------:R-:W-:Y:S05]  /*16fd0*/  EXIT ;  /* 0x000000000000794d */ /* 0x000fea0003800000 */
.L_x_2743:
        /* <DEDUP_REMOVED lines=49> */
.L_x_2751:
        /* <DEDUP_REMOVED lines=25> */
.L_x_2752:
        /* <DEDUP_REMOVED lines=25> */
.L_x_2753:
        /* <DEDUP_REMOVED lines=25> */
.L_x_2754:
[----:B------:R-:W-:Y:S02]  /*177a0*/  ULDC.64 UR4, c[0x0][0x5e8] ;  /* 0x00017a0000047ab9 */ /* 0x000fe40000000a00 */
[----:B------:R-:W-:-:S04]  /*177b0*/  IADD3 R16, P0, R16, UR4, RZ ;  /* 0x0000000410107c10 */ /* 0x000fc8000ff1e0ff */
[----:B------:R-:W-:-:S05]  /*177c0*/  IADD3.X R17, RZ, UR5, RZ, P0, !PT ;  /* 0x00000005ff117c10 */ /* 0x000fca00087fe4ff */
[----:B------:R-:W-:Y:S01]  /*177d0*/  STG.E.U8 desc[UR58][R16.64], R19 ;  /* 0x0000001310007986 */ /* 0x000fe2000c10113a */
[----:B------:R-:W-:Y:S05]  /*177e0*/  EXIT ;  /* 0x000000000000794d */ /* 0x000fea0003800000 */
.L_x_2750:
[----:B------:R-:W-:Y:S04]  /*177f0*/  STG.E.U8 desc[UR58][R2.64], R0 ;  /* 0x0000000002007986 */ /* 0x000fe8000c10113a */
[----:B------:R-:W-:Y:S04]  /*17800*/  STG.E.U8 desc[UR58][R4.64], R27 ;  /* 0x0000001b04007986 */ /* 0x000fe8000c10113a */
[----:B------:R-:W-:Y:S04]  /*17810*/  STG.E.U8 desc[UR58][R6.64], R25 ;  /* 0x0000001906007986 */ /* 0x000fe8000c10113a */
[----:B------:R-:W-:Y:S01]  /*17820*/  STG.E.U8 desc[UR58][R8.64], R18 ;  /* 0x0000001208007986 */ /* 0x000fe2000c10113a */
[----:B------:R-:W-:Y:S05]  /*17830*/  EXIT ;  /* 0x000000000000794d */ /* 0x000fea0003800000 */
.L_x_2716:
        /* <DEDUP_REMOVED lines=30> */
.L_x_2756:
        /* <DEDUP_REMOVED lines=25> */
.L_x_2758:
        /* <DEDUP_REMOVED lines=25> */
.L_x_2759:
        /* <DEDUP_REMOVED lines=25> */
.L_x_2760:
        /* <DEDUP_REMOVED lines=25> */
.L_x_2761:
[----:B------:R-:W-:Y:S02]  /*18060*/  ULDC.64 UR4, c[0x0][0x5e8] ;  /* 0x00017a0000047ab9 */ /* 0x000fe40000000a00 */
[----:B------:R-:W-:-:S04]  /*18070*/  IADD3 R16, P0, R16, UR4, RZ ;  /* 0x0000000410107c10 */ /* 0x000fc8000ff1e0ff */
[----:B------:R-:W-:-:S05]  /*18080*/  IADD3.X R17, RZ, UR5, RZ, P0, !PT ;  /* 0x00000005ff117c10 */ /* 0x000fca00087fe4ff */
[----:B------:R-:W-:Y:S01]  /*18090*/  STG.E.U8 desc[UR58][R16.64], R19 ;  /* 0x0000001310007986 */ /* 0x000fe2000c10113a */
[----:B------:R-:W-:Y:S05]  /*180a0*/  EXIT ;  /* 0x000000000000794d */ /* 0x000fea0003800000 */
.L_x_2757:
[----:B------:R-:W-:Y:S04]  /*180b0*/  STG.E.U8 desc[UR58][R4.64], R0 ;  /* 0x0000000004007986 */ /* 0x000fe8000c10113a */
[----:B------:R-:W-:Y:S04]  /*180c0*/  STG.E.U8 desc[UR58][R4.64+0x1], R25 ;  /* 0x0000011904007986 */ /* 0x000fe8000c10113a */
[----:B------:R-:W-:Y:S04]  /*180d0*/  STG.E.U8 desc[UR58][R4.64+0x2], R24 ;  /* 0x0000021804007986 */ /* 0x000fe8000c10113a */
[----:B------:R-:W-:Y:S01]  /*180e0*/  STG.E.U8 desc[UR58][R4.64+0x3], R18 ;  /* 0x0000031204007986 */ /* 0x000fe2000c10113a */
[----:B------:R-:W-:Y:S05]  /*180f0*/  EXIT ;  /* 0x000000000000794d */ /* 0x000fea0003800000 */
.L_x_2755:
        /* <DEDUP_REMOVED lines=49> */
.L_x_2763:
        /* <DEDUP_REMOVED lines=25> */
.L_x_2764:
        /* <DEDUP_REMOVED lines=25> */
.L_x_2765:
        /* <DEDUP_REMOVED lines=25> */
.L_x_2766:
[----:B------:R-:W-:Y:S02]  /*188c0*/  ULDC.64 UR4, c[0x0][0x5e8] ;  /* 0x00017a0000047ab9 */ /* 0x000fe40000000a00 */
[----:B------:R-:W-:-:S04]  /*188d0*/  IADD3 R16, P0, R16, UR4, RZ ;  /* 0x0000000410107c10 */ /* 0x000fc8000ff1e0ff */
[----:B------:R-:W-:-:S05]  /*188e0*/  IADD3.X R17, RZ, UR5, RZ, P0, !PT ;  /* 0x00000005ff117c10 */ /* 0x000fca00087fe4ff */
[----:B------:R-:W-:Y:S01]  /*188f0*/  STG.E.U8 desc[UR58][R16.64], R19 ;  /* 0x0000001310007986 */ /* 0x000fe2000c10113a */
[----:B------:R-:W-:Y:S05]  /*18900*/  EXIT ;  /* 0x000000000000794d */ /* 0x000fea0003800000 */
.L_x_2762:
[----:B------:R-:W-:Y:S04]  /*18910*/  STG.E.U8 desc[UR58][R2.64], R0 ;  /* 0x0000000002007986 */ /* 0x000fe8000c10113a */
[----:B------:R-:W-:Y:S04]  /*18920*/  STG.E.U8 desc[UR58][R4.64], R25 ;  /* 0x0000001904007986 */ /* 0x000fe8000c10113a */
[----:B------:R-:W-:Y:S04]  /*18930*/  STG.E.U8 desc[UR58][R6.64], R24 ;  /* 0x0000001806007986 */ /* 0x000fe8000c10113a */
[----:B------:R-:W-:Y:S01]  /*18940*/  STG.E.U8 desc[UR58][R8.64], R18 ;  /* 0x0000001208007986 */ /* 0x000fe2000c10113a */
[----:B------:R-:W-:Y:S05]  /*18950*/  EXIT ;  /* 0x000000000000794d */ /* 0x000fea0003800000 */
.L_x_2767:
        /* <DEDUP_REMOVED lines=10> */
.L_x_8263:


//--------------------- .text._ZN2at6native13reduce_kernelILi512ELi1ENS0_8ReduceOpIN3c108BFloat16ENS0_7MeanOpsIS4_fffEEjfLi4ELi8EEEEEvT1_ --------------------------
	.section	.text._ZN2at6native13reduce_kernelILi512ELi1ENS0_8ReduceOpIN3c108BFloat16ENS0_7MeanOpsIS4_fffEEjfLi4ELi8EEEEEvT1_,"ax",@progbits
	.align	128
        .global         _ZN2at6native13reduce_kernelILi512ELi1ENS0_8ReduceOpIN3c108BFloat16ENS0_7MeanOpsIS4_fffEEjfLi4ELi8EEEEEvT1_
        .type           _ZN2at6native13reduce_kernelILi512ELi1ENS0_8ReduceOpIN3c108BFloat16ENS0_7MeanOpsIS4_fffEEjfLi4ELi8EEEEEvT1_,@function
        .size           _ZN2at6native13reduce_kernelILi512ELi1ENS0_8ReduceOpIN3c108BFloat16ENS0_7MeanOpsIS4_fffEEjfLi4ELi8EEEEEvT1_,(.L_x_8264 - _ZN2at6native13reduce_kernelILi512ELi1ENS0_8ReduceOpIN3c108BFloat16ENS0_7MeanOpsIS4_fffEEjfLi4ELi8EEEEEvT1_)
        .other          _ZN2at6native13reduce_kernelILi512ELi1ENS0_8ReduceOpIN3c108BFloat16ENS0_7MeanOpsIS4_fffEEjfLi4ELi8EEEEEvT1_,@"STO_CUDA_ENTRY STV_DEFAULT"
_ZN2at6native13reduce_kernelILi512ELi1ENS0_8ReduceOpIN3c108BFloat16ENS0_7MeanOpsIS4_fffEEjfLi4ELi8EEEEEvT1_:
.text._ZN2at6native13reduce_kernelILi512ELi1ENS0_8ReduceOpIN3c108BFloat16ENS0_7MeanOpsIS4_fffEEjfLi4ELi8EEEEEvT1_:
        /* <DEDUP_REMOVED lines=287> */
.L_x_2768:
        /* <DEDUP_REMOVED lines=50> */
.L_x_2777:
[----:B------:R-:W-:Y:S05]  /*1510*/  BSYNC B3 ;  /* 0x0000000000037941 */ /* 0x000fea0003800000 */
.L_x_2776:
        /* <DEDUP_REMOVED lines=8> */
[----:B------:R-:W2:Y:S02]  /*15a0*/  LDG.E.U16 R6, desc[UR36][R6.64] ;  /* 0x0000002406067981 */ /* 0x000ea4000c1e1500 */
[----:B--2---:R-:W-:-:S04]  /*15b0*/  IMAD.U32 R9, R6, 0x10000, RZ ;  /* 0x0001000006097824 */ /* 0x004fc800078e00ff */
[----:B------:R-:W-:-:S07]  /*15c0*/  FADD.FTZ R9, R9, UR4 ;  /* 0x0000000409097e21 */ /* 0x000fce0008010000 */
.L_x_2775:
[----:B------:R-:W-:Y:S05]  /*15d0*/  BSYNC B2 ;  /* 0x0000000000027941 */ /* 0x000fea0003800000 */
.L_x_2774:
[C---:B------:R-:W-:Y:S02]  /*15e0*/  IADD3 R7, P0, -R17.reuse, 0x8, RZ ;  /* 0x0000000811077810 */ /* 0x040fe40007f1e1ff */
[----:B------:R-:W-:Y:S02]  /*15f0*/  IADD3 R10, R17, -0x8, R2 ;  /* 0xfffffff8110a7810 */ /* 0x000fe40007ffe002 */
[----:B------:R-:W-:Y:S02]  /*1600*/  LEA R12, P1, R7, R12, 0x1 ;  /* 0x0000000c070c7211 */ /* 0x000fe400078208ff */
[----:B------:R-:W-:-:S04]  /*1610*/  IADD3.X R4, RZ, -0x1, RZ, P0, !PT ;  /* 0xffffffffff047810 */ /* 0x000fc800007fe4ff */
[----:B------:R-:W-:-:S07]  /*1620*/  LEA.HI.X R13, R7, R13, R4, 0x1, P1 ;  /* 0x0000000d070d7211 */ /* 0x000fce00008f0c04 */
.L_x_2773:
[----:B------:R-:W-:Y:S05]  /*1630*/  BSYNC B1 ;  /* 0x0000000000017941 */ /* 0x000fea0003800000 */
.L_x_2772:
        /* <DEDUP_REMOVED lines=18> */
.L_x_2780:
[----:B------:R-:W-:Y:S01]  /*1760*/  IMAD.WIDE.U32 R4, R21, 0x10, R12 ;  /* 0x0000001015047825 */ /* 0x000fe200078e000c */
[----:B------:R-:W-:-:S05]  /*1770*/  ULDC UR4, c[0x0][0x224] ;  /* 0x0000890000047ab9 */ /* 0x000fca0000000800 */
[----:B------:R-:W2:Y:S01]  /*1780*/  LDG.E.128 R4, desc[UR36][R4.64] ;  /* 0x0000002404047981 */ /* 0x000ea2000c1e1d00 */
[----:B------:R-:W-:-:S05]  /*1790*/  VIADD R21, R21, UR4 ;  /* 0x0000000415157c36 */ /* 0x000fca0008000000 */
[----:B------:R-:W-:-:S04]  /*17a0*/  LEA R23, R21, 0x7, 0x3 ;  /* 0x0000000715177811 */ /* 0x000fc800078e18ff */
[----:B------:R-:W-:Y:S02]  /*17b0*/  ISETP.GE.U32.AND P0, PT, R23, R10, PT ;  /* 0x0000000a1700720c */ /* 0x000fe40003f06070 */
[C---:B--2---:R-:W-:Y:S01]  /*17c0*/  PRMT R24, R6.reuse, 0x7632, R24 ;  /* 0x0000763206187816 */ /* 0x044fe20000000018 */
[----:B------:R-:W-:Y:S01]  /*17d0*/  IMAD.U32 R28, R5, 0x10000, RZ ;  /* 0x00010000051c7824 */ /* 0x000fe200078e00ff */
[----:B------:R-:W-:Y:S01]  /*17e0*/  SHF.L.U32 R25, R6, 0x10, RZ ;  /* 0x0000001006197819 */ /* 0x000fe200000006ff */
[----:B------:R-:W-:Y:S01]  /*17f0*/  IMAD.U32 R27, R7, 0x10000, RZ ;  /* 0x00010000071b7824 */ /* 0x000fe200078e00ff */
[----:B------:R-:W-:Y:S01]  /*1800*/  PRMT R22, R4, 0x7632, R22 ;  /* 0x0000763204167816 */ /* 0x000fe20000000016 */
[----:B------:R-:W-:Y:S01]  /*1810*/  FADD.FTZ R11, R28, R11 ;  /* 0x0000000b1c0b7221 */ /* 0x000fe20000010000 */
[----:B------:R-:W-:Y:S01]  /*1820*/  PRMT R23, R5, 0x7632, R23 ;  /* 0x0000763205177816 */ /* 0x000fe20000000017 */
[----:B------:R-:W-:Y:S01]  /*1830*/  FADD.FTZ R2, R25, R2 ;  /* 0x0000000219027221 */ /* 0x000fe20000010000 */
[----:B------:R-:W-:Y:S01]  /*1840*/  PRMT R6, R7, 0x7632, R6 ;  /* 0x0000763207067816 */ /* 0x000fe20000000006 */
[----:B------:R-:W-:Y:S01]  /*1850*/  FADD.FTZ R20, R27, R20 ;  /* 0x000000141b147221 */ /* 0x000fe20000010000 */
[----:B------:R-:W-:Y:S01]  /*1860*/  SHF.L.U32 R26, R4, 0x10, RZ ;  /* 0x00000010041a7819 */ /* 0x000fe200000006ff */
[----:B------:R-:W-:Y:S01]  /*1870*/  IMAD.U32 R4, R23, 0x10000, RZ ;  /* 0x0001000017047824 */ /* 0x000fe200078e00ff */
[----:B------:R-:W-:Y:S01]  /*1880*/  SHF.L.U32 R5, R22, 0x10, RZ ;  /* 0x0000001016057819 */ /* 0x000fe200000006ff */
[----:B------:R-:W-:Y:S01]  /*1890*/  IMAD.U32 R6, R6, 0x10000, RZ ;  /* 0x0001000006067824 */ /* 0x000fe200078e00ff */
[----:B------:R-:W-:Y:S01]  /*18a0*/  SHF.L.U32 R7, R24, 0x10, RZ ;  /* 0x0000001018077819 */ /* 0x000fe200000006ff */
[----:B------:R-:W-:Y:S01]  /*18b0*/  FADD.FTZ R9, R26, R9 ;  /* 0x000000091a097221 */ /* 0x000fe20000010000 */
[----:B------:R-:W-:Y:S01]  /*18c0*/  FADD.FTZ R19, R4, R19 ;  /* 0x0000001304137221 */ /* 0x000fe20000010000 */
[----:B------:R-:W-:Y:S01]  /*18d0*/  FADD.FTZ R16, R5, R16 ;  /* 0x0000001005107221 */ /* 0x000fe20000010000 */
[----:B------:R-:W-:Y:S01]  /*18e0*/  FADD.FTZ R17, R6, R17 ;  /* 0x0000001106117221 */ /* 0x000fe20000010000 */
[----:B------:R-:W-:Y:S01]  /*18f0*/  FADD.FTZ R18, R7, R18 ;  /* 0x0000001207127221 */ /* 0x000fe20000010000 */
[----:B------:R-:W-:Y:S06]  /*1900*/  @!P0 BRA `(.L_x_2780) ;  /* 0xfffffffc00948947 */ /* 0x000fec000383ffff */
.L_x_2779:
[----:B------:R-:W-:Y:S05]  /*1910*/  BSYNC B1 ;  /* 0x0000000000017941 */ /* 0x000fea0003800000 */
.L_x_2778:
        /* <DEDUP_REMOVED lines=8> */
.L_x_2782:
[----:B------:R-:W-:Y:S05]  /*19a0*/  BSYNC B1 ;  /* 0x0000000000017941 */ /* 0x000fea0003800000 */
.L_x_2781:
        /* <DEDUP_REMOVED lines=10> */
[----:B--2---:R-:W-:-:S05]  /*1a50*/  SHF.L.U32 R4, R12, 0x10, RZ ;  /* 0x000000100c047819 */ /* 0x004fca00000006ff */
[----:B------:R-:W-:-:S07]  /*1a60*/  FADD.FTZ R9, R9, R4 ;  /* 0x0000000409097221 */ /* 0x000fce0000010000 */
.L_x_2784:
[----:B------:R-:W-:Y:S05]  /*1a70*/  BSYNC B1 ;  /* 0x0000000000017941 */ /* 0x000fea0003800000 */
.L_x_2783:
[----:B------:R-:W-:-:S04]  /*1a80*/  FADD.FTZ R16, R16, R9 ;  /* 0x0000000910107221 */ /* 0x000fc80000010000 */
[----:B------:R-:W-:-:S04]  /*1a90*/  FADD.FTZ R16, R16, R11 ;  /* 0x0000000b10107221 */ /* 0x000fc80000010000 */
[----:B------:R-:W-:-:S04]  /*1aa0*/  FADD.FTZ R19, R16, R19 ;  /* 0x0000001310137221 */ /* 0x000fc80000010000 */
[----:B------:R-:W-:-:S04]  /*1ab0*/  FADD.FTZ R19, R19, R2 ;  /* 0x0000000213137221 */ /* 0x000fc80000010000 */
[----:B------:R-:W-:-:S04]  /*1ac0*/  FADD.FTZ R19, R19, R18 ;  /* 0x0000001213137221 */ /* 0x000fc80000010000 */
[----:B------:R-:W-:-:S04]  /*1ad0*/  FADD.FTZ R20, R19, R20 ;  /* 0x0000001413147221 */ /* 0x000fc80000010000 */
[----:B------:R-:W-:Y:S01]  /*1ae0*/  FADD.FTZ R9, R20, R17 ;  /* 0x0000001114097221 */ /* 0x000fe20000010000 */
[----:B------:R-:W-:Y:S06]  /*1af0*/  BRA `(.L_x_2770) ;  /* 0x0000009400b47947 */ /* 0x000fec0003800000 */
.L_x_2771:
        /* <DEDUP_REMOVED lines=23> */
.L_x_2794:
        /* <DEDUP_REMOVED lines=286> */
.L_x_2790:
[----:B------:R-:W-:Y:S01]  /*2e50*/  LOP3.LUT R11, R10, 0xfffffffe, RZ, 0xc0, !PT ;  /* 0xfffffffe0a0b7812 */ /* 0x000fe200078ec0ff */
[----:B------:R-:W-:Y:S02]  /*2e60*/  ULDC UR38, c[0x0][0x224] ;  /* 0x0000890000267ab9 */ /* 0x000fe40000000800 */
[----:B------:R-:W-:Y:S01]  /*2e70*/  IMAD.U32 R4, RZ, RZ, UR38 ;  /* 0x00000026ff047e24 */ /* 0x000fe2000f8e00ff */
[----:B------:R-:W-:-:S04]  /*2e80*/  IADD3 R10, P1, R12, R11, RZ ;  /* 0x0000000b0c0a7210 */ /* 0x000fc80007f3e0ff */
[----:B------:R-:W-:-:S06]  /*2e90*/  IADD3.X R11, RZ, R13, RZ, P1, !PT ;  /* 0x0000000dff0b7210 */ /* 0x000fcc0000ffe4ff */
[----:B------:R1:W5:Y:S01]  /*2ea0*/  LDG.E.U16 R11, desc[UR36][R10.64] ;  /* 0x000000240a0b7981 */ /* 0x000362000c1e1500 */
        /* <DEDUP_REMOVED lines=14> */
[----:B-1----:R-:W-:-:S05]  /*2f90*/  IMAD.HI.U32 R10, R20, UR33, R18 ;  /* 0x00000021140a7c27 */ /* 0x002fca000f8e0012 */
        /* <DEDUP_REMOVED lines=233> */
.L_x_2791:
[----:B------:R-:W-:-:S04]  /*3e30*/  LOP3.LUT R21, R2, 0xfffffffe, RZ, 0xc0, !PT ;  /* 0xfffffffe02157812 */ /* 0x000fc800078ec0ff */
[----:B------:R-:W-:-:S04]  /*3e40*/  IADD3 R20, P1, R12, R21, RZ ;  /* 0x000000150c147210 */ /* 0x000fc80007f3e0ff */
[----:B------:R-:W-:-:S05]  /*3e50*/  IADD3.X R21, RZ, R13, RZ, P1, !PT ;  /* 0x0000000dff157210 */ /* 0x000fca0000ffe4ff */
[----:B------:R2:W5:Y:S01]  /*3e60*/  LDG.E.U16 R20, desc[UR36][R20.64] ;  /* 0x0000002414147981 */ /* 0x000562000c1e1500 */
[----:B------:R-:W-:Y:S01]  /*3e70*/  IMAD.IADD R5, R5, 0x1, R4 ;  /* 0x0000000105057824 */ /* 0x000fe200078e0204 */
[----:B------:R-:W-:Y:S02]  /*3e80*/  MOV R2, RZ ;  /* 0x000000ff00027202 */ /* 0x000fe40000000f00 */
[----:B-1----:R-:W-:Y:S01]  /*3e90*/  MOV R10, RZ ;  /* 0x000000ff000a7202 */ /* 0x002fe20000000f00 */
[----:B------:R-:W-:Y:S06]  /*3ea0*/  @!P0 BRA `(.L_x_2792) ;  /* 0x0000000c00d88947 */ /* 0x000fec0003800000 */
[----:B------:R-:W-:Y:S01]  /*3eb0*/  MOV R19, R5 ;  /* 0x0000000500137202 */ /* 0x000fe20000000f00 */
[----:B------:R-:W-:Y:S01]  /*3ec0*/  IMAD.MOV.U32 R18, RZ, RZ, RZ ;  /* 0x000000ffff127224 */ /* 0x000fe200078e00ff */
[----:B0-----:R-:W-:-:S03]  /*3ed0*/  ISETP.NE.AND P1, PT, R16, 0x1, PT ;  /* 0x000000011000780c */ /* 0x001fc60003f25270 */
[----:B------:R-:W-:-:S05]  /*3ee0*/  IMAD.HI.U32 R10, R5, UR30, R18 ;  /* 0x0000001e050a7c27 */ /* 0x000fca000f8e0012 */
[----:B--2---:R-:W-:-:S04]  /*3ef0*/  SHF.R.U32.HI R21, RZ, UR31, R10 ;  /* 0x0000001fff157c19 */ /* 0x004fc8000801160a */
        /* <DEDUP_REMOVED lines=241> */
.L_x_2792:
[----:B------:R-:W-:-:S04]  /*4e10*/  LOP3.LUT R19, R10, 0xfffffffe, RZ, 0xc0, !PT ;  /* 0xfffffffe0a137812 */ /* 0x000fc800078ec0ff */
[----:B------:R-:W-:-:S04]  /*4e20*/  IADD3 R18, P1, R12, R19, RZ ;  /* 0x000000130c127210 */ /* 0x000fc80007f3e0ff */
[----:B------:R-:W-:-:S05]  /*4e30*/  IADD3.X R19, RZ, R13, RZ, P1, !PT ;  /* 0x0000000dff137210 */ /* 0x000fca0000ffe4ff */
[----:B------:R1:W5:Y:S01]  /*4e40*/  LDG.E.U16 R10, desc[UR36][R18.64] ;  /* 0x00000024120a7981 */ /* 0x000362000c1e1500 */
[----:B------:R-:W-:Y:S01]  /*4e50*/  IMAD.IADD R5, R5, 0x1, R4 ;  /* 0x0000000105057824 */ /* 0x000fe200078e0204 */
[----:B------:R-:W-:Y:S06]  /*4e60*/  @!P0 BRA `(.L_x_2793) ;  /* 0x0000000c00d88947 */ /* 0x000fec0003800000 */
[----:B-1----:R-:W-:Y:S01]  /*4e70*/  HFMA2.MMA R18, -RZ, RZ, 0, 0 ;  /* 0x00000000ff127435 */ /* 0x002fe200000001ff */
[----:B------:R-:W-:Y:S02]  /*4e80*/  MOV R19, R5 ;  /* 0x0000000500137202 */ /* 0x000fe40000000f00 */
[----:B0-----:R-:W-:-:S07]  /*4e90*/  ISETP.NE.AND P1, PT, R16, 0x1, PT ;  /* 0x000000011000780c */ /* 0x001fce0003f25270 */
[----:B------:R-:W-:-:S05]  /*4ea0*/  IMAD.HI.U32 R2, R5, UR30, R18 ;  /* 0x0000001e05027c27 */ /* 0x000fca000f8e0012 */
[----:B--2---:R-:W-:-:S05]  /*4eb0*/  SHF.R.U32.HI R21, RZ, UR31, R2 ;  /* 0x0000001fff157c19 */ /* 0x004fca0008011602 */
        /* <DEDUP_REMOVED lines=104> */
[----:B------:R-:W-:Y:S01]  /*5540*/  MOV R19, R21 ;  /* 0x0000001500137202 */ /* 0x000fe20000000f00 */
        /* <DEDUP_REMOVED lines=136> */
.L_x_2793:
[----:B-1----:R-:W-:Y:S01]  /*5dd0*/  LOP3.LUT R19, R2, 0xfffffffe, RZ, 0xc0, !PT ;  /* 0xfffffffe02137812 */ /* 0x002fe200078ec0ff */
[----:B------:R-:W-:-:S03]  /*5de0*/  ULDC UR4, c[0x0][0x21c] ;  /* 0x0000870000047ab9 */ /* 0x000fc60000000800 */
[----:B------:R-:W-:-:S05]  /*5df0*/  IADD3 R18, P1, R12, R19, RZ ;  /* 0x000000130c127210 */ /* 0x000fca0007f3e0ff */
[----:B------:R-:W-:-:S05]  /*5e00*/  IMAD.X R19, RZ, RZ, R13, P1 ;  /* 0x000000ffff137224 */ /* 0x000fca00008e060d */
[----:B------:R-:W3:Y:S01]  /*5e10*/  LDG.E.U16 R18, desc[UR36][R18.64] ;  /* 0x0000002412127981 */ /* 0x000ee2000c1e1500 */
[----:B------:R-:W-:Y:S01]  /*5e20*/  IADD3 R5, R5, R4, RZ ;  /* 0x0000000405057210 */ /* 0x000fe20007ffe0ff */
[----:B--2--5:R-:W-:Y:S01]  /*5e30*/  IMAD.U32 R21, R11, 0x10000, RZ ;  /* 0x000100000b157824 */ /* 0x024fe200078e00ff */
[----:B------:R-:W-:Y:S02]  /*5e40*/  MOV R2, UR4 ;  /* 0x0000000400027c02 */ /* 0x000fe40008000f00 */
[----:B------:R-:W-:Y:S01]  /*5e50*/  SHF.L.U32 R22, R20, 0x10, RZ ;  /* 0x0000001014167819 */ /* 0x000fe200000006ff */
[----:B------:R-:W-:Y:S02]  /*5e60*/  IMAD R23, R4, 0x3, R5 ;  /* 0x0000000304177824 */ /* 0x000fe400078e0205 */
[----:B------:R-:W-:Y:S02]  /*5e70*/  FADD.FTZ R6, R21, R6 ;  /* 0x0000000615067221 */ /* 0x000fe40000010000 */
[----:B------:R-:W-:Y:S01]  /*5e80*/  FADD.FTZ R7, R22, R7 ;  /* 0x0000000716077221 */ /* 0x000fe20000010000 */
[----:B------:R-:W-:-:S02]  /*5e90*/  ISETP.GE.U32.AND P1, PT, R23, R2, PT ;  /* 0x000000021700720c */ /* 0x000fc40003f26070 */
[----:B------:R-:W-:-:S05]  /*5ea0*/  SHF.L.U32 R23, R10, 0x10, RZ ;  /* 0x000000100a177819 */ /* 0x000fca00000006ff */
[----:B------:R-:W-:Y:S01]  /*5eb0*/  FADD.FTZ R8, R23, R8 ;  /* 0x0000000817087221 */ /* 0x000fe20000010000 */
[----:B---3--:R-:W-:-:S04]  /*5ec0*/  IMAD.U32 R24, R18, 0x10000, RZ ;  /* 0x0001000012187824 */ /* 0x008fc800078e00ff */
[----:B------:R-:W-:Y:S01]  /*5ed0*/  FADD.FTZ R9, R24, R9 ;  /* 0x0000000918097221 */ /* 0x000fe20000010000 */
[----:B------:R-:W-:Y:S06]  /*5ee0*/  @!P1 BRA `(.L_x_2794) ;  /* 0xffffffbc00609947 */ /* 0x000fec000383ffff */
[----:B------:R-:W-:Y:S05]  /*5ef0*/  BSYNC B2 ;  /* 0x0000000000027941 */ /* 0x000fea0003800000 */
.L_x_2789:
[----:B------:R-:W-:-:S07]  /*5f00*/  PRMT R22, R18, 0x7610, R22 ;  /* 0x0000761012167816 */ /* 0x000fce0000000016 */
.L_x_2788:
[----:B------:R-:W-:Y:S05]  /*5f10*/  BSYNC B1 ;  /* 0x0000000000017941 */ /* 0x000fea0003800000 */
.L_x_2787:
        /* <DEDUP_REMOVED lines=280> */
.L_x_2797:
[----:B------:R-:W-:-:S04]  /*70a0*/  LOP3.LUT R11, R11, 0xfffffffe, RZ, 0xc0, !PT ;  /* 0xfffffffe0b0b7812 */ /* 0x000fc800078ec0ff */
[----:B0-----:R-:W-:-:S04]  /*70b0*/  IADD3 R16, P2, R12, R11, RZ ;  /* 0x0000000b0c107210 */ /* 0x001fc80007f5e0ff */
[----:B------:R-:W-:-:S05]  /*70c0*/  IADD3.X R17, RZ, R13, RZ, P2, !PT ;  /* 0x0000000dff117210 */ /* 0x000fca00017fe4ff */
[----:B------:R1:W5:Y:S01]  /*70d0*/  LDG.E.U16 R11, desc[UR36][R16.64] ;  /* 0x00000024100b7981 */ /* 0x000362000c1e1500 */
        /* <DEDUP_REMOVED lines=277> */
.L_x_2798:
[----:B------:R-:W-:-:S04]  /*8230*/  LOP3.LUT R17, R20, 0xfffffffe, RZ, 0xc0, !PT ;  /* 0xfffffffe14117812 */ /* 0x000fc800078ec0ff */
[----:B------:R-:W-:-:S04]  /*8240*/  IADD3 R16, P2, R12, R17, RZ ;  /* 0x000000110c107210 */ /* 0x000fc80007f5e0ff */
[----:B------:R-:W-:-:S05]  /*8250*/  IADD3.X R17, RZ, R13, RZ, P2, !PT ;  /* 0x0000000dff117210 */ /* 0x000fca00017fe4ff */
[----:B------:R1:W5:Y:S01]  /*8260*/  LDG.E.U16 R20, desc[UR36][R16.64] ;  /* 0x0000002410147981 */ /* 0x000362000c1e1500 */
        /* <DEDUP_REMOVED lines=277> */
.L_x_2799:
        /* <DEDUP_REMOVED lines=281> */
.L_x_2800:
[----:B------:R-:W-:-:S04]  /*a550*/  LOP3.LUT R23, R22, 0xfffffffe, RZ, 0xc0, !PT ;  /* 0xfffffffe16177812 */ /* 0x000fc800078ec0ff */
[----:B------:R-:W-:-:S04]  /*a560*/  IADD3 R22, P1, R12, R23, RZ ;  /* 0x000000170c167210 */ /* 0x000fc80007f3e0ff */
[----:B------:R-:W-:-:S05]  /*a570*/  IADD3.X R23, RZ, R13, RZ, P1, !PT ;  /* 0x0000000dff177210 */ /* 0x000fca0000ffe4ff */
[----:B------:R1:W5:Y:S04]  /*a580*/  LDG.E.U16 R22, desc[UR36][R22.64] ;  /* 0x0000002416167981 */ /* 0x000368000c1e1500 */
.L_x_2796:
[----:B------:R-:W-:Y:S05]  /*a590*/  BSYNC B1 ;  /* 0x0000000000017941 */ /* 0x000fea0003800000 */
.L_x_2795:
[----:B------:R-:W-:Y:S04]  /*a5a0*/  BSSY B1, `(.L_x_2801) ;  /* 0x0000012000017945 */ /* 0x000fe80003800000 */
[----:B------:R-:W-:Y:S05]  /*a5b0*/  @P0 BRA `(.L_x_2802) ;  /* 0x0000000000400947 */ /* 0x000fea0003800000 */
[----:B------:R-:W-:Y:S01]  /*a5c0*/  IMAD.IADD R5, R5, 0x1, R4 ;  /* 0x0000000105057824 */ /* 0x000fe200078e0204 */
[----:B-----5:R-:W-:-:S04]  /*a5d0*/  SHF.L.U32 R11, R11, 0x10, RZ ;  /* 0x000000100b0b7819 */ /* 0x020fc800000006ff */
[----:B------:R-:W-:Y:S01]  /*a5e0*/  ISETP.GE.U32.AND P0, PT, R5, R2, PT ;  /* 0x000000020500720c */ /* 0x000fe20003f06070 */
[----:B------:R-:W-:-:S12]  /*a5f0*/  FADD.FTZ R6, R6, R11 ;  /* 0x0000000b06067221 */ /* 0x000fd80000010000 */
[----:B------:R-:W-:Y:S05]  /*a600*/  @P0 BRA `(.L_x_2802) ;  /* 0x00000000002c0947 */ /* 0x000fea0003800000 */
[----:B------:R-:W-:Y:S01]  /*a610*/  IADD3 R5, R5, R4, RZ ;  /* 0x0000000405057210 */ /* 0x000fe20007ffe0ff */
[----:B------:R-:W-:-:S03]  /*a620*/  IMAD.U32 R20, R20, 0x10000, RZ ;  /* 0x0001000014147824 */ /* 0x000fc600078e00ff */
[----:B------:R-:W-:Y:S01]  /*a630*/  ISETP.GE.U32.AND P0, PT, R5, R2, PT ;  /* 0x000000020500720c */ /* 0x000fe20003f06070 */
[----:B------:R-:W-:-:S12]  /*a640*/  FADD.FTZ R7, R7, R20 ;  /* 0x0000001407077221 */ /* 0x000fd80000010000 */
[----:B------:R-:W-:Y:S05]  /*a650*/  @P0 BRA `(.L_x_2802) ;  /* 0x0000000000180947 */ /* 0x000fea0003800000 */
[----:B------:R-:W-:-:S04]  /*a660*/  IADD3 R5, R5, R4, RZ ;  /* 0x0000000405057210 */ /* 0x000fc80007ffe0ff */
[----:B------:R-:W-:Y:S02]  /*a670*/  ISETP.GE.U32.AND P0, PT, R5, R2, PT ;  /* 0x000000020500720c */ /* 0x000fe40003f06070 */
[----:B------:R-:W-:-:S05]  /*a680*/  SHF.L.U32 R5, R10, 0x10, RZ ;  /* 0x000000100a057819 */ /* 0x000fca00000006ff */
[----:B------:R-:W-:-:S06]  /*a690*/  FADD.FTZ R8, R8, R5 ;  /* 0x0000000508087221 */ /* 0x000fcc0000010000 */
[----:B------:R-:W-:-:S04]  /*a6a0*/  @!P0 IMAD.U32 R22, R22, 0x10000, RZ ;  /* 0x0001000016168824 */ /* 0x000fc800078e00ff */
[----:B------:R-:W-:-:S07]  /*a6b0*/  @!P0 FADD.FTZ R9, R9, R22 ;  /* 0x0000001609098221 */ /* 0x000fce0000010000 */
.L_x_2802:
[----:B------:R-:W-:Y:S05]  /*a6c0*/  BSYNC B1 ;  /* 0x0000000000017941 */ /* 0x000fea0003800000 */
.L_x_2801:
[----:B------:R-:W-:-:S04]  /*a6d0*/  FADD.FTZ R7, R6, R7 ;  /* 0x0000000706077221 */ /* 0x000fc80000010000 */
[----:B------:R-:W-:-:S04]  /*a6e0*/  FADD.FTZ R8, R7, R8 ;  /* 0x0000000807087221 */ /* 0x000fc80000010000 */
[----:B------:R-:W-:Y:S01]  /*a6f0*/  FADD.FTZ R9, R8, R9 ;  /* 0x0000000908097221 */ /* 0x000fe20000010000 */
[----:B------:R-:W-:Y:S06]  /*a700*/  BRA `(.L_x_2770) ;  /* 0x0000000800b07947 */ /* 0x000fec0003800000 */
.L_x_2786:
        /* <DEDUP_REMOVED lines=10> */
.L_x_2806:
[-C--:B------:R-:W-:Y:S01]  /*a7b0*/  IADD3 R11, R4, R5.reuse, RZ ;  /* 0x00000005040b7210 */ /* 0x080fe20007ffe0ff */
[----:B------:R-:W-:-:S03]  /*a7c0*/  IMAD R9, R22, R5, RZ ;  /* 0x0000000516097224 */ /* 0x000fc600078e02ff */
[----:B------:R-:W-:Y:S01]  /*a7d0*/  IADD3 R17, R11, R4, RZ ;  /* 0x000000040b117210 */ /* 0x000fe20007ffe0ff */
[----:B------:R-:W-:Y:S02]  /*a7e0*/  IMAD R11, R22, R11, RZ ;  /* 0x0000000b160b7224 */ /* 0x000fe400078e02ff */
[----:B------:R-:W-:-:S04]  /*a7f0*/  IMAD.WIDE.U32 R8, R9, 0x2, R12 ;  /* 0x0000000209087825 */ /* 0x000fc800078e000c */
[----:B------:R-:W-:Y:S02]  /*a800*/  IMAD.IADD R23, R17, 0x1, R4 ;  /* 0x0000000111177824 */ /* 0x000fe400078e0204 */
[C---:B------:R-:W-:Y:S01]  /*a810*/  IMAD R17, R22.reuse, R17, RZ ;  /* 0x0000001116117224 */ /* 0x040fe200078e02ff */
[----:B------:R-:W2:Y:S01]  /*a820*/  LDG.E.U16 R8, desc[UR36][R8.64] ;  /* 0x0000002408087981 */ /* 0x000ea2000c1e1500 */
[----:B------:R-:W-:Y:S02]  /*a830*/  IMAD R19, R22, R23, RZ ;  /* 0x0000001716137224 */ /* 0x000fe400078e02ff */
        /* <DEDUP_REMOVED lines=8> */
[----:B------:R-:W-:Y:S02]  /*a8c0*/  ISETP.GE.U32.AND P0, PT, R23, R2, PT ;  /* 0x000000021700720c */ /* 0x000fe40003f06070 */
[----:B--2---:R-:W-:Y:S02]  /*a8d0*/  SHF.L.U32 R23, R8, 0x10, RZ ;  /* 0x0000001008177819 */ /* 0x004fe400000006ff */
[----:B---3--:R-:W-:Y:S02]  /*a8e0*/  SHF.L.U32 R25, R17, 0x10, RZ ;  /* 0x0000001011197819 */ /* 0x008fe400000006ff */
[----:B----4-:R-:W-:Y:S01]  /*a8f0*/  SHF.L.U32 R26, R18, 0x10, RZ ;  /* 0x00000010121a7819 */ /* 0x010fe200000006ff */
[----:B-----5:R-:W-:Y:S02]  /*a900*/  IMAD.U32 R24, R11, 0x10000, RZ ;  /* 0x000100000b187824 */ /* 0x020fe400078e00ff */
[----:B------:R-:W-:Y:S01]  /*a910*/  FADD.FTZ R6, R23, R6 ;  /* 0x0000000617067221 */ /* 0x000fe20000010000 */
[----:B------:R-:W-:Y:S01]  /*a920*/  FADD.FTZ R20, R25, R20 ;  /* 0x0000001419147221 */ /* 0x000fe20000010000 */
[----:B------:R-:W-:Y:S01]  /*a930*/  FADD.FTZ R21, R26, R21 ;  /* 0x000000151a157221 */ /* 0x000fe20000010000 */
[----:B------:R-:W-:Y:S01]  /*a940*/  FADD.FTZ R7, R24, R7 ;  /* 0x0000000718077221 */ /* 0x000fe20000010000 */
[----:B------:R-:W-:Y:S06]  /*a950*/  @!P0 BRA `(.L_x_2806) ;  /* 0xfffffffc00948947 */ /* 0x000fec000383ffff */
[----:B------:R-:W-:Y:S05]  /*a960*/  BSYNC B2 ;  /* 0x0000000000027941 */ /* 0x000fea0003800000 */
.L_x_2805:
[----:B------:R-:W-:Y:S02]  /*a970*/  PRMT R16, R11, 0x7610, R16 ;  /* 0x000076100b107816 */ /* 0x000fe40000000010 */
[----:B------:R-:W-:Y:S02]  /*a980*/  PRMT R10, R8, 0x7610, R10 ;  /* 0x00007610080a7816 */ /* 0x000fe4000000000a */
[----:B------:R-:W-:-:S07]  /*a990*/  PRMT R11, R18, 0x7610, R11 ;  /* 0x00007610120b7816 */ /* 0x000fce000000000b */
.L_x_2804:
[----:B------:R-:W-:Y:S05]  /*a9a0*/  BSYNC B1 ;  /* 0x0000000000017941 */ /* 0x000fea0003800000 */
.L_x_2803:
[----:B------:R-:W-:Y:S01]  /*a9b0*/  ISETP.GE.U32.AND P1, PT, R5, R2, PT ;  /* 0x000000020500720c */ /* 0x000fe20003f26070 */
[----:B------:R-:W-:-:S12]  /*a9c0*/  BSSY B1, `(.L_x_2807) ;  /* 0x0000016000017945 */ /* 0x000fd80003800000 */
[----:B------:R-:W-:Y:S05]  /*a9d0*/  @P1 BRA `(.L_x_2808) ;  /* 0x0000000000501947 */ /* 0x000fea0003800000 */
[----:B------:R-:W-:-:S04]  /*a9e0*/  IMAD R9, R22, R5, RZ ;  /* 0x0000000516097224 */ /* 0x000fc800078e02ff */
[----:B------:R-:W-:-:S05]  /*a9f0*/  IMAD.WIDE.U32 R8, R9, 0x2, R12 ;  /* 0x0000000209087825 */ /* 0x000fca00078e000c */
[----:B------:R0:W5:Y:S01]  /*aa00*/  LDG.E.U16 R10, desc[UR36][R8.64] ;  /* 0x00000024080a7981 */ /* 0x000162000c1e1500 */
[----:B------:R-:W-:-:S05]  /*aa10*/  IMAD.IADD R19, R5, 0x1, R4 ;  /* 0x0000000105137824 */ /* 0x000fca00078e0204 */
        /* <DEDUP_REMOVED lines=8> */
[----:B------:R-:W-:Y:S01]  /*aaa0*/  IADD3 R17, R19, R4, RZ ;  /* 0x0000000413117210 */ /* 0x000fe20007ffe0ff */
[----:B------:R-:W-:-:S03]  /*aab0*/  IMAD R9, R22, R19, RZ ;  /* 0x0000001316097224 */ /* 0x000fc600078e02ff */
[----:B------:R-:W-:Y:S01]  /*aac0*/  ISETP.GE.U32.AND P0, PT, R17, R2, PT ;  /* 0x000000021100720c */ /* 0x000fe20003f06070 */
[----:B------:R-:W-:-:S12]  /*aad0*/  IMAD.WIDE.U32 R8, R9, 0x2, R12 ;  /* 0x0000000209087825 */ /* 0x000fd800078e000c */
[----:B------:R-:W-:-:S04]  /*aae0*/  @!P0 IMAD R17, R22, R17, RZ ;  /* 0x0000001116118224 */ /* 0x000fc800078e02ff */
[----:B------:R-:W-:Y:S02]  /*aaf0*/  @!P0 IMAD.WIDE.U32 R12, R17, 0x2, R12 ;  /* 0x00000002110c8825 */ /* 0x000fe400078e000c */
[----:B------:R0:W5:Y:S04]  /*ab00*/  LDG.E.U16 R17, desc[UR36][R8.64] ;  /* 0x0000002408117981 */ /* 0x000168000c1e1500 */
[----:B------:R0:W5:Y:S02]  /*ab10*/  @!P0 LDG.E.U16 R11, desc[UR36][R12.64] ;  /* 0x000000240c0b8981 */ /* 0x000164000c1e1500 */
.L_x_2808:
[----:B------:R-:W-:Y:S05]  /*ab20*/  BSYNC B1 ;  /* 0x0000000000017941 */ /* 0x000fea0003800000 */
.L_x_2807:
[----:B------:R-:W-:Y:S04]  /*ab30*/  BSSY B1, `(.L_x_2809) ;  /* 0x0000012000017945 */ /* 0x000fe80003800000 */
[----:B------:R-:W-:Y:S05]  /*ab40*/  @P1 BRA `(.L_x_2810) ;  /* 0x0000000000401947 */ /* 0x000fea0003800000 */
[----:B0-----:R-:W-:Y:S01]  /*ab50*/  IMAD.IADD R9, R5, 0x1, R4 ;  /* 0x0000000105097824 */ /* 0x001fe200078e0204 */
        /* <DEDUP_REMOVED lines=9> */
[----:B------:R-:W-:Y:S02]  /*abf0*/  IADD3 R5, R5, R4, RZ ;  /* 0x0000000405057210 */ /* 0x000fe40007ffe0ff */
[----:B------:R-:W-:Y:S02]  /*ac00*/  SHF.L.U32 R17, R17, 0x10, RZ ;  /* 0x0000001011117819 */ /* 0x000fe400000006ff */
[----:B------:R-:W-:-:S03]  /*ac10*/  ISETP.GE.U32.AND P0, PT, R5, R2, PT ;  /* 0x000000020500720c */ /* 0x000fc60003f06070 */
[----:B------:R-:W-:-:S10]  /*ac20*/  FADD.FTZ R20, R20, R17 ;  /* 0x0000001114147221 */ /* 0x000fd40000010000 */
[----:B------:R-:W-:-:S04]  /*ac30*/  @!P0 IMAD.U32 R2, R11, 0x10000, RZ ;  /* 0x000100000b028824 */ /* 0x000fc800078e00ff */
[----:B------:R-:W-:-:S07]  /*ac40*/  @!P0 FADD.FTZ R21, R21, R2 ;  /* 0x0000000215158221 */ /* 0x000fce0000010000 */
.L_x_2810:
[----:B------:R-:W-:Y:S05]  /*ac50*/  BSYNC B1 ;  /* 0x0000000000017941 */ /* 0x000fea0003800000 */
.L_x_2809:
[----:B------:R-:W-:-:S04]  /*ac60*/  FADD.FTZ R7, R7, R6 ;  /* 0x0000000607077221 */ /* 0x000fc80000010000 */
[----:B------:R-:W-:-:S04]  /*ac70*/  FADD.FTZ R20, R7, R20 ;  /* 0x0000001407147221 */ /* 0x000fc80000010000 */
[----:B0-----:R-:W-:Y:S01]  /*ac80*/  FADD.FTZ R9, R20, R21 ;  /* 0x0000001514097221 */ /* 0x001fe20000010000 */
[----:B------:R-:W-:Y:S06]  /*ac90*/  BRA `(.L_x_2770) ;  /* 0x00000004004c7947 */ /* 0x000fec0003800000 */
.L_x_2785:
        /* <DEDUP_REMOVED lines=13> */
.L_x_2814:
[C---:B------:R-:W-:Y:S01]  /*ad70*/  IADD3 R11, R9.reuse, R4, RZ ;  /* 0x00000004090b7210 */ /* 0x040fe20007ffe0ff */
[----:B------:R-:W-:-:S03]  /*ad80*/  IMAD.WIDE.U32 R20, R9, 0x2, R12 ;  /* 0x0000000209147825 */ /* 0x000fc600078e000c */
[C---:B------:R-:W-:Y:S01]  /*ad90*/  IADD3 R17, R11.reuse, R4, RZ ;  /* 0x000000040b117210 */ /* 0x040fe20007ffe0ff */
[----:B------:R-:W-:Y:S02]  /*ada0*/  IMAD.WIDE.U32 R10, R11, 0x2, R12 ;  /* 0x000000020b0a7825 */ /* 0x000fe400078e000c */
[----:B------:R-:W2:Y:S02]  /*adb0*/  LDG.E.U16 R20, desc[UR36][R20.64] ;  /* 0x0000002414147981 */ /* 0x000ea4000c1e1500 */
[C---:B------:R-:W-:Y:S02]  /*adc0*/  IMAD.IADD R23, R17.reuse, 0x1, R4 ;  /* 0x0000000111177824 */ /* 0x040fe400078e0204 */
[--C-:B------:R-:W-:Y:S01]  /*add0*/  IMAD.WIDE.U32 R16, R17, 0x2, R12.reuse ;  /* 0x0000000211107825 */ /* 0x100fe200078e000c */
[----:B------:R-:W3:Y:S03]  /*ade0*/  LDG.E.U16 R10, desc[UR36][R10.64] ;  /* 0x000000240a0a7981 */ /* 0x000ee6000c1e1500 */
[----:B------:R-:W-:-:S02]  /*adf0*/  IMAD.WIDE.U32 R18, R23, 0x2, R12 ;  /* 0x0000000217127825 */ /* 0x000fc400078e000c */
[----:B------:R-:W4:Y:S04]  /*ae00*/  LDG.E.U16 R17, desc[UR36][R16.64] ;  /* 0x0000002410117981 */ /* 0x000f28000c1e1500 */
[----:B------:R-:W5:Y:S01]  /*ae10*/  LDG.E.U16 R22, desc[UR36][R18.64] ;  /* 0x0000002412167981 */ /* 0x000f62000c1e1500 */
[----:B------:R-:W-:-:S05]  /*ae20*/  IADD3 R9, R23, R4, RZ ;  /* 0x0000000417097210 */ /* 0x000fca0007ffe0ff */
[----:B------:R-:W-:-:S05]  /*ae30*/  IMAD R23, R4, 0x3, R9 ;  /* 0x0000000304177824 */ /* 0x000fca00078e0209 */
[----:B------:R-:W-:Y:S02]  /*ae40*/  ISETP.GE.U32.AND P0, PT, R23, R2, PT ;  /* 0x000000021700720c */ /* 0x000fe40003f06070 */
[----:B--2---:R-:W-:Y:S01]  /*ae50*/  SHF.L.U32 R23, R20, 0x10, RZ ;  /* 0x0000001014177819 */ /* 0x004fe200000006ff */
[----:B---3--:R-:W-:Y:S01]  /*ae60*/  IMAD.U32 R24, R10, 0x10000, RZ ;  /* 0x000100000a187824 */ /* 0x008fe200078e00ff */
[----:B----4-:R-:W-:Y:S02]  /*ae70*/  SHF.L.U32 R25, R17, 0x10, RZ ;  /* 0x0000001011197819 */ /* 0x010fe400000006ff */
[----:B-----5:R-:W-:Y:S01]  /*ae80*/  SHF.L.U32 R26, R22, 0x10, RZ ;  /* 0x00000010161a7819 */ /* 0x020fe200000006ff */
[----:B------:R-:W-:Y:S01]  /*ae90*/  FADD.FTZ R8, R23, R8 ;  /* 0x0000000817087221 */ /* 0x000fe20000010000 */
[----:B------:R-:W-:Y:S01]  /*aea0*/  FADD.FTZ R7, R24, R7 ;  /* 0x0000000718077221 */ /* 0x000fe20000010000 */
[----:B------:R-:W-:Y:S02]  /*aeb0*/  FADD.FTZ R6, R25, R6 ;  /* 0x0000000619067221 */ /* 0x000fe40000010000 */
[----:B------:R-:W-:-:S02]  /*aec0*/  FADD.FTZ R5, R26, R5 ;  /* 0x000000051a057221 */ /* 0x000fc40000010000 */
[----:B------:R-:W-:Y:S05]  /*aed0*/  @!P0 BRA `(.L_x_2814) ;  /* 0xfffffffc00a48947 */ /* 0x000fea000383ffff */
[----:B------:R-:W-:Y:S05]  /*aee0*/  BSYNC B2 ;  /* 0x0000000000027941 */ /* 0x000fea0003800000 */
.L_x_2813:
[----:B------:R-:W-:Y:S02]  /*aef0*/  PRMT R19, R20, 0x7610, R19 ;  /* 0x0000761014137816 */ /* 0x000fe40000000013 */
[----:B------:R-:W-:Y:S02]  /*af00*/  PRMT R18, R10, 0x7610, R18 ;  /* 0x000076100a127816 */ /* 0x000fe40000000012 */
[----:B------:R-:W-:-:S07]  /*af10*/  PRMT R16, R22, 0x7610, R16 ;  /* 0x0000761016107816 */ /* 0x000fce0000000010 */
.L_x_2812:
[----:B------:R-:W-:Y:S05]  /*af20*/  BSYNC B1 ;  /* 0x0000000000017941 */ /* 0x000fea0003800000 */
.L_x_2811:
[----:B------:R-:W-:Y:S01]  /*af30*/  ISETP.GE.U32.AND P1, PT, R9, R2, PT ;  /* 0x000000020900720c */ /* 0x000fe20003f26070 */
[----:B------:R-:W-:-:S12]  /*af40*/  BSSY B1, `(.L_x_2815) ;  /* 0x0000012000017945 */ /* 0x000fd80003800000 */
[----:B------:R-:W-:Y:S05]  /*af50*/  @P1 BRA `(.L_x_2816) ;  /* 0x0000000000401947 */ /* 0x000fea0003800000 */
[----:B------:R-:W-:-:S05]  /*af60*/  IMAD.WIDE.U32 R10, R9, 0x2, R12 ;  /* 0x00000002090a7825 */ /* 0x000fca00078e000c */
[----:B------:R0:W5:Y:S01]  /*af70*/  LDG.E.U16 R19, desc[UR36][R10.64] ;  /* 0x000000240a137981 */ /* 0x000162000c1e1500 */
[----:B------:R-:W-:-:S05]  /*af80*/  IMAD.IADD R21, R9, 0x1, R4 ;  /* 0x0000000109157824 */ /* 0x000fca00078e0204 */
[----:B------:R-:W-:-:S13]  /*af90*/  ISETP.GE.U32.AND P0, PT, R21, R2, PT ;  /* 0x000000021500720c */ /* 0x000fda0003f06070 */
[----:B0-----:R-:W-:Y:S05]  /*afa0*/  @P0 BRA `(.L_x_2816) ;  /* 0x00000000002c0947 */ /* 0x001fea0003800000 */
[----:B------:R-:W-:-:S05]  /*afb0*/  IMAD.WIDE.U32 R10, R21, 0x2, R12 ;  /* 0x00000002150a7825 */ /* 0x000fca00078e000c */
[----:B------:R0:W5:Y:S01]  /*afc0*/  LDG.E.U16 R18, desc[UR36][R10.64] ;  /* 0x000000240a127981 */ /* 0x000162000c1e1500 */
[----:B------:R-:W-:-:S04]  /*afd0*/  IADD3 R21, R21, R4, RZ ;  /* 0x0000000415157210 */ /* 0x000fc80007ffe0ff */
        /* <DEDUP_REMOVED lines=8> */
.L_x_2816:
[----:B------:R-:W-:Y:S05]  /*b060*/  BSYNC B1 ;  /* 0x0000000000017941 */ /* 0x000fea0003800000 */
.L_x_2815:
        /* <DEDUP_REMOVED lines=18> */
.L_x_2818:
[----:B------:R-:W-:Y:S05]  /*b190*/  BSYNC B1 ;  /* 0x0000000000017941 */ /* 0x000fea0003800000 */
.L_x_2817:
[----:B------:R-:W-:-:S04]  /*b1a0*/  FADD.FTZ R7, R7, R8 ;  /* 0x0000000807077221 */ /* 0x000fc80000010000 */
[----:B------:R-:W-:-:S04]  /*b1b0*/  FADD.FTZ R6, R7, R6 ;  /* 0x0000000607067221 */ /* 0x000fc80000010000 */
[----:B------:R-:W-:-:S07]  /*b1c0*/  FADD.FTZ R9, R6, R5 ;  /* 0x0000000506097221 */ /* 0x000fce0000010000 */
.L_x_2770:
[----:B------:R-:W-:Y:S05]  /*b1d0*/  BSYNC B0 ;  /* 0x0000000000007941 */ /* 0x000fea0003800000 */
.L_x_2769:
        /* <DEDUP_REMOVED lines=16> */
.L_x_2820:
        /* <DEDUP_REMOVED lines=12> */
.L_x_2819:
        /* <DEDUP_REMOVED lines=19> */
.L_x_2823:
        /* <DEDUP_REMOVED lines=12> */
.L_x_2822:
[----:B------:R-:W-:Y:S01]  /*b590*/  BAR.SYNC.DEFER_BLOCKING 0x0 ;  /* 0x0000000000007b1d */ /* 0x000fe20000010000 */
[----:B------:R-:W-:-:S13]  /*b5a0*/  ISETP.GE.AND P0, PT, R2, 0x2, PT ;  /* 0x000000020200780c */ /* 0x000fda0003f06270 */
[----:B------:R-:W-:Y:S05]  /*b5b0*/  @!P0 BRA `(.L_x_2821) ;  /* 0x0000000000188947 */ /* 0x000fea0003800000 */
[----:B------:R-:W-:-:S11]  /*b5c0*/  HFMA2.MMA R4, -RZ, RZ, 0, 5.9604644775390625e-08 ;  /* 0x00000001ff047435 */ /* 0x000fd600000001ff */
.L_x_2824:
[----:B------:R2:W3:Y:S02]  /*b5d0*/  SHFL.DOWN PT, R6, R9, R4, 0x1f ;  /* 0x08001f0409067589 */ /* 0x0004e400000e0000 */
[----:B--2---:R-:W-:-:S05]  /*b5e0*/  IMAD.SHL.U32 R4, R4, 0x2, RZ ;  /* 0x0000000204047824 */ /* 0x004fca00078e00ff */
[----:B------:R-:W-:Y:S01]  /*b5f0*/  ISETP.GE.AND P0, PT, R4, R2, PT ;  /* 0x000000020400720c */ /* 0x000fe20003f06270 */
[----:B---3--:R-:W-:-:S12]  /*b600*/  FADD.FTZ R9, R6, R9 ;  /* 0x0000000906097221 */ /* 0x008fd80000010000 */
[----:B------:R-:W-:Y:S05]  /*b610*/  @!P0 BRA `(.L_x_2824) ;  /* 0xfffffffc00ec8947 */ /* 0x000fea000383ffff */
.L_x_2821:
        /* <DEDUP_REMOVED lines=277> */
.L_x_2825:
        /* <DEDUP_REMOVED lines=296> */
.L_x_2827:
        /* <DEDUP_REMOVED lines=17> */
.L_x_2829:
[----:B0-----:R-:W-:Y:S05]  /*db00*/  BSYNC B0 ;  /* 0x0000000000007941 */ /* 0x001fea0003800000 */
.L_x_2828:
        /* <DEDUP_REMOVED lines=14> */
.L_x_2831:
[----:B------:R-:W-:Y:S05]  /*dbf0*/  BSYNC B0 ;  /* 0x0000000000007941 */ /* 0x000fea0003800000 */
.L_x_2830:
        /* <DEDUP_REMOVED lines=35> */
.L_x_2833:
[----:B------:R-:W-:Y:S05]  /*de30*/  BSYNC B0 ;  /* 0x0000000000007941 */ /* 0x000fea0003800000 */
.L_x_2832:
        /* <DEDUP_REMOVED lines=30> */
.L_x_2838:
[----:B------:R-:W-:-:S04]  /*e020*/  IMAD.IADD R13, R15, 0x1, R10 ;  /* 0x000000010f0d7824 */ /* 0x000fc800078e020a */
[----:B--2---:R-:W-:-:S06]  /*e030*/  IMAD.WIDE.U32 R12, R13, 0x4, R8 ;  /* 0x000000040d0c7825 */ /* 0x004fcc00078e0008 */
[----:B------:R-:W2:Y:S01]  /*e040*/  LDG.E R12, desc[UR36][R12.64] ;  /* 0x000000240c0c7981 */ /* 0x000ea2000c1e1900 */
[----:B------:R-:W-:-:S04]  /*e050*/  IADD3 R10, R19, R10, RZ ;  /* 0x0000000a130a7210 */ /* 0x000fc80007ffe0ff */
[----:B------:R-:W-:Y:S01]  /*e060*/  ISETP.GE.U32.AND P0, PT, R10, UR6, PT ;  /* 0x000000060a007c0c */ /* 0x000fe2000bf06070 */
[----:B--2---:R-:W-:-:S12]  /*e070*/  FADD.FTZ R11, R12, R11 ;  /* 0x0000000b0c0b7221 */ /* 0x004fd80000010000 */
[----:B------:R-:W-:Y:S05]  /*e080*/  @!P0 BRA `(.L_x_2838) ;  /* 0xfffffffc00e48947 */ /* 0x000fea000383ffff */
[----:B------:R-:W-:Y:S05]  /*e090*/  BSYNC B1 ;  /* 0x0000000000017941 */ /* 0x000fea0003800000 */
.L_x_2837:
[----:B------:R-:W-:Y:S05]  /*e0a0*/  BRA `(.L_x_2836) ;  /* 0x0000000000447947 */ /* 0x000fea0003800000 */
.L_x_2835:
        /* <DEDUP_REMOVED lines=9> */
.L_x_2839:
[----:B------:R-:W-:-:S04]  /*e140*/  IMAD.IADD R13, R2, 0x1, R15 ;  /* 0x00000001020d7824 */ /* 0x000fc800078e020f */
[----:B0-----:R-:W-:-:S04]  /*e150*/  IMAD R13, R13, R10, R0 ;  /* 0x0000000a0d0d7224 */ /* 0x001fc800078e0200 */
[----:B--2---:R-:W-:-:S06]  /*e160*/  IMAD.WIDE.U32 R12, R13, 0x4, R8 ;  /* 0x000000040d0c7825 */ /* 0x004fcc00078e0008 */
[----:B------:R-:W2:Y:S01]  /*e170*/  LDG.E R12, desc[UR36][R12.64] ;  /* 0x000000240c0c7981 */ /* 0x000ea2000c1e1900 */
[----:B---3--:R-:W-:-:S04]  /*e180*/  IADD3 R15, R14, R15, RZ ;  /* 0x0000000f0e0f7210 */ /* 0x008fc80007ffe0ff */
[----:B------:R-:W-:Y:S01]  /*e190*/  ISETP.GE.U32.AND P0, PT, R15, UR5, PT ;  /* 0x000000050f007c0c */ /* 0x000fe2000bf06070 */
[----:B--2---:R-:W-:-:S12]  /*e1a0*/  FADD.FTZ R11, R12, R11 ;  /* 0x0000000b0c0b7221 */ /* 0x004fd80000010000 */
[----:B------:R-:W-:Y:S05]  /*e1b0*/  @!P0 BRA `(.L_x_2839) ;  /* 0xfffffffc00e08947 */ /* 0x000fea000383ffff */
.L_x_2836:
[----:B------:R-:W-:Y:S05]  /*e1c0*/  BSYNC B0 ;  /* 0x0000000000007941 */ /* 0x000fea0003800000 */
.L_x_2834:
        /* <DEDUP_REMOVED lines=13> */
.L_x_2841:
        /* <DEDUP_REMOVED lines=11> */
[----:B--2---:R-:W-:Y:S05]  /*e350*/  @P0 BRA `(.L_x_2841) ;  /* 0xfffffffc00d00947 */ /* 0x004fea000383ffff */
.L_x_2840:
        /* <DEDUP_REMOVED lines=10> */
.L_x_2844:
        /* <DEDUP_REMOVED lines=10> */
[----:B--2---:R-:W-:Y:S05]  /*e4a0*/  @P0 BRA `(.L_x_2844) ;  /* 0xfffffffc00d40947 */ /* 0x004fea000383ffff */
[----:B------:R-:W-:-:S07]  /*e4b0*/  MOV R3, 0x20 ;  /* 0x0000002000037802 */ /* 0x000fce0000000f00 */
.L_x_2843:
[----:B------:R-:W-:Y:S01]  /*e4c0*/  BAR.SYNC.DEFER_BLOCKING 0x0 ;  /* 0x0000000000007b1d */ /* 0x000fe20000010000 */
[----:B------:R-:W-:-:S13]  /*e4d0*/  ISETP.GE.AND P0, PT, R3, 0x2, PT ;  /* 0x000000020300780c */ /* 0x000fda0003f06270 */
[----:B------:R-:W-:Y:S05]  /*e4e0*/  @!P0 BRA `(.L_x_2842) ;  /* 0x0000000000188947 */ /* 0x000fea0003800000 */
[----:B------:R-:W-:-:S07]  /*e4f0*/  IMAD.MOV.U32 R0, RZ, RZ, 0x1 ;  /* 0x00000001ff007424 */ /* 0x000fce00078e00ff */
.L_x_2845:
[----:B0-----:R0:W2:Y:S02]  /*e500*/  SHFL.DOWN PT, R2, R11, R0, 0x1f ;  /* 0x08001f000b027589 */ /* 0x0010a400000e0000 */
[----:B0-----:R-:W-:-:S04]  /*e510*/  SHF.L.U32 R0, R0, 0x1, RZ ;  /* 0x0000000100007819 */ /* 0x001fc800000006ff */
[----:B------:R-:W-:Y:S01]  /*e520*/  ISETP.GE.AND P0, PT, R0, R3, PT ;  /* 0x000000030000720c */ /* 0x000fe20003f06270 */
[----:B--2---:R-:W-:-:S12]  /*e530*/  FADD.FTZ R11, R2, R11 ;  /* 0x0000000b020b7221 */ /* 0x004fd80000010000 */
[----:B------:R-:W-:Y:S05]  /*e540*/  @!P0 BRA `(.L_x_2845) ;  /* 0xfffffffc00ec8947 */ /* 0x000fea000383ffff */
.L_x_2842:
        /* <DEDUP_REMOVED lines=11> */
.L_x_2847:
[----:B------:R-:W-:Y:S05]  /*e600*/  @!P1 BRA `(.L_x_2848) ;  /* 0x0000000000689947 */ /* 0x000fea0003800000 */
[----:B------:R-:W2:Y:S01]  /*e610*/  LDC R0, c[0x0][0x624] ;  /* 0x00018900ff007b82 */ /* 0x000ea20000000800 */
[----:B------:R-:W-:Y:S02]  /*e620*/  ULDC UR4, c[0x0][0x210] ;  /* 0x0000840000047ab9 */ /* 0x000fe40000000800 */
[----:B------:R-:W-:Y:S01]  /*e630*/  FMUL.FTZ R19, R11, UR4 ;  /* 0x000000040b137c20 */ /* 0x000fe20008410000 */
        /* <DEDUP_REMOVED lines=18> */
.L_x_2849:
[----:B------:R-:W-:Y:S02]  /*e760*/  ULDC.64 UR4, c[0x0][0x5f0] ;  /* 0x00017c0000047ab9 */ /* 0x000fe40000000a00 */
[----:B------:R-:W-:-:S04]  /*e770*/  IADD3 R16, P0, R16, UR4, RZ ;  /* 0x0000000410107c10 */ /* 0x000fc8000ff1e0ff */
[----:B------:R-:W-:-:S05]  /*e780*/  IADD3.X R17, RZ, UR5, RZ, P0, !PT ;  /* 0x00000005ff117c10 */ /* 0x000fca00087fe4ff */
[----:B------:R-:W-:Y:S01]  /*e790*/  STG.E desc[UR36][R16.64], R19 ;  /* 0x0000001310007986 */ /* 0x000fe2000c101924 */
[----:B------:R-:W-:Y:S05]  /*e7a0*/  EXIT ;  /* 0x000000000000794d */ /* 0x000fea0003800000 */
.L_x_2848:
[----:B------:R-:W-:Y:S01]  /*e7b0*/  STG.E desc[UR36][R4.64], R11 ;  /* 0x0000000b04007986 */ /* 0x000fe2000c101924 */
[----:B------:R-:W-:Y:S05]  /*e7c0*/  EXIT ;  /* 0x000000000000794d */ /* 0x000fea0003800000 */
.L_x_2846:
[----:B------:R-:W-:Y:S01]  /*e7d0*/  ISETP.NE.AND P0, PT, RZ, UR38, PT ;  /* 0x00000026ff007c0c */ /* 0x000fe2000bf05270 */
[----:B------:R-:W-:Y:S02]  /*e7e0*/  ULDC.U8 UR4, c[0x0][0x621] ;  /* 0x0001884000047ab9 */ /* 0x000fe40000000000 */
[----:B------:R-:W-:-:S10]  /*e7f0*/  ISETP.NE.AND P1, PT, RZ, UR4, PT ;  /* 0x00000004ff007c0c */ /* 0x000fd4000bf25270 */
[----:B------:R-:W-:Y:S05]  /*e800*/  @!P0 BRA `(.L_x_2850) ;  /* 0x0000000000088947 */ /* 0x000fea0003800000 */
[----:B------:R-:W0:Y:S02]  /*e810*/  LDG.E R0, desc[UR36][R6.64] ;  /* 0x0000002406007981 */ /* 0x000e24000c1e1900 */
[----:B0-----:R-:W-:-:S07]  /*e820*/  FADD.FTZ R11, R11, R0 ;  /* 0x000000000b0b7221 */ /* 0x001fce0000010000 */
.L_x_2850:
        /* <DEDUP_REMOVED lines=22> */
.L_x_2852:
[----:B------:R-:W-:Y:S02]  /*e990*/  ULDC.64 UR4, c[0x0][0x5f0] ;  /* 0x00017c0000047ab9 */ /* 0x000fe40000000a00 */
[----:B------:R-:W-:-:S05]  /*e9a0*/  IADD3 R16, P0, R16, UR4, RZ ;  /* 0x0000000410107c10 */ /* 0x000fca000ff1e0ff */
[----:B------:R-:W-:-:S05]  /*e9b0*/  IMAD.X R17, RZ, RZ, UR5, P0 ;  /* 0x00000005ff117e24 */ /* 0x000fca00080e06ff */
[----:B------:R-:W-:Y:S01]  /*e9c0*/  STG.E desc[UR36][R16.64], R19 ;  /* 0x0000001310007986 */ /* 0x000fe2000c101924 */
[----:B------:R-:W-:Y:S05]  /*e9d0*/  EXIT ;  /* 0x000000000000794d */ /* 0x000fea0003800000 */
.L_x_2851:
[----:B------:R-:W-:Y:S01]  /*e9e0*/  STG.E desc[UR36][R6.64], R11 ;  /* 0x0000000b06007986 */ /* 0x000fe2000c101924 */
[----:B------:R-:W-:Y:S05]  /*e9f0*/  EXIT ;  /* 0x000000000000794d */ /* 0x000fea0003800000 */
.L_x_2826:
        /* <DEDUP_REMOVED lines=21> */
.L_x_2854:
        /* <DEDUP_REMOVED lines=22> */
.L_x_2856:
[----:B------:R-:W-:Y:S02]  /*ecb0*/  ULDC.64 UR4, c[0x0][0x5f0] ;  /* 0x00017c0000047ab9 */ /* 0x000fe40000000a00 */
[----:B------:R-:W-:-:S04]  /*ecc0*/  IADD3 R16, P0, R16, UR4, RZ ;  /* 0x0000000410107c10 */ /* 0x000fc8000ff1e0ff */
[----:B------:R-:W-:-:S05]  /*ecd0*/  IADD3.X R17, RZ, UR5, RZ, P0, !PT ;  /* 0x00000005ff117c10 */ /* 0x000fca00087fe4ff */
[----:B------:R-:W-:Y:S01]  /*ece0*/  STG.E desc[UR36][R16.64], R19 ;  /* 0x0000001310007986 */ /* 0x000fe2000c101924 */
[----:B------:R-:W-:Y:S05]  /*ecf0*/  EXIT ;  /* 0x000000000000794d */ /* 0x000fea0003800000 */
.L_x_2855:
[----:B------:R-:W-:Y:S01]  /*ed00*/  STG.E desc[UR36][R4.64], R9 ;  /* 0x0000000904007986 */ /* 0x000fe2000c101924 */
[----:B------:R-:W-:Y:S05]  /*ed10*/  EXIT ;  /* 0x000000000000794d */ /* 0x000fea0003800000 */
.L_x_2853:
[----:B------:R-:W-:Y:S01]  /*ed20*/  ISETP.NE.AND P0, PT, RZ, UR38, PT ;  /* 0x00000026ff007c0c */ /* 0x000fe2000bf05270 */
[----:B------:R-:W-:Y:S02]  /*ed30*/  ULDC.U8 UR4, c[0x0][0x621] ;  /* 0x0001884000047ab9 */ /* 0x000fe40000000000 */
[----:B------:R-:W-:-:S10]  /*ed40*/  ISETP.NE.AND P1, PT, RZ, UR4, PT ;  /* 0x00000004ff007c0c */ /* 0x000fd4000bf25270 */
[----:B------:R-:W-:Y:S05]  /*ed50*/  @!P0 BRA `(.L_x_2857) ;  /* 0x0000000000088947 */ /* 0x000fea0003800000 */
[----:B------:R-:W2:Y:S02]  /*ed60*/  LDG.E R0, desc[UR36][R6.64] ;  /* 0x0000002406007981 */ /* 0x000ea4000c1e1900 */
[----:B--2---:R-:W-:-:S07]  /*ed70*/  FADD.FTZ R9, R9, R0 ;  /* 0x0000000009097221 */ /* 0x004fce0000010000 */
.L_x_2857:
        /* <DEDUP_REMOVED lines=22> */
.L_x_2859:
[----:B------:R-:W-:Y:S02]  /*eee0*/  ULDC.64 UR4, c[0x0][0x5f0] ;  /* 0x00017c0000047ab9 */ /* 0x000fe40000000a00 */
[----:B------:R-:W-:-:S04]  /*eef0*/  IADD3 R16, P0, R16, UR4, RZ ;  /* 0x0000000410107c10 */ /* 0x000fc8000ff1e0ff */
[----:B------:R-:W-:-:S05]  /*ef00*/  IADD3.X R17, RZ, UR5, RZ, P0, !PT ;  /* 0x00000005ff117c10 */ /* 0x000fca00087fe4ff */
[----:B------:R-:W-:Y:S01]  /*ef10*/  STG.E desc[UR36][R16.64], R19 ;  /* 0x0000001310007986 */ /* 0x000fe2000c101924 */
[----:B------:R-:W-:Y:S05]  /*ef20*/  EXIT ;  /* 0x000000000000794d */ /* 0x000fea0003800000 */
.L_x_2858:
[----:B------:R-:W-:Y:S01]  /*ef30*/  STG.E desc[UR36][R6.64], R9 ;  /* 0x0000000906007986 */ /* 0x000fe2000c101924 */
[----:B------:R-:W-:Y:S05]  /*ef40*/  EXIT ;  /* 0x000000000000794d */ /* 0x000fea0003800000 */
.L_x_2860:
        /* <DEDUP_REMOVED lines=11> */
.L_x_8264:


//--------------------- .text._ZN2at6native13reduce_kernelILi256ELi2ENS0_8ReduceOpIN3c108BFloat16ENS0_7MeanOpsIS4_fffEEjfLi4ELi8EEEEEvT1_ --------------------------
	.section	.text._ZN2at6native13reduce_kernelILi256ELi2ENS0_8ReduceOpIN3c108BFloat16ENS0_7MeanOpsIS4_fffEEjfLi4ELi8EEEEEvT1_,"ax",@progbits
	.align	128
        .global         _ZN2at6native13reduce_kernelILi256ELi2ENS0_8ReduceOpIN3c108BFloat16ENS0_7MeanOpsIS4_fffEEjfLi4ELi8EEEEEvT1_
        .type           _ZN2at6native13reduce_kernelILi256ELi2ENS0_8ReduceOpIN3c108BFloat16ENS0_7MeanOpsIS4_fffEEjfLi4ELi8EEEEEvT1_,@function
        .size           _ZN2at6native13reduce_kernelILi256ELi2ENS0_8ReduceOpIN3c108BFloat16ENS0_7MeanOpsIS4_fffEEjfLi4ELi8EEEEEvT1_,(.L_x_8265 - _ZN2at6native13reduce_kernelILi256ELi2ENS0_8ReduceOpIN3c108BFloat16ENS0_7MeanOpsIS4_fffEEjfLi4ELi8EEEEEvT1_)
        .other          _ZN2at6native13reduce_kernelILi256ELi2ENS0_8ReduceOpIN3c108BFloat16ENS0_7MeanOpsIS4_fffEEjfLi4ELi8EEEEEvT1_,@"STO_CUDA_ENTRY STV_DEFAULT"
_ZN2at6native13reduce_kernelILi256ELi2ENS0_8ReduceOpIN3c108BFloat16ENS0_7MeanOpsIS4_fffEEjfLi4ELi8EEEEEvT1_:
.text._ZN2at6native13reduce_kernelILi256ELi2ENS0_8ReduceOpIN3c108BFloat16ENS0_7MeanOpsIS4_fffEEjfLi4ELi8EEEEEvT1_:
        /* <DEDUP_REMOVED lines=288> */
.L_x_2861:
        /* <DEDUP_REMOVED lines=44> */
.L_x_2865:
[----:B------:R-:W0:Y:S01]  /*14c0*/  LDC R8, c[0x0][0x214] ;  /* 0x00008500ff087b82 */ /* 0x000e220000000800 */
[----:B------:R-:W-:Y:S01]  /*14d0*/  SHF.R.U64 R0, R18, 0x1, R19 ;  /* 0x0000000112007819 */ /* 0x000fe20000001213 */
[----:B------:R-:W-:Y:S01]  /*14e0*/  ULDC UR4, c[0x0][0x21c] ;  /* 0x0000870000047ab9 */ /* 0x000fe20000000800 */
[----:B------:R-:W-:Y:S01]  /*14f0*/  BSSY B0, `(.L_x_2866) ;  /* 0x0000029000007945 */ /* 0x000fe20003800000 */
[----:B------:R-:W-:Y:S02]  /*1500*/  MOV R12, UR4 ;  /* 0x00000004000c7c02 */ /* 0x000fe40008000f00 */
[----:B------:R-:W-:-:S04]  /*1510*/  LOP3.LUT R6, R0, 0x7, RZ, 0xc0, !PT ;  /* 0x0000000700067812 */ /* 0x000fc800078ec0ff */
        /* <DEDUP_REMOVED lines=19> */
.L_x_2871:
[----:B------:R-:W-:Y:S05]  /*1650*/  BSYNC B2 ;  /* 0x0000000000027941 */ /* 0x000fea0003800000 */
.L_x_2870:
        /* <DEDUP_REMOVED lines=8> */
[----:B------:R-:W2:Y:S02]  /*16e0*/  LDG.E.U16 R4, desc[UR60][R4.64] ;  /* 0x0000003c04047981 */ /* 0x000ea4000c1e1500 */
[----:B--2---:R-:W-:-:S05]  /*16f0*/  SHF.L.U32 R0, R4, 0x10, RZ ;  /* 0x0000001004007819 */ /* 0x004fca00000006ff */
[----:B------:R-:W-:-:S07]  /*1700*/  FADD.FTZ R0, R0, UR4 ;  /* 0x0000000400007e21 */ /* 0x000fce0008010000 */
.L_x_2869:
[----:B------:R-:W-:Y:S05]  /*1710*/  BSYNC B1 ;  /* 0x0000000000017941 */ /* 0x000fea0003800000 */
.L_x_2868:
[----:B------:R-:W0:Y:S01]  /*1720*/  LDC R5, c[0x0][0x21c] ;  /* 0x00008700ff057b82 */ /* 0x000e220000000800 */
[----:B------:R-:W-:-:S04]  /*1730*/  IADD3 R3, P0, -R6, 0x8, RZ ;  /* 0x0000000806037810 */ /* 0x000fc80007f1e1ff */
[----:B------:R-:W-:Y:S01]  /*1740*/  LEA R18, P1, R3, R18, 0x1 ;  /* 0x0000001203127211 */ /* 0x000fe200078208ff */
[----:B------:R-:W-:-:S05]  /*1750*/  IMAD.X R4, RZ, RZ, -0x1, P0 ;  /* 0xffffffffff047424 */ /* 0x000fca00000e06ff */
[----:B------:R-:W-:Y:S02]  /*1760*/  LEA.HI.X R19, R3, R19, R4, 0x1, P1 ;  /* 0x0000001303137211 */ /* 0x000fe400008f0c04 */
[----:B0-----:R-:W-:-:S07]  /*1770*/  IADD3 R12, R6, -0x8, R5 ;  /* 0xfffffff8060c7810 */ /* 0x001fce0007ffe005 */
.L_x_2867:
[----:B------:R-:W-:Y:S05]  /*1780*/  BSYNC B0 ;  /* 0x0000000000007941 */ /* 0x000fea0003800000 */
.L_x_2866:
[----:B------:R-:W0:Y:S01]  /*1790*/  LDC.64 R4, c[0x0][0x230] ;  /* 0x00008c00ff047b82 */ /* 0x000e220000000a00 */
[----:B------:R-:W-:Y:S01]  /*17a0*/  BSSY B0, `(.L_x_2872) ;  /* 0x0000030000007945 */ /* 0x000fe20003800000 */
[----:B------:R-:W-:Y:S01]  /*17b0*/  ISETP.NE.AND P2, PT, R2, RZ, PT ;  /* 0x000000ff0200720c */ /* 0x000fe20003f45270 */
[--C-:B------:R-:W-:Y:S01]  /*17c0*/  IMAD.MOV.U32 R10, RZ, RZ, R8.reuse ;  /* 0x000000ffff0a7224 */ /* 0x100fe200078e0008 */
[-C--:B------:R-:W-:Y:S01]  /*17d0*/  MOV R14, R8.reuse ;  /* 0x00000008000e7202 */ /* 0x080fe20000000f00 */
[--C-:B------:R-:W-:Y:S01]  /*17e0*/  IMAD.MOV.U32 R9, RZ, RZ, R8.reuse ;  /* 0x000000ffff097224 */ /* 0x100fe200078e0008 */
[----:B------:R-:W-:Y:S01]  /*17f0*/  MOV R15, R8 ;  /* 0x00000008000f7202 */ /* 0x000fe20000000f00 */
[----:B------:R-:W-:Y:S01]  /*1800*/  IMAD.MOV.U32 R11, RZ, RZ, R8 ;  /* 0x000000ffff0b7224 */ /* 0x000fe200078e0008 */
[----:B------:R-:W1:Y:S01]  /*1810*/  LDC R13, c[0x0][0x238] ;  /* 0x00008e00ff0d7b82 */ /* 0x000e620000000800 */
[----:B0-----:R-:W-:Y:S01]  /*1820*/  IMAD R4, R23, R4, RZ ;  /* 0x0000000417047224 */ /* 0x001fe200078e02ff */
[----:B------:R-:W-:-:S03]  /*1830*/  ISETP.NE.AND P1, PT, R5, RZ, PT ;  /* 0x000000ff0500720c */ /* 0x000fc60003f25270 */
[----:B------:R-:W-:-:S04]  /*1840*/  IMAD R4, R2, R5, R4 ;  /* 0x0000000502047224 */ /* 0x000fc800078e0204 */
[----:B-1----:R-:W-:-:S05]  /*1850*/  IMAD R21, R16, R13, R4 ;  /* 0x0000000d10157224 */ /* 0x002fca00078e0204 */
[----:B------:R-:W-:-:S04]  /*1860*/  LEA R3, R21, 0x7, 0x3 ;  /* 0x0000000715037811 */ /* 0x000fc800078e18ff */
[----:B------:R-:W-:Y:S02]  /*1870*/  ISETP.GE.U32.AND P0, PT, R3, R12, PT ;  /* 0x0000000c0300720c */ /* 0x000fe40003f06070 */
[----:B------:R-:W-:-:S11]  /*1880*/  MOV R3, R8 ;  /* 0x0000000800037202 */ /* 0x000fd60000000f00 */
[----:B------:R-:W-:Y:S05]  /*1890*/  @P0 BRA `(.L_x_2873) ;  /* 0x0000000000800947 */ /* 0x000fea0003800000 */
[-C--:B------:R-:W-:Y:S01]  /*18a0*/  MOV R10, R8.reuse ;  /* 0x00000008000a7202 */ /* 0x080fe20000000f00 */
[--C-:B------:R-:W-:Y:S01]  /*18b0*/  IMAD.MOV.U32 R14, RZ, RZ, R8.reuse ;  /* 0x000000ffff0e7224 */ /* 0x100fe200078e0008 */
[-C--:B------:R-:W-:Y:S01]  /*18c0*/  MOV R9, R8.reuse ;  /* 0x0000000800097202 */ /* 0x080fe20000000f00 */
[----:B------:R-:W-:Y:S01]  /*18d0*/  IMAD.MOV.U32 R15, RZ, RZ, R8 ;  /* 0x000000ffff0f7224 */ /* 0x000fe200078e0008 */
[----:B------:R-:W-:-:S07]  /*18e0*/  MOV R11, R8 ;  /* 0x00000008000b7202 */ /* 0x000fce0000000f00 */
.L_x_2874:
[----:B------:R-:W-:Y:S01]  /*18f0*/  IMAD.WIDE.U32 R4, R21, 0x10, R18 ;  /* 0x0000001015047825 */ /* 0x000fe200078e0012 */
[----:B------:R-:W-:-:S05]  /*1900*/  ULDC UR4, c[0x0][0x224] ;  /* 0x0000890000047ab9 */ /* 0x000fca0000000800 */
[----:B------:R-:W2:Y:S01]  /*1910*/  LDG.E.128 R4, desc[UR60][R4.64] ;  /* 0x0000003c04047981 */ /* 0x000ea2000c1e1d00 */
[----:B------:R-:W-:-:S05]  /*1920*/  VIADD R21, R21, UR4 ;  /* 0x0000000415157c36 */ /* 0x000fca0008000000 */
[----:B------:R-:W-:-:S04]  /*1930*/  LEA R27, R21, 0x7, 0x3 ;  /* 0x00000007151b7811 */ /* 0x000fc800078e18ff */
[----:B------:R-:W-:Y:S02]  /*1940*/  ISETP.GE.U32.AND P0, PT, R27, R12, PT ;  /* 0x0000000c1b00720c */ /* 0x000fe40003f06070 */
[C---:B--2---:R-:W-:Y:S01]  /*1950*/  PRMT R20, R4.reuse, 0x7632, R20 ;  /* 0x0000763204147816 */ /* 0x044fe20000000014 */
[C---:B------:R-:W-:Y:S01]  /*1960*/  IMAD.U32 R26, R5.reuse, 0x10000, RZ ;  /* 0x00010000051a7824 */ /* 0x040fe200078e00ff */
[----:B------:R-:W-:Y:S02]  /*1970*/  SHF.L.U32 R25, R4, 0x10, RZ ;  /* 0x0000001004197819 */ /* 0x000fe400000006ff */
[----:B------:R-:W-:Y:S01]  /*1980*/  PRMT R22, R5, 0x7632, R22 ;  /* 0x0000763205167816 */ /* 0x000fe20000000016 */
[----:B------:R-:W-:Y:S01]  /*1990*/  FADD.FTZ R15, R26, R15 ;  /* 0x0000000f1a0f7221 */ /* 0x000fe20000010000 */
[C---:B------:R-:W-:Y:S01]  /*19a0*/  PRMT R24, R6.reuse, 0x7632, R24 ;  /* 0x0000763206187816 */ /* 0x040fe20000000018 */
[----:B------:R-:W-:Y:S01]  /*19b0*/  FADD.FTZ R0, R25, R0 ;  /* 0x0000000019007221 */ /* 0x000fe20000010000 */
[C---:B------:R-:W-:Y:S01]  /*19c0*/  PRMT R4, R7.reuse, 0x7632, R4 ;  /* 0x0000763207047816 */ /* 0x040fe20000000004 */
[----:B------:R-:W-:Y:S01]  /*19d0*/  IMAD.U32 R7, R7, 0x10000, RZ ;  /* 0x0001000007077824 */ /* 0x000fe200078e00ff */
        /* <DEDUP_REMOVED lines=10> */
[----:B------:R-:W-:Y:S01]  /*1a80*/  FADD.FTZ R3, R4, R3 ;  /* 0x0000000304037221 */ /* 0x000fe20000010000 */
[----:B------:R-:W-:Y:S06]  /*1a90*/  @!P0 BRA `(.L_x_2874) ;  /* 0xfffffffc00948947 */ /* 0x000fec000383ffff */
.L_x_2873:
[----:B------:R-:W-:Y:S05]  /*1aa0*/  BSYNC B0 ;  /* 0x0000000000007941 */ /* 0x000fea0003800000 */
.L_x_2872:
        /* <DEDUP_REMOVED lines=8> */
.L_x_2876:
[----:B------:R-:W-:Y:S05]  /*1b30*/  BSYNC B0 ;  /* 0x0000000000007941 */ /* 0x000fea0003800000 */
.L_x_2875:
        /* <DEDUP_REMOVED lines=12> */
.L_x_2878:
[----:B------:R-:W-:Y:S05]  /*1c00*/  BSYNC B0 ;  /* 0x0000000000007941 */ /* 0x000fea0003800000 */
.L_x_2877:
[----:B------:R-:W-:Y:S01]  /*1c10*/  FADD.FTZ R0, R11, R0 ;  /* 0x000000000b007221 */ /* 0x000fe20000010000 */
[----:B------:R-:W-:-:S03]  /*1c20*/  IMAD.MOV.U32 R19, RZ, RZ, RZ ;  /* 0x000000ffff137224 */ /* 0x000fc600078e00ff */
[----:B------:R-:W-:-:S04]  /*1c30*/  FADD.FTZ R0, R0, R15 ;  /* 0x0000000f00007221 */ /* 0x000fc80000010000 */
[----:B------:R-:W-:-:S04]  /*1c40*/  FADD.FTZ R9, R0, R9 ;  /* 0x0000000900097221 */ /* 0x000fc80000010000 */
[----:B------:R-:W-:-:S04]  /*1c50*/  FADD.FTZ R9, R9, R14 ;  /* 0x0000000e09097221 */ /* 0x000fc80000010000 */
[----:B------:R-:W-:-:S04]  /*1c60*/  FADD.FTZ R9, R9, R8 ;  /* 0x0000000809097221 */ /* 0x000fc80000010000 */
[----:B------:R-:W-:-:S04]  /*1c70*/  FADD.FTZ R10, R9, R10 ;  /* 0x0000000a090a7221 */ /* 0x000fc80000010000 */
[----:B------:R-:W-:Y:S01]  /*1c80*/  FADD.FTZ R18, R10, R3 ;  /* 0x000000030a127221 */ /* 0x000fe20000010000 */
[----:B------:R-:W-:Y:S06]  /*1c90*/  BRA `(.L_x_2863) ;  /* 0x0000009c00b47947 */ /* 0x000fec0003800000 */
.L_x_2864:
        /* <DEDUP_REMOVED lines=31> */
.L_x_2888:
        /* <DEDUP_REMOVED lines=286> */
.L_x_2884:
[----:B------:R-:W-:Y:S01]  /*3070*/  LOP3.LUT R21, R0, 0xfffffffc, RZ, 0xc0, !PT ;  /* 0xfffffffc00157812 */ /* 0x000fe200078ec0ff */
[----:B------:R-:W-:-:S03]  /*3080*/  ULDC UR36, c[0x0][0x224] ;  /* 0x0000890000247ab9 */ /* 0x000fc60000000800 */
[----:B------:R-:W-:-:S04]  /*3090*/  IADD3 R20, P1, R18, R21, RZ ;  /* 0x0000001512147210 */ /* 0x000fc80007f3e0ff */
[----:B------:R-:W-:-:S05]  /*30a0*/  IADD3.X R21, RZ, R19, RZ, P1, !PT ;  /* 0x00000013ff157210 */ /* 0x000fca0000ffe4ff */
[----:B------:R-:W2:Y:S01]  /*30b0*/  LDG.E R20, desc[UR60][R20.64] ;  /* 0x0000003c14147981 */ /* 0x000ea2000c1e1900 */
[----:B------:R-:W-:-:S05]  /*30c0*/  IMAD.U32 R0, RZ, RZ, UR36 ;  /* 0x00000024ff007e24 */ /* 0x000fca000f8e00ff */
[----:B------:R-:W-:Y:S02]  /*30d0*/  IADD3 R27, R27, R0, RZ ;  /* 0x000000001b1b7210 */ /* 0x000fe40007ffe0ff */
[C---:B--2---:R-:W-:Y:S02]  /*30e0*/  PRMT R11, R20.reuse, 0x7610, R11 ;  /* 0x00007610140b7816 */ /* 0x044fe4000000000b */
[----:B------:R-:W-:Y:S01]  /*30f0*/  PRMT R12, R20, 0x7632, R12 ;  /* 0x00007632140c7816 */ /* 0x000fe2000000000c */
        /* <DEDUP_REMOVED lines=234> */
.L_x_2885:
[----:B------:R-:W-:-:S04]  /*3fa0*/  LOP3.LUT R13, R13, 0xfffffffc, RZ, 0xc0, !PT ;  /* 0xfffffffc0d0d7812 */ /* 0x000fc800078ec0ff */
[----:B------:R-:W-:-:S05]  /*3fb0*/  IADD3 R20, P1, R18, R13, RZ ;  /* 0x0000000d12147210 */ /* 0x000fca0007f3e0ff */
[----:B------:R-:W-:-:S05]  /*3fc0*/  IMAD.X R21, RZ, RZ, R19, P1 ;  /* 0x000000ffff157224 */ /* 0x000fca00008e0613 */
[----:B------:R-:W2:Y:S01]  /*3fd0*/  LDG.E R20, desc[UR60][R20.64] ;  /* 0x0000003c14147981 */ /* 0x000ea2000c1e1900 */
[----:B------:R-:W-:Y:S01]  /*3fe0*/  IADD3 R29, R27, R0, RZ ;  /* 0x000000001b1d7210 */ /* 0x000fe20007ffe0ff */
[----:B------:R-:W-:Y:S01]  /*3ff0*/  IMAD.MOV.U32 R28, RZ, RZ, RZ ;  /* 0x000000ffff1c7224 */ /* 0x000fe200078e00ff */
[----:B------:R-:W-:Y:S02]  /*4000*/  MOV R26, RZ ;  /* 0x000000ff001a7202 */ /* 0x000fe40000000f00 */
[C---:B--2---:R-:W-:Y:S02]  /*4010*/  PRMT R13, R20.reuse, 0x7610, R13 ;  /* 0x00007610140d7816 */ /* 0x044fe4000000000d */
[----:B------:R-:W-:Y:S01]  /*4020*/  PRMT R22, R20, 0x7632, R22 ;  /* 0x0000763214167816 */ /* 0x000fe20000000016 */
        /* <DEDUP_REMOVED lines=246> */
.L_x_2886:
        /* <DEDUP_REMOVED lines=252> */
.L_x_2887:
[----:B------:R-:W-:Y:S01]  /*5f50*/  LOP3.LUT R21, R28, 0xfffffffc, RZ, 0xc0, !PT ;  /* 0xfffffffc1c157812 */ /* 0x000fe200078ec0ff */
[----:B------:R-:W-:Y:S01]  /*5f60*/  IMAD.IADD R27, R29, 0x1, R0 ;  /* 0x000000011d1b7824 */ /* 0x000fe200078e0200 */
[----:B------:R-:W-:Y:S02]  /*5f70*/  ULDC UR4, c[0x0][0x21c] ;  /* 0x0000870000047ab9 */ /* 0x000fe40000000800 */
[----:B------:R-:W-:-:S04]  /*5f80*/  IADD3 R20, P1, R18, R21, RZ ;  /* 0x0000001512147210 */ /* 0x000fc80007f3e0ff */
[----:B------:R-:W-:-:S05]  /*5f90*/  IADD3.X R21, RZ, R19, RZ, P1, !PT ;  /* 0x00000013ff157210 */ /* 0x000fca0000ffe4ff */
[----:B------:R1:W2:Y:S01]  /*5fa0*/  LDG.E R34, desc[UR60][R20.64] ;  /* 0x0000003c14227981 */ /* 0x0002a2000c1e1900 */
[----:B------:R-:W-:Y:S01]  /*5fb0*/  IMAD R33, R0, 0x3, R27 ;  /* 0x0000000300217824 */ /* 0x000fe200078e021b */
[----:B------:R-:W-:Y:S01]  /*5fc0*/  MOV R26, UR4 ;  /* 0x00000004001a7c02 */ /* 0x000fe20008000f00 */
[----:B------:R-:W-:Y:S01]  /*5fd0*/  IMAD.U32 R31, R13, 0x10000, RZ ;  /* 0x000100000d1f7824 */ /* 0x000fe200078e00ff */
[----:B------:R-:W-:Y:S02]  /*5fe0*/  SHF.L.U32 R28, R11, 0x10, RZ ;  /* 0x000000100b1c7819 */ /* 0x000fe400000006ff */
[----:B------:R-:W-:Y:S01]  /*5ff0*/  ISETP.GE.U32.AND P1, PT, R33, R26, PT ;  /* 0x0000001a2100720c */ /* 0x000fe20003f26070 */
[----:B------:R-:W-:Y:S01]  /*6000*/  FADD.FTZ R6, R31, R6 ;  /* 0x000000061f067221 */ /* 0x000fe20000010000 */
[----:B------:R-:W-:Y:S01]  /*6010*/  SHF.L.U32 R29, R12, 0x10, RZ ;  /* 0x000000100c1d7819 */ /* 0x000fe200000006ff */
[----:B------:R-:W-:Y:S01]  /*6020*/  FADD.FTZ R7, R28, R7 ;  /* 0x000000071c077221 */ /* 0x000fe20000010000 */
[----:B------:R-:W-:Y:S01]  /*6030*/  SHF.L.U32 R28, R22, 0x10, RZ ;  /* 0x00000010161c7819 */ /* 0x000fe200000006ff */
[----:B-1----:R-:W-:Y:S01]  /*6040*/  IMAD.U32 R21, R25, 0x10000, RZ ;  /* 0x0001000019157824 */ /* 0x002fe200078e00ff */
[----:B------:R-:W-:Y:S01]  /*6050*/  SHF.L.U32 R30, R24, 0x10, RZ ;  /* 0x00000010181e7819 */ /* 0x000fe200000006ff */
[----:B------:R-:W-:-:S02]  /*6060*/  FADD.FTZ R8, R29, R8 ;  /* 0x000000081d087221 */ /* 0x000fc40000010000 */
[----:B------:R-:W-:Y:S01]  /*6070*/  FADD.FTZ R5, R28, R5 ;  /* 0x000000051c057221 */ /* 0x000fe20000010000 */
[----:B------:R-:W-:Y:S01]  /*6080*/  FADD.FTZ R4, R21, R4 ;  /* 0x0000000415047221 */ /* 0x000fe20000010000 */
[----:B------:R-:W-:Y:S01]  /*6090*/  FADD.FTZ R3, R30, R3 ;  /* 0x000000031e037221 */ /* 0x000fe20000010000 */
[C---:B--2---:R-:W-:Y:S02]  /*60a0*/  PRMT R20, R34.reuse, 0x7632, R20 ;  /* 0x0000763222147816 */ /* 0x044fe40000000014 */
[----:B------:R-:W-:-:S03]  /*60b0*/  SHF.L.U32 R32, R34, 0x10, RZ ;  /* 0x0000001022207819 */ /* 0x000fc600000006ff */
[----:B------:R-:W-:Y:S02]  /*60c0*/  IMAD.U32 R29, R20, 0x10000, RZ ;  /* 0x00010000141d7824 */ /* 0x000fe400078e00ff */
[----:B------:R-:W-:Y:S02]  /*60d0*/  FADD.FTZ R9, R32, R9 ;  /* 0x0000000920097221 */ /* 0x000fe40000010000 */
[----:B------:R-:W-:Y:S01]  /*60e0*/  FADD.FTZ R10, R29, R10 ;  /* 0x0000000a1d0a7221 */ /* 0x000fe20000010000 */
[----:B------:R-:W-:Y:S06]  /*60f0*/  @!P1 BRA `(.L_x_2888) ;  /* 0xffffffbc00649947 */ /* 0x000fec000383ffff */
[----:B------:R-:W-:Y:S05]  /*6100*/  BSYNC B1 ;  /* 0x0000000000017941 */ /* 0x000fea0003800000 */
.L_x_2883:
[C---:B------:R-:W-:Y:S02]  /*6110*/  PRMT R29, R34.reuse, 0x7610, R29 ;  /* 0x00007610221d7816 */ /* 0x040fe4000000001d */
[----:B------:R-:W-:-:S07]  /*6120*/  PRMT R30, R34, 0x7632, R30 ;  /* 0x00007632221e7816 */ /* 0x000fce000000001e */
.L_x_2882:
[----:B------:R-:W-:Y:S05]  /*6130*/  BSYNC B0 ;  /* 0x0000000000007941 */ /* 0x000fea0003800000 */
.L_x_2881:
        /* <DEDUP_REMOVED lines=280> */
.L_x_2891:
[----:B------:R-:W-:-:S04]  /*72c0*/  LOP3.LUT R11, R11, 0xfffffffc, RZ, 0xc0, !PT ;  /* 0xfffffffc0b0b7812 */ /* 0x000fc800078ec0ff */
[----:B0-----:R-:W-:-:S04]  /*72d0*/  IADD3 R14, P2, R18, R11, RZ ;  /* 0x0000000b120e7210 */ /* 0x001fc80007f5e0ff */
        /* <DEDUP_REMOVED lines=281> */
.L_x_2892:
[----:B------:R-:W-:-:S04]  /*8470*/  LOP3.LUT R13, R13, 0xfffffffc, RZ, 0xc0, !PT ;  /* 0xfffffffc0d0d7812 */ /* 0x000fc800078ec0ff */
[----:B------:R-:W-:-:S04]  /*8480*/  IADD3 R14, P2, R18, R13, RZ ;  /* 0x0000000d120e7210 */ /* 0x000fc80007f5e0ff */
[----:B------:R-:W-:-:S05]  /*8490*/  IADD3.X R15, RZ, R19, RZ, P2, !PT ;  /* 0x00000013ff0f7210 */ /* 0x000fca00017fe4ff */
        /* <DEDUP_REMOVED lines=280> */
.L_x_2893:
        /* <DEDUP_REMOVED lines=283> */
.L_x_2894:
[----:B------:R-:W-:-:S04]  /*a7d0*/  LOP3.LUT R15, R29, 0xfffffffc, RZ, 0xc0, !PT ;  /* 0xfffffffc1d0f7812 */ /* 0x000fc800078ec0ff */
[----:B------:R-:W-:-:S04]  /*a7e0*/  IADD3 R14, P1, R18, R15, RZ ;  /* 0x0000000f120e7210 */ /* 0x000fc80007f3e0ff */
[----:B------:R-:W-:-:S05]  /*a7f0*/  IADD3.X R15, RZ, R19, RZ, P1, !PT ;  /* 0x00000013ff0f7210 */ /* 0x000fca0000ffe4ff */
[----:B------:R-:W2:Y:S02]  /*a800*/  LDG.E R14, desc[UR60][R14.64] ;  /* 0x0000003c0e0e7981 */ /* 0x000ea4000c1e1900 */
[C---:B--2---:R-:W-:Y:S02]  /*a810*/  PRMT R29, R14.reuse, 0x7610, R29 ;  /* 0x000076100e1d7816 */ /* 0x044fe4000000001d */
[----:B------:R-:W-:-:S07]  /*a820*/  PRMT R30, R14, 0x7632, R30 ;  /* 0x000076320e1e7816 */ /* 0x000fce000000001e */
.L_x_2890:
[----:B------:R-:W-:Y:S05]  /*a830*/  BSYNC B0 ;  /* 0x0000000000007941 */ /* 0x000fea0003800000 */
.L_x_2889:
[----:B------:R-:W-:Y:S04]  /*a840*/  BSSY B0, `(.L_x_2895) ;  /* 0x000001a000007945 */ /* 0x000fe80003800000 */
[----:B------:R-:W-:Y:S05]  /*a850*/  @P0 BRA `(.L_x_2896) ;  /* 0x0000000000600947 */ /* 0x000fea0003800000 */
[----:B------:R-:W-:Y:S01]  /*a860*/  IMAD.IADD R27, R27, 0x1, R0 ;  /* 0x000000011b1b7824 */ /* 0x000fe200078e0200 */
[----:B0-----:R-:W-:Y:S02]  /*a870*/  SHF.L.U32 R14, R11, 0x10, RZ ;  /* 0x000000100b0e7819 */ /* 0x001fe400000006ff */
[----:B------:R-:W-:Y:S02]  /*a880*/  SHF.L.U32 R11, R12, 0x10, RZ ;  /* 0x000000100c0b7819 */ /* 0x000fe400000006ff */
[----:B------:R-:W-:Y:S01]  /*a890*/  ISETP.GE.U32.AND P0, PT, R27, R26, PT ;  /* 0x0000001a1b00720c */ /* 0x000fe20003f06070 */
[----:B------:R-:W-:Y:S02]  /*a8a0*/  FADD.FTZ R7, R7, R14 ;  /* 0x0000000e07077221 */ /* 0x000fe40000010000 */
[----:B------:R-:W-:-:S10]  /*a8b0*/  FADD.FTZ R8, R8, R11 ;  /* 0x0000000b08087221 */ /* 0x000fd40000010000 */
[----:B------:R-:W-:Y:S05]  /*a8c0*/  @P0 BRA `(.L_x_2896) ;  /* 0x0000000000440947 */ /* 0x000fea0003800000 */
[----:B------:R-:W-:Y:S01]  /*a8d0*/  IMAD.IADD R11, R27, 0x1, R0 ;  /* 0x000000011b0b7824 */ /* 0x000fe200078e0200 */
[----:B------:R-:W-:Y:S02]  /*a8e0*/  SHF.L.U32 R13, R13, 0x10, RZ ;  /* 0x000000100d0d7819 */ /* 0x000fe400000006ff */
        /* <DEDUP_REMOVED lines=11> */
[----:B------:R-:W-:Y:S01]  /*a9a0*/  @!P0 SHF.L.U32 R11, R30, 0x10, RZ ;  /* 0x000000101e0b8819 */ /* 0x000fe200000006ff */
[----:B------:R-:W-:-:S04]  /*a9b0*/  @!P0 IMAD.U32 R0, R29, 0x10000, RZ ;  /* 0x000100001d008824 */ /* 0x000fc800078e00ff */
[----:B------:R-:W-:Y:S01]  /*a9c0*/  @!P0 FADD.FTZ R9, R9, R0 ;  /* 0x0000000009098221 */ /* 0x000fe20000010000 */
[----:B------:R-:W-:-:S07]  /*a9d0*/  @!P0 FADD.FTZ R10, R10, R11 ;  /* 0x0000000b0a0a8221 */ /* 0x000fce0000010000 */
.L_x_2896:
[----:B------:R-:W-:Y:S05]  /*a9e0*/  BSYNC B0 ;  /* 0x0000000000007941 */ /* 0x000fea0003800000 */
.L_x_2895:
[----:B------:R-:W-:Y:S01]  /*a9f0*/  FADD.FTZ R8, R5, R8 ;  /* 0x0000000805087221 */ /* 0x000fe20000010000 */
[----:B------:R-:W-:-:S03]  /*aa00*/  FADD.FTZ R7, R6, R7 ;  /* 0x0000000706077221 */ /* 0x000fc60000010000 */
[----:B------:R-:W-:Y:S01]  /*aa10*/  FADD.FTZ R3, R8, R3 ;  /* 0x0000000308037221 */ /* 0x000fe20000010000 */
[----:B------:R-:W-:-:S03]  /*aa20*/  FADD.FTZ R4, R7, R4 ;  /* 0x0000000407047221 */ /* 0x000fc60000010000 */
[----:B------:R-:W-:Y:S01]  /*aa30*/  FADD.FTZ R19, R3, R10 ;  /* 0x0000000a03137221 */ /* 0x000fe20000010000 */
[----:B------:R-:W-:Y:S01]  /*aa40*/  FADD.FTZ R18, R4, R9 ;  /* 0x0000000904127221 */ /* 0x000fe20000010000 */
[----:B------:R-:W-:Y:S06]  /*aa50*/  BRA `(.L_x_2863) ;  /* 0x0000001000447947 */ /* 0x000fec0003800000 */
.L_x_2880:
        /* <DEDUP_REMOVED lines=16> */
.L_x_2900:
[-C--:B------:R-:W-:Y:S01]  /*ab60*/  IMAD R4, R20, R27.reuse, RZ ;  /* 0x0000001b14047224 */ /* 0x080fe200078e02ff */
[----:B------:R-:W-:-:S04]  /*ab70*/  IADD3 R27, R0, R27, RZ ;  /* 0x0000001b001b7210 */ /* 0x000fc80007ffe0ff */
[----:B------:R-:W-:Y:S01]  /*ab80*/  SHF.R.U32.HI R25, RZ, 0x1, R4 ;  /* 0x00000001ff197819 */ /* 0x000fe20000011604 */
[----:B------:R-:W-:Y:S02]  /*ab90*/  IMAD.IADD R5, R27, 0x1, R0 ;  /* 0x000000011b057824 */ /* 0x000fe400078e0200 */
[C---:B------:R-:W-:Y:S02]  /*aba0*/  IMAD R4, R20.reuse, R27, RZ ;  /* 0x0000001b14047224 */ /* 0x040fe400078e02ff */
[----:B------:R-:W-:Y:S01]  /*abb0*/  IMAD.WIDE.U32 R24, R25, 0x4, R18 ;  /* 0x0000000419187825 */ /* 0x000fe200078e0012 */
[----:B------:R-:W-:Y:S02]  /*abc0*/  IADD3 R27, R5, R0, RZ ;  /* 0x00000000051b7210 */ /* 0x000fe40007ffe0ff */
[----:B------:R-:W-:Y:S01]  /*abd0*/  SHF.R.U32.HI R29, RZ, 0x1, R4 ;  /* 0x00000001ff1d7819 */ /* 0x000fe20000011604 */
[C---:B------:R-:W-:Y:S02]  /*abe0*/  IMAD R5, R20.reuse, R5, RZ ;  /* 0x0000000514057224 */ /* 0x040fe400078e02ff */
[----:B------:R-:W-:Y:S01]  /*abf0*/  IMAD R4, R20, R27, RZ ;  /* 0x0000001b14047224 */ /* 0x000fe200078e02ff */
[----:B------:R0:W2:Y:S01]  /*ac00*/  LDG.E R24, desc[UR60][R24.64] ;  /* 0x0000003c18187981 */ /* 0x0000a2000c1e1900 */
[----:B------:R-:W-:Y:S01]  /*ac10*/  IMAD.WIDE.U32 R28, R29, 0x4, R18 ;  /* 0x000000041d1c7825 */ /* 0x000fe200078e0012 */
[----:B------:R-:W-:-:S02]  /*ac20*/  SHF.R.U32.HI R5, RZ, 0x1, R5 ;  /* 0x00000001ff057819 */ /* 0x000fc40000011605 */
[----:B------:R-:W-:-:S03]  /*ac30*/  SHF.R.U32.HI R7, RZ, 0x1, R4 ;  /* 0x00000001ff077819 */ /* 0x000fc60000011604 */
[--C-:B------:R-:W-:Y:S01]  /*ac40*/  IMAD.WIDE.U32 R4, R5, 0x4, R18.reuse ;  /* 0x0000000405047825 */ /* 0x100fe200078e0012 */
[----:B------:R-:W3:Y:S03]  /*ac50*/  LDG.E R28, desc[UR60][R28.64] ;  /* 0x0000003c1c1c7981 */ /* 0x000ee6000c1e1900 */
[----:B------:R-:W-:Y:S02]  /*ac60*/  IMAD.WIDE.U32 R6, R7, 0x4, R18 ;  /* 0x0000000407067825 */ /* 0x000fe400078e0012 */
[----:B------:R-:W4:Y:S04]  /*ac70*/  LDG.E R4, desc[UR60][R4.64] ;  /* 0x0000003c04047981 */ /* 0x000f28000c1e1900 */
[----:B------:R-:W5:Y:S01]  /*ac80*/  LDG.E R6, desc[UR60][R6.64] ;  /* 0x0000003c06067981 */ /* 0x000f62000c1e1900 */
[----:B------:R-:W-:-:S05]  /*ac90*/  IADD3 R27, R27, R0, RZ ;  /* 0x000000001b1b7210 */ /* 0x000fca0007ffe0ff */
[----:B0-----:R-:W-:-:S05]  /*aca0*/  IMAD R25, R0, 0x3, R27 ;  /* 0x0000000300197824 */ /* 0x001fca00078e021b */
[----:B------:R-:W-:Y:S02]  /*acb0*/  ISETP.GE.U32.AND P0, PT, R25, R26, PT ;  /* 0x0000001a1900720c */ /* 0x000fe40003f06070 */
[C---:B--2---:R-:W-:Y:S01]  /*acc0*/  PRMT R15, R24.reuse, 0x7632, R15 ;  /* 0x00007632180f7816 */ /* 0x044fe2000000000f */
[----:B------:R-:W-:-:S03]  /*acd0*/  IMAD.U32 R21, R24, 0x10000, RZ ;  /* 0x0001000018157824 */ /* 0x000fc600078e00ff */
[----:B------:R-:W-:Y:S01]  /*ace0*/  SHF.L.U32 R22, R15, 0x10, RZ ;  /* 0x000000100f167819 */ /* 0x000fe200000006ff */
[----:B------:R-:W-:Y:S01]  /*acf0*/  FADD.FTZ R10, R21, R10 ;  /* 0x0000000a150a7221 */ /* 0x000fe20000010000 */
[----:B---3--:R-:W-:-:S03]  /*ad00*/  SHF.L.U32 R30, R28, 0x10, RZ ;  /* 0x000000101c1e7819 */ /* 0x008fc600000006ff */
[----:B------:R-:W-:Y:S01]  /*ad10*/  FADD.FTZ R11, R22, R11 ;  /* 0x0000000b160b7221 */ /* 0x000fe20000010000 */
[----:B------:R-:W-:Y:S02]  /*ad20*/  PRMT R15, R28, 0x7632, R15 ;  /* 0x000076321c0f7816 */ /* 0x000fe4000000000f */
[----:B----4-:R-:W-:Y:S01]  /*ad30*/  PRMT R5, R4, 0x7632, R5 ;  /* 0x0000763204057816 */ /* 0x010fe20000000005 */
[----:B------:R-:W-:Y:S01]  /*ad40*/  FADD.FTZ R13, R30, R13 ;  /* 0x0000000d1e0d7221 */ /* 0x000fe20000010000 */
[----:B------:R-:W-:Y:S01]  /*ad50*/  SHF.L.U32 R21, R4, 0x10, RZ ;  /* 0x0000001004157819 */ /* 0x000fe200000006ff */
[----:B------:R-:W-:Y:S01]  /*ad60*/  IMAD.U32 R15, R15, 0x10000, RZ ;  /* 0x000100000f0f7824 */ /* 0x000fe200078e00ff */
[C---:B-----5:R-:W-:Y:S02]  /*ad70*/  PRMT R7, R6.reuse, 0x7632, R7 ;  /* 0x0000763206077816 */ /* 0x060fe40000000007 */
        /* <DEDUP_REMOVED lines=9> */
[----:B------:R-:W-:Y:S05]  /*ae10*/  BSYNC B1 ;  /* 0x0000000000017941 */ /* 0x000fea0003800000 */
.L_x_2899:
        /* <DEDUP_REMOVED lines=8> */
.L_x_2898:
[----:B------:R-:W-:Y:S05]  /*aea0*/  BSYNC B0 ;  /* 0x0000000000007941 */ /* 0x000fea0003800000 */
.L_x_2897:
[----:B------:R-:W-:Y:S01]  /*aeb0*/  ISETP.GE.U32.AND P1, PT, R27, R26, PT ;  /* 0x0000001a1b00720c */ /* 0x000fe20003f26070 */
[----:B------:R-:W-:-:S12]  /*aec0*/  BSSY B0, `(.L_x_2901) ;  /* 0x0000022000007945 */ /* 0x000fd80003800000 */
        /* <DEDUP_REMOVED lines=33> */
.L_x_2902:
[----:B------:R-:W-:Y:S05]  /*b0e0*/  BSYNC B0 ;  /* 0x0000000000007941 */ /* 0x000fea0003800000 */
.L_x_2901:
[----:B------:R-:W-:Y:S04]  /*b0f0*/  BSSY B0, `(.L_x_2903) ;  /* 0x000001a000007945 */ /* 0x000fe80003800000 */
[----:B------:R-:W-:Y:S05]  /*b100*/  @P1 BRA `(.L_x_2904) ;  /* 0x0000000000601947 */ /* 0x000fea0003800000 */
[----:B------:R-:W-:Y:S01]  /*b110*/  IADD3 R27, R27, R0, RZ ;  /* 0x000000001b1b7210 */ /* 0x000fe20007ffe0ff */
[----:B------:R-:W-:Y:S01]  /*b120*/  IMAD.U32 R15, R15, 0x10000, RZ ;  /* 0x000100000f0f7824 */ /* 0x000fe200078e00ff */
[----:B------:R-:W-:Y:S02]  /*b130*/  SHF.L.U32 R24, R24, 0x10, RZ ;  /* 0x0000001018187819 */ /* 0x000fe400000006ff */
[----:B------:R-:W-:Y:S01]  /*b140*/  ISETP.GE.U32.AND P0, PT, R27, R26, PT ;  /* 0x0000001a1b00720c */ /* 0x000fe20003f06070 */
[----:B------:R-:W-:Y:S02]  /*b150*/  FADD.FTZ R10, R10, R15 ;  /* 0x0000000f0a0a7221 */ /* 0x000fe40000010000 */
[----:B------:R-:W-:-:S10]  /*b160*/  FADD.FTZ R11, R11, R24 ;  /* 0x000000180b0b7221 */ /* 0x000fd40000010000 */
        /* <DEDUP_REMOVED lines=8> */
[----:B------:R-:W-:Y:S02]  /*b1f0*/  IADD3 R5, R15, R0, RZ ;  /* 0x000000000f057210 */ /* 0x000fe40007ffe0ff */
[----:B------:R-:W-:Y:S02]  /*b200*/  SHF.L.U32 R0, R25, 0x10, RZ ;  /* 0x0000001019007819 */ /* 0x000fe400000006ff */
[----:B------:R-:W-:Y:S01]  /*b210*/  ISETP.GE.U32.AND P0, PT, R5, R26, PT ;  /* 0x0000001a0500720c */ /* 0x000fe20003f06070 */
[----:B------:R-:W-:Y:S02]  /*b220*/  IMAD.U32 R5, R22, 0x10000, RZ ;  /* 0x0001000016057824 */ /* 0x000fe400078e00ff */
[----:B------:R-:W-:Y:S02]  /*b230*/  FADD.FTZ R3, R3, R0 ;  /* 0x0000000003037221 */ /* 0x000fe40000010000 */
[----:B------:R-:W-:-:S08]  /*b240*/  FADD.FTZ R14, R14, R5 ;  /* 0x000000050e0e7221 */ /* 0x000fd00000010000 */
[----:B------:R-:W-:Y:S01]  /*b250*/  @!P0 SHF.L.U32 R7, R7, 0x10, RZ ;  /* 0x0000001007078819 */ /* 0x000fe200000006ff */
[----:B------:R-:W-:-:S04]  /*b260*/  @!P0 IMAD.U32 R6, R6, 0x10000, RZ ;  /* 0x0001000006068824 */ /* 0x000fc800078e00ff */
[----:B------:R-:W-:Y:S01]  /*b270*/  @!P0 FADD.FTZ R8, R8, R7 ;  /* 0x0000000708088221 */ /* 0x000fe20000010000 */
[----:B------:R-:W-:-:S07]  /*b280*/  @!P0 FADD.FTZ R9, R9, R6 ;  /* 0x0000000609098221 */ /* 0x000fce0000010000 */
.L_x_2904:
[----:B------:R-:W-:Y:S05]  /*b290*/  BSYNC B0 ;  /* 0x0000000000007941 */ /* 0x000fea0003800000 */
.L_x_2903:
[----:B------:R-:W-:Y:S01]  /*b2a0*/  FADD.FTZ R12, R11, R12 ;  /* 0x0000000c0b0c7221 */ /* 0x000fe20000010000 */
[----:B------:R-:W-:-:S03]  /*b2b0*/  FADD.FTZ R13, R10, R13 ;  /* 0x0000000d0a0d7221 */ /* 0x000fc60000010000 */
[----:B------:R-:W-:Y:S01]  /*b2c0*/  FADD.FTZ R12, R12, R3 ;  /* 0x000000030c0c7221 */ /* 0x000fe20000010000 */
[----:B------:R-:W-:-:S03]  /*b2d0*/  FADD.FTZ R13, R13, R14 ;  /* 0x0000000e0d0d7221 */ /* 0x000fc60000010000 */
[----:B------:R-:W-:Y:S01]  /*b2e0*/  FADD.FTZ R19, R12, R9 ;  /* 0x000000090c137221 */ /* 0x000fe20000010000 */
[----:B------:R-:W-:Y:S01]  /*b2f0*/  FADD.FTZ R18, R13, R8 ;  /* 0x000000080d127221 */ /* 0x000fe20000010000 */
[----:B------:R-:W-:Y:S06]  /*b300*/  BRA `(.L_x_2863) ;  /* 0x0000000800187947 */ /* 0x000fec0003800000 */
.L_x_2879:
[----:B------:R-:W0:Y:S01]  /*b310*/  LDC R3, c[0x0][0x224] ;  /* 0x00008900ff037b82 */ /* 0x000e220000000800 */
[----:B------:R-:W-:Y:S01]  /*b320*/  BSSY B0, `(.L_x_2905) ;  /* 0x0000043000007945 */ /* 0x000fe20003800000 */
[----:B------:R-:W-:-:S06]  /*b330*/  MOV R14, R27 ;  /* 0x0000001b000e7202 */ /* 0x000fcc0000000f00 */
[----:B------:R-:W1:Y:S01]  /*b340*/  LDC R0, c[0x0][0x214] ;  /* 0x00008500ff007b82 */ /* 0x000e620000000800 */
[----:B0-----:R-:W-:-:S05]  /*b350*/  IMAD R5, R3, 0x3, R27 ;  /* 0x0000000303057824 */ /* 0x001fca00078e021b */
[----:B------:R-:W-:Y:S02]  /*b360*/  ISETP.GE.U32.AND P0, PT, R5, R26, PT ;  /* 0x0000001a0500720c */ /* 0x000fe40003f06070 */
[-C--:B-1----:R-:W-:Y:S01]  /*b370*/  MOV R6, R0.reuse ;  /* 0x0000000000067202 */ /* 0x082fe20000000f00 */
[--C-:B------:R-:W-:Y:S01]  /*b380*/  IMAD.MOV.U32 R7, RZ, RZ, R0.reuse ;  /* 0x000000ffff077224 */ /* 0x100fe200078e0000 */
[-C--:B------:R-:W-:Y:S01]  /*b390*/  MOV R8, R0.reuse ;  /* 0x0000000000087202 */ /* 0x080fe20000000f00 */
[----:B------:R-:W-:Y:S01]  /*b3a0*/  IMAD.MOV.U32 R11, RZ, RZ, R0 ;  /* 0x000000ffff0b7224 */ /* 0x000fe200078e0000 */
[-C--:B------:R-:W-:Y:S02]  /*b3b0*/  MOV R9, R0.reuse ;  /* 0x0000000000097202 */ /* 0x080fe40000000f00 */
[-C--:B------:R-:W-:Y:S02]  /*b3c0*/  MOV R10, R0.reuse ;  /* 0x00000000000a7202 */ /* 0x080fe40000000f00 */
[----:B------:R-:W-:-:S03]  /*b3d0*/  MOV R12, R0 ;  /* 0x00000000000c7202 */ /* 0x000fc60000000f00 */
[----:B------:R-:W-:Y:S05]  /*b3e0*/  @P0 BRA `(.L_x_2906) ;  /* 0x0000000000d80947 */ /* 0x000fea0003800000 */
[----:B------:R-:W-:Y:S01]  /*b3f0*/  BSSY B1, `(.L_x_2907) ;  /* 0x000002e000017945 */ /* 0x000fe20003800000 */
[--C-:B------:R-:W-:Y:S01]  /*b400*/  IMAD.MOV.U32 R7, RZ, RZ, R0.reuse ;  /* 0x000000ffff077224 */ /* 0x100fe200078e0000 */
[-C--:B------:R-:W-:Y:S01]  /*b410*/  MOV R8, R0.reuse ;  /* 0x0000000000087202 */ /* 0x080fe20000000f00 */
[----:B------:R-:W-:Y:S01]  /*b420*/  IMAD.MOV.U32 R11, RZ, RZ, R0 ;  /* 0x000000ffff0b7224 */ /* 0x000fe200078e0000 */
[-C--:B------:R-:W-:Y:S02]  /*b430*/  MOV R9, R0.reuse ;  /* 0x0000000000097202 */ /* 0x080fe40000000f00 */
[-C--:B------:R-:W-:Y:S02]  /*b440*/  MOV R10, R0.reuse ;  /* 0x00000000000a7202 */ /* 0x080fe40000000f00 */
[----:B------:R-:W-:-:S07]  /*b450*/  MOV R12, R0 ;  /* 0x00000000000c7202 */ /* 0x000fce0000000f00 */
.L_x_2908:
[----:B------:R-:W-:Y:S01]  /*b460*/  SHF.R.U32.HI R29, RZ, 0x1, R14 ;  /* 0x00000001ff1d7819 */ /* 0x000fe2000001160e */
[----:B------:R-:W-:-:S04]  /*b470*/  IMAD.IADD R14, R14, 0x1, R3 ;  /* 0x000000010e0e7824 */ /* 0x000fc800078e0203 */
[----:B------:R-:W-:Y:S01]  /*b480*/  IMAD.WIDE.U32 R28, R29, 0x4, R18 ;  /* 0x000000041d1c7825 */ /* 0x000fe200078e0012 */
[----:B------:R-:W-:Y:S02]  /*b490*/  SHF.R.U32.HI R21, RZ, 0x1, R14 ;  /* 0x00000001ff157819 */ /* 0x000fe4000001160e */
[-C--:B------:R-:W-:Y:S02]  /*b4a0*/  IADD3 R14, R14, R3.reuse, RZ ;  /* 0x000000030e0e7210 */ /* 0x080fe40007ffe0ff */
[----:B------:R0:W2:Y:S01]  /*b4b0*/  LDG.E R13, desc[UR60][R28.64] ;  /* 0x0000003c1c0d7981 */ /* 0x0000a2000c1e1900 */
[----:B------:R-:W-:Y:S01]  /*b4c0*/  IMAD.WIDE.U32 R20, R21, 0x4, R18 ;  /* 0x0000000415147825 */ /* 0x000fe200078e0012 */
[----:B------:R-:W-:Y:S02]  /*b4d0*/  IADD3 R22, R14, R3, RZ ;  /* 0x000000030e167210 */ /* 0x000fe40007ffe0ff */
[----:B------:R-:W-:Y:S02]  /*b4e0*/  SHF.R.U32.HI R25, RZ, 0x1, R14 ;  /* 0x00000001ff197819 */ /* 0x000fe4000001160e */
[----:B------:R-:W-:Y:S01]  /*b4f0*/  SHF.R.U32.HI R5, RZ, 0x1, R22 ;  /* 0x00000001ff057819 */ /* 0x000fe20000011616 */
[----:B------:R-:W3:Y:S02]  /*b500*/  LDG.E R20, desc[UR60][R20.64] ;  /* 0x0000003c14147981 */ /* 0x000ee4000c1e1900 */
[----:B------:R-:W-:-:S04]  /*b510*/  IMAD.WIDE.U32 R24, R25, 0x4, R18 ;  /* 0x0000000419187825 */ /* 0x000fc800078e0012 */
[----:B------:R-:W-:Y:S02]  /*b520*/  IMAD.WIDE.U32 R4, R5, 0x4, R18 ;  /* 0x0000000405047825 */ /* 0x000fe400078e0012 */
[----:B------:R-:W4:Y:S04]  /*b530*/  LDG.E R24, desc[UR60][R24.64] ;  /* 0x0000003c18187981 */ /* 0x000f28000c1e1900 */
[----:B------:R4:W5:Y:S01]  /*b540*/  LDG.E R4, desc[UR60][R4.64] ;  /* 0x0000003c04047981 */ /* 0x000962000c1e1900 */
[----:B------:R-:W-:-:S04]  /*b550*/  IMAD.IADD R14, R22, 0x1, R3 ;  /* 0x00000001160e7824 */ /* 0x000fc800078e0203 */
[----:B0-----:R-:W-:-:S05]  /*b560*/  IMAD R29, R3, 0x3, R14 ;  /* 0x00000003031d7824 */ /* 0x001fca00078e020e */
[----:B------:R-:W-:Y:S02]  /*b570*/  ISETP.GE.U32.AND P0, PT, R29, R26, PT ;  /* 0x0000001a1d00720c */ /* 0x000fe40003f06070 */
[C---:B--2---:R-:W-:Y:S02]  /*b580*/  PRMT R15, R13.reuse, 0x7632, R15 ;  /* 0x000076320d0f7816 */ /* 0x044fe4000000000f */
[----:B------:R-:W-:Y:S02]  /*b590*/  SHF.L.U32 R27, R13, 0x10, RZ ;  /* 0x000000100d1b7819 */ /* 0x000fe400000006ff */
[----:B------:R-:W-:Y:S02]  /*b5a0*/  SHF.L.U32 R22, R15, 0x10, RZ ;  /* 0x000000100f167819 */ /* 0x000fe400000006ff */
[C---:B---3--:R-:W-:Y:S01]  /*b5b0*/  PRMT R15, R20.reuse, 0x7632, R15 ;  /* 0x00007632140f7816 */ /* 0x048fe2000000000f */
[----:B------:R-:W-:Y:S02]  /*b5c0*/  IMAD.U32 R28, R20, 0x10000, RZ ;  /* 0x00010000141c7824 */ /* 0x000fe400078e00ff */
[----:B------:R-:W-:Y:S01]  /*b5d0*/  FADD.FTZ R11, R22, R11 ;  /* 0x0000000b160b7221 */ /* 0x000fe20000010000 */
[----:B------:R-:W-:Y:S01]  /*b5e0*/  FADD.FTZ R10, R27, R10 ;  /* 0x0000000a1b0a7221 */ /* 0x000fe20000010000 */
[----:B------:R-:W-:Y:S01]  /*b5f0*/  SHF.L.U32 R21, R15, 0x10, RZ ;  /* 0x000000100f157819 */ /* 0x000fe200000006ff */
[----:B------:R-:W-:Y:S01]  /*b600*/  FADD.FTZ R9, R28, R9 ;  /* 0x000000091c097221 */ /* 0x000fe20000010000 */
[----:B----4-:R-:W-:-:S03]  /*b610*/  PRMT R5, R24, 0x7632, R5 ;  /* 0x0000763218057816 */ /* 0x010fc60000000005 */
[----:B------:R-:W-:Y:S01]  /*b620*/  FADD.FTZ R8, R21, R8 ;  /* 0x0000000815087221 */ /* 0x000fe20000010000 */
[----:B------:R-:W-:Y:S02]  /*b630*/  SHF.L.U32 R22, R24, 0x10, RZ ;  /* 0x0000001018167819 */ /* 0x000fe400000006ff */
[C---:B-----5:R-:W-:Y:S01]  /*b640*/  PRMT R15, R4.reuse, 0x7632, R15 ;  /* 0x00007632040f7816 */ /* 0x060fe2000000000f */
[----:B------:R-:W-:Y:S01]  /*b650*/  IMAD.U32 R5, R5, 0x10000, RZ ;  /* 0x0001000005057824 */ /* 0x000fe200078e00ff */
[----:B------:R-:W-:Y:S01]  /*b660*/  SHF.L.U32 R25, R4, 0x10, RZ ;  /* 0x0000001004197819 */ /* 0x000fe200000006ff */
[----:B------:R-:W-:Y:S01]  /*b670*/  FADD.FTZ R7, R22, R7 ;  /* 0x0000000716077221 */ /* 0x000fe20000010000 */
[----:B------:R-:W-:Y:S01]  /*b680*/  SHF.L.U32 R15, R15, 0x10, RZ ;  /* 0x000000100f0f7819 */ /* 0x000fe200000006ff */
[----:B------:R-:W-:Y:S02]  /*b690*/  FADD.FTZ R6, R5, R6 ;  /* 0x0000000605067221 */ /* 0x000fe40000010000 */
[----:B------:R-:W-:-:S02]  /*b6a0*/  FADD.FTZ R0, R25, R0 ;  /* 0x0000000019007221 */ /* 0x000fc40000010000 */
[----:B------:R-:W-:Y:S01]  /*b6b0*/  FADD.FTZ R12, R15, R12 ;  /* 0x0000000c0f0c7221 */ /* 0x000fe20000010000 */
[----:B------:R-:W-:Y:S06]  /*b6c0*/  @!P0 BRA `(.L_x_2908) ;  /* 0xfffffffc00648947 */ /* 0x000fec000383ffff */
[----:B------:R-:W-:Y:S05]  /*b6d0*/  BSYNC B1 ;  /* 0x0000000000017941 */ /* 0x000fea0003800000 */
.L_x_2907:
[C---:B------:R-:W-:Y:S02]  /*b6e0*/  PRMT R27, R13.reuse, 0x7610, R27 ;  /* 0x000076100d1b7816 */ /* 0x040fe4000000001b */
[----:B------:R-:W-:Y:S02]  /*b6f0*/  PRMT R21, R13, 0x7632, R21 ;  /* 0x000076320d157816 */ /* 0x000fe40000000015 */
[----:B------:R-:W-:Y:S02]  /*b700*/  PRMT R25, R24, 0x7610, R25 ;  /* 0x0000761018197816 */ /* 0x000fe40000000019 */
[----:B------:R-:W-:Y:S02]  /*b710*/  PRMT R22, R20, 0x7632, R22 ;  /* 0x0000763214167816 */ /* 0x000fe40000000016 */
[----:B------:R-:W-:Y:S02]  /*b720*/  PRMT R24, R24, 0x7632, R24 ;  /* 0x0000763218187816 */ /* 0x000fe40000000018 */
[----:B------:R-:W-:-:S02]  /*b730*/  PRMT R13, R4, 0x7610, R13 ;  /* 0x00007610040d7816 */ /* 0x000fc4000000000d */
[----:B------:R-:W-:-:S07]  /*b740*/  PRMT R15, R4, 0x7632, R15 ;  /* 0x00007632040f7816 */ /* 0x000fce000000000f */
.L_x_2906:
[----:B------:R-:W-:Y:S05]  /*b750*/  BSYNC B0 ;  /* 0x0000000000007941 */ /* 0x000fea0003800000 */
.L_x_2905:
[----:B------:R-:W-:Y:S01]  /*b760*/  ISETP.GE.U32.AND P1, PT, R14, R26, PT ;  /* 0x0000001a0e00720c */ /* 0x000fe20003f26070 */
[----:B------:R-:W-:-:S12]  /*b770*/  BSSY B0, `(.L_x_2909) ;  /* 0x000001e000007945 */ /* 0x000fd80003800000 */
        /* <DEDUP_REMOVED lines=29> */
.L_x_2910:
[----:B------:R-:W-:Y:S05]  /*b950*/  BSYNC B0 ;  /* 0x0000000000007941 */ /* 0x000fea0003800000 */
.L_x_2909:
[----:B------:R-:W-:Y:S04]  /*b960*/  BSSY B0, `(.L_x_2911) ;  /* 0x000001a000007945 */ /* 0x000fe80003800000 */
        /* <DEDUP_REMOVED lines=16> */
[----:B------:R-:W-:-:S04]  /*ba70*/  SHF.L.U32 R4, R25, 0x10, RZ ;  /* 0x0000001019047819 */ /* 0x000fc800000006ff */
[----:B------:R-:W-:Y:S01]  /*ba80*/  ISETP.GE.U32.AND P0, PT, R3, R26, PT ;  /* 0x0000001a0300720c */ /* 0x000fe20003f06070 */
[----:B------:R-:W-:Y:S01]  /*ba90*/  FADD.FTZ R7, R7, R4 ;  /* 0x0000000407077221 */ /* 0x000fe20000010000 */
[----:B------:R-:W-:-:S05]  /*baa0*/  SHF.L.U32 R3, R24, 0x10, RZ ;  /* 0x0000001018037819 */ /* 0x000fca00000006ff */
[----:B------:R-:W-:-:S06]  /*bab0*/  FADD.FTZ R6, R6, R3 ;  /* 0x0000000306067221 */ /* 0x000fcc0000010000 */
[----:B------:R-:W-:Y:S01]  /*bac0*/  @!P0 SHF.L.U32 R15, R15, 0x10, RZ ;  /* 0x000000100f0f8819 */ /* 0x000fe200000006ff */
[----:B------:R-:W-:-:S04]  /*bad0*/  @!P0 IMAD.U32 R13, R13, 0x10000, RZ ;  /* 0x000100000d0d8824 */ /* 0x000fc800078e00ff */
[----:B------:R-:W-:Y:S01]  /*bae0*/  @!P0 FADD.FTZ R0, R0, R13 ;  /* 0x0000000d00008221 */ /* 0x000fe20000010000 */
[----:B------:R-:W-:-:S07]  /*baf0*/  @!P0 FADD.FTZ R12, R12, R15 ;  /* 0x0000000f0c0c8221 */ /* 0x000fce0000010000 */
.L_x_2912:
[----:B------:R-:W-:Y:S05]  /*bb00*/  BSYNC B0 ;  /* 0x0000000000007941 */ /* 0x000fea0003800000 */
.L_x_2911:
[----:B------:R-:W-:Y:S01]  /*bb10*/  FADD.FTZ R11, R11, R8 ;  /* 0x000000080b0b7221 */ /* 0x000fe20000010000 */
[----:B------:R-:W-:-:S03]  /*bb20*/  FADD.FTZ R10, R10, R9 ;  /* 0x000000090a0a7221 */ /* 0x000fc60000010000 */
[----:B------:R-:W-:Y:S01]  /*bb30*/  FADD.FTZ R11, R11, R6 ;  /* 0x000000060b0b7221 */ /* 0x000fe20000010000 */
[----:B------:R-:W-:-:S03]  /*bb40*/  FADD.FTZ R7, R10, R7 ;  /* 0x000000070a077221 */ /* 0x000fc60000010000 */
[----:B------:R-:W-:Y:S01]  /*bb50*/  FADD.FTZ R19, R11, R12 ;  /* 0x0000000c0b137221 */ /* 0x000fe20000010000 */
[----:B------:R-:W-:-:S07]  /*bb60*/  FADD.FTZ R18, R7, R0 ;  /* 0x0000000007127221 */ /* 0x000fce0000010000 */
.L_x_2863:
[----:B------:R-:W-:Y:S05]  /*bb70*/  BSYNC B6 ;  /* 0x0000000000067941 */ /* 0x000fea0003800000 */
.L_x_2862:
        /* <DEDUP_REMOVED lines=15> */
.L_x_2914:
        /* <DEDUP_REMOVED lines=14> */
.L_x_2913:
        /* <DEDUP_REMOVED lines=19> */
.L_x_2917:
        /* <DEDUP_REMOVED lines=14> */
.L_x_2916:
[----:B------:R-:W-:Y:S01]  /*bf60*/  ISETP.GE.AND P0, PT, R0, 0x2, PT ;  /* 0x000000020000780c */ /* 0x000fe20003f06270 */
[----:B------:R-:W-:Y:S05]  /*bf70*/  WARPSYNC.ALL ;  /* 0x0000000000007948 */ /* 0x000fea0003800000 */
[----:B------:R-:W-:Y:S07]  /*bf80*/  BAR.SYNC.DEFER_BLOCKING 0x0 ;  /* 0x0000000000007b1d */ /* 0x000fee0000010000 */
[----:B------:R-:W-:Y:S05]  /*bf90*/  @!P0 BRA `(.L_x_2915) ;  /* 0x0000000000208947 */ /* 0x000fea0003800000 */
[----:B------:R-:W-:-:S11]  /*bfa0*/  HFMA2.MMA R3, -RZ, RZ, 0, 5.9604644775390625e-08 ;  /* 0x00000001ff037435 */ /* 0x000fd600000001ff */
.L_x_2918:
[----:B------:R-:W1:Y:S04]  /*bfb0*/  SHFL.DOWN PT, R5, R18, R3, 0x1f ;  /* 0x08001f0312057589 */ /* 0x000e6800000e0000 */
[----:B------:R2:W3:Y:S02]  /*bfc0*/  SHFL.DOWN PT, R4, R19, R3, 0x1f ;  /* 0x08001f0313047589 */ /* 0x0004e400000e0000 */
[----:B--2---:R-:W-:-:S05]  /*bfd0*/  IMAD.SHL.U32 R3, R3, 0x2, RZ ;  /* 0x0000000203037824 */ /* 0x004fca00078e00ff */
[----:B------:R-:W-:Y:S01]  /*bfe0*/  ISETP.GE.AND P0, PT, R3, R0, PT ;  /* 0x000000000300720c */ /* 0x000fe20003f06270 */
[----:B-1----:R-:W-:Y:S01]  /*bff0*/  FADD.FTZ R18, R5, R18 ;  /* 0x0000001205127221 */ /* 0x002fe20000010000 */
[----:B---3--:R-:W-:-:S11]  /*c000*/  FADD.FTZ R19, R4, R19 ;  /* 0x0000001304137221 */ /* 0x008fd60000010000 */
[----:B------:R-:W-:Y:S05]  /*c010*/  @!P0 BRA `(.L_x_2918) ;  /* 0xfffffffc00e48947 */ /* 0x000fea000383ffff */
.L_x_2915:
[----:B0-----:R-:W0:Y:S01]  /*c020*/  LDC R14, c[0x0][0x3ec] ;  /* 0x0000fb00ff0e7b82 */ /* 0x001e220000000800 */
[----:B------:R-:W-:Y:S01]  /*c030*/  HFMA2.MMA R24, -RZ, RZ, 0, 0 ;  /* 0x00000000ff187435 */ /* 0x000fe200000001ff */
        /* <DEDUP_REMOVED lines=276> */
.L_x_2919:
        /* <DEDUP_REMOVED lines=278> */
.L_x_2920:
        /* <DEDUP_REMOVED lines=13> */
[----:B-1----:R-:W0:Y:S01]  /*e3b0*/  S2R R0, SR_CTAID.X ;  /* 0x0000000000007919 */ /* 0x002e220000002500 */
[----:B------:R-:W-:Y:S01]  /*e3c0*/  ULDC UR6, c[0x0][0x23c] ;  /* 0x00008f0000067ab9 */ /* 0x000fe20000000800 */
[----:B------:R-:W-:Y:S01]  /*e3d0*/  CS2R R16, SRZ ;  /* 0x0000000000107805 */ /* 0x000fe2000001ff00 */
[----:B------:R-:W-:Y:S01]  /*e3e0*/  IMAD R7, R23, UR6, RZ ;  /* 0x0000000617077c24 */ /* 0x000fe2000f8e02ff */
[----:B------:R-:W-:-:S03]  /*e3f0*/  ULDC UR6, c[0x0][0x240] ;  /* 0x0000900000067ab9 */ /* 0x000fc60000000800 */
[----:B------:R-:W-:Y:S01]  /*e400*/  IMAD R7, R2, UR6, R7 ;  /* 0x0000000602077c24 */ /* 0x000fe2000f8e0207 */
[----:B------:R-:W-:-:S03]  /*e410*/  ULDC UR6, c[0x0][0x228] ;  /* 0x00008a0000067ab9 */ /* 0x000fc60000000800 */
[----:B0-----:R-:W-:-:S05]  /*e420*/  IMAD R7, R0, UR6, R7 ;  /* 0x0000000600077c24 */ /* 0x001fca000f8e0207 */
        /* <DEDUP_REMOVED lines=275> */
.L_x_2922:
        /* <DEDUP_REMOVED lines=277> */
.L_x_2923:
        /* <DEDUP_REMOVED lines=16> */
.L_x_2925:
[----:B------:R-:W-:Y:S05]  /*107b0*/  BSYNC B0 ;  /* 0x0000000000007941 */ /* 0x000fea0003800000 */
.L_x_2924:
        /* <DEDUP_REMOVED lines=13> */
[----:B------:R0:W-:Y:S04]  /*10890*/  STG.E desc[UR60][R10.64], R18 ;  /* 0x000000120a007986 */ /* 0x0001e8000c10193c */
[----:B------:R0:W-:Y:S02]  /*108a0*/  STG.E desc[UR60][R10.64+0x4], R19 ;  /* 0x000004130a007986 */ /* 0x0001e4000c10193c */
.L_x_2927:
[----:B------:R-:W-:Y:S05]  /*108b0*/  BSYNC B0 ;  /* 0x0000000000007941 */ /* 0x000fea0003800000 */
.L_x_2926:
        /* <DEDUP_REMOVED lines=35> */
.L_x_2929:
[----:B------:R-:W-:Y:S05]  /*10af0*/  BSYNC B0 ;  /* 0x0000000000007941 */ /* 0x000fea0003800000 */
.L_x_2928:
        /* <DEDUP_REMOVED lines=23> */
[----:B------:R-:W-:Y:S02]  /*10c70*/  IMAD R12, R2, UR6, R23 ;  /* 0x00000006020c7c24 */ /* 0x000fe4000f8e0217 */
        /* <DEDUP_REMOVED lines=11> */
.L_x_2934:
        /* <DEDUP_REMOVED lines=10> */
.L_x_2933:
[----:B------:R-:W-:Y:S05]  /*10dd0*/  BRA `(.L_x_2932) ;  /* 0x0000000000547947 */ /* 0x000fea0003800000 */
.L_x_2931:
[----:B------:R-:W-:Y:S01]  /*10de0*/  ULDC UR7, c[0x0][0x22c] ;  /* 0x00008b0000077ab9 */ /* 0x000fe20000000800 */
[----:B------:R-:W-:Y:S02]  /*10df0*/  MOV R19, UR9 ;  /* 0x0000000900137c02 */ /* 0x000fe40008000f00 */
[----:B------:R-:W-:-:S13]  /*10e00*/  ISETP.GE.U32.AND P0, PT, R2, UR7, PT ;  /* 0x0000000702007c0c */ /* 0x000fda000bf06070 */
[----:B------:R-:W-:Y:S05]  /*10e10*/  @P0 BRA `(.L_x_2932) ;  /* 0x0000000000440947 */ /* 0x000fea0003800000 */
[----:B------:R-:W-:Y:S01]  /*10e20*/  ULDC UR6, c[0x0][0x10] ;  /* 0x0000040000067ab9 */ /* 0x000fe20000000800 */
[----:B------:R-:W0:Y:S01]  /*10e30*/  LDC R20, c[0x0][RZ] ;  /* 0x00000000ff147b82 */ /* 0x000e220000000800 */
[----:B------:R-:W-:Y:S01]  /*10e40*/  IMAD.MOV.U32 R15, RZ, RZ, R2 ;  /* 0x000000ffff0f7224 */ /* 0x000fe200078e0002 */
[----:B------:R-:W-:Y:S01]  /*10e50*/  MOV R19, UR9 ;  /* 0x0000000900137c02 */ /* 0x000fe20008000f00 */
[----:B------:R-:W-:-:S05]  /*10e60*/  IMAD R0, R0, UR6, RZ ;  /* 0x0000000600007c24 */ /* 0x000fca000f8e02ff */
[----:B------:R-:W1:Y:S08]  /*10e70*/  LDC.64 R10, c[0x0][0x608] ;  /* 0x00018200ff0a7b82 */ /* 0x000e700000000a00 */
[----:B------:R-:W2:Y:S02]  /*10e80*/  LDC R22, c[0x0][0x4] ;  /* 0x00000100ff167b82 */ /* 0x000ea40000000800 */
.L_x_2935:
[----:B------:R-:W-:-:S05]  /*10e90*/  IADD3 R12, R0, R15, RZ ;  /* 0x0000000f000c7210 */ /* 0x000fca0007ffe0ff */
[----:B0-----:R-:W-:-:S04]  /*10ea0*/  IMAD R13, R12, R20, R23 ;  /* 0x000000140c0d7224 */ /* 0x001fc800078e0217 */
[----:B-1----:R-:W-:-:S05]  /*10eb0*/  IMAD.WIDE.U32 R12, R13, 0x8, R10 ;  /* 0x000000080d0c7825 */ /* 0x002fca00078e000a */
[----:B------:R-:W3:Y:S04]  /*10ec0*/  LDG.E R21, desc[UR60][R12.64] ;  /* 0x0000003c0c157981 */ /* 0x000ee8000c1e1900 */
[----:B------:R-:W4:Y:S01]  /*10ed0*/  LDG.E R14, desc[UR60][R12.64+0x4] ;  /* 0x0000043c0c0e7981 */ /* 0x000f22000c1e1900 */
[----:B--2---:R-:W-:-:S05]  /*10ee0*/  IMAD.IADD R15, R22, 0x1, R15 ;  /* 0x00000001160f7824 */ /* 0x004fca00078e020f */
[----:B------:R-:W-:Y:S01]  /*10ef0*/  ISETP.GE.U32.AND P0, PT, R15, UR7, PT ;  /* 0x000000070f007c0c */ /* 0x000fe2000bf06070 */
[----:B---3--:R-:W-:Y:S01]  /*10f00*/  FADD.FTZ R18, R21, R18 ;  /* 0x0000001215127221 */ /* 0x008fe20000010000 */
[----:B----4-:R-:W-:-:S11]  /*10f10*/  FADD.FTZ R19, R14, R19 ;  /* 0x000000130e137221 */ /* 0x010fd60000010000 */
[----:B------:R-:W-:Y:S05]  /*10f20*/  @!P0 BRA `(.L_x_2935) ;  /* 0xfffffffc00d88947 */ /* 0x000fea000383ffff */
.L_x_2932:
[----:B------:R-:W-:Y:S05]  /*10f30*/  BSYNC B0 ;  /* 0x0000000000007941 */ /* 0x000fea0003800000 */
.L_x_2930:
        /* <DEDUP_REMOVED lines=10> */
[----:B------:R0:W-:Y:S02]  /*10fe0*/  STS.64 [R0], R18 ;  /* 0x0000001200007388 */ /* 0x0001e40000000a00 */
[----:B------:R-:W-:Y:S05]  /*10ff0*/  @!P0 BRA `(.L_x_2936) ;  /* 0x0000000000388947 */ /* 0x000fea0003800000 */
[----:B------:R-:W-:-:S07]  /*11000*/  MOV R11, UR5 ;  /* 0x00000005000b7c02 */ /* 0x000fce0008000f00 */
.L_x_2937:
[----:B------:R-:W-:Y:S01]  /*11010*/  IADD3 R10, R2, R11, RZ ;  /* 0x0000000b020a7210 */ /* 0x000fe20007ffe0ff */
[----:B------:R-:W-:Y:S03]  /*11020*/  BAR.SYNC.DEFER_BLOCKING 0x0 ;  /* 0x0000000000007b1d */ /* 0x000fe60000010000 */
[----:B------:R-:W-:-:S04]  /*11030*/  ISETP.GE.U32.AND P0, PT, R10, UR6, PT ;  /* 0x000000060a007c0c */ /* 0x000fc8000bf06070 */
[----:B------:R-:W-:-:S13]  /*11040*/  ISETP.GE.U32.OR P0, PT, R2, R11, P0 ;  /* 0x0000000b0200720c */ /* 0x000fda0000706470 */
[----:B------:R-:W-:-:S05]  /*11050*/  @!P0 IMAD R10, R10, R14, R23 ;  /* 0x0000000e0a0a8224 */ /* 0x000fca00078e0217 */
        /* <DEDUP_REMOVED lines=8> */
.L_x_2936:
        /* <DEDUP_REMOVED lines=9> */
[----:B-1----:R-:W-:Y:S05]  /*11170*/  @!P0 BRA `(.L_x_2939) ;  /* 0x0000000000348947 */ /* 0x002fea0003800000 */
.L_x_2940:
[----:B------:R-:W-:Y:S01]  /*11180*/  IADD3 R2, R23, R10, RZ ;  /* 0x0000000a17027210 */ /* 0x000fe20007ffe0ff */
[----:B------:R-:W-:Y:S03]  /*11190*/  BAR.SYNC.DEFER_BLOCKING 0x0 ;  /* 0x0000000000007b1d */ /* 0x000fe60000010000 */
[----:B------:R-:W-:-:S04]  /*111a0*/  ISETP.GE.U32.AND P0, PT, R2, R14, PT ;  /* 0x0000000e0200720c */ /* 0x000fc80003f06070 */
[----:B------:R-:W-:-:S13]  /*111b0*/  ISETP.GE.U32.OR P0, PT, R23, R10, P0 ;  /* 0x0000000a1700720c */ /* 0x000fda0000706470 */
[----:B------:R-:W-:Y:S01]  /*111c0*/  @!P0 IMAD R2, R10, 0x8, R0 ;  /* 0x000000080a028824 */ /* 0x000fe200078e0200 */
[----:B------:R-:W-:-:S04]  /*111d0*/  SHF.R.S32.HI R10, RZ, 0x1, R10 ;  /* 0x00000001ff0a7819 */ /* 0x000fc8000001140a */
[----:B------:R-:W0:Y:S02]  /*111e0*/  @!P0 LDS.64 R12, [R2] ;  /* 0x00000000020c8984 */ /* 0x000e240000000a00 */
[----:B0-----:R-:W-:Y:S01]  /*111f0*/  @!P0 FADD.FTZ R18, R18, R12 ;  /* 0x0000000c12128221 */ /* 0x001fe20000010000 */
[----:B------:R-:W-:-:S05]  /*11200*/  @!P0 FADD.FTZ R19, R19, R13 ;  /* 0x0000000d13138221 */ /* 0x000fca0000010000 */
[----:B------:R1:W-:Y:S01]  /*11210*/  @!P0 STS.64 [R0], R18 ;  /* 0x0000001200008388 */ /* 0x0003e20000000a00 */
[----:B------:R-:W-:-:S13]  /*11220*/  ISETP.GE.AND P0, PT, R10, 0x20, PT ;  /* 0x000000200a00780c */ /* 0x000fda0003f06270 */
[----:B-1----:R-:W-:Y:S05]  /*11230*/  @P0 BRA `(.L_x_2940) ;  /* 0xfffffffc00d00947 */ /* 0x002fea000383ffff */
[----:B------:R-:W-:-:S07]  /*11240*/  MOV R2, 0x20 ;  /* 0x0000002000027802 */ /* 0x000fce0000000f00 */
.L_x_2939:
[----:B------:R-:W-:Y:S01]  /*11250*/  BAR.SYNC.DEFER_BLOCKING 0x0 ;  /* 0x0000000000007b1d */ /* 0x000fe20000010000 */
[----:B------:R-:W-:-:S13]  /*11260*/  ISETP.GE.AND P0, PT, R2, 0x2, PT ;  /* 0x000000020200780c */ /* 0x000fda0003f06270 */
[----:B------:R-:W-:Y:S05]  /*11270*/  @!P0 BRA `(.L_x_2938) ;  /* 0x0000000000208947 */ /* 0x000fea0003800000 */
[----:B------:R-:W-:-:S11]  /*11280*/  HFMA2.MMA R11, -RZ, RZ, 0, 5.9604644775390625e-08 ;  /* 0x00000001ff0b7435 */ /* 0x000fd600000001ff */
.L_x_2941:
[----:B------:R-:W1:Y:S04]  /*11290*/  SHFL.DOWN PT, R13, R18, R11, 0x1f ;  /* 0x08001f0b120d7589 */ /* 0x000e6800000e0000 */
[----:B0-----:R0:W2:Y:S02]  /*112a0*/  SHFL.DOWN PT, R0, R19, R11, 0x1f ;  /* 0x08001f0b13007589 */ /* 0x0010a400000e0000 */
[----:B0-----:R-:W-:-:S05]  /*112b0*/  IMAD.SHL.U32 R11, R11, 0x2, RZ ;  /* 0x000000020b0b7824 */ /* 0x001fca00078e00ff */
[----:B------:R-:W-:Y:S01]  /*112c0*/  ISETP.GE.AND P0, PT, R11, R2, PT ;  /* 0x000000020b00720c */ /* 0x000fe20003f06270 */
[----:B-1----:R-:W-:Y:S01]  /*112d0*/  FADD.FTZ R18, R13, R18 ;  /* 0x000000120d127221 */ /* 0x002fe20000010000 */
[----:B--2---:R-:W-:-:S11]  /*112e0*/  FADD.FTZ R19, R0, R19 ;  /* 0x0000001300137221 */ /* 0x004fd60000010000 */
[----:B------:R-:W-:Y:S05]  /*112f0*/  @!P0 BRA `(.L_x_2941) ;  /* 0xfffffffc00e48947 */ /* 0x000fea000383ffff */
.L_x_2938:
        /* <DEDUP_REMOVED lines=10> */
[----:B0-----:R-:W3:Y:S01]  /*113a0*/  LDG.E R0, desc[UR60][R4.64+0x4] ;  /* 0x0000043c04007981 */ /* 0x001ee2000c1e1900 */
[----:B--2---:R-:W-:Y:S01]  /*113b0*/  FADD.FTZ R18, R18, R3 ;  /* 0x0000000312127221 */ /* 0x004fe20000010000 */
[----:B---3--:R-:W-:-:S07]  /*113c0*/  FADD.FTZ R19, R19, R0 ;  /* 0x0000000013137221 */ /* 0x008fce0000010000 */
.L_x_2943:
[----:B------:R-:W-:Y:S05]  /*113d0*/  @!P1 BRA `(.L_x_2944) ;  /* 0x0000000000cc9947 */ /* 0x000fea0003800000 */
[----:B------:R-:W1:Y:S01]  /*113e0*/  LDC R22, c[0x0][0x624] ;  /* 0x00018900ff167b82 */ /* 0x000e620000000800 */
[----:B------:R-:W-:Y:S02]  /*113f0*/  ULDC UR4, c[0x0][0x210] ;  /* 0x0000840000047ab9 */ /* 0x000fe40000000800 */
[----:B------:R-:W-:Y:S01]  /*11400*/  FMUL.FTZ R23, R18, UR4 ;  /* 0x0000000412177c20 */ /* 0x000fe20008410000 */
[----:B-1----:R-:W-:-:S04]  /*11410*/  ISETP.NE.AND P0, PT, R22, 0x1, PT ;  /* 0x000000011600780c */ /* 0x002fc80003f05270 */
[----:B0-----:R-:W-:-:S09]  /*11420*/  P2R R0, PR, RZ, 0x1 ;  /* 0x00000001ff007803 */ /* 0x001fd20000000000 */
        /* <DEDUP_REMOVED lines=17> */
.L_x_2945:
        /* <DEDUP_REMOVED lines=24> */
.L_x_2946:
[----:B------:R-:W-:Y:S02]  /*116c0*/  ULDC.64 UR4, c[0x0][0x5f0] ;  /* 0x00017c0000047ab9 */ /* 0x000fe40000000a00 */
[----:B------:R-:W-:-:S04]  /*116d0*/  IADD3 R16, P0, R16, UR4, RZ ;  /* 0x0000000410107c10 */ /* 0x000fc8000ff1e0ff */
[----:B------:R-:W-:-:S05]  /*116e0*/  IADD3.X R17, RZ, UR5, RZ, P0, !PT ;  /* 0x00000005ff117c10 */ /* 0x000fca00087fe4ff */
[----:B------:R-:W-:Y:S01]  /*116f0*/  STG.E desc[UR60][R16.64], R19 ;  /* 0x0000001310007986 */ /* 0x000fe2000c10193c */
[----:B------:R-:W-:Y:S05]  /*11700*/  EXIT ;  /* 0x000000000000794d */ /* 0x000fea0003800000 */
.L_x_2944:
[----:B------:R-:W-:Y:S04]  /*11710*/  STG.E desc[UR60][R4.64], R18 ;  /* 0x0000001204007986 */ /* 0x000fe8000c10193c */
[----:B------:R-:W-:Y:S01]  /*11720*/  STG.E desc[UR60][R4.64+0x4], R19 ;  /* 0x0000041304007986 */ /* 0x000fe2000c10193c */
[----:B------:R-:W-:Y:S05]  /*11730*/  EXIT ;  /* 0x000000000000794d */ /* 0x000fea0003800000 */
.L_x_2942:
        /* <DEDUP_REMOVED lines=8> */
.L_x_2947:
        /* <DEDUP_REMOVED lines=23> */
.L_x_2949:
        /* <DEDUP_REMOVED lines=24> */
.L_x_2950:
[----:B------:R-:W-:Y:S02]  /*11ab0*/  ULDC.64 UR4, c[0x0][0x5f0] ;  /* 0x00017c0000047ab9 */ /* 0x000fe40000000a00 */
[----:B------:R-:W-:-:S04]  /*11ac0*/  IADD3 R16, P0, R16, UR4, RZ ;  /* 0x0000000410107c10 */ /* 0x000fc8000ff1e0ff */
[----:B------:R-:W-:-:S05]  /*11ad0*/  IADD3.X R17, RZ, UR5, RZ, P0, !PT ;  /* 0x00000005ff117c10 */ /* 0x000fca00087fe4ff */
[----:B------:R-:W-:Y:S01]  /*11ae0*/  STG.E desc[UR60][R16.64], R19 ;  /* 0x0000001310007986 */ /* 0x000fe2000c10193c */
[----:B------:R-:W-:Y:S05]  /*11af0*/  EXIT ;  /* 0x000000000000794d */ /* 0x000fea0003800000 */
.L_x_2948:
[----:B------:R-:W-:Y:S04]  /*11b00*/  STG.E desc[UR60][R6.64], R18 ;  /* 0x0000001206007986 */ /* 0x000fe8000c10193c */
[----:B------:R-:W-:Y:S01]  /*11b10*/  STG.E desc[UR60][R8.64], R19 ;  /* 0x0000001308007986 */ /* 0x000fe2000c10193c */
[----:B------:R-:W-:Y:S05]  /*11b20*/  EXIT ;  /* 0x000000000000794d */ /* 0x000fea0003800000 */
.L_x_2921:
        /* <DEDUP_REMOVED lines=11> */
[----:B-1----:R-:W0:Y:S01]  /*11be0*/  LDC.U8 R0, c[0x0][0x620] ;  /* 0x00018800ff007b82 */ /* 0x002e220000000000 */
[----:B------:R-:W-:-:S04]  /*11bf0*/  ISETP.NE.U32.AND P0, PT, R4, RZ, PT ;  /* 0x000000ff0400720c */ /* 0x000fc80003f05070 */
[----:B------:R-:W-:-:S13]  /*11c00*/  ISETP.NE.AND.EX P0, PT, R3, RZ, PT, P0 ;  /* 0x000000ff0300720c */ /* 0x000fda0003f05300 */
[----:B------:R-:W-:Y:S05]  /*11c10*/  @!P0 BRA `(.L_x_2951) ;  /* 0x0000000000fc8947 */ /* 0x000fea0003800000 */
[----:B0-----:R-:W-:Y:S01]  /*11c20*/  ISETP.NE.AND P0, PT, R0, RZ, PT ;  /* 0x000000ff0000720c */ /* 0x001fe20003f05270 */
[----:B------:R-:W-:Y:S02]  /*11c30*/  ULDC.U8 UR4, c[0x0][0x621] ;  /* 0x0001884000047ab9 */ /* 0x000fe40000000000 */
[----:B------:R-:W-:-:S10]  /*11c40*/  ISETP.NE.AND P1, PT, RZ, UR4, PT ;  /* 0x00000004ff007c0c */ /* 0x000fd4000bf25270 */
[----:B------:R-:W-:Y:S05]  /*11c50*/  @!P0 BRA `(.L_x_2952) ;  /* 0x0000000000108947 */ /* 0x000fea0003800000 */
[----:B------:R-:W2:Y:S04]  /*11c60*/  LDG.E R3, desc[UR60][R4.64] ;  /* 0x0000003c04037981 */ /* 0x000ea8000c1e1900 */
[----:B------:R-:W3:Y:S01]  /*11c70*/  LDG.E R0, desc[UR60][R4.64+0x4] ;  /* 0x0000043c04007981 */ /* 0x000ee2000c1e1900 */
[----:B--2---:R-:W-:Y:S01]  /*11c80*/  FADD.FTZ R18, R18, R3 ;  /* 0x0000000312127221 */ /* 0x004fe20000010000 */
[----:B---3--:R-:W-:-:S07]  /*11c90*/  FADD.FTZ R19, R19, R0 ;  /* 0x0000000013137221 */ /* 0x008fce0000010000 */
.L_x_2952:
[----:B------:R-:W-:Y:S05]  /*11ca0*/  @!P1 BRA `(.L_x_2953) ;  /* 0x0000000000cc9947 */ /* 0x000fea0003800000 */
[----:B------:R-:W0:Y:S01]  /*11cb0*/  LDC R16, c[0x0][0x624] ;  /* 0x00018900ff107b82 */ /* 0x000e220000000800 */
[----:B------:R-:W-:Y:S02]  /*11cc0*/  ULDC UR4, c[0x0][0x210] ;  /* 0x0000840000047ab9 */ /* 0x000fe40000000800 */
[----:B------:R-:W-:Y:S01]  /*11cd0*/  FMUL.FTZ R17, R18, UR4 ;  /* 0x0000000412117c20 */ /* 0x000fe20008410000 */
        /* <DEDUP_REMOVED lines=19> */
.L_x_2954:
        /* <DEDUP_REMOVED lines=24> */
.L_x_2955:
[----:B------:R-:W-:Y:S02]  /*11f90*/  ULDC.64 UR4, c[0x0][0x5f0] ;  /* 0x00017c0000047ab9 */ /* 0x000fe40000000a00 */
[----:B------:R-:W-:-:S05]  /*11fa0*/  IADD3 R22, P0, R22, UR4, RZ ;  /* 0x0000000416167c10 */ /* 0x000fca000ff1e0ff */
[----:B------:R-:W-:-:S05]  /*11fb0*/  IMAD.X R23, RZ, RZ, UR5, P0 ;  /* 0x00000005ff177e24 */ /* 0x000fca00080e06ff */
[----:B------:R-:W-:Y:S01]  /*11fc0*/  STG.E desc[UR60][R22.64], R19 ;  /* 0x0000001316007986 */ /* 0x000fe2000c10193c */
[----:B------:R-:W-:Y:S05]  /*11fd0*/  EXIT ;  /* 0x000000000000794d */ /* 0x000fea0003800000 */
.L_x_2953:
[----:B------:R-:W-:Y:S04]  /*11fe0*/  STG.E desc[UR60][R4.64], R18 ;  /* 0x0000001204007986 */ /* 0x000fe8000c10193c */
[----:B------:R-:W-:Y:S01]  /*11ff0*/  STG.E desc[UR60][R4.64+0x4], R19 ;  /* 0x0000041304007986 */ /* 0x000fe2000c10193c */
[----:B------:R-:W-:Y:S05]  /*12000*/  EXIT ;  /* 0x000000000000794d */ /* 0x000fea0003800000 */
.L_x_2951:
        /* <DEDUP_REMOVED lines=8> */
.L_x_2956:
        /* <DEDUP_REMOVED lines=23> */
.L_x_2958:
        /* <DEDUP_REMOVED lines=24> */
.L_x_2959:
[----:B------:R-:W-:Y:S02]  /*12380*/  ULDC.64 UR4, c[0x0][0x5f0] ;  /* 0x00017c0000047ab9 */ /* 0x000fe40000000a00 */
[----:B------:R-:W-:-:S04]  /*12390*/  IADD3 R22, P0, R22, UR4, RZ ;  /* 0x0000000416167c10 */ /* 0x000fc8000ff1e0ff */
[----:B------:R-:W-:-:S05]  /*123a0*/  IADD3.X R23, RZ, UR5, RZ, P0, !PT ;  /* 0x00000005ff177c10 */ /* 0x000fca00087fe4ff */
[----:B------:R-:W-:Y:S01]  /*123b0*/  STG.E desc[UR60][R22.64], R19 ;  /* 0x0000001316007986 */ /* 0x000fe2000c10193c */
[----:B------:R-:W-:Y:S05]  /*123c0*/  EXIT ;  /* 0x000000000000794d */ /* 0x000fea0003800000 */
.L_x_2957:
[----:B------:R-:W-:Y:S04]  /*123d0*/  STG.E desc[UR60][R6.64], R18 ;  /* 0x0000001206007986 */ /* 0x000fe8000c10193c */
[----:B------:R-:W-:Y:S01]  /*123e0*/  STG.E desc[UR60][R8.64], R19 ;  /* 0x0000001308007986 */ /* 0x000fe2000c10193c */
[----:B------:R-:W-:Y:S05]  /*123f0*/  EXIT ;  /* 0x000000000000794d */ /* 0x000fea0003800000 */
.L_x_2960:
        /* <DEDUP_REMOVED lines=16> */
.L_x_8265:


//--------------------- .text._ZN2at6native13reduce_kernelILi128ELi4ENS0_8ReduceOpIN3c108BFloat16ENS0_7MeanOpsIS4_fffEEjfLi4ELi8EEEEEvT1_ --------------------------
	.section	.text._ZN2at6native13reduce_kernelILi128ELi4ENS0_8ReduceOpIN3c108BFloat16ENS0_7MeanOpsIS4_fffEEjfLi4ELi8EEEEEvT1_,"ax",@progbits
	.align	128
        .global         _ZN2at6native13reduce_kernelILi128ELi4ENS0_8ReduceOpIN3c108BFloat16ENS0_7MeanOpsIS4_fffEEjfLi4ELi8EEEEEvT1_
        .type           _ZN2at6native13reduce_kernelILi128ELi4ENS0_8ReduceOpIN3c108BFloat16ENS0_7MeanOpsIS4_fffEEjfLi4ELi8EEEEEvT1_,@function
        .size           _ZN2at6native13reduce_kernelILi128ELi4ENS0_8ReduceOpIN3c108BFloat16ENS0_7MeanOpsIS4_fffEEjfLi4ELi8EEEEEvT1_,(.L_x_8266 - _ZN2at6native13reduce_kernelILi128ELi4ENS0_8ReduceOpIN3c108BFloat16ENS0_7MeanOpsIS4_fffEEjfLi4ELi8EEEEEvT1_)
        .other          _ZN2at6native13reduce_kernelILi128ELi4ENS0_8ReduceOpIN3c108BFloat16ENS0_7MeanOpsIS4_fffEEjfLi4ELi8EEEEEvT1_,@"STO_CUDA_ENTRY STV_DEFAULT"
_ZN2at6native13reduce_kernelILi128ELi4ENS0_8ReduceOpIN3c108BFloat16ENS0_7MeanOpsIS4_fffEEjfLi4ELi8EEEEEvT1_:
.text._ZN2at6native13reduce_kernelILi128ELi4ENS0_8ReduceOpIN3c108BFloat16ENS0_7MeanOpsIS4_fffEEjfLi4ELi8EEEEEvT1_:
        /* <DEDUP_REMOVED lines=293> */
.L_x_2961:
        /* <DEDUP_REMOVED lines=30> */
.L_x_2965:
        /* <DEDUP_REMOVED lines=25> */
.L_x_2971:
[----:B------:R-:W-:Y:S05]  /*15c0*/  BSYNC B2 ;  /* 0x0000000000027941 */ /* 0x000fea0003800000 */
.L_x_2970:
        /* <DEDUP_REMOVED lines=11> */
.L_x_2969:
[----:B------:R-:W-:Y:S05]  /*1680*/  BSYNC B1 ;  /* 0x0000000000017941 */ /* 0x000fea0003800000 */
.L_x_2968:
[----:B------:R-:W0:Y:S01]  /*1690*/  LDC R3, c[0x0][0x21c] ;  /* 0x00008700ff037b82 */ /* 0x000e220000000800 */
[----:B------:R-:W-:-:S04]  /*16a0*/  IADD3 R5, P0, -R6, 0x8, RZ ;  /* 0x0000000806057810 */ /* 0x000fc80007f1e1ff */
[----:B------:R-:W-:Y:S02]  /*16b0*/  LEA R18, P1, R5, R18, 0x1 ;  /* 0x0000001205127211 */ /* 0x000fe400078208ff */
[----:B------:R-:W-:-:S04]  /*16c0*/  IADD3.X R4, RZ, -0x1, RZ, P0, !PT ;  /* 0xffffffffff047810 */ /* 0x000fc800007fe4ff */
[----:B------:R-:W-:Y:S02]  /*16d0*/  LEA.HI.X R19, R5, R19, R4, 0x1, P1 ;  /* 0x0000001305137211 */ /* 0x000fe400008f0c04 */
[----:B0-----:R-:W-:-:S07]  /*16e0*/  IADD3 R3, R6, -0x8, R3 ;  /* 0xfffffff806037810 */ /* 0x001fce0007ffe003 */
.L_x_2967:
[----:B------:R-:W-:Y:S05]  /*16f0*/  BSYNC B0 ;  /* 0x0000000000007941 */ /* 0x000fea0003800000 */
.L_x_2966:
        /* <DEDUP_REMOVED lines=22> */
.L_x_2974:
[----:B------:R-:W-:Y:S01]  /*1860*/  IMAD.WIDE.U32 R4, R9, 0x10, R18 ;  /* 0x0000001009047825 */ /* 0x000fe200078e0012 */
[----:B------:R-:W-:-:S05]  /*1870*/  ULDC UR4, c[0x0][0x224] ;  /* 0x0000890000047ab9 */ /* 0x000fca0000000800 */
[----:B------:R-:W2:Y:S01]  /*1880*/  LDG.E.128 R4, desc[UR60][R4.64] ;  /* 0x0000003c04047981 */ /* 0x000ea2000c1e1d00 */
[----:B------:R-:W-:-:S04]  /*1890*/  IADD3 R9, R9, UR4, RZ ;  /* 0x0000000409097c10 */ /* 0x000fc8000fffe0ff */
[----:B------:R-:W-:-:S04]  /*18a0*/  LEA R20, R9, 0x7, 0x3 ;  /* 0x0000000709147811 */ /* 0x000fc800078e18ff */
[----:B------:R-:W-:Y:S02]  /*18b0*/  ISETP.GE.U32.AND P0, PT, R20, R3, PT ;  /* 0x000000031400720c */ /* 0x000fe40003f06070 */
[C---:B--2---:R-:W-:Y:S01]  /*18c0*/  PRMT R14, R4.reuse, 0x7632, R14 ;  /* 0x00007632040e7816 */ /* 0x044fe2000000000e */
[----:B------:R-:W-:Y:S01]  /*18d0*/  IMAD.U32 R25, R4, 0x10000, RZ ;  /* 0x0001000004197824 */ /* 0x000fe200078e00ff */
[----:B------:R-:W-:Y:S02]  /*18e0*/  PRMT R20, R5, 0x7632, R20 ;  /* 0x0000763205147816 */ /* 0x000fe40000000014 */
[C---:B------:R-:W-:Y:S01]  /*18f0*/  PRMT R21, R6.reuse, 0x7632, R21 ;  /* 0x0000763206157816 */ /* 0x040fe20000000015 */
[----:B------:R-:W-:Y:S01]  /*1900*/  FADD.FTZ R0, R25, R0 ;  /* 0x0000000019007221 */ /* 0x000fe20000010000 */
[----:B------:R-:W-:Y:S01]  /*1910*/  PRMT R4, R7, 0x7632, R4 ;  /* 0x0000763207047816 */ /* 0x000fe20000000004 */
[----:B------:R-:W-:Y:S01]  /*1920*/  IMAD.U32 R6, R6, 0x10000, RZ ;  /* 0x0001000006067824 */ /* 0x000fe200078e00ff */
[----:B------:R-:W-:Y:S01]  /*1930*/  SHF.L.U32 R26, R5, 0x10, RZ ;  /* 0x00000010051a7819 */ /* 0x000fe200000006ff */
[----:B------:R-:W-:Y:S01]  /*1940*/  IMAD.U32 R14, R14, 0x10000, RZ ;  /* 0x000100000e0e7824 */ /* 0x000fe200078e00ff */
[----:B------:R-:W-:Y:S01]  /*1950*/  SHF.L.U32 R7, R7, 0x10, RZ ;  /* 0x0000001007077819 */ /* 0x000fe200000006ff */
[----:B------:R-:W-:Y:S01]  /*1960*/  IMAD.U32 R21, R21, 0x10000, RZ ;  /* 0x0001000015157824 */ /* 0x000fe200078e00ff */
[----:B------:R-:W-:Y:S01]  /*1970*/  SHF.L.U32 R5, R20, 0x10, RZ ;  /* 0x0000001014057819 */ /* 0x000fe200000006ff */
[----:B------:R-:W-:Y:S01]  /*1980*/  FADD.FTZ R13, R26, R13 ;  /* 0x0000000d1a0d7221 */ /* 0x000fe20000010000 */
        /* <DEDUP_REMOVED lines=8> */
.L_x_2973:
[----:B------:R-:W-:Y:S05]  /*1a10*/  BSYNC B0 ;  /* 0x0000000000007941 */ /* 0x000fea0003800000 */
.L_x_2972:
        /* <DEDUP_REMOVED lines=8> */
.L_x_2976:
[----:B------:R-:W-:Y:S05]  /*1aa0*/  BSYNC B0 ;  /* 0x0000000000007941 */ /* 0x000fea0003800000 */
.L_x_2975:
        /* <DEDUP_REMOVED lines=10> */
[----:B--2---:R-:W-:-:S04]  /*1b50*/  IMAD.U32 R3, R18, 0x10000, RZ ;  /* 0x0001000012037824 */ /* 0x004fc800078e00ff */
[----:B------:R-:W-:-:S07]  /*1b60*/  FADD.FTZ R0, R0, R3 ;  /* 0x0000000300007221 */ /* 0x000fce0000010000 */
.L_x_2978:
[----:B------:R-:W-:Y:S05]  /*1b70*/  BSYNC B0 ;  /* 0x0000000000007941 */ /* 0x000fea0003800000 */
.L_x_2977:
[----:B------:R-:W-:Y:S01]  /*1b80*/  FADD.FTZ R0, R15, R0 ;  /* 0x000000000f007221 */ /* 0x000fe20000010000 */
[----:B------:R-:W-:Y:S01]  /*1b90*/  HFMA2.MMA R25, -RZ, RZ, 0, 0 ;  /* 0x00000000ff197435 */ /* 0x000fe200000001ff */
[----:B------:R-:W-:Y:S02]  /*1ba0*/  CS2R R26, SRZ ;  /* 0x00000000001a7805 */ /* 0x000fe4000001ff00 */
[----:B------:R-:W-:-:S04]  /*1bb0*/  FADD.FTZ R13, R0, R13 ;  /* 0x0000000d000d7221 */ /* 0x000fc80000010000 */
[----:B------:R-:W-:-:S04]  /*1bc0*/  FADD.FTZ R12, R13, R12 ;  /* 0x0000000c0d0c7221 */ /* 0x000fc80000010000 */
[----:B------:R-:W-:-:S04]  /*1bd0*/  FADD.FTZ R11, R12, R11 ;  /* 0x0000000b0c0b7221 */ /* 0x000fc80000010000 */
[----:B------:R-:W-:-:S04]  /*1be0*/  FADD.FTZ R11, R11, R10 ;  /* 0x0000000a0b0b7221 */ /* 0x000fc80000010000 */
[----:B------:R-:W-:-:S04]  /*1bf0*/  FADD.FTZ R11, R11, R8 ;  /* 0x000000080b0b7221 */ /* 0x000fc80000010000 */
[----:B------:R-:W-:Y:S01]  /*1c00*/  FADD.FTZ R24, R11, R24 ;  /* 0x000000180b187221 */ /* 0x000fe20000010000 */
[----:B------:R-:W-:Y:S06]  /*1c10*/  BRA `(.L_x_2963) ;  /* 0x000000ac000c7947 */ /* 0x000fec0003800000 */
.L_x_2964:
        /* <DEDUP_REMOVED lines=48> */
.L_x_2988:
        /* <DEDUP_REMOVED lines=286> */
.L_x_2984:
        /* <DEDUP_REMOVED lines=9> */
[C---:B------:R-:W-:Y:S02]  /*3190*/  PRMT R26, R27.reuse, 0x7610, R26 ;  /* 0x000076101b1a7816 */ /* 0x040fe4000000001a */
        /* <DEDUP_REMOVED lines=246> */
.L_x_2985:
[----:B------:R-:W-:-:S04]  /*4100*/  LOP3.LUT R31, R34, 0xfffffff8, RZ, 0xc0, !PT ;  /* 0xfffffff8221f7812 */ /* 0x000fc800078ec0ff */
[----:B------:R-:W-:-:S04]  /*4110*/  IADD3 R30, P1, R18, R31, RZ ;  /* 0x0000001f121e7210 */ /* 0x000fc80007f3e0ff */
[----:B------:R-:W-:-:S06]  /*4120*/  IADD3.X R31, RZ, R19, RZ, P1, !PT ;  /* 0x00000013ff1f7210 */ /* 0x000fcc0000ffe4ff */
[----:B------:R-:W2:Y:S01]  /*4130*/  LDG.E.64 R30, desc[UR60][R30.64] ;  /* 0x0000003c1e1e7981 */ /* 0x000ea2000c1e1b00 */
[----:B------:R-:W-:Y:S01]  /*4140*/  IMAD.IADD R43, R39, 0x1, R4 ;  /* 0x00000001272b7824 */ /* 0x000fe200078e0204 */
[----:B------:R-:W-:Y:S02]  /*4150*/  CS2R R36, SRZ ;  /* 0x0000000000247805 */ /* 0x000fe4000001ff00 */
[C---:B--2---:R-:W-:Y:S02]  /*4160*/  PRMT R32, R30.reuse, 0x7610, R32 ;  /* 0x000076101e207816 */ /* 0x044fe40000000020 */
[----:B------:R-:W-:Y:S02]  /*4170*/  PRMT R33, R30, 0x7632, R33 ;  /* 0x000076321e217816 */ /* 0x000fe40000000021 */
[C---:B------:R-:W-:Y:S02]  /*4180*/  PRMT R34, R31.reuse, 0x7610, R34 ;  /* 0x000076101f227816 */ /* 0x040fe40000000022 */
[----:B------:R-:W-:Y:S01]  /*4190*/  PRMT R35, R31, 0x7632, R35 ;  /* 0x000076321f237816 */ /* 0x000fe20000000023 */
        /* <DEDUP_REMOVED lines=234> */
.L_x_2986:
[----:B------:R-:W-:-:S04]  /*5040*/  LOP3.LUT R31, R37, 0xfffffff8, RZ, 0xc0, !PT ;  /* 0xfffffff8251f7812 */ /* 0x000fc800078ec0ff */
[----:B------:R-:W-:-:S04]  /*5050*/  IADD3 R30, P1, R18, R31, RZ ;  /* 0x0000001f121e7210 */ /* 0x000fc80007f3e0ff */
[----:B------:R-:W-:-:S06]  /*5060*/  IADD3.X R31, RZ, R19, RZ, P1, !PT ;  /* 0x00000013ff1f7210 */ /* 0x000fcc0000ffe4ff */
[----:B------:R-:W2:Y:S01]  /*5070*/  LDG.E.64 R30, desc[UR60][R30.64] ;  /* 0x0000003c1e1e7981 */ /* 0x000ea2000c1e1b00 */
[----:B------:R-:W-:Y:S01]  /*5080*/  IMAD.IADD R39, R43, 0x1, R4 ;  /* 0x000000012b277824 */ /* 0x000fe200078e0204 */
[C---:B--2---:R-:W-:Y:S02]  /*5090*/  PRMT R38, R30.reuse, 0x7610, R38 ;  /* 0x000076101e267816 */ /* 0x044fe40000000026 */
[----:B------:R-:W-:Y:S02]  /*50a0*/  PRMT R37, R30, 0x7632, R37 ;  /* 0x000076321e257816 */ /* 0x000fe40000000025 */
[C---:B------:R-:W-:Y:S02]  /*50b0*/  PRMT R41, R31.reuse, 0x7610, R41 ;  /* 0x000076101f297816 */ /* 0x040fe40000000029 */
[----:B------:R-:W-:Y:S01]  /*50c0*/  PRMT R40, R31, 0x7632, R40 ;  /* 0x000076321f287816 */ /* 0x000fe20000000028 */
        /* <DEDUP_REMOVED lines=246> */
.L_x_2987:
[----:B------:R-:W-:Y:S02]  /*6030*/  LOP3.LUT R31, R36, 0xfffffff8, RZ, 0xc0, !PT ;  /* 0xfffffff8241f7812 */ /* 0x000fe400078ec0ff */
[----:B------:R-:W-:Y:S01]  /*6040*/  SHF.L.U32 R43, R0, 0x10, RZ ;  /* 0x00000010002b7819 */ /* 0x000fe200000006ff */
[----:B------:R-:W-:Y:S01]  /*6050*/  IMAD.U32 R42, R26, 0x10000, RZ ;  /* 0x000100001a2a7824 */ /* 0x000fe200078e00ff */
[----:B------:R-:W-:Y:S01]  /*6060*/  IADD3 R30, P1, R18, R31, RZ ;  /* 0x0000001f121e7210 */ /* 0x000fe20007f3e0ff */
[----:B------:R-:W-:Y:S01]  /*6070*/  IMAD.U32 R47, R34, 0x10000, RZ ;  /* 0x00010000222f7824 */ /* 0x000fe200078e00ff */
[----:B------:R-:W-:Y:S02]  /*6080*/  ULDC UR4, c[0x0][0x21c] ;  /* 0x0000870000047ab9 */ /* 0x000fe40000000800 */
[----:B------:R-:W-:-:S06]  /*6090*/  IADD3.X R31, RZ, R19, RZ, P1, !PT ;  /* 0x00000013ff1f7210 */ /* 0x000fcc0000ffe4ff */
[----:B------:R-:W2:Y:S01]  /*60a0*/  LDG.E.64 R30, desc[UR60][R30.64] ;  /* 0x0000003c1e1e7981 */ /* 0x000ea2000c1e1b00 */
[----:B------:R-:W-:Y:S02]  /*60b0*/  IMAD.U32 R36, R3, 0x10000, RZ ;  /* 0x0001000003247824 */ /* 0x000fe400078e00ff */
[----:B------:R-:W-:Y:S01]  /*60c0*/  FADD.FTZ R24, R43, R24 ;  /* 0x000000182b187221 */ /* 0x000fe20000010000 */
[----:B------:R-:W-:Y:S02]  /*60d0*/  IMAD.IADD R39, R39, 0x1, R4 ;  /* 0x0000000127277824 */ /* 0x000fe400078e0204 */
[----:B------:R-:W-:Y:S01]  /*60e0*/  FADD.FTZ R21, R42, R21 ;  /* 0x000000152a157221 */ /* 0x000fe20000010000 */
[----:B------:R-:W-:Y:S01]  /*60f0*/  FADD.FTZ R25, R36, R25 ;  /* 0x0000001924197221 */ /* 0x000fe20000010000 */
[----:B------:R-:W-:Y:S01]  /*6100*/  SHF.L.U32 R36, R33, 0x10, RZ ;  /* 0x0000001021247819 */ /* 0x000fe200000006ff */
[----:B------:R-:W-:Y:S01]  /*6110*/  FADD.FTZ R14, R47, R14 ;  /* 0x0000000e2f0e7221 */ /* 0x000fe20000010000 */
[----:B------:R-:W-:Y:S01]  /*6120*/  SHF.L.U32 R43, R27, 0x10, RZ ;  /* 0x000000101b2b7819 */ /* 0x000fe200000006ff */
[----:B------:R-:W-:Y:S01]  /*6130*/  IMAD R47, R4, 0x3, R39 ;  /* 0x00000003042f7824 */ /* 0x000fe200078e0227 */
[----:B------:R-:W-:Y:S01]  /*6140*/  SHF.L.U32 R42, R35, 0x10, RZ ;  /* 0x00000010232a7819 */ /* 0x000fe200000006ff */
[----:B------:R-:W-:Y:S01]  /*6150*/  FADD.FTZ R15, R36, R15 ;  /* 0x0000000f240f7221 */ /* 0x000fe20000010000 */
[----:B------:R-:W-:-:S02]  /*6160*/  IMAD.U32 R36, RZ, RZ, UR4 ;  /* 0x00000004ff247e24 */ /* 0x000fc4000f8e00ff */
[----:B------:R-:W-:Y:S01]  /*6170*/  FADD.FTZ R20, R43, R20 ;  /* 0x000000142b147221 */ /* 0x000fe20000010000 */
[----:B------:R-:W-:Y:S02]  /*6180*/  IMAD.U32 R45, R32, 0x10000, RZ ;  /* 0x00010000202d7824 */ /* 0x000fe400078e00ff */
[----:B------:R-:W-:Y:S01]  /*6190*/  FADD.FTZ R13, R42, R13 ;  /* 0x0000000d2a0d7221 */ /* 0x000fe20000010000 */
[----:B------:R-:W-:Y:S01]  /*61a0*/  SHF.L.U32 R43, R38, 0x10, RZ ;  /* 0x00000010262b7819 */ /* 0x000fe200000006ff */
[----:B------:R-:W-:Y:S01]  /*61b0*/  IMAD.U32 R42, R37, 0x10000, RZ ;  /* 0x00010000252a7824 */ /* 0x000fe200078e00ff */
[----:B------:R-:W-:Y:S01]  /*61c0*/  ISETP.GE.U32.AND P1, PT, R47, R36, PT ;  /* 0x000000242f00720c */ /* 0x000fe20003f26070 */
[----:B------:R-:W-:Y:S01]  /*61d0*/  FADD.FTZ R16, R45, R16 ;  /* 0x000000102d107221 */ /* 0x000fe20000010000 */
[----:B------:R-:W-:Y:S01]  /*61e0*/  SHF.L.U32 R45, R41, 0x10, RZ ;  /* 0x00000010292d7819 */ /* 0x000fe200000006ff */
[----:B------:R-:W-:Y:S01]  /*61f0*/  FADD.FTZ R12, R43, R12 ;  /* 0x0000000c2b0c7221 */ /* 0x000fe20000010000 */
[----:B------:R-:W-:Y:S01]  /*6200*/  FADD.FTZ R11, R42, R11 ;  /* 0x0000000b2a0b7221 */ /* 0x000fe20000010000 */
[----:B------:R-:W-:-:S02]  /*6210*/  SHF.L.U32 R44, R40, 0x10, RZ ;  /* 0x00000010282c7819 */ /* 0x000fc400000006ff */
[----:B------:R-:W-:-:S03]  /*6220*/  FADD.FTZ R10, R45, R10 ;  /* 0x0000000a2d0a7221 */ /* 0x000fc60000010000 */
[----:B------:R-:W-:Y:S01]  /*6230*/  FADD.FTZ R9, R44, R9 ;  /* 0x000000092c097221 */ /* 0x000fe20000010000 */
[C---:B--2---:R-:W-:Y:S01]  /*6240*/  PRMT R42, R30.reuse, 0x7632, R42 ;  /* 0x000076321e2a7816 */ /* 0x044fe2000000002a */
[----:B------:R-:W-:Y:S01]  /*6250*/  IMAD.U32 R45, R30, 0x10000, RZ ;  /* 0x000100001e2d7824 */ /* 0x000fe200078e00ff */
[C---:B------:R-:W-:Y:S02]  /*6260*/  PRMT R43, R31.reuse, 0x7632, R43 ;  /* 0x000076321f2b7816 */ /* 0x040fe4000000002b */
[----:B------:R-:W-:Y:S01]  /*6270*/  SHF.L.U32 R47, R31, 0x10, RZ ;  /* 0x000000101f2f7819 */ /* 0x000fe200000006ff */
[----:B------:R-:W-:Y:S01]  /*6280*/  IMAD.U32 R42, R42, 0x10000, RZ ;  /* 0x000100002a2a7824 */ /* 0x000fe200078e00ff */
[----:B------:R-:W-:Y:S01]  /*6290*/  SHF.L.U32 R46, R43, 0x10, RZ ;  /* 0x000000102b2e7819 */ /* 0x000fe200000006ff */
[----:B------:R-:W-:Y:S02]  /*62a0*/  FADD.FTZ R8, R45, R8 ;  /* 0x000000082d087221 */ /* 0x000fe40000010000 */
[----:B------:R-:W-:Y:S01]  /*62b0*/  FADD.FTZ R6, R47, R6 ;  /* 0x000000062f067221 */ /* 0x000fe20000010000 */
[----:B------:R-:W-:Y:S01]  /*62c0*/  FADD.FTZ R7, R42, R7 ;  /* 0x000000072a077221 */ /* 0x000fe20000010000 */
[----:B------:R-:W-:Y:S01]  /*62d0*/  FADD.FTZ R5, R46, R5 ;  /* 0x000000052e057221 */ /* 0x000fe20000010000 */
[----:B------:R-:W-:Y:S06]  /*62e0*/  @!P1 BRA `(.L_x_2988) ;  /* 0xffffffbc000c9947 */ /* 0x000fec000383ffff */
[----:B------:R-:W-:Y:S05]  /*62f0*/  BSYNC B1 ;  /* 0x0000000000017941 */ /* 0x000fea0003800000 */
.L_x_2983:
[C---:B------:R-:W-:Y:S02]  /*6300*/  PRMT R44, R31.reuse, 0x7610, R44 ;  /* 0x000076101f2c7816 */ /* 0x040fe4000000002c */
[----:B------:R-:W-:Y:S02]  /*6310*/  PRMT R42, R30, 0x7632, R42 ;  /* 0x000076321e2a7816 */ /* 0x000fe4000000002a */
[----:B------:R-:W-:-:S07]  /*6320*/  PRMT R31, R31, 0x7632, R31 ;  /* 0x000076321f1f7816 */ /* 0x000fce000000001f */
.L_x_2982:
[----:B------:R-:W-:Y:S05]  /*6330*/  BSYNC B0 ;  /* 0x0000000000007941 */ /* 0x000fea0003800000 */
.L_x_2981:
        /* <DEDUP_REMOVED lines=8> */
[----:B------:R-:W-:Y:S01]  /*63c0*/  IMAD.MOV.U32 R27, RZ, RZ, R39 ;  /* 0x000000ffff1b7224 */ /* 0x000fe200078e0027 */
[----:B------:R-:W-:Y:S01]  /*63d0*/  ULDC.64 UR4, c[0x0][0x260] ;  /* 0x0000980000047ab9 */ /* 0x000fe20000000a00 */
[----:B------:R-:W-:-:S07]  /*63e0*/  ISETP.NE.AND P2, PT, R43, 0x1, PT ;  /* 0x000000012b00780c */ /* 0x000fce0003f45270 */
        /* <DEDUP_REMOVED lines=269> */
.L_x_2991:
[----:B0-----:R-:W-:-:S04]  /*74c0*/  LOP3.LUT R29, R0, 0xfffffff8, RZ, 0xc0, !PT ;  /* 0xfffffff8001d7812 */ /* 0x001fc800078ec0ff */
[----:B------:R-:W-:-:S04]  /*74d0*/  IADD3 R28, P2, R18, R29, RZ ;  /* 0x0000001d121c7210 */ /* 0x000fc80007f5e0ff */
[----:B------:R-:W-:-:S05]  /*74e0*/  IADD3.X R29, RZ, R19, RZ, P2, !PT ;  /* 0x00000013ff1d7210 */ /* 0x000fca00017fe4ff */
        /* <DEDUP_REMOVED lines=282> */
.L_x_2992:
[----:B------:R-:W-:-:S04]  /*8690*/  LOP3.LUT R29, R45, 0xfffffff8, RZ, 0xc0, !PT ;  /* 0xfffffff82d1d7812 */ /* 0x000fc800078ec0ff */
[----:B------:R-:W-:-:S04]  /*86a0*/  IADD3 R28, P2, R18, R29, RZ ;  /* 0x0000001d121c7210 */ /* 0x000fc80007f5e0ff */
[----:B------:R-:W-:-:S06]  /*86b0*/  IADD3.X R29, RZ, R19, RZ, P2, !PT ;  /* 0x00000013ff1d7210 */ /* 0x000fcc00017fe4ff */
        /* <DEDUP_REMOVED lines=282> */
.L_x_2993:
        /* <DEDUP_REMOVED lines=285> */
.L_x_2994:
[----:B------:R-:W-:-:S04]  /*aa30*/  LOP3.LUT R29, R42, 0xfffffff8, RZ, 0xc0, !PT ;  /* 0xfffffff82a1d7812 */ /* 0x000fc800078ec0ff */
[----:B------:R-:W-:-:S04]  /*aa40*/  IADD3 R18, P1, R18, R29, RZ ;  /* 0x0000001d12127210 */ /* 0x000fc80007f3e0ff */
[----:B------:R-:W-:-:S06]  /*aa50*/  IADD3.X R19, RZ, R19, RZ, P1, !PT ;  /* 0x00000013ff137210 */ /* 0x000fcc0000ffe4ff */
[----:B------:R-:W2:Y:S02]  /*aa60*/  LDG.E.64 R18, desc[UR60][R18.64] ;  /* 0x0000003c12127981 */ /* 0x000ea4000c1e1b00 */
[C---:B--2---:R-:W-:Y:S02]  /*aa70*/  PRMT R30, R18.reuse, 0x7610, R30 ;  /* 0x00007610121e7816 */ /* 0x044fe4000000001e */
[----:B------:R-:W-:Y:S02]  /*aa80*/  PRMT R42, R18, 0x7632, R42 ;  /* 0x00007632122a7816 */ /* 0x000fe4000000002a */
[C---:B------:R-:W-:Y:S02]  /*aa90*/  PRMT R44, R19.reuse, 0x7610, R44 ;  /* 0x00007610132c7816 */ /* 0x040fe4000000002c */
[----:B------:R-:W-:-:S07]  /*aaa0*/  PRMT R31, R19, 0x7632, R31 ;  /* 0x00007632131f7816 */ /* 0x000fce000000001f */
.L_x_2990:
[----:B------:R-:W-:Y:S05]  /*aab0*/  BSYNC B0 ;  /* 0x0000000000007941 */ /* 0x000fea0003800000 */
.L_x_2989:
[----:B------:R-:W-:Y:S04]  /*aac0*/  BSSY B0, `(.L_x_2995) ;  /* 0x000002a000007945 */ /* 0x000fe80003800000 */
[----:B------:R-:W-:Y:S05]  /*aad0*/  @P0 BRA `(.L_x_2996) ;  /* 0x0000000000a00947 */ /* 0x000fea0003800000 */
[----:B------:R-:W-:Y:S01]  /*aae0*/  IMAD.IADD R39, R39, 0x1, R4 ;  /* 0x0000000127277824 */ /* 0x000fe200078e0204 */
[----:B------:R-:W-:Y:S01]  /*aaf0*/  SHF.L.U32 R18, R3, 0x10, RZ ;  /* 0x0000001003127819 */ /* 0x000fe200000006ff */
[----:B------:R-:W-:Y:S01]  /*ab00*/  IMAD.U32 R26, R26, 0x10000, RZ ;  /* 0x000100001a1a7824 */ /* 0x000fe200078e00ff */
[----:B------:R-:W-:Y:S02]  /*ab10*/  SHF.L.U32 R3, R0, 0x10, RZ ;  /* 0x0000001000037819 */ /* 0x000fe400000006ff */
[----:B------:R-:W-:Y:S01]  /*ab20*/  ISETP.GE.U32.AND P0, PT, R39, R36, PT ;  /* 0x000000242700720c */ /* 0x000fe20003f06070 */
[----:B------:R-:W-:Y:S01]  /*ab30*/  FADD.FTZ R25, R25, R18 ;  /* 0x0000001219197221 */ /* 0x000fe20000010000 */
[----:B------:R-:W-:Y:S01]  /*ab40*/  SHF.L.U32 R27, R27, 0x10, RZ ;  /* 0x000000101b1b7819 */ /* 0x000fe200000006ff */
[----:B------:R-:W-:Y:S01]  /*ab50*/  FADD.FTZ R24, R24, R3 ;  /* 0x0000000318187221 */ /* 0x000fe20000010000 */
[----:B------:R-:W-:-:S03]  /*ab60*/  FADD.FTZ R21, R21, R26 ;  /* 0x0000001a15157221 */ /* 0x000fc60000010000 */
[----:B------:R-:W-:-:S06]  /*ab70*/  FADD.FTZ R20, R20, R27 ;  /* 0x0000001b14147221 */ /* 0x000fcc0000010000 */
[----:B------:R-:W-:Y:S05]  /*ab80*/  @P0 BRA `(.L_x_2996) ;  /* 0x0000000000740947 */ /* 0x000fea0003800000 */
[----:B------:R-:W-:Y:S01]  /*ab90*/  IADD3 R27, R39, R4, RZ ;  /* 0x00000004271b7210 */ /* 0x000fe20007ffe0ff */
[----:B------:R-:W-:Y:S01]  /*aba0*/  IMAD.U32 R3, R32, 0x10000, RZ ;  /* 0x0001000020037824 */ /* 0x000fe200078e00ff */
[----:B------:R-:W-:Y:S01]  /*abb0*/  SHF.L.U32 R0, R33, 0x10, RZ ;  /* 0x0000001021007819 */ /* 0x000fe200000006ff */
[----:B------:R-:W-:Y:S01]  /*abc0*/  IMAD.U32 R18, R35, 0x10000, RZ ;  /* 0x0001000023127824 */ /* 0x000fe200078e00ff */
        /* <DEDUP_REMOVED lines=9> */
[----:B------:R-:W-:Y:S02]  /*ac60*/  SHF.L.U32 R41, R41, 0x10, RZ ;  /* 0x0000001029297819 */ /* 0x000fe400000006ff */
[----:B------:R-:W-:Y:S01]  /*ac70*/  ISETP.GE.U32.AND P0, PT, R3, R36, PT ;  /* 0x000000240300720c */ /* 0x000fe20003f06070 */
[----:B------:R-:W-:Y:S01]  /*ac80*/  FADD.FTZ R11, R11, R0 ;  /* 0x000000000b0b7221 */ /* 0x000fe20000010000 */
[----:B------:R-:W-:Y:S01]  /*ac90*/  SHF.L.U32 R3, R38, 0x10, RZ ;  /* 0x0000001026037819 */ /* 0x000fe200000006ff */
[----:B------:R-:W-:Y:S01]  /*aca0*/  FADD.FTZ R10, R10, R41 ;  /* 0x000000290a0a7221 */ /* 0x000fe20000010000 */
[----:B------:R-:W-:-:S03]  /*acb0*/  SHF.L.U32 R40, R40, 0x10, RZ ;  /* 0x0000001028287819 */ /* 0x000fc600000006ff */
[----:B------:R-:W-:Y:S02]  /*acc0*/  FADD.FTZ R12, R12, R3 ;  /* 0x000000030c0c7221 */ /* 0x000fe40000010000 */
[----:B------:R-:W-:-:S04]  /*acd0*/  FADD.FTZ R9, R9, R40 ;  /* 0x0000002809097221 */ /* 0x000fc80000010000 */
[----:B------:R-:W-:Y:S01]  /*ace0*/  @!P0 SHF.L.U32 R42, R42, 0x10, RZ ;  /* 0x000000102a2a8819 */ /* 0x000fe200000006ff */
[----:B------:R-:W-:Y:S01]  /*acf0*/  @!P0 IMAD.U32 R3, R30, 0x10000, RZ ;  /* 0x000100001e038824 */ /* 0x000fe200078e00ff */
[----:B------:R-:W-:Y:S01]  /*ad00*/  @!P0 SHF.L.U32 R19, R44, 0x10, RZ ;  /* 0x000000102c138819 */ /* 0x000fe200000006ff */
[----:B------:R-:W-:Y:S02]  /*ad10*/  @!P0 IMAD.U32 R0, R31, 0x10000, RZ ;  /* 0x000100001f008824 */ /* 0x000fe400078e00ff */
[----:B------:R-:W-:Y:S01]  /*ad20*/  @!P0 FADD.FTZ R8, R8, R3 ;  /* 0x0000000308088221 */ /* 0x000fe20000010000 */
[----:B------:R-:W-:Y:S01]  /*ad30*/  @!P0 FADD.FTZ R7, R7, R42 ;  /* 0x0000002a07078221 */ /* 0x000fe20000010000 */
[----:B------:R-:W-:Y:S01]  /*ad40*/  @!P0 FADD.FTZ R6, R6, R19 ;  /* 0x0000001306068221 */ /* 0x000fe20000010000 */
[----:B------:R-:W-:-:S07]  /*ad50*/  @!P0 FADD.FTZ R5, R5, R0 ;  /* 0x0000000005058221 */ /* 0x000fce0000010000 */
.L_x_2996:
[----:B------:R-:W-:Y:S05]  /*ad60*/  BSYNC B0 ;  /* 0x0000000000007941 */ /* 0x000fea0003800000 */
.L_x_2995:
        /* <DEDUP_REMOVED lines=13> */
.L_x_2980:
        /* <DEDUP_REMOVED lines=32> */
.L_x_3000:
        /* <DEDUP_REMOVED lines=10> */
[----:B------:R-:W2:Y:S02]  /*b0e0*/  LDG.E.64 R20, desc[UR60][R20.64] ;  /* 0x0000003c14147981 */ /* 0x000ea4000c1e1b00 */
[----:B------:R-:W-:Y:S01]  /*b0f0*/  SHF.R.U32.HI R31, RZ, 0x2, R16 ;  /* 0x00000002ff1f7819 */ /* 0x000fe20000011610 */
[----:B------:R-:W-:Y:S02]  /*b100*/  IMAD R16, R38, R39, RZ ;  /* 0x0000002726107224 */ /* 0x000fe400078e02ff */
[----:B------:R-:W3:Y:S02]  /*b110*/  LDG.E.64 R28, desc[UR60][R28.64] ;  /* 0x0000003c1c1c7981 */ /* 0x000ee4000c1e1b00 */
[----:B------:R-:W-:Y:S01]  /*b120*/  IMAD.WIDE.U32 R30, R31, 0x8, R18 ;  /* 0x000000081f1e7825 */ /* 0x000fe200078e0012 */
[----:B------:R-:W-:-:S05]  /*b130*/  SHF.R.U32.HI R33, RZ, 0x2, R16 ;  /* 0x00000002ff217819 */ /* 0x000fca0000011610 */
[----:B------:R-:W4:Y:S01]  /*b140*/  LDG.E.64 R30, desc[UR60][R30.64] ;  /* 0x0000003c1e1e7981 */ /* 0x000f22000c1e1b00 */
[----:B------:R-:W-:-:S06]  /*b150*/  IMAD.WIDE.U32 R32, R33, 0x8, R18 ;  /* 0x0000000821207825 */ /* 0x000fcc00078e0012 */
[----:B------:R-:W5:Y:S01]  /*b160*/  LDG.E.64 R32, desc[UR60][R32.64] ;  /* 0x0000003c20207981 */ /* 0x000f62000c1e1b00 */
[----:B------:R-:W-:-:S05]  /*b170*/  IADD3 R39, R39, R4, RZ ;  /* 0x0000000427277210 */ /* 0x000fca0007ffe0ff */
[----:B------:R-:W-:-:S05]  /*b180*/  IMAD R37, R4, 0x3, R39 ;  /* 0x0000000304257824 */ /* 0x000fca00078e0227 */
[----:B------:R-:W-:Y:S02]  /*b190*/  ISETP.GE.U32.AND P0, PT, R37, R36, PT ;  /* 0x000000242500720c */ /* 0x000fe40003f06070 */
[C---:B--2---:R-:W-:Y:S01]  /*b1a0*/  PRMT R16, R20.reuse, 0x7632, R16 ;  /* 0x0000763214107816 */ /* 0x044fe20000000010 */
[----:B------:R-:W-:Y:S01]  /*b1b0*/  IMAD.U32 R34, R20, 0x10000, RZ ;  /* 0x0001000014227824 */ /* 0x000fe200078e00ff */
[----:B------:R-:W-:Y:S02]  /*b1c0*/  PRMT R27, R21, 0x7632, R27 ;  /* 0x00007632151b7816 */ /* 0x000fe4000000001b */
[----:B------:R-:W-:Y:S01]  /*b1d0*/  SHF.L.U32 R35, R16, 0x10, RZ ;  /* 0x0000001010237819 */ /* 0x000fe200000006ff */
[----:B------:R-:W-:Y:S01]  /*b1e0*/  FADD.FTZ R3, R34, R3 ;  /* 0x0000000322037221 */ /* 0x000fe20000010000 */
[C---:B---3--:R-:W-:Y:S01]  /*b1f0*/  PRMT R16, R28.reuse, 0x7632, R16 ;  /* 0x000076321c107816 */ /* 0x048fe20000000010 */
[----:B------:R-:W-:Y:S01]  /*b200*/  IMAD.U32 R27, R27, 0x10000, RZ ;  /* 0x000100001b1b7824 */ /* 0x000fe200078e00ff */
[----:B------:R-:W-:Y:S01]  /*b210*/  SHF.L.U32 R40, R21, 0x10, RZ ;  /* 0x0000001015287819 */ /* 0x000fe200000006ff */
[----:B------:R-:W-:Y:S01]  /*b220*/  FADD.FTZ R6, R35, R6 ;  /* 0x0000000623067221 */ /* 0x000fe20000010000 */
[----:B------:R-:W-:Y:S01]  /*b230*/  SHF.L.U32 R35, R28, 0x10, RZ ;  /* 0x000000101c237819 */ /* 0x000fe200000006ff */
[----:B------:R-:W-:Y:S01]  /*b240*/  FADD.FTZ R8, R27, R8 ;  /* 0x000000081b087221 */ /* 0x000fe20000010000 */
[----:B------:R-:W-:Y:S01]  /*b250*/  PRMT R27, R29, 0x7632, R27 ;  /* 0x000076321d1b7816 */ /* 0x000fe2000000001b */
[----:B------:R-:W-:Y:S01]  /*b260*/  IMAD.U32 R34, R16, 0x10000, RZ ;  /* 0x0001000010227824 */ /* 0x000fe200078e00ff */
[----:B----4-:R-:W-:Y:S01]  /*b270*/  PRMT R16, R30, 0x7632, R16 ;  /* 0x000076321e107816 */ /* 0x010fe20000000010 */
[----:B------:R-:W-:Y:S01]  /*b280*/  FADD.FTZ R7, R40, R7 ;  /* 0x0000000728077221 */ /* 0x000fe20000010000 */
[----:B------:R-:W-:Y:S01]  /*b290*/  SHF.L.U32 R40, R27, 0x10, RZ ;  /* 0x000000101b287819 */ /* 0x000fe200000006ff */
[----:B------:R-:W-:Y:S01]  /*b2a0*/  FADD.FTZ R10, R35, R10 ;  /* 0x0000000a230a7221 */ /* 0x000fe20000010000 */
[----:B------:R-:W-:Y:S01]  /*b2b0*/  SHF.L.U32 R27, R16, 0x10, RZ ;  /* 0x00000010101b7819 */ /* 0x000fe200000006ff */
[----:B------:R-:W-:Y:S01]  /*b2c0*/  FADD.FTZ R9, R34, R9 ;  /* 0x0000000922097221 */ /* 0x000fe20000010000 */
[C---:B------:R-:W-:Y:S01]  /*b2d0*/  PRMT R16, R31.reuse, 0x7632, R16 ;  /* 0x000076321f107816 */ /* 0x040fe20000000010 */
[----:B------:R-:W-:Y:S01]  /*b2e0*/  IMAD.U32 R42, R31, 0x10000, RZ ;  /* 0x000100001f2a7824 */ /* 0x000fe200078e00ff */
[----:B------:R-:W-:Y:S01]  /*b2f0*/  SHF.L.U32 R37, R29, 0x10, RZ ;  /* 0x000000101d257819 */ /* 0x000fe200000006ff */
[----:B------:R-:W-:Y:S01]  /*b300*/  FADD.FTZ R14, R27, R14 ;  /* 0x0000000e1b0e7221 */ /* 0x000fe20000010000 */
[----:B------:R-:W-:Y:S01]  /*b310*/  SHF.L.U32 R34, R30, 0x10, RZ ;  /* 0x000000101e227819 */ /* 0x000fe200000006ff */
[----:B------:R-:W-:Y:S01]  /*b320*/  FADD.FTZ R11, R40, R11 ;  /* 0x0000000b280b7221 */ /* 0x000fe20000010000 */
[----:B------:R-:W-:Y:S01]  /*b330*/  SHF.L.U32 R35, R16, 0x10, RZ ;  /* 0x0000001010237819 */ /* 0x000fe200000006ff */
[----:B------:R-:W-:Y:S01]  /*b340*/  FADD.FTZ R12, R37, R12 ;  /* 0x0000000c250c7221 */ /* 0x000fe20000010000 */
[----:B-----5:R-:W-:Y:S01]  /*b350*/  PRMT R16, R32, 0x7632, R16 ;  /* 0x0000763220107816 */ /* 0x020fe20000000010 */
[----:B------:R-:W-:Y:S01]  /*b360*/  FADD.FTZ R13, R34, R13 ;  /* 0x0000000d220d7221 */ /* 0x000fe20000010000 */
[C---:B------:R-:W-:Y:S01]  /*b370*/  PRMT R27, R33.reuse, 0x7632, R27 ;  /* 0x00007632211b7816 */ /* 0x040fe2000000001b */
[----:B------:R-:W-:Y:S01]  /*b380*/  IMAD.U32 R37, R32, 0x10000, RZ ;  /* 0x0001000020257824 */ /* 0x000fe200078e00ff */
[----:B------:R-:W-:Y:S01]  /*b390*/  SHF.L.U32 R41, R33, 0x10, RZ ;  /* 0x0000001021297819 */ /* 0x000fe200000006ff */
[----:B------:R-:W-:Y:S01]  /*b3a0*/  FADD.FTZ R15, R42, R15 ;  /* 0x0000000f2a0f7221 */ /* 0x000fe20000010000 */
[----:B------:R-:W-:Y:S01]  /*b3b0*/  SHF.L.U32 R16, R16, 0x10, RZ ;  /* 0x0000001010107819 */ /* 0x000fe200000006ff */
[----:B------:R-:W-:-:S02]  /*b3c0*/  IMAD.U32 R34, R27, 0x10000, RZ ;  /* 0x000100001b227824 */ /* 0x000fc400078e00ff */
[----:B------:R-:W-:Y:S01]  /*b3d0*/  FADD.FTZ R0, R35, R0 ;  /* 0x0000000023007221 */ /* 0x000fe20000010000 */
[----:B------:R-:W-:Y:S01]  /*b3e0*/  FADD.FTZ R24, R37, R24 ;  /* 0x0000001825187221 */ /* 0x000fe20000010000 */
[----:B------:R-:W-:Y:S01]  /*b3f0*/  FADD.FTZ R26, R41, R26 ;  /* 0x0000001a291a7221 */ /* 0x000fe20000010000 */
[----:B------:R-:W-:Y:S01]  /*b400*/  FADD.FTZ R25, R16, R25 ;  /* 0x0000001910197221 */ /* 0x000fe20000010000 */
[----:B------:R-:W-:Y:S01]  /*b410*/  FADD.FTZ R5, R34, R5 ;  /* 0x0000000522057221 */ /* 0x000fe20000010000 */
[----:B------:R-:W-:Y:S06]  /*b420*/  @!P0 BRA `(.L_x_3000) ;  /* 0xfffffffc00048947 */ /* 0x000fec000383ffff */
[----:B------:R-:W-:Y:S05]  /*b430*/  BSYNC B1 ;  /* 0x0000000000017941 */ /* 0x000fea0003800000 */
.L_x_2999:
[C---:B------:R-:W-:Y:S02]  /*b440*/  PRMT R41, R30.reuse, 0x7610, R41 ;  /* 0x000076101e297816 */ /* 0x040fe40000000029 */
[----:B------:R-:W-:Y:S02]  /*b450*/  PRMT R42, R30, 0x7632, R42 ;  /* 0x000076321e2a7816 */ /* 0x000fe4000000002a */
[C---:B------:R-:W-:Y:S02]  /*b460*/  PRMT R43, R31.reuse, 0x7610, R43 ;  /* 0x000076101f2b7816 */ /* 0x040fe4000000002b */
[----:B------:R-:W-:Y:S02]  /*b470*/  PRMT R44, R31, 0x7632, R44 ;  /* 0x000076321f2c7816 */ /* 0x000fe4000000002c */
[----:B------:R-:W-:Y:S02]  /*b480*/  PRMT R16, R20, 0x7610, R16 ;  /* 0x0000761014107816 */ /* 0x000fe40000000010 */
[----:B------:R-:W-:-:S02]  /*b490*/  PRMT R30, R32, 0x7610, R30 ;  /* 0x00007610201e7816 */ /* 0x000fc4000000001e */
[----:B------:R-:W-:Y:S02]  /*b4a0*/  PRMT R31, R33, 0x7610, R31 ;  /* 0x00007610211f7816 */ /* 0x000fe4000000001f */
[----:B------:R-:W-:Y:S02]  /*b4b0*/  PRMT R20, R20, 0x7632, R20 ;  /* 0x0000763214147816 */ /* 0x000fe40000000014 */
[----:B------:R-:W-:Y:S02]  /*b4c0*/  PRMT R27, R21, 0x7632, R27 ;  /* 0x00007632151b7816 */ /* 0x000fe4000000001b */
[C---:B------:R-:W-:Y:S02]  /*b4d0*/  PRMT R34, R28.reuse, 0x7610, R34 ;  /* 0x000076101c227816 */ /* 0x040fe40000000022 */
[----:B------:R-:W-:Y:S02]  /*b4e0*/  PRMT R35, R28, 0x7632, R35 ;  /* 0x000076321c237816 */ /* 0x000fe40000000023 */
[----:B------:R-:W-:-:S02]  /*b4f0*/  PRMT R37, R29, 0x7610, R37 ;  /* 0x000076101d257816 */ /* 0x000fc40000000025 */
[----:B------:R-:W-:Y:S02]  /*b500*/  PRMT R40, R29, 0x7632, R40 ;  /* 0x000076321d287816 */ /* 0x000fe40000000028 */
[----:B------:R-:W-:Y:S02]  /*b510*/  PRMT R32, R32, 0x7632, R32 ;  /* 0x0000763220207816 */ /* 0x000fe40000000020 */
[----:B------:R-:W-:-:S07]  /*b520*/  PRMT R33, R33, 0x7632, R33 ;  /* 0x0000763221217816 */ /* 0x000fce0000000021 */
.L_x_2998:
[----:B------:R-:W-:Y:S05]  /*b530*/  BSYNC B0 ;  /* 0x0000000000007941 */ /* 0x000fea0003800000 */
.L_x_2997:
[----:B------:R-:W-:Y:S01]  /*b540*/  ISETP.GE.U32.AND P1, PT, R39, R36, PT ;  /* 0x000000242700720c */ /* 0x000fe20003f26070 */
[----:B------:R-:W-:-:S12]  /*b550*/  BSSY B0, `(.L_x_3001) ;  /* 0x0000029000007945 */ /* 0x000fd80003800000 */
[----:B------:R-:W-:Y:S05]  /*b560*/  @P1 BRA `(.L_x_3002) ;  /* 0x00000000009c1947 */ /* 0x000fea0003800000 */
[----:B------:R-:W-:-:S05]  /*b570*/  IMAD R16, R38, R39, RZ ;  /* 0x0000002726107224 */ /* 0x000fca00078e02ff */
[----:B------:R-:W-:-:S05]  /*b580*/  SHF.R.U32.HI R29, RZ, 0x2, R16 ;  /* 0x00000002ff1d7819 */ /* 0x000fca0000011610 */
[----:B------:R-:W-:-:S05]  /*b590*/  IMAD.WIDE.U32 R28, R29, 0x8, R18 ;  /* 0x000000081d1c7825 */ /* 0x000fca00078e0012 */
[----:B------:R-:W2:Y:S01]  /*b5a0*/  LDG.E.64 R20, desc[UR60][R28.64] ;  /* 0x0000003c1c147981 */ /* 0x000ea2000c1e1b00 */
[----:B------:R-:W-:-:S04]  /*b5b0*/  IADD3 R45, R39, R4, RZ ;  /* 0x00000004272d7210 */ /* 0x000fc80007ffe0ff */
[----:B------:R-:W-:Y:S02]  /*b5c0*/  ISETP.GE.U32.AND P0, PT, R45, R36, PT ;  /* 0x000000242d00720c */ /* 0x000fe40003f06070 */
[C---:B--2---:R-:W-:Y:S02]  /*b5d0*/  PRMT R16, R20.reuse, 0x7610, R16 ;  /* 0x0000761014107816 */ /* 0x044fe40000000010 */
[----:B------:R-:W-:Y:S02]  /*b5e0*/  PRMT R20, R20, 0x7632, R20 ;  /* 0x0000763214147816 */ /* 0x000fe40000000014 */
[----:B------:R-:W-:-:S07]  /*b5f0*/  PRMT R27, R21, 0x7632, R27 ;  /* 0x00007632151b7816 */ /* 0x000fce000000001b */
        /* <DEDUP_REMOVED lines=30> */
.L_x_3002:
[----:B------:R-:W-:Y:S05]  /*b7e0*/  BSYNC B0 ;  /* 0x0000000000007941 */ /* 0x000fea0003800000 */
.L_x_3001:
[----:B------:R-:W-:Y:S04]  /*b7f0*/  BSSY B0, `(.L_x_3003) ;  /* 0x000002a000007945 */ /* 0x000fe80003800000 */
        /* <DEDUP_REMOVED lines=29> */
[----:B------:R-:W-:-:S04]  /*b9d0*/  FADD.FTZ R15, R15, R16 ;  /* 0x000000100f0f7221 */ /* 0x000fc80000010000 */
[----:B------:R-:W-:Y:S01]  /*b9e0*/  FADD.FTZ R14, R14, R19 ;  /* 0x000000130e0e7221 */ /* 0x000fe20000010000 */
[----:B------:R-:W-:-:S04]  /*b9f0*/  IMAD.U32 R19, R44, 0x10000, RZ ;  /* 0x000100002c137824 */ /* 0x000fc800078e00ff */
[----:B------:R-:W-:Y:S01]  /*ba00*/  FADD.FTZ R0, R0, R19 ;  /* 0x0000001300007221 */ /* 0x000fe20000010000 */
[----:B------:R-:W-:Y:S01]  /*ba10*/  @!P0 SHF.L.U32 R21, R30, 0x10, RZ ;  /* 0x000000101e158819 */ /* 0x000fe200000006ff */
[----:B------:R-:W-:Y:S01]  /*ba20*/  @!P0 IMAD.U32 R31, R31, 0x10000, RZ ;  /* 0x000100001f1f8824 */ /* 0x000fe200078e00ff */
[----:B------:R-:W-:Y:S02]  /*ba30*/  @!P0 SHF.L.U32 R32, R32, 0x10, RZ ;  /* 0x0000001020208819 */ /* 0x000fe400000006ff */
[----:B------:R-:W-:Y:S01]  /*ba40*/  @!P0 SHF.L.U32 R4, R33, 0x10, RZ ;  /* 0x0000001021048819 */ /* 0x000fe200000006ff */
[----:B------:R-:W-:Y:S01]  /*ba50*/  @!P0 FADD.FTZ R24, R24, R21 ;  /* 0x0000001518188221 */ /* 0x000fe20000010000 */
[----:B------:R-:W-:Y:S01]  /*ba60*/  @!P0 FADD.FTZ R26, R26, R31 ;  /* 0x0000001f1a1a8221 */ /* 0x000fe20000010000 */
[----:B------:R-:W-:Y:S02]  /*ba70*/  @!P0 FADD.FTZ R25, R25, R32 ;  /* 0x0000002019198221 */ /* 0x000fe40000010000 */
[----:B------:R-:W-:-:S07]  /*ba80*/  @!P0 FADD.FTZ R5, R5, R4 ;  /* 0x0000000405058221 */ /* 0x000fce0000010000 */
.L_x_3004:
[----:B------:R-:W-:Y:S05]  /*ba90*/  BSYNC B0 ;  /* 0x0000000000007941 */ /* 0x000fea0003800000 */
.L_x_3003:
        /* <DEDUP_REMOVED lines=13> */
.L_x_2979:
        /* <DEDUP_REMOVED lines=35> */
[----:B------:R-:W-:-:S07]  /*bda0*/  MOV R30, R12 ;  /* 0x0000000c001e7202 */ /* 0x000fce0000000f00 */
.L_x_3008:
[----:B------:R-:W-:Y:S02]  /*bdb0*/  SHF.R.U32.HI R5, RZ, 0x2, R3 ;  /* 0x00000002ff057819 */ /* 0x000fe40000011603 */
[----:B------:R-:W-:-:S03]  /*bdc0*/  IADD3 R3, R3, R0, RZ ;  /* 0x0000000003037210 */ /* 0x000fc60007ffe0ff */
[----:B------:R-:W-:Y:S01]  /*bdd0*/  IMAD.WIDE.U32 R4, R5, 0x8, R18 ;  /* 0x0000000805047825 */ /* 0x000fe200078e0012 */
[----:B------:R-:W-:Y:S02]  /*bde0*/  SHF.R.U32.HI R7, RZ, 0x2, R3 ;  /* 0x00000002ff077819 */ /* 0x000fe40000011603 */
[----:B------:R-:W-:-:S03]  /*bdf0*/  IADD3 R3, R3, R0, RZ ;  /* 0x0000000003037210 */ /* 0x000fc60007ffe0ff */
[----:B------:R-:W2:Y:S01]  /*be00*/  LDG.E.64 R4, desc[UR60][R4.64] ;  /* 0x0000003c04047981 */ /* 0x000ea2000c1e1b00 */
[----:B------:R-:W-:Y:S01]  /*be10*/  IMAD.WIDE.U32 R6, R7, 0x8, R18 ;  /* 0x0000000807067825 */ /* 0x000fe200078e0012 */
[----:B------:R-:W-:-:S03]  /*be20*/  SHF.R.U32.HI R9, RZ, 0x2, R3 ;  /* 0x00000002ff097819 */ /* 0x000fc60000011603 */
[----:B------:R-:W-:Y:S02]  /*be30*/  IMAD.IADD R3, R3, 0x1, R0 ;  /* 0x0000000103037824 */ /* 0x000fe400078e0200 */
[----:B------:R-:W-:Y:S01]  /*be40*/  IMAD.WIDE.U32 R8, R9, 0x8, R18 ;  /* 0x0000000809087825 */ /* 0x000fe200078e0012 */
[----:B------:R-:W3:Y:S02]  /*be50*/  LDG.E.64 R6, desc[UR60][R6.64] ;  /* 0x0000003c06067981 */ /* 0x000ee4000c1e1b00 */
[----:B------:R-:W-:-:S03]  /*be60*/  SHF.R.U32.HI R11, RZ, 0x2, R3 ;  /* 0x00000002ff0b7819 */ /* 0x000fc60000011603 */
[----:B------:R-:W4:Y:S02]  /*be70*/  LDG.E.64 R8, desc[UR60][R8.64] ;  /* 0x0000003c08087981 */ /* 0x000f24000c1e1b00 */
[----:B------:R-:W-:-:S06]  /*be80*/  IMAD.WIDE.U32 R10, R11, 0x8, R18 ;  /* 0x000000080b0a7825 */ /* 0x000fcc00078e0012 */
[----:B------:R-:W5:Y:S01]  /*be90*/  LDG.E.64 R10, desc[UR60][R10.64] ;  /* 0x0000003c0a0a7981 */ /* 0x000f62000c1e1b00 */
[----:B------:R-:W-:-:S05]  /*bea0*/  IADD3 R3, R3, R0, RZ ;  /* 0x0000000003037210 */ /* 0x000fca0007ffe0ff */
[----:B------:R-:W-:-:S05]  /*beb0*/  IMAD R37, R0, 0x3, R3 ;  /* 0x0000000300257824 */ /* 0x000fca00078e0203 */
[----:B------:R-:W-:Y:S02]  /*bec0*/  ISETP.GE.U32.AND P0, PT, R37, R36, PT ;  /* 0x000000242500720c */ /* 0x000fe40003f06070 */
[C---:B--2---:R-:W-:Y:S01]  /*bed0*/  PRMT R32, R4.reuse, 0x7632, R32 ;  /* 0x0000763204207816 */ /* 0x044fe20000000020 */
[C---:B------:R-:W-:Y:S01]  /*bee0*/  IMAD.U32 R40, R5.reuse, 0x10000, RZ ;  /* 0x0001000005287824 */ /* 0x040fe200078e00ff */
[----:B------:R-:W-:Y:S02]  /*bef0*/  PRMT R34, R5, 0x7632, R34 ;  /* 0x0000763205227816 */ /* 0x000fe40000000022 */
[----:B------:R-:W-:Y:S01]  /*bf00*/  SHF.L.U32 R38, R4, 0x10, RZ ;  /* 0x0000001004267819 */ /* 0x000fe200000006ff */
[----:B------:R-:W-:Y:S01]  /*bf10*/  FADD.FTZ R31, R40, R31 ;  /* 0x0000001f281f7221 */ /* 0x000fe20000010000 */
[----:B------:R-:W-:Y:S02]  /*bf20*/  SHF.L.U32 R35, R32, 0x10, RZ ;  /* 0x0000001020237819 */ /* 0x000fe400000006ff */
[----:B------:R-:W-:Y:S01]  /*bf30*/  SHF.L.U32 R34, R34, 0x10, RZ ;  /* 0x0000001022227819 */ /* 0x000fe200000006ff */
[----:B------:R-:W-:Y:S01]  /*bf40*/  FADD.FTZ R29, R38, R29 ;  /* 0x0000001d261d7221 */ /* 0x000fe20000010000 */
[C---:B---3--:R-:W-:Y:S01]  /*bf50*/  PRMT R32, R6.reuse, 0x7632, R32 ;  /* 0x0000763206207816 */ /* 0x048fe20000000020 */
[----:B------:R-:W-:Y:S01]  /*bf60*/  FADD.FTZ R30, R35, R30 ;  /* 0x0000001e231e7221 */ /* 0x000fe20000010000 */
[----:B------:R-:W-:-:S02]  /*bf70*/  IMAD.U32 R35, R6, 0x10000, RZ ;  /* 0x0001000006237824 */ /* 0x000fc400078e00ff */
[----:B------:R-:W-:Y:S01]  /*bf80*/  FADD.FTZ R33, R34, R33 ;  /* 0x0000002122217221 */ /* 0x000fe20000010000 */
[C---:B------:R-:W-:Y:S02]  /*bf90*/  SHF.L.U32 R37, R7.reuse, 0x10, RZ ;  /* 0x0000001007257819 */ /* 0x040fe400000006ff */
[----:B------:R-:W-:Y:S01]  /*bfa0*/  PRMT R34, R7, 0x7632, R34 ;  /* 0x0000763207227816 */ /* 0x000fe20000000022 */
[----:B------:R-:W-:Y:S01]  /*bfb0*/  FADD.FTZ R28, R35, R28 ;  /* 0x0000001c231c7221 */ /* 0x000fe20000010000 */
[----:B------:R-:W-:Y:S01]  /*bfc0*/  SHF.L.U32 R38, R32, 0x10, RZ ;  /* 0x0000001020267819 */ /* 0x000fe200000006ff */
[----:B------:R-:W-:Y:S01]  /*bfd0*/  FADD.FTZ R20, R37, R20 ;  /* 0x0000001425147221 */ /* 0x000fe20000010000 */
[----:B----4-:R-:W-:Y:S01]  /*bfe0*/  PRMT R32, R8, 0x7632, R32 ;  /* 0x0000763208207816 */ /* 0x010fe20000000020 */
[----:B------:R-:W-:Y:S01]  /*bff0*/  IMAD.U32 R35, R34, 0x10000, RZ ;  /* 0x0001000022237824 */ /* 0x000fe200078e00ff */
[----:B------:R-:W-:Y:S01]  /*c000*/  SHF.L.U32 R34, R8, 0x10, RZ ;  /* 0x0000001008227819 */ /* 0x000fe200000006ff */
[----:B------:R-:W-:Y:S01]  /*c010*/  FADD.FTZ R21, R38, R21 ;  /* 0x0000001526157221 */ /* 0x000fe20000010000 */
[C---:B------:R-:W-:Y:S01]  /*c020*/  SHF.L.U32 R38, R9.reuse, 0x10, RZ ;  /* 0x0000001009267819 */ /* 0x040fe200000006ff */
[----:B------:R-:W-:Y:S01]  /*c030*/  IMAD.U32 R37, R32, 0x10000, RZ ;  /* 0x0001000020257824 */ /* 0x000fe200078e00ff */
[----:B------:R-:W-:Y:S01]  /*c040*/  PRMT R32, R9, 0x7632, R32 ;  /* 0x0000763209207816 */ /* 0x000fe20000000020 */
[----:B------:R-:W-:Y:S01]  /*c050*/  FADD.FTZ R16, R35, R16 ;  /* 0x0000001023107221 */ /* 0x000fe20000010000 */
[----:B------:R-:W-:Y:S01]  /*c060*/  FADD.FTZ R15, R34, R15 ;  /* 0x0000000f220f7221 */ /* 0x000fe20000010000 */
[----:B-----5:R-:W-:Y:S01]  /*c070*/  PRMT R34, R11, 0x7632, R34 ;  /* 0x000076320b227816 */ /* 0x020fe20000000022 */
[----:B------:R-:W-:Y:S01]  /*c080*/  FADD.FTZ R14, R37, R14 ;  /* 0x0000000e250e7221 */ /* 0x000fe20000010000 */
[----:B------:R-:W-:Y:S01]  /*c090*/  SHF.L.U32 R35, R32, 0x10, RZ ;  /* 0x0000001020237819 */ /* 0x000fe200000006ff */
[----:B------:R-:W-:Y:S01]  /*c0a0*/  IMAD.U32 R39, R11, 0x10000, RZ ;  /* 0x000100000b277824 */ /* 0x000fe200078e00ff */
[----:B------:R-:W-:Y:S01]  /*c0b0*/  PRMT R32, R10, 0x7632, R32 ;  /* 0x000076320a207816 */ /* 0x000fe20000000020 */
[----:B------:R-:W-:Y:S01]  /*c0c0*/  FADD.FTZ R13, R38, R13 ;  /* 0x0000000d260d7221 */ /* 0x000fe20000010000 */
[----:B------:R-:W-:Y:S01]  /*c0d0*/  SHF.L.U32 R37, R10, 0x10, RZ ;  /* 0x000000100a257819 */ /* 0x000fe200000006ff */
[----:B------:R-:W-:Y:S01]  /*c0e0*/  FADD.FTZ R12, R35, R12 ;  /* 0x0000000c230c7221 */ /* 0x000fe20000010000 */
[----:B------:R-:W-:Y:S01]  /*c0f0*/  SHF.L.U32 R32, R32, 0x10, RZ ;  /* 0x0000001020207819 */ /* 0x000fe200000006ff */
[----:B------:R-:W-:Y:S01]  /*c100*/  FADD.FTZ R26, R39, R26 ;  /* 0x0000001a271a7221 */ /* 0x000fe20000010000 */
[----:B------:R-:W-:Y:S01]  /*c110*/  SHF.L.U32 R34, R34, 0x10, RZ ;  /* 0x0000001022227819 */ /* 0x000fe200000006ff */
[----:B------:R-:W-:-:S02]  /*c120*/  FADD.FTZ R24, R37, R24 ;  /* 0x0000001825187221 */ /* 0x000fc40000010000 */
[----:B------:R-:W-:Y:S02]  /*c130*/  FADD.FTZ R25, R32, R25 ;  /* 0x0000001920197221 */ /* 0x000fe40000010000 */
[----:B------:R-:W-:Y:S01]  /*c140*/  FADD.FTZ R27, R34, R27 ;  /* 0x0000001b221b7221 */ /* 0x000fe20000010000 */
[----:B------:R-:W-:Y:S06]  /*c150*/  @!P0 BRA `(.L_x_3008) ;  /* 0xfffffffc00148947 */ /* 0x000fec000383ffff */
[----:B------:R-:W-:Y:S05]  /*c160*/  BSYNC B1 ;  /* 0x0000000000017941 */ /* 0x000fea0003800000 */
.L_x_3007:
        /* <DEDUP_REMOVED lines=14> */
.L_x_3006:
[----:B------:R-:W-:Y:S05]  /*c250*/  BSYNC B0 ;  /* 0x0000000000007941 */ /* 0x000fea0003800000 */
.L_x_3005:
[----:B------:R-:W-:Y:S01]  /*c260*/  ISETP.GE.U32.AND P1, PT, R3, R36, PT ;  /* 0x000000240300720c */ /* 0x000fe20003f26070 */
[----:B------:R-:W-:-:S12]  /*c270*/  BSSY B0, `(.L_x_3009) ;  /* 0x0000026000007945 */ /* 0x000fd80003800000 */
        /* <DEDUP_REMOVED lines=37> */
.L_x_3010:
[----:B------:R-:W-:Y:S05]  /*c4d0*/  BSYNC B0 ;  /* 0x0000000000007941 */ /* 0x000fea0003800000 */
.L_x_3009:
        /* <DEDUP_REMOVED lines=24> */
[----:B------:R-:W-:Y:S02]  /*c660*/  IADD3 R3, R19, R0, RZ ;  /* 0x0000000013037210 */ /* 0x000fe40007ffe0ff */
[----:B------:R-:W-:Y:S02]  /*c670*/  SHF.L.U32 R0, R41, 0x10, RZ ;  /* 0x0000001029007819 */ /* 0x000fe400000006ff */
[----:B------:R-:W-:Y:S01]  /*c680*/  ISETP.GE.U32.AND P0, PT, R3, R36, PT ;  /* 0x000000240300720c */ /* 0x000fe20003f06070 */
[----:B------:R-:W-:Y:S01]  /*c690*/  IMAD.U32 R3, R42, 0x10000, RZ ;  /* 0x000100002a037824 */ /* 0x000fe200078e00ff */
[----:B------:R-:W-:Y:S01]  /*c6a0*/  SHF.L.U32 R4, R9, 0x10, RZ ;  /* 0x0000001009047819 */ /* 0x000fe200000006ff */
[----:B------:R-:W-:Y:S01]  /*c6b0*/  FADD.FTZ R15, R15, R0 ;  /* 0x000000000f0f7221 */ /* 0x000fe20000010000 */
[----:B------:R-:W-:Y:S01]  /*c6c0*/  SHF.L.U32 R43, R43, 0x10, RZ ;  /* 0x000000102b2b7819 */ /* 0x000fe200000006ff */
[----:B------:R-:W-:Y:S02]  /*c6d0*/  FADD.FTZ R14, R14, R3 ;  /* 0x000000030e0e7221 */ /* 0x000fe40000010000 */
[----:B------:R-:W-:-:S02]  /*c6e0*/  FADD.FTZ R13, R13, R4 ;  /* 0x000000040d0d7221 */ /* 0x000fc40000010000 */
        /* <DEDUP_REMOVED lines=9> */
.L_x_3012:
[----:B------:R-:W-:Y:S05]  /*c780*/  BSYNC B0 ;  /* 0x0000000000007941 */ /* 0x000fea0003800000 */
.L_x_3011:
        /* <DEDUP_REMOVED lines=12> */
.L_x_2963:
[----:B------:R-:W-:Y:S05]  /*c850*/  BSYNC B6 ;  /* 0x0000000000067941 */ /* 0x000fea0003800000 */
.L_x_2962:
        /* <DEDUP_REMOVED lines=15> */
.L_x_3014:
        /* <DEDUP_REMOVED lines=16> */
.L_x_3013:
        /* <DEDUP_REMOVED lines=19> */
.L_x_3017:
        /* <DEDUP_REMOVED lines=16> */
.L_x_3016:
[----:B------:R-:W-:Y:S01]  /*cc80*/  ISETP.GE.AND P0, PT, R0, 0x2, PT ;  /* 0x000000020000780c */ /* 0x000fe20003f06270 */
[----:B------:R-:W-:Y:S05]  /*cc90*/  WARPSYNC.ALL ;  /* 0x0000000000007948 */ /* 0x000fea0003800000 */
[----:B------:R-:W-:Y:S07]  /*cca0*/  BAR.SYNC.DEFER_BLOCKING 0x0 ;  /* 0x0000000000007b1d */ /* 0x000fee0000010000 */
[----:B------:R-:W-:Y:S05]  /*ccb0*/  @!P0 BRA `(.L_x_3015) ;  /* 0x0000000000308947 */ /* 0x000fea0003800000 */
[----:B-1----:R-:W-:-:S11]  /*ccc0*/  HFMA2.MMA R3, -RZ, RZ, 0, 5.9604644775390625e-08 ;  /* 0x00000001ff037435 */ /* 0x002fd600000001ff */
.L_x_3018:
        /* <DEDUP_REMOVED lines=11> */
.L_x_3015:
[----:B------:R-:W3:Y:S01]  /*cd80*/  LDC R20, c[0x0][0x3ec] ;  /* 0x0000fb00ff147b82 */ /* 0x000ee20000000800 */
[----:B------:R-:W-:Y:S01]  /*cd90*/  IMAD.MOV.U32 R19, RZ, RZ, RZ ;  /* 0x000000ffff137224 */ /* 0x000fe200078e00ff */
[----:B0-----:R-:W-:Y:S02]  /*cda0*/  MOV R28, RZ ;  /* 0x000000ff001c7202 */ /* 0x001fe40000000f00 */
        /* <DEDUP_REMOVED lines=276> */
.L_x_3019:
        /* <DEDUP_REMOVED lines=278> */
.L_x_3020:
        /* <DEDUP_REMOVED lines=279> */
.L_x_3021:
        /* <DEDUP_REMOVED lines=277> */
.L_x_3022:
        /* <DEDUP_REMOVED lines=13> */
[----:B--2---:R-:W0:Y:S01]  /*113e0*/  S2R R0, SR_CTAID.X ;  /* 0x0000000000007919 */ /* 0x004e220000002500 */
        /* <DEDUP_REMOVED lines=283> */
.L_x_3024:
        /* <DEDUP_REMOVED lines=277> */
.L_x_3025:
        /* <DEDUP_REMOVED lines=279> */
.L_x_3026:
        /* <DEDUP_REMOVED lines=277> */
.L_x_3027:
        /* <DEDUP_REMOVED lines=16> */
.L_x_3029:
[----:B------:R-:W-:Y:S05]  /*15ab0*/  BSYNC B0 ;  /* 0x0000000000007941 */ /* 0x000fea0003800000 */
.L_x_3028:
        /* <DEDUP_REMOVED lines=14> */
[----:B------:R0:W-:Y:S04]  /*15ba0*/  STG.E desc[UR60][R4.64+0x4], R25 ;  /* 0x0000041904007986 */ /* 0x0001e8000c10193c */
[----:B------:R0:W-:Y:S04]  /*15bb0*/  STG.E desc[UR60][R4.64+0x8], R26 ;  /* 0x0000081a04007986 */ /* 0x0001e8000c10193c */
[----:B------:R0:W-:Y:S02]  /*15bc0*/  STG.E desc[UR60][R4.64+0xc], R27 ;  /* 0x00000c1b04007986 */ /* 0x0001e4000c10193c */
.L_x_3031:
[----:B------:R-:W-:Y:S05]  /*15bd0*/  BSYNC B0 ;  /* 0x0000000000007941 */ /* 0x000fea0003800000 */
.L_x_3030:
        /* <DEDUP_REMOVED lines=35> */
.L_x_3033:
[----:B------:R-:W-:Y:S05]  /*15e10*/  BSYNC B0 ;  /* 0x0000000000007941 */ /* 0x000fea0003800000 */
.L_x_3032:
        /* <DEDUP_REMOVED lines=30> */
[----:B------:R-:W0:Y:S01]  /*16000*/  LDC R23, c[0x0][0x4] ;  /* 0x00000100ff177b82 */ /* 0x000e220000000800 */
[----:B------:R-:W-:Y:S01]  /*16010*/  BSSY B1, `(.L_x_3037) ;  /* 0x0000015000017945 */ /* 0x000fe20003800000 */
[----:B------:R-:W-:Y:S01]  /*16020*/  MOV R6, R4 ;  /* 0x0000000400067202 */ /* 0x000fe20000000f00 */
[----:B------:R-:W-:Y:S01]  /*16030*/  IMAD.U32 R26, RZ, RZ, UR9 ;  /* 0x00000009ff1a7e24 */ /* 0x000fe2000f8e00ff */
[----:B------:R-:W-:Y:S01]  /*16040*/  MOV R25, UR9 ;  /* 0x0000000900197c02 */ /* 0x000fe20008000f00 */
[----:B------:R-:W-:Y:S01]  /*16050*/  IMAD R7, R0, UR7, RZ ;  /* 0x0000000700077c24 */ /* 0x000fe2000f8e02ff */
[----:B------:R-:W-:Y:S01]  /*16060*/  MOV R27, UR9 ;  /* 0x00000009001b7c02 */ /* 0x000fe20008000f00 */
[----:B0-----:R-:W-:-:S07]  /*16070*/  IMAD R23, R23, UR6, RZ ;  /* 0x0000000617177c24 */ /* 0x001fce000f8e02ff */
.L_x_3038:
[----:B------:R-:W0:Y:S01]  /*16080*/  LDC.64 R4, c[0x0][0x608] ;  /* 0x00018200ff047b82 */ /* 0x000e220000000a00 */
[----:B------:R-:W-:-:S05]  /*16090*/  IADD3 R29, R7, R6, RZ ;  /* 0x00000006071d7210 */ /* 0x000fca0007ffe0ff */
[----:B0-----:R-:W-:-:S05]  /*160a0*/  IMAD.WIDE.U32 R4, R29, 0x10, R4 ;  /* 0x000000101d047825 */ /* 0x001fca00078e0004 */
        /* <DEDUP_REMOVED lines=12> */
.L_x_3037:
[----:B------:R-:W-:Y:S05]  /*16170*/  BRA `(.L_x_3036) ;  /* 0x0000000000747947 */ /* 0x000fea0003800000 */
.L_x_3035:
[----:B------:R-:W-:Y:S01]  /*16180*/  ULDC UR7, c[0x0][0x22c] ;  /* 0x00008b0000077ab9 */ /* 0x000fe20000000800 */
[----:B------:R-:W-:Y:S01]  /*16190*/  MOV R25, UR9 ;  /* 0x0000000900197c02 */ /* 0x000fe20008000f00 */
[----:B------:R-:W-:Y:S01]  /*161a0*/  IMAD.U32 R27, RZ, RZ, UR9 ;  /* 0x00000009ff1b7e24 */ /* 0x000fe2000f8e00ff */
[----:B------:R-:W-:Y:S02]  /*161b0*/  ISETP.GE.U32.AND P0, PT, R2, UR7, PT ;  /* 0x0000000702007c0c */ /* 0x000fe4000bf06070 */
[----:B------:R-:W-:-:S11]  /*161c0*/  MOV R26, UR9 ;  /* 0x00000009001a7c02 */ /* 0x000fd60008000f00 */
[----:B------:R-:W-:Y:S05]  /*161d0*/  @P0 BRA `(.L_x_3036) ;  /* 0x00000000005c0947 */ /* 0x000fea0003800000 */
[----:B------:R-:W-:Y:S01]  /*161e0*/  ULDC UR6, c[0x0][0x10] ;  /* 0x0000040000067ab9 */ /* 0x000fe20000000800 */
[----:B------:R-:W0:Y:S01]  /*161f0*/  LDC R32, c[0x0][RZ] ;  /* 0x00000000ff207b82 */ /* 0x000e220000000800 */
[----:B------:R-:W-:Y:S01]  /*16200*/  MOV R23, R2 ;  /* 0x0000000200177202 */ /* 0x000fe20000000f00 */
[----:B------:R-:W-:Y:S01]  /*16210*/  IMAD.U32 R26, RZ, RZ, UR9 ;  /* 0x00000009ff1a7e24 */ /* 0x000fe2000f8e00ff */
[----:B------:R-:W-:Y:S01]  /*16220*/  MOV R25, UR9 ;  /* 0x0000000900197c02 */ /* 0x000fe20008000f00 */
[----:B------:R-:W-:Y:S01]  /*16230*/  IMAD R0, R0, UR6, RZ ;  /* 0x0000000600007c24 */ /* 0x000fe2000f8e02ff */
[----:B------:R-:W-:-:S03]  /*16240*/  MOV R27, UR9 ;  /* 0x00000009001b7c02 */ /* 0x000fc60008000f00 */
[----:B------:R-:W1:Y:S08]  /*16250*/  LDC.64 R4, c[0x0][0x608] ;  /* 0x00018200ff047b82 */ /* 0x000e700000000a00 */
[----:B------:R-:W2:Y:S02]  /*16260*/  LDC R34, c[0x0][0x4] ;  /* 0x00000100ff227b82 */ /* 0x000ea40000000800 */
.L_x_3039:
[----:B------:R-:W-:-:S05]  /*16270*/  IADD3 R6, R0, R23, RZ ;  /* 0x0000001700067210 */ /* 0x000fca0007ffe0ff */
[----:B0-----:R-:W-:-:S04]  /*16280*/  IMAD R7, R6, R32, R17 ;  /* 0x0000002006077224 */ /* 0x001fc800078e0211 */
[----:B-1----:R-:W-:-:S05]  /*16290*/  IMAD.WIDE.U32 R6, R7, 0x10, R4 ;  /* 0x0000001007067825 */ /* 0x002fca00078e0004 */
[----:B------:R-:W3:Y:S04]  /*162a0*/  LDG.E R29, desc[UR60][R6.64] ;  /* 0x0000003c061d7981 */ /* 0x000ee8000c1e1900 */
[----:B------:R-:W4:Y:S04]  /*162b0*/  LDG.E R28, desc[UR60][R6.64+0x4] ;  /* 0x0000043c061c7981 */ /* 0x000f28000c1e1900 */
[----:B------:R-:W5:Y:S04]  /*162c0*/  LDG.E R31, desc[UR60][R6.64+0x8] ;  /* 0x0000083c061f7981 */ /* 0x000f68000c1e1900 */
[----:B------:R-:W5:Y:S01]  /*162d0*/  LDG.E R30, desc[UR60][R6.64+0xc] ;  /* 0x00000c3c061e7981 */ /* 0x000f62000c1e1900 */
[----:B--2---:R-:W-:-:S05]  /*162e0*/  IMAD.IADD R23, R34, 0x1, R23 ;  /* 0x0000000122177824 */ /* 0x004fca00078e0217 */
[----:B------:R-:W-:Y:S01]  /*162f0*/  ISETP.GE.U32.AND P0, PT, R23, UR7, PT ;  /* 0x0000000717007c0c */ /* 0x000fe2000bf06070 */
[----:B---3--:R-:W-:Y:S01]  /*16300*/  FADD.FTZ R24, R29, R24 ;  /* 0x000000181d187221 */ /* 0x008fe20000010000 */
[----:B----4-:R-:W-:Y:S01]  /*16310*/  FADD.FTZ R25, R28, R25 ;  /* 0x000000191c197221 */ /* 0x010fe20000010000 */
[----:B-----5:R-:W-:Y:S01]  /*16320*/  FADD.FTZ R26, R31, R26 ;  /* 0x0000001a1f1a7221 */ /* 0x020fe20000010000 */
[----:B------:R-:W-:-:S09]  /*16330*/  FADD.FTZ R27, R30, R27 ;  /* 0x0000001b1e1b7221 */ /* 0x000fd20000010000 */
[----:B------:R-:W-:Y:S05]  /*16340*/  @!P0 BRA `(.L_x_3039) ;  /* 0xfffffffc00c88947 */ /* 0x000fea000383ffff */
.L_x_3036:
[----:B------:R-:W-:Y:S05]  /*16350*/  BSYNC B0 ;  /* 0x0000000000007941 */ /* 0x000fea0003800000 */
.L_x_3034:
        /* <DEDUP_REMOVED lines=10> */
[----:B------:R0:W-:Y:S02]  /*16400*/  STS.128 [R0], R24 ;  /* 0x0000001800007388 */ /* 0x0001e40000000c00 */
[----:B------:R-:W-:Y:S05]  /*16410*/  @!P0 BRA `(.L_x_3040) ;  /* 0x0000000000408947 */ /* 0x000fea0003800000 */
[----:B------:R-:W-:-:S07]  /*16420*/  MOV R23, UR5 ;  /* 0x0000000500177c02 */ /* 0x000fce0008000f00 */
.L_x_3041:
[----:B------:R-:W-:Y:S01]  /*16430*/  IADD3 R4, R2, R23, RZ ;  /* 0x0000001702047210 */ /* 0x000fe20007ffe0ff */
[----:B------:R-:W-:Y:S03]  /*16440*/  BAR.SYNC.DEFER_BLOCKING 0x0 ;  /* 0x0000000000007b1d */ /* 0x000fe60000010000 */
[----:B------:R-:W-:-:S04]  /*16450*/  ISETP.GE.U32.AND P0, PT, R4, UR6, PT ;  /* 0x0000000604007c0c */ /* 0x000fc8000bf06070 */
[----:B------:R-:W-:-:S13]  /*16460*/  ISETP.GE.U32.OR P0, PT, R2, R23, P0 ;  /* 0x000000170200720c */ /* 0x000fda0000706470 */
[----:B------:R-:W-:-:S05]  /*16470*/  @!P0 IMAD R4, R4, R28, R17 ;  /* 0x0000001c04048224 */ /* 0x000fca00078e0211 */
[----:B------:R-:W-:-:S06]  /*16480*/  @!P0 LEA R4, R4, UR4, 0x4 ;  /* 0x0000000404048c11 */ /* 0x000fcc000f8e20ff */
[----:B------:R-:W0:Y:S02]  /*16490*/  @!P0 LDS.128 R4, [R4] ;  /* 0x0000000004048984 */ /* 0x000e240000000c00 */
[----:B01----:R-:W-:Y:S01]  /*164a0*/  @!P0 FADD.FTZ R24, R24, R4 ;  /* 0x0000000418188221 */ /* 0x003fe20000010000 */
[----:B------:R-:W-:Y:S01]  /*164b0*/  @!P0 FADD.FTZ R25, R25, R5 ;  /* 0x0000000519198221 */ /* 0x000fe20000010000 */
[----:B------:R-:W-:Y:S01]  /*164c0*/  @!P0 FADD.FTZ R26, R26, R6 ;  /* 0x000000061a1a8221 */ /* 0x000fe20000010000 */
[----:B------:R-:W-:-:S05]  /*164d0*/  @!P0 FADD.FTZ R27, R27, R7 ;  /* 0x000000071b1b8221 */ /* 0x000fca0000010000 */
[----:B------:R1:W-:Y:S01]  /*164e0*/  @!P0 STS.128 [R0], R24 ;  /* 0x0000001800008388 */ /* 0x0003e20000000c00 */
[----:B------:R-:W-:Y:S02]  /*164f0*/  ISETP.GT.AND P0, PT, R23, 0x1, PT ;  /* 0x000000011700780c */ /* 0x000fe40003f04270 */
[----:B------:R-:W-:-:S11]  /*16500*/  SHF.R.S32.HI R23, RZ, 0x1, R23 ;  /* 0x00000001ff177819 */ /* 0x000fd60000011417 */
[----:B------:R-:W-:Y:S05]  /*16510*/  @P0 BRA `(.L_x_3041) ;  /* 0xfffffffc00c40947 */ /* 0x000fea000383ffff */
.L_x_3040:
        /* <DEDUP_REMOVED lines=9> */
[----:B--2---:R-:W-:Y:S05]  /*165b0*/  @!P0 BRA `(.L_x_3043) ;  /* 0x0000000000408947 */ /* 0x004fea0003800000 */
[----:B------:R-:W-:-:S07]  /*165c0*/  MOV R2, R4 ;  /* 0x0000000400027202 */ /* 0x000fce0000000f00 */
.L_x_3044:
[----:B------:R-:W-:Y:S01]  /*165d0*/  IMAD.IADD R4, R17, 0x1, R2 ;  /* 0x0000000111047824 */ /* 0x000fe200078e0202 */
[----:B------:R-:W-:Y:S04]  /*165e0*/  BAR.SYNC.DEFER_BLOCKING 0x0 ;  /* 0x0000000000007b1d */ /* 0x000fe80000010000 */
[----:B------:R-:W-:-:S04]  /*165f0*/  ISETP.GE.U32.AND P0, PT, R4, R28, PT ;  /* 0x0000001c0400720c */ /* 0x000fc80003f06070 */
[----:B------:R-:W-:-:S13]  /*16600*/  ISETP.GE.U32.OR P0, PT, R17, R2, P0 ;  /* 0x000000021100720c */ /* 0x000fda0000706470 */
[----:B------:R-:W-:Y:S02]  /*16610*/  @!P0 LEA R4, R2, R0, 0x4 ;  /* 0x0000000002048211 */ /* 0x000fe400078e20ff */
[----:B------:R-:W-:-:S04]  /*16620*/  SHF.R.S32.HI R2, RZ, 0x1, R2 ;  /* 0x00000001ff027819 */ /* 0x000fc80000011402 */
[----:B------:R-:W0:Y:S02]  /*16630*/  @!P0 LDS.128 R4, [R4] ;  /* 0x0000000004048984 */ /* 0x000e240000000c00 */
[----:B012---:R-:W-:Y:S01]  /*16640*/  @!P0 FADD.FTZ R24, R24, R4 ;  /* 0x0000000418188221 */ /* 0x007fe20000010000 */
[----:B------:R-:W-:Y:S01]  /*16650*/  @!P0 FADD.FTZ R25, R25, R5 ;  /* 0x0000000519198221 */ /* 0x000fe20000010000 */
[----:B------:R-:W-:Y:S01]  /*16660*/  @!P0 FADD.FTZ R26, R26, R6 ;  /* 0x000000061a1a8221 */ /* 0x000fe20000010000 */
[----:B------:R-:W-:-:S05]  /*16670*/  @!P0 FADD.FTZ R27, R27, R7 ;  /* 0x000000071b1b8221 */ /* 0x000fca0000010000 */
[----:B------:R2:W-:Y:S01]  /*16680*/  @!P0 STS.128 [R0], R24 ;  /* 0x0000001800008388 */ /* 0x0005e20000000c00 */
[----:B------:R-:W-:-:S13]  /*16690*/  ISETP.GE.AND P0, PT, R2, 0x20, PT ;  /* 0x000000200200780c */ /* 0x000fda0003f06270 */
[----:B------:R-:W-:Y:S05]  /*166a0*/  @P0 BRA `(.L_x_3044) ;  /* 0xfffffffc00c80947 */ /* 0x000fea000383ffff */
[----:B------:R-:W-:-:S07]  /*166b0*/  MOV R2, 0x20 ;  /* 0x0000002000027802 */ /* 0x000fce0000000f00 */
.L_x_3043:
[----:B------:R-:W-:Y:S01]  /*166c0*/  BAR.SYNC.DEFER_BLOCKING 0x0 ;  /* 0x0000000000007b1d */ /* 0x000fe20000010000 */
[----:B------:R-:W-:-:S13]  /*166d0*/  ISETP.GE.AND P0, PT, R2, 0x2, PT ;  /* 0x000000020200780c */ /* 0x000fda0003f06270 */
[----:B------:R-:W-:Y:S05]  /*166e0*/  @!P0 BRA `(.L_x_3042) ;  /* 0x0000000000308947 */ /* 0x000fea0003800000 */
[----:B------:R-:W-:-:S07]  /*166f0*/  IMAD.MOV.U32 R5, RZ, RZ, 0x1 ;  /* 0x00000001ff057424 */ /* 0x000fce00078e00ff */
.L_x_3045:
[----:B------:R-:W3:Y:S04]  /*16700*/  SHFL.DOWN PT, R7, R24, R5, 0x1f ;  /* 0x08001f0518077589 */ /* 0x000ee800000e0000 */
[----:B012---:R-:W0:Y:S04]  /*16710*/  SHFL.DOWN PT, R0, R25, R5, 0x1f ;  /* 0x08001f0519007589 */ /* 0x007e2800000e0000 */
[----:B------:R-:W1:Y:S04]  /*16720*/  SHFL.DOWN PT, R17, R26, R5, 0x1f ;  /* 0x08001f051a117589 */ /* 0x000e6800000e0000 */
[----:B------:R2:W4:Y:S02]  /*16730*/  SHFL.DOWN PT, R4, R27, R5, 0x1f ;  /* 0x08001f051b047589 */ /* 0x00052400000e0000 */
[----:B--2---:R-:W-:Y:S01]  /*16740*/  SHF.L.U32 R5, R5, 0x1, RZ ;  /* 0x0000000105057819 */ /* 0x004fe200000006ff */
[----:B---3--:R-:W-:-:S03]  /*16750*/  FADD.FTZ R24, R7, R24 ;  /* 0x0000001807187221 */ /* 0x008fc60000010000 */
[----:B------:R-:W-:Y:S01]  /*16760*/  ISETP.GE.AND P0, PT, R5, R2, PT ;  /* 0x000000020500720c */ /* 0x000fe20003f06270 */
[----:B0-----:R-:W-:Y:S01]  /*16770*/  FADD.FTZ R25, R0, R25 ;  /* 0x0000001900197221 */ /* 0x001fe20000010000 */
[----:B-1----:R-:W-:Y:S01]  /*16780*/  FADD.FTZ R26, R17, R26 ;  /* 0x0000001a111a7221 */ /* 0x002fe20000010000 */
[----:B----4-:R-:W-:-:S10]  /*16790*/  FADD.FTZ R27, R4, R27 ;  /* 0x0000001b041b7221 */ /* 0x010fd40000010000 */
[----:B------:R-:W-:Y:S05]  /*167a0*/  @!P0 BRA `(.L_x_3045) ;  /* 0xfffffffc00d48947 */ /* 0x000fea000383ffff */
.L_x_3042:
        /* <DEDUP_REMOVED lines=9> */
[----:B------:R-:W3:Y:S04]  /*16840*/  LDG.E R3, desc[UR60][R8.64] ;  /* 0x0000003c08037981 */ /* 0x000ee8000c1e1900 */
[----:B012---:R-:W2:Y:S04]  /*16850*/  LDG.E R0, desc[UR60][R8.64+0x4] ;  /* 0x0000043c08007981 */ /* 0x007ea8000c1e1900 */
[----:B------:R-:W4:Y:S04]  /*16860*/  LDG.E R5, desc[UR60][R8.64+0x8] ;  /* 0x0000083c08057981 */ /* 0x000f28000c1e1900 */
[----:B------:R-:W5:Y:S01]  /*16870*/  LDG.E R2, desc[UR60][R8.64+0xc] ;  /* 0x00000c3c08027981 */ /* 0x000f62000c1e1900 */
[----:B---3--:R-:W-:Y:S01]  /*16880*/  FADD.FTZ R24, R24, R3 ;  /* 0x0000000318187221 */ /* 0x008fe20000010000 */
[----:B--2---:R-:W-:Y:S01]  /*16890*/  FADD.FTZ R25, R25, R0 ;  /* 0x0000000019197221 */ /* 0x004fe20000010000 */
[----:B----4-:R-:W-:Y:S01]  /*168a0*/  FADD.FTZ R26, R26, R5 ;  /* 0x000000051a1a7221 */ /* 0x010fe20000010000 */
[----:B-----5:R-:W-:-:S07]  /*168b0*/  FADD.FTZ R27, R27, R2 ;  /* 0x000000021b1b7221 */ /* 0x020fce0000010000 */
.L_x_3047:
[----:B------:R-:W-:Y:S05]  /*168c0*/  @!P1 BRA `(.L_x_3048) ;  /* 0x00000004008c9947 */ /* 0x000fea0003800000 */
[----:B------:R-:W3:Y:S01]  /*168d0*/  LDC R28, c[0x0][0x624] ;  /* 0x00018900ff1c7b82 */ /* 0x000ee20000000800 */
[----:B------:R-:W-:Y:S02]  /*168e0*/  ULDC UR4, c[0x0][0x210] ;  /* 0x0000840000047ab9 */ /* 0x000fe40000000800 */
[----:B------:R-:W-:Y:S01]  /*168f0*/  FMUL.FTZ R17, R24, UR4 ;  /* 0x0000000418117c20 */ /* 0x000fe20008410000 */
[----:B---3--:R-:W-:-:S04]  /*16900*/  ISETP.NE.AND P0, PT, R28, 0x1, PT ;  /* 0x000000011c00780c */ /* 0x008fc80003f05270 */
[----:B012---:R-:W-:-:S09]  /*16910*/  P2R R0, PR, RZ, 0x1 ;  /* 0x00000001ff007803 */ /* 0x007fd20000000000 */
        /* <DEDUP_REMOVED lines=17> */
.L_x_3049:
        /* <DEDUP_REMOVED lines=24> */
.L_x_3050:
[----:B------:R-:W-:Y:S01]  /*16bb0*/  ULDC.64 UR4, c[0x0][0x5f0] ;  /* 0x00017c0000047ab9 */ /* 0x000fe20000000a00 */
[----:B------:R-:W-:Y:S02]  /*16bc0*/  ISETP.NE.AND P6, PT, R28, 0x1, PT ;  /* 0x000000011c00780c */ /* 0x000fe40003fc5270 */
[----:B------:R-:W-:Y:S01]  /*16bd0*/  IADD3 R2, P0, R19, UR4, RZ ;  /* 0x0000000413027c10 */ /* 0x000fe2000ff1e0ff */
[----:B------:R-:W-:Y:S02]  /*16be0*/  ULDC UR4, c[0x0][0x210] ;  /* 0x0000840000047ab9 */ /* 0x000fe40000000800 */
[----:B0-----:R-:W-:Y:S02]  /*16bf0*/  FMUL.FTZ R17, R26, UR4 ;  /* 0x000000041a117c20 */ /* 0x001fe40008410000 */
        /* <DEDUP_REMOVED lines=19> */
.L_x_3051:
        /* <DEDUP_REMOVED lines=12> */
[----:B0-----:R0:W2:Y:S01]  /*16df0*/  LDC.64 R2, c[0x4][R0] ;  /* 0x0100000000027b82 */ /* 0x0010a20000000a00 */
        /* <DEDUP_REMOVED lines=10> */
[----:B-12---:R-:W-:Y:S05]  /*16ea0*/  CALL.ABS.NOINC R2 ;  /* 0x0000000002007343 */ /* 0x006fea0003c00000 */
.L_x_3052:
[----:B------:R-:W-:Y:S02]  /*16eb0*/  ULDC.64 UR4, c[0x0][0x5f0] ;  /* 0x00017c0000047ab9 */ /* 0x000fe40000000a00 */
[----:B------:R-:W-:-:S04]  /*16ec0*/  IADD3 R16, P0, R16, UR4, RZ ;  /* 0x0000000410107c10 */ /* 0x000fc8000ff1e0ff */
[----:B-1----:R-:W-:-:S05]  /*16ed0*/  IADD3.X R17, RZ, UR5, RZ, P0, !PT ;  /* 0x00000005ff117c10 */ /* 0x002fca00087fe4ff */
[----:B------:R-:W-:Y:S01]  /*16ee0*/  STG.E desc[UR60][R16.64], R27 ;  /* 0x0000001b10007986 */ /* 0x000fe2000c10193c */
[----:B------:R-:W-:Y:S05]  /*16ef0*/  EXIT ;  /* 0x000000000000794d */ /* 0x000fea0003800000 */
.L_x_3048:
[----:B------:R-:W-:Y:S04]  /*16f00*/  STG.E desc[UR60][R8.64], R24 ;  /* 0x0000001808007986 */ /* 0x000fe8000c10193c */
[----:B------:R-:W-:Y:S04]  /*16f10*/  STG.E desc[UR60][R8.64+0x4], R25 ;  /* 0x0000041908007986 */ /* 0x000fe8000c10193c */
[----:B------:R-:W-:Y:S04]  /*16f20*/  STG.E desc[UR60][R8.64+0x8], R26 ;  /* 0x0000081a08007986 */ /* 0x000fe8000c10193c */
[----:B------:R-:W-:Y:S01]  /*16f30*/  STG.E desc[UR60][R8.64+0xc], R27 ;  /* 0x00000c1b08007986 */ /* 0x000fe2000c10193c */
[----:B------:R-:W-:Y:S05]  /*16f40*/  EXIT ;  /* 0x000000000000794d */ /* 0x000fea0003800000 */
.L_x_3046:
        /* <DEDUP_REMOVED lines=12> */
.L_x_3053:
        /* <DEDUP_REMOVED lines=23> */
.L_x_3055:
        /* <DEDUP_REMOVED lines=24> */
.L_x_3056:
[----:B------:R-:W-:Y:S01]  /*17300*/  ULDC.64 UR4, c[0x0][0x5f0] ;  /* 0x00017c0000047ab9 */ /* 0x000fe20000000a00 */
[----:B------:R-:W-:Y:S02]  /*17310*/  ISETP.NE.AND P6, PT, R28, 0x1, PT ;  /* 0x000000011c00780c */ /* 0x000fe40003fc5270 */
[----:B------:R-:W-:Y:S01]  /*17320*/  IADD3 R2, P0, R19, UR4, RZ ;  /* 0x0000000413027c10 */ /* 0x000fe2000ff1e0ff */
[----:B------:R-:W-:Y:S02]  /*17330*/  ULDC UR4, c[0x0][0x210] ;  /* 0x0000840000047ab9 */ /* 0x000fe40000000800 */
[----:B0-----:R-:W-:Y:S01]  /*17340*/  FMUL.FTZ R17, R26, UR4 ;  /* 0x000000041a117c20 */ /* 0x001fe20008410000 */
        /* <DEDUP_REMOVED lines=19> */
.L_x_3057:
        /* <DEDUP_REMOVED lines=24> */
.L_x_3058:
[----:B------:R-:W-:Y:S02]  /*17600*/  ULDC.64 UR4, c[0x0][0x5f0] ;  /* 0x00017c0000047ab9 */ /* 0x000fe40000000a00 */
[----:B------:R-:W-:-:S05]  /*17610*/  IADD3 R16, P0, R16, UR4, RZ ;  /* 0x0000000410107c10 */ /* 0x000fca000ff1e0ff */
[----:B-1----:R-:W-:-:S05]  /*17620*/  IMAD.X R17, RZ, RZ, UR5, P0 ;  /* 0x00000005ff117e24 */ /* 0x002fca00080e06ff */
[----:B------:R-:W-:Y:S01]  /*17630*/  STG.E desc[UR60][R16.64], R27 ;  /* 0x0000001b10007986 */ /* 0x000fe2000c10193c */
[----:B------:R-:W-:Y:S05]  /*17640*/  EXIT ;  /* 0x000000000000794d */ /* 0x000fea0003800000 */
.L_x_3054:
[----:B------:R-:W-:Y:S04]  /*17650*/  STG.E desc[UR60][R10.64], R24 ;  /* 0x000000180a007986 */ /* 0x000fe8000c10193c */
[----:B------:R-:W-:Y:S04]  /*17660*/  STG.E desc[UR60][R12.64], R25 ;  /* 0x000000190c007986 */ /* 0x000fe8000c10193c */
[----:B------:R-:W-:Y:S04]  /*17670*/  STG.E desc[UR60][R14.64], R26 ;  /* 0x0000001a0e007986 */ /* 0x000fe8000c10193c */
[----:B------:R-:W-:Y:S01]  /*17680*/  STG.E desc[UR60][R20.64], R27 ;  /* 0x0000001b14007986 */ /* 0x000fe2000c10193c */
[----:B------:R-:W-:Y:S05]  /*17690*/  EXIT ;  /* 0x000000000000794d */ /* 0x000fea0003800000 */
.L_x_3023:
        /* <DEDUP_REMOVED lines=11> */
[----:B--2---:R-:W0:Y:S01]  /*17750*/  LDC.U8 R0, c[0x0][0x620] ;  /* 0x00018800ff007b82 */ /* 0x004e220000000000 */
        /* <DEDUP_REMOVED lines=15> */
.L_x_3060:
        /* <DEDUP_REMOVED lines=23> */
.L_x_3062:
        /* <DEDUP_REMOVED lines=24> */
.L_x_3063:
        /* <DEDUP_REMOVED lines=24> */
.L_x_3064:
        /* <DEDUP_REMOVED lines=12> */
[----:B0-----:R0:W2:Y:S01]  /*17d80*/  LDC.64 R2, c[0x4][R0] ;  /* 0x0100000000027b82 */ /* 0x0010a20000000a00 */
        /* <DEDUP_REMOVED lines=10> */
[----:B-12---:R-:W-:Y:S05]  /*17e30*/  CALL.ABS.NOINC R2 ;  /* 0x0000000002007343 */ /* 0x006fea0003c00000 */
.L_x_3065:
[----:B------:R-:W-:Y:S02]  /*17e40*/  ULDC.64 UR4, c[0x0][0x5f0] ;  /* 0x00017c0000047ab9 */ /* 0x000fe40000000a00 */
[----:B------:R-:W-:-:S04]  /*17e50*/  IADD3 R16, P0, R16, UR4, RZ ;  /* 0x0000000410107c10 */ /* 0x000fc8000ff1e0ff */
[----:B-1----:R-:W-:-:S05]  /*17e60*/  IADD3.X R17, RZ, UR5, RZ, P0, !PT ;  /* 0x00000005ff117c10 */ /* 0x002fca00087fe4ff */
[----:B------:R-:W-:Y:S01]  /*17e70*/  STG.E desc[UR60][R16.64], R27 ;  /* 0x0000001b10007986 */ /* 0x000fe2000c10193c */
[----:B------:R-:W-:Y:S05]  /*17e80*/  EXIT ;  /* 0x000000000000794d */ /* 0x000fea0003800000 */
.L_x_3061:
[----:B------:R-:W-:Y:S04]  /*17e90*/  STG.E desc[UR60][R8.64], R24 ;  /* 0x0000001808007986 */ /* 0x000fe8000c10193c */
[----:B------:R-:W-:Y:S04]  /*17ea0*/  STG.E desc[UR60][R8.64+0x4], R25 ;  /* 0x0000041908007986 */ /* 0x000fe8000c10193c */
[----:B------:R-:W-:Y:S04]  /*17eb0*/  STG.E desc[UR60][R8.64+0x8], R26 ;  /* 0x0000081a08007986 */ /* 0x000fe8000c10193c */
[----:B------:R-:W-:Y:S01]  /*17ec0*/  STG.E desc[UR60][R8.64+0xc], R27 ;  /* 0x00000c1b08007986 */ /* 0x000fe2000c10193c */
[----:B------:R-:W-:Y:S05]  /*17ed0*/  EXIT ;  /* 0x000000000000794d */ /* 0x000fea0003800000 */
.L_x_3059:
        /* <DEDUP_REMOVED lines=12> */
.L_x_3066:
        /* <DEDUP_REMOVED lines=23> */
.L_x_3068:
        /* <DEDUP_REMOVED lines=24> */
.L_x_3069:
        /* <DEDUP_REMOVED lines=24> */
.L_x_3070:
        /* <DEDUP_REMOVED lines=24> */
.L_x_3071:
[----:B------:R-:W-:Y:S02]  /*18590*/  ULDC.64 UR4, c[0x0][0x5f0] ;  /* 0x00017c0000047ab9 */ /* 0x000fe40000000a00 */
[----:B------:R-:W-:-:S04]  /*185a0*/  IADD3 R16, P0, R16, UR4, RZ ;  /* 0x0000000410107c10 */ /* 0x000fc8000ff1e0ff */
[----:B-1----:R-:W-:-:S05]  /*185b0*/  IADD3.X R17, RZ, UR5, RZ, P0, !PT ;  /* 0x00000005ff117c10 */ /* 0x002fca00087fe4ff */
[----:B------:R-:W-:Y:S01]  /*185c0*/  STG.E desc[UR60][R16.64], R27 ;  /* 0x0000001b10007986 */ /* 0x000fe2000c10193c */
[----:B------:R-:W-:Y:S05]  /*185d0*/  EXIT ;  /* 0x000000000000794d */ /* 0x000fea0003800000 */
.L_x_3067:
[----:B------:R-:W-:Y:S04]  /*185e0*/  STG.E desc[UR60][R4.64], R24 ;  /* 0x0000001804007986 */ /* 0x000fe8000c10193c */
[----:B------:R-:W-:Y:S04]  /*185f0*/  STG.E desc[UR60][R6.64], R25 ;  /* 0x0000001906007986 */ /* 0x000fe8000c10193c */
[----:B------:R-:W-:Y:S04]  /*18600*/  STG.E desc[UR60][R10.64], R26 ;  /* 0x0000001a0a007986 */ /* 0x000fe8000c10193c */
[----:B------:R-:W-:Y:S01]  /*18610*/  STG.E desc[UR60][R12.64], R27 ;  /* 0x0000001b0c007986 */ /* 0x000fe2000c10193c */
[----:B------:R-:W-:Y:S05]  /*18620*/  EXIT ;  /* 0x000000000000794d */ /* 0x000fea0003800000 */
.L_x_3072:
        /* <DEDUP_REMOVED lines=13> */
.L_x_8266:


//--------------------- .text._ZN2at6native13reduce_kernelILi512ELi1ENS0_8ReduceOpIN3c108BFloat16ENS0_7MeanOpsIS4_ffS4_EEjS4_Li4ELi8EEEEEvT1_ --------------------------
	.section	.text._ZN2at6native13reduce_kernelILi512ELi1ENS0_8ReduceOpIN3c108BFloat16ENS0_7MeanOpsIS4_ffS4_EEjS4_Li4ELi8EEEEEvT1_,"ax",@progbits
	.align	128
        .global         _ZN2at6native13reduce_kernelILi512ELi1ENS0_8ReduceOpIN3c108BFloat16ENS0_7MeanOpsIS4_ffS4_EEjS4_Li4ELi8EEEEEvT1_
        .type           _ZN2at6native13reduce_kernelILi512ELi1ENS0_8ReduceOpIN3c108BFloat16ENS0_7MeanOpsIS4_ffS4_EEjS4_Li4ELi8EEEEEvT1_,@function
        .size           _ZN2at6native13reduce_kernelILi512ELi1ENS0_8ReduceOpIN3c108BFloat16ENS0_7MeanOpsIS4_ffS4_EEjS4_Li4ELi8EEEEEvT1_,(.L_x_8184 - _ZN2at6native13reduce_kernelILi512ELi1ENS0_8ReduceOpIN3c108BFloat16ENS0_7MeanOpsIS4_ffS4_EEjS4_Li4ELi8EEEEEvT1_)
        .other          _ZN2at6native13reduce_kernelILi512ELi1ENS0_8ReduceOpIN3c108BFloat16ENS0_7MeanOpsIS4_ffS4_EEjS4_Li4ELi8EEEEEvT1_,@"STO_CUDA_ENTRY STV_DEFAULT"
_ZN2at6native13reduce_kernelILi512ELi1ENS0_8ReduceOpIN3c108BFloat16ENS0_7MeanOpsIS4_ffS4_EEjS4_Li4ELi8EEEEEvT1_:
.text._ZN2at6native13reduce_kernelILi512ELi1ENS0_8ReduceOpIN3c108BFloat16ENS0_7MeanOpsIS4_ffS4_EEjS4_Li4ELi8EEEEEvT1_:
        /* <DEDUP_REMOVED lines=287> */
.L_x_3073:
        /* <DEDUP_REMOVED lines=50> */
.L_x_3082:
[----:B------:R-:W-:Y:S05]  /*1510*/  BSYNC B3 ;  /* 0x0000000000037941 */ /* 0x000fea0003800000 */
.L_x_3081:
        /* <DEDUP_REMOVED lines=11> */
.L_x_3080:
[----:B------:R-:W-:Y:S05]  /*15d0*/  BSYNC B2 ;  /* 0x0000000000027941 */ /* 0x000fea0003800000 */
.L_x_3079:
[C---:B------:R-:W-:Y:S02]  /*15e0*/  IADD3 R7, P0, -R17.reuse, 0x8, RZ ;  /* 0x0000000811077810 */ /* 0x040fe40007f1e1ff */
[----:B------:R-:W-:Y:S02]  /*15f0*/  IADD3 R10, R17, -0x8, R2 ;  /* 0xfffffff8110a7810 */ /* 0x000fe40007ffe002 */
[----:B------:R-:W-:Y:S02]  /*1600*/  LEA R12, P1, R7, R12, 0x1 ;  /* 0x0000000c070c7211 */ /* 0x000fe400078208ff */
[----:B------:R-:W-:-:S04]  /*1610*/  IADD3.X R4, RZ, -0x1, RZ, P0, !PT ;  /* 0xffffffffff047810 */ /* 0x000fc800007fe4ff */
[----:B------:R-:W-:-:S07]  /*1620*/  LEA.HI.X R13, R7, R13, R4, 0x1, P1 ;  /* 0x0000000d070d7211 */ /* 0x000fce00008f0c04 */
.L_x_3078:
[----:B------:R-:W-:Y:S05]  /*1630*/  BSYNC B1 ;  /* 0x0000000000017941 */ /* 0x000fea0003800000 */
.L_x_3077:
        /* <DEDUP_REMOVED lines=18> */
.L_x_3085:
        /* <DEDUP_REMOVED lines=27> */
.L_x_3084:
[----:B------:R-:W-:Y:S05]  /*1910*/  BSYNC B1 ;  /* 0x0000000000017941 */ /* 0x000fea0003800000 */
.L_x_3083:
        /* <DEDUP_REMOVED lines=8> */
.L_x_3087:
[----:B------:R-:W-:Y:S05]  /*19a0*/  BSYNC B1 ;  /* 0x0000000000017941 */ /* 0x000fea0003800000 */
.L_x_3086:
        /* <DEDUP_REMOVED lines=12> */
.L_x_3089:
[----:B------:R-:W-:Y:S05]  /*1a70*/  BSYNC B1 ;  /* 0x0000000000017941 */ /* 0x000fea0003800000 */
.L_x_3088:
        /* <DEDUP_REMOVED lines=8> */
.L_x_3076:
        /* <DEDUP_REMOVED lines=23> */
.L_x_3099:
        /* <DEDUP_REMOVED lines=286> */
.L_x_3095:
        /* <DEDUP_REMOVED lines=254> */
.L_x_3096:
[----:B------:R-:W-:-:S04]  /*3e30*/  LOP3.LUT R21, R2, 0xfffffffe, RZ, 0xc0, !PT ;  /* 0xfffffffe02157812 */ /* 0x000fc800078ec0ff */
[----:B------:R-:W-:-:S04]  /*3e40*/  IADD3 R20, P1, R12, R21, RZ ;  /* 0x000000150c147210 */ /* 0x000fc80007f3e0ff */
[----:B------:R-:W-:-:S05]  /*3e50*/  IADD3.X R21, RZ, R13, RZ, P1, !PT ;  /* 0x0000000dff157210 */ /* 0x000fca0000ffe4ff */
[----:B------:R2:W5:Y:S01]  /*3e60*/  LDG.E.U16 R20, desc[UR36][R20.64] ;  /* 0x0000002414147981 */ /* 0x000562000c1e1500 */
[----:B------:R-:W-:Y:S01]  /*3e70*/  IMAD.IADD R5, R5, 0x1, R4 ;  /* 0x0000000105057824 */ /* 0x000fe200078e0204 */
[----:B------:R-:W-:Y:S01]  /*3e80*/  MOV R2, RZ ;  /* 0x000000ff00027202 */ /* 0x000fe20000000f00 */
[----:B-1----:R-:W-:Y:S01]  /*3e90*/  IMAD.MOV.U32 R10, RZ, RZ, RZ ;  /* 0x000000ffff0a7224 */ /* 0x002fe200078e00ff */
[----:B------:R-:W-:Y:S06]  /*3ea0*/  @!P0 BRA `(.L_x_3097) ;  /* 0x0000000c00d88947 */ /* 0x000fec0003800000 */
[----:B------:R-:W-:Y:S01]  /*3eb0*/  MOV R18, RZ ;  /* 0x000000ff00127202 */ /* 0x000fe20000000f00 */
[----:B------:R-:W-:Y:S01]  /*3ec0*/  IMAD.MOV.U32 R19, RZ, RZ, R5 ;  /* 0x000000ffff137224 */ /* 0x000fe200078e0005 */
        /* <DEDUP_REMOVED lines=244> */
.L_x_3097:
[----:B------:R-:W-:-:S04]  /*4e10*/  LOP3.LUT R19, R10, 0xfffffffe, RZ, 0xc0, !PT ;  /* 0xfffffffe0a137812 */ /* 0x000fc800078ec0ff */
[----:B------:R-:W-:-:S04]  /*4e20*/  IADD3 R18, P1, R12, R19, RZ ;  /* 0x000000130c127210 */ /* 0x000fc80007f3e0ff */
[----:B------:R-:W-:-:S05]  /*4e30*/  IADD3.X R19, RZ, R13, RZ, P1, !PT ;  /* 0x0000000dff137210 */ /* 0x000fca0000ffe4ff */
[----:B------:R1:W5:Y:S01]  /*4e40*/  LDG.E.U16 R10, desc[UR36][R18.64] ;  /* 0x00000024120a7981 */ /* 0x000362000c1e1500 */
[----:B------:R-:W-:Y:S01]  /*4e50*/  IMAD.IADD R5, R5, 0x1, R4 ;  /* 0x0000000105057824 */ /* 0x000fe200078e0204 */
[----:B------:R-:W-:Y:S06]  /*4e60*/  @!P0 BRA `(.L_x_3098) ;  /* 0x0000000c00d88947 */ /* 0x000fec0003800000 */
[----:B-1----:R-:W-:Y:S01]  /*4e70*/  MOV R18, RZ ;  /* 0x000000ff00127202 */ /* 0x002fe20000000f00 */
        /* <DEDUP_REMOVED lines=245> */
.L_x_3098:
        /* <DEDUP_REMOVED lines=19> */
.L_x_3094:
[----:B------:R-:W-:-:S07]  /*5f00*/  PRMT R22, R18, 0x7610, R22 ;  /* 0x0000761012167816 */ /* 0x000fce0000000016 */
.L_x_3093:
[----:B------:R-:W-:Y:S05]  /*5f10*/  BSYNC B1 ;  /* 0x0000000000017941 */ /* 0x000fea0003800000 */
.L_x_3092:
        /* <DEDUP_REMOVED lines=280> */
.L_x_3102:
        /* <DEDUP_REMOVED lines=281> */
.L_x_3103:
        /* <DEDUP_REMOVED lines=281> */
.L_x_3104:
        /* <DEDUP_REMOVED lines=281> */
.L_x_3105:
[----:B------:R-:W-:-:S04]  /*a550*/  LOP3.LUT R23, R22, 0xfffffffe, RZ, 0xc0, !PT ;  /* 0xfffffffe16177812 */ /* 0x000fc800078ec0ff */
[----:B------:R-:W-:-:S04]  /*a560*/  IADD3 R22, P1, R12, R23, RZ ;  /* 0x000000170c167210 */ /* 0x000fc80007f3e0ff */
[----:B------:R-:W-:-:S05]  /*a570*/  IADD3.X R23, RZ, R13, RZ, P1, !PT ;  /* 0x0000000dff177210 */ /* 0x000fca0000ffe4ff */
[----:B------:R1:W5:Y:S04]  /*a580*/  LDG.E.U16 R22, desc[UR36][R22.64] ;  /* 0x0000002416167981 */ /* 0x000368000c1e1500 */
.L_x_3101:
[----:B------:R-:W-:Y:S05]  /*a590*/  BSYNC B1 ;  /* 0x0000000000017941 */ /* 0x000fea0003800000 */
.L_x_3100:
        /* <DEDUP_REMOVED lines=18> */
.L_x_3107:
[----:B------:R-:W-:Y:S05]  /*a6c0*/  BSYNC B1 ;  /* 0x0000000000017941 */ /* 0x000fea0003800000 */
.L_x_3106:
[----:B------:R-:W-:-:S04]  /*a6d0*/  FADD.FTZ R7, R6, R7 ;  /* 0x0000000706077221 */ /* 0x000fc80000010000 */
[----:B------:R-:W-:-:S04]  /*a6e0*/  FADD.FTZ R8, R7, R8 ;  /* 0x0000000807087221 */ /* 0x000fc80000010000 */
[----:B------:R-:W-:Y:S01]  /*a6f0*/  FADD.FTZ R9, R8, R9 ;  /* 0x0000000908097221 */ /* 0x000fe20000010000 */
[----:B------:R-:W-:Y:S06]  /*a700*/  BRA `(.L_x_3075) ;  /* 0x0000000800b07947 */ /* 0x000fec0003800000 */
.L_x_3091:
        /* <DEDUP_REMOVED lines=10> */
.L_x_3111:
        /* <DEDUP_REMOVED lines=28> */
.L_x_3110:
[----:B------:R-:W-:Y:S02]  /*a970*/  PRMT R16, R11, 0x7610, R16 ;  /* 0x000076100b107816 */ /* 0x000fe40000000010 */
[----:B------:R-:W-:Y:S02]  /*a980*/  PRMT R10, R8, 0x7610, R10 ;  /* 0x00007610080a7816 */ /* 0x000fe4000000000a */
[----:B------:R-:W-:-:S07]  /*a990*/  PRMT R11, R18, 0x7610, R11 ;  /* 0x00007610120b7816 */ /* 0x000fce000000000b */
.L_x_3109:
[----:B------:R-:W-:Y:S05]  /*a9a0*/  BSYNC B1 ;  /* 0x0000000000017941 */ /* 0x000fea0003800000 */
.L_x_3108:
        /* <DEDUP_REMOVED lines=23> */
.L_x_3113:
[----:B------:R-:W-:Y:S05]  /*ab20*/  BSYNC B1 ;  /* 0x0000000000017941 */ /* 0x000fea0003800000 */
.L_x_3112:
        /* <DEDUP_REMOVED lines=18> */
.L_x_3115:
[----:B------:R-:W-:Y:S05]  /*ac50*/  BSYNC B1 ;  /* 0x0000000000017941 */ /* 0x000fea0003800000 */
.L_x_3114:
[----:B------:R-:W-:-:S04]  /*ac60*/  FADD.FTZ R7, R7, R6 ;  /* 0x0000000607077221 */ /* 0x000fc80000010000 */
[----:B------:R-:W-:-:S04]  /*ac70*/  FADD.FTZ R20, R7, R20 ;  /* 0x0000001407147221 */ /* 0x000fc80000010000 */
[----:B0-----:R-:W-:Y:S01]  /*ac80*/  FADD.FTZ R9, R20, R21 ;  /* 0x0000001514097221 */ /* 0x001fe20000010000 */
[----:B------:R-:W-:Y:S06]  /*ac90*/  BRA `(.L_x_3075) ;  /* 0x00000004004c7947 */ /* 0x000fec0003800000 */
.L_x_3090:
        /* <DEDUP_REMOVED lines=13> */
.L_x_3119:
        /* <DEDUP_REMOVED lines=24> */
.L_x_3118:
[----:B------:R-:W-:Y:S02]  /*aef0*/  PRMT R18, R20, 0x7610, R18 ;  /* 0x0000761014127816 */ /* 0x000fe40000000012 */
[----:B------:R-:W-:Y:S02]  /*af00*/  PRMT R17, R10, 0x7610, R17 ;  /* 0x000076100a117816 */ /* 0x000fe40000000011 */
[----:B------:R-:W-:-:S07]  /*af10*/  PRMT R8, R19, 0x7610, R8 ;  /* 0x0000761013087816 */ /* 0x000fce0000000008 */
.L_x_3117:
[----:B------:R-:W-:Y:S05]  /*af20*/  BSYNC B1 ;  /* 0x0000000000017941 */ /* 0x000fea0003800000 */
.L_x_3116:
        /* <DEDUP_REMOVED lines=15> */
[C---:B------:R-:W-:Y:S02]  /*b020*/  ISETP.GE.U32.AND P0, PT, R21.reuse, R2, PT ;  /* 0x000000021500720c */ /* 0x040fe40003f06070 */
[----:B------:R0:W5:Y:S11]  /*b030*/  LDG.E.U16 R16, desc[UR36][R10.64] ;  /* 0x000000240a107981 */ /* 0x000176000c1e1500 */
[----:B------:R-:W-:-:S05]  /*b040*/  @!P0 IMAD.WIDE.U32 R12, R21, 0x2, R12 ;  /* 0x00000002150c8825 */ /* 0x000fca00078e000c */
[----:B------:R0:W5:Y:S02]  /*b050*/  @!P0 LDG.E.U16 R8, desc[UR36][R12.64] ;  /* 0x000000240c088981 */ /* 0x000164000c1e1500 */
.L_x_3121:
[----:B------:R-:W-:Y:S05]  /*b060*/  BSYNC B1 ;  /* 0x0000000000017941 */ /* 0x000fea0003800000 */
.L_x_3120:
        /* <DEDUP_REMOVED lines=18> */
.L_x_3123:
[----:B------:R-:W-:Y:S05]  /*b190*/  BSYNC B1 ;  /* 0x0000000000017941 */ /* 0x000fea0003800000 */
.L_x_3122:
[----:B------:R-:W-:-:S04]  /*b1a0*/  FADD.FTZ R6, R6, R7 ;  /* 0x0000000706067221 */ /* 0x000fc80000010000 */
[----:B------:R-:W-:-:S04]  /*b1b0*/  FADD.FTZ R6, R6, R5 ;  /* 0x0000000506067221 */ /* 0x000fc80000010000 */
[----:B------:R-:W-:-:S07]  /*b1c0*/  FADD.FTZ R9, R6, R9 ;  /* 0x0000000906097221 */ /* 0x000fce0000010000 */
.L_x_3075:
[----:B------:R-:W-:Y:S05]  /*b1d0*/  BSYNC B0 ;  /* 0x0000000000007941 */ /* 0x000fea0003800000 */
.L_x_3074:
        /* <DEDUP_REMOVED lines=16> */
.L_x_3125:
        /* <DEDUP_REMOVED lines=12> */
.L_x_3124:
        /* <DEDUP_REMOVED lines=19> */
.L_x_3128:
        /* <DEDUP_REMOVED lines=12> */
.L_x_3127:
[----:B------:R-:W-:Y:S01]  /*b590*/  BAR.SYNC.DEFER_BLOCKING 0x0 ;  /* 0x0000000000007b1d */ /* 0x000fe20000010000 */
[----:B------:R-:W-:-:S13]  /*b5a0*/  ISETP.GE.AND P0, PT, R2, 0x2, PT ;  /* 0x000000020200780c */ /* 0x000fda0003f06270 */
[----:B------:R-:W-:Y:S05]  /*b5b0*/  @!P0 BRA `(.L_x_3126) ;  /* 0x0000000000188947 */ /* 0x000fea0003800000 */
[----:B------:R-:W-:-:S11]  /*b5c0*/  HFMA2.MMA R4, -RZ, RZ, 0, 5.9604644775390625e-08 ;  /* 0x00000001ff047435 */ /* 0x000fd600000001ff */
.L_x_3129:
[----:B------:R2:W3:Y:S02]  /*b5d0*/  SHFL.DOWN PT, R6, R9, R4, 0x1f ;  /* 0x08001f0409067589 */ /* 0x0004e400000e0000 */
[----:B--2---:R-:W-:-:S05]  /*b5e0*/  IMAD.SHL.U32 R4, R4, 0x2, RZ ;  /* 0x0000000204047824 */ /* 0x004fca00078e00ff */
[----:B------:R-:W-:Y:S01]  /*b5f0*/  ISETP.GE.AND P0, PT, R4, R2, PT ;  /* 0x000000020400720c */ /* 0x000fe20003f06270 */
[----:B---3--:R-:W-:-:S12]  /*b600*/  FADD.FTZ R9, R6, R9 ;  /* 0x0000000906097221 */ /* 0x008fd80000010000 */
[----:B------:R-:W-:Y:S05]  /*b610*/  @!P0 BRA `(.L_x_3129) ;  /* 0xfffffffc00ec8947 */ /* 0x000fea000383ffff */
.L_x_3126:
        /* <DEDUP_REMOVED lines=277> */
.L_x_3130:
[----:B------:R-:W-:Y:S01]  /*c770*/  ULDC.64 UR6, c[0x0][0x600] ;  /* 0x0001800000067ab9 */ /* 0x000fe20000000a00 */
[----:B------:R-:W-:Y:S01]  /*c780*/  ULDC.64 UR4, c[0x0][0x5f0] ;  /* 0x00017c0000047ab9 */ /* 0x000fe20000000a00 */
[----:B------:R-:W-:Y:S02]  /*c790*/  ISETP.NE.U32.AND P0, PT, RZ, UR6, PT ;  /* 0x00000006ff007c0c */ /* 0x000fe4000bf05070 */
[----:B------:R-:W-:Y:S02]  /*c7a0*/  CS2R R4, SRZ ;  /* 0x0000000000047805 */ /* 0x000fe4000001ff00 */
[----:B0-----:R-:W-:Y:S02]  /*c7b0*/  IADD3 R12, P1, R2, UR4, RZ ;  /* 0x00000004020c7c10 */ /* 0x001fe4000ff3e0ff */
[----:B------:R-:W-:Y:S02]  /*c7c0*/  ISETP.NE.AND.EX P0, PT, RZ, UR7, PT, P0 ;  /* 0x00000007ff007c0c */ /* 0x000fe4000bf05300 */
[----:B------:R-:W-:-:S02]  /*c7d0*/  IADD3.X R13, RZ, UR5, RZ, P1, !PT ;  /* 0x00000005ff0d7c10 */ /* 0x000fc40008ffe4ff */
[----:B------:R-:W-:-:S09]  /*c7e0*/  MOV R6, RZ ;  /* 0x000000ff00067202 */ /* 0x000fd20000000f00 */
[----:B------:R-:W-:Y:S05]  /*c7f0*/  @!P0 BRA `(.L_x_3131) ;  /* 0x00000008000c8947 */ /* 0x000fea0003800000 */
[----:B------:R-:W-:Y:S01]  /*c800*/  HFMA2.MMA R7, -RZ, RZ, 0, 0 ;  /* 0x00000000ff077435 */ /* 0x000fe200000001ff */
[----:B------:R-:W-:Y:S01]  /*c810*/  IMAD.MOV.U32 R10, RZ, RZ, 0x2 ;  /* 0x00000002ff0a7424 */ /* 0x000fe200078e00ff */
[----:B------:R-:W-:Y:S01]  /*c820*/  MOV R18, 0x4 ;  /* 0x0000000400127802 */ /* 0x000fe20000000f00 */
[----:B------:R-:W-:-:S08]  /*c830*/  IMAD.MOV.U32 R19, RZ, RZ, 0x0 ;  /* 0x00000000ff137424 */ /* 0x000fd000078e00ff */
.L_x_3134:
[-C--:B------:R-:W-:Y:S02]  /*c840*/  LOP3.LUT R4, R7, R19.reuse, RZ, 0xfc, !PT ;  /* 0x0000001307047212 */ /* 0x080fe400078efcff */
[----:B------:R-:W-:Y:S02]  /*c850*/  MOV R5, R19 ;  /* 0x0000001300057202 */ /* 0x000fe40000000f00 */
[----:B------:R-:W-:Y:S02]  /*c860*/  ISETP.NE.U32.AND P0, PT, R4, RZ, PT ;  /* 0x000000ff0400720c */ /* 0x000fe40003f05070 */
[----:B------:R-:W-:-:S11]  /*c870*/  MOV R4, R18 ;  /* 0x0000001200047202 */ /* 0x000fd60000000f00 */
[----:B------:R-:W-:Y:S05]  /*c880*/  @!P0 BRA `(.L_x_3132) ;  /* 0x0000000000188947 */ /* 0x000fea0003800000 */
[----:B------:R-:W-:Y:S01]  /*c890*/  IMAD.MOV.U32 R17, RZ, RZ, R18 ;  /* 0x000000ffff117224 */ /* 0x000fe200078e0012 */
[----:B------:R-:W-:Y:S02]  /*c8a0*/  MOV R8, R10 ;  /* 0x0000000a00087202 */ /* 0x000fe40000000f00 */
[----:B------:R-:W-:Y:S02]  /*c8b0*/  MOV R18, R7 ;  /* 0x0000000700127202 */ /* 0x000fe40000000f00 */
[----:B------:R-:W-:-:S07]  /*c8c0*/  MOV R16, 0xc8e0 ;  /* 0x0000c8e000107802 */ /* 0x000fce0000000f00 */
[----:B-1----:R-:W-:Y:S05]  /*c8d0*/  CALL.REL.NOINC `($__internal_1_$__cuda_sm20_rem_u64) ;  /* 0x0000003000e87944 */ /* 0x002fea0003c00000 */
[----:B------:R-:W-:Y:S05]  /*c8e0*/  BRA `(.L_x_3133) ;  /* 0x00000000004c7947 */ /* 0x000fea0003800000 */
.L_x_3132:
[----:B------:R-:W0:Y:S01]  /*c8f0*/  I2F.U32.RP R8, R18 ;  /* 0x0000001200087306 */ /* 0x000e220000209000 */
[----:B------:R-:W-:Y:S02]  /*c900*/  ISETP.NE.U32.AND P1, PT, R18, RZ, PT ;  /* 0x000000ff1200720c */ /* 0x000fe40003f25070 */
[----:B------:R-:W-:-:S05]  /*c910*/  MOV R19, RZ ;  /* 0x000000ff00137202 */ /* 0x000fca0000000f00 */
[----:B0-----:R-:W0:Y:S02]  /*c920*/  MUFU.RCP R8, R8 ;  /* 0x0000000800087308 */ /* 0x001e240000001000 */
[----:B0-----:R-:W-:-:S06]  /*c930*/  VIADD R6, R8, 0xffffffe ;  /* 0x0ffffffe08067836 */ /* 0x001fcc0000000000 */
[----:B------:R0:W2:Y:S02]  /*c940*/  F2I.FTZ.U32.TRUNC.NTZ R7, R6 ;  /* 0x0000000600077305 */ /* 0x0000a4000021f000 */
[----:B0-----:R-:W-:Y:S01]  /*c950*/  HFMA2.MMA R6, -RZ, RZ, 0, 0 ;  /* 0x00000000ff067435 */ /* 0x001fe200000001ff */
[----:B--2---:R-:W-:-:S05]  /*c960*/  IADD3 R11, RZ, -R7, RZ ;  /* 0x80000007ff0b7210 */ /* 0x004fca0007ffe0ff */
[----:B------:R-:W-:-:S04]  /*c970*/  IMAD R11, R11, R18, RZ ;  /* 0x000000120b0b7224 */ /* 0x000fc800078e02ff */
[----:B------:R-:W-:-:S06]  /*c980*/  IMAD.HI.U32 R7, R7, R11, R6 ;  /* 0x0000000b07077227 */ /* 0x000fcc00078e0006 */
[----:B------:R-:W-:-:S04]  /*c990*/  IMAD.HI.U32 R7, R7, R10, RZ ;  /* 0x0000000a07077227 */ /* 0x000fc800078e00ff */
[----:B------:R-:W-:-:S04]  /*c9a0*/  IMAD.MOV R7, RZ, RZ, -R7 ;  /* 0x000000ffff077224 */ /* 0x000fc800078e0a07 */
[----:B------:R-:W-:-:S05]  /*c9b0*/  IMAD R7, R18, R7, R10 ;  /* 0x0000000712077224 */ /* 0x000fca00078e020a */
[----:B------:R-:W-:-:S13]  /*c9c0*/  ISETP.GE.U32.AND P0, PT, R7, R18, PT ;  /* 0x000000120700720c */ /* 0x000fda0003f06070 */
[----:B------:R-:W-:-:S04]  /*c9d0*/  @P0 IADD3 R7, R7, -R18, RZ ;  /* 0x8000001207070210 */ /* 0x000fc80007ffe0ff */
[----:B------:R-:W-:-:S13]  /*c9e0*/  ISETP.GE.U32.AND P0, PT, R7, R18, PT ;  /* 0x000000120700720c */ /* 0x000fda0003f06070 */
[-C--:B------:R-:W-:Y:S02]  /*c9f0*/  @P0 IADD3 R7, R7, -R18.reuse, RZ ;  /* 0x8000001207070210 */ /* 0x080fe40007ffe0ff */
[----:B------:R-:W-:-:S05]  /*ca00*/  @!P1 LOP3.LUT R7, RZ, R18, RZ, 0x33, !PT ;  /* 0x00000012ff079212 */ /* 0x000fca00078e33ff */
[----:B------:R-:W-:-:S07]  /*ca10*/  IMAD.MOV.U32 R18, RZ, RZ, R7 ;  /* 0x000000ffff127224 */ /* 0x000fce00078e0007 */
.L_x_3133:
[----:B------:R-:W-:Y:S01]  /*ca20*/  ISETP.NE.U32.AND P0, PT, R18, RZ, PT ;  /* 0x000000ff1200720c */ /* 0x000fe20003f05070 */
[----:B------:R-:W-:Y:S01]  /*ca30*/  IMAD.MOV.U32 R7, RZ, RZ, R5 ;  /* 0x000000ffff077224 */ /* 0x000fe200078e0005 */
[----:B------:R-:W-:Y:S02]  /*ca40*/  MOV R10, R4 ;  /* 0x00000004000a7202 */ /* 0x000fe40000000f00 */
[----:B------:R-:W-:-:S13]  /*ca50*/  ISETP.NE.AND.EX P0, PT, R19, RZ, PT, P0 ;  /* 0x000000ff1300720c */ /* 0x000fda0003f05300 */
[----:B------:R-:W-:Y:S05]  /*ca60*/  @P0 BRA `(.L_x_3134) ;  /* 0xfffffffc00740947 */ /* 0x000fea000383ffff */
[----:B------:R-:W-:-:S13]  /*ca70*/  ISETP.NE.U32.AND P2, PT, R5, RZ, PT ;  /* 0x000000ff0500720c */ /* 0x000fda0003f45070 */
[----:B------:R-:W-:Y:S05]  /*ca80*/  @!P2 BRA `(.L_x_3135) ;  /* 0x00000000001ca947 */ /* 0x000fea0003800000 */
[----:B------:R-:W-:Y:S01]  /*ca90*/  HFMA2.MMA R10, -RZ, RZ, 0, 2.384185791015625e-07 ;  /* 0x00000004ff0a7435 */ /* 0x000fe200000001ff */
[----:B------:R-:W-:Y:S02]  /*caa0*/  MOV R6, RZ ;  /* 0x000000ff00067202 */ /* 0x000fe40000000f00 */
[----:B------:R-:W-:-:S08]  /*cab0*/  MOV R8, 0xcad0 ;  /* 0x0000cad000087802 */ /* 0x000fd00000000f00 */
[----:B-1----:R-:W-:Y:S05]  /*cac0*/  CALL.REL.NOINC `($__internal_0_$__cuda_sm20_div_u64) ;  /* 0x0000002c00547944 */ /* 0x002fea0003c00000 */
[----:B------:R-:W-:Y:S01]  /*cad0*/  IMAD.MOV.U32 R16, RZ, RZ, R10 ;  /* 0x000000ffff107224 */ /* 0x000fe200078e000a */
[----:B------:R-:W-:Y:S01]  /*cae0*/  MOV R17, R11 ;  /* 0x0000000b00117202 */ /* 0x000fe20000000f00 */
[----:B------:R-:W-:Y:S06]  /*caf0*/  BRA `(.L_x_3136) ;  /* 0x00000000004c7947 */ /* 0x000fec0003800000 */
.L_x_3135:
[----:B------:R-:W0:Y:S01]  /*cb00*/  I2F.U32.RP R8, R4 ;  /* 0x0000000400087306 */ /* 0x000e220000209000 */
[----:B------:R-:W-:Y:S01]  /*cb10*/  ISETP.NE.U32.AND P3, PT, R4, RZ, PT ;  /* 0x000000ff0400720c */ /* 0x000fe20003f65070 */
[----:B------:R-:W-:-:S06]  /*cb20*/  IMAD.MOV.U32 R17, RZ, RZ, RZ ;  /* 0x000000ffff117224 */ /* 0x000fcc00078e00ff */
[----:B0-----:R-:W0:Y:S02]  /*cb30*/  MUFU.RCP R8, R8 ;  /* 0x0000000800087308 */ /* 0x001e240000001000 */
[----:B0-----:R-:W-:-:S06]  /*cb40*/  IADD3 R6, R8, 0xffffffe, RZ ;  /* 0x0ffffffe08067810 */ /* 0x001fcc0007ffe0ff */
[----:B------:R0:W2:Y:S02]  /*cb50*/  F2I.FTZ.U32.TRUNC.NTZ R7, R6 ;  /* 0x0000000600077305 */ /* 0x0000a4000021f000 */
[----:B0-----:R-:W-:Y:S01]  /*cb60*/  HFMA2.MMA R6, -RZ, RZ, 0, 0 ;  /* 0x00000000ff067435 */ /* 0x001fe200000001ff */
[----:B--2---:R-:W-:-:S04]  /*cb70*/  IMAD.MOV R11, RZ, RZ, -R7 ;  /* 0x000000ffff0b7224 */ /* 0x004fc800078e0a07 */
[----:B------:R-:W-:-:S05]  /*cb80*/  IMAD R11, R11, R4, RZ ;  /* 0x000000040b0b7224 */ /* 0x000fca00078e02ff */
[----:B------:R-:W-:-:S06]  /*cb90*/  IMAD.HI.U32 R11, R7, R11, R6 ;  /* 0x0000000b070b7227 */ /* 0x000fcc00078e0006 */
[----:B------:R-:W-:-:S05]  /*cba0*/  IMAD.HI.U32 R16, R11, 0x4, RZ ;  /* 0x000000040b107827 */ /* 0x000fca00078e00ff */
[----:B------:R-:W-:-:S05]  /*cbb0*/  IADD3 R7, -R16, RZ, RZ ;  /* 0x000000ff10077210 */ /* 0x000fca0007ffe1ff */
[----:B------:R-:W-:-:S05]  /*cbc0*/  IMAD R7, R4, R7, 0x4 ;  /* 0x0000000404077424 */ /* 0x000fca00078e0207 */
[----:B------:R-:W-:-:S13]  /*cbd0*/  ISETP.GE.U32.AND P0, PT, R7, R4, PT ;  /* 0x000000040700720c */ /* 0x000fda0003f06070 */
[----:B------:R-:W-:Y:S01]  /*cbe0*/  @P0 IMAD.IADD R7, R7, 0x1, -R4 ;  /* 0x0000000107070824 */ /* 0x000fe200078e0a04 */
[----:B------:R-:W-:-:S04]  /*cbf0*/  @P0 IADD3 R16, R16, 0x1, RZ ;  /* 0x0000000110100810 */ /* 0x000fc80007ffe0ff */
[----:B------:R-:W-:-:S13]  /*cc00*/  ISETP.GE.U32.AND P1, PT, R7, R4, PT ;  /* 0x000000040700720c */ /* 0x000fda0003f26070 */
[----:B------:R-:W-:Y:S02]  /*cc10*/  @P1 IADD3 R16, R16, 0x1, RZ ;  /* 0x0000000110101810 */ /* 0x000fe40007ffe0ff */
[----:B------:R-:W-:-:S07]  /*cc20*/  @!P3 LOP3.LUT R16, RZ, R4, RZ, 0x33, !PT ;  /* 0x00000004ff10b212 */ /* 0x000fce00078e33ff */
.L_x_3136:
[----:B------:R-:W-:Y:S05]  /*cc30*/  @!P2 BRA `(.L_x_3137) ;  /* 0x00000000001ca947 */ /* 0x000fea0003800000 */
[----:B------:R-:W-:Y:S01]  /*cc40*/  HFMA2.MMA R6, -RZ, RZ, 0, 0 ;  /* 0x00000000ff067435 */ /* 0x000fe200000001ff */
[----:B------:R-:W-:Y:S02]  /*cc50*/  MOV R10, 0x2 ;  /* 0x00000002000a7802 */ /* 0x000fe40000000f00 */
[----:B------:R-:W-:-:S08]  /*cc60*/  MOV R8, 0xcc80 ;  /* 0x0000cc8000087802 */ /* 0x000fd00000000f00 */
[----:B-1----:R-:W-:Y:S05]  /*cc70*/  CALL.REL.NOINC `($__internal_0_$__cuda_sm20_div_u64) ;  /* 0x0000002800e87944 */ /* 0x002fea0003c00000 */
[----:B------:R-:W-:Y:S01]  /*cc80*/  IMAD.MOV.U32 R4, RZ, RZ, R10 ;  /* 0x000000ffff047224 */ /* 0x000fe200078e000a */
[----:B------:R-:W-:Y:S01]  /*cc90*/  MOV R5, R11 ;  /* 0x0000000b00057202 */ /* 0x000fe20000000f00 */
[----:B------:R-:W-:Y:S06]  /*cca0*/  BRA `(.L_x_3138) ;  /* 0x0000000000507947 */ /* 0x000fec0003800000 */
.L_x_3137:
[----:B------:R-:W0:Y:S01]  /*ccb0*/  I2F.U32.RP R8, R4 ;  /* 0x0000000400087306 */ /* 0x000e220000209000 */
[----:B------:R-:W-:Y:S01]  /*ccc0*/  HFMA2.MMA R6, -RZ, RZ, 0, 0 ;  /* 0x00000000ff067435 */ /* 0x000fe200000001ff */
[----:B------:R-:W-:-:S06]  /*ccd0*/  ISETP.NE.U32.AND P2, PT, R4, RZ, PT ;  /* 0x000000ff0400720c */ /* 0x000fcc0003f45070 */
[----:B0-----:R-:W0:Y:S02]  /*cce0*/  MUFU.RCP R8, R8 ;  /* 0x0000000800087308 */ /* 0x001e240000001000 */
[----:B0-----:R-:W-:-:S06]  /*ccf0*/  IADD3 R7, R8, 0xffffffe, RZ ;  /* 0x0ffffffe08077810 */ /* 0x001fcc0007ffe0ff */
[----:B------:R-:W0:Y:S02]  /*cd00*/  F2I.FTZ.U32.TRUNC.NTZ R7, R7 ;  /* 0x0000000700077305 */ /* 0x000e24000021f000 */
[----:B0-----:R-:W-:-:S04]  /*cd10*/  IMAD.MOV R5, RZ, RZ, -R7 ;  /* 0x000000ffff057224 */ /* 0x001fc800078e0a07 */
[----:B------:R-:W-:-:S04]  /*cd20*/  IMAD R5, R5, R4, RZ ;  /* 0x0000000405057224 */ /* 0x000fc800078e02ff */
[----:B------:R-:W-:-:S06]  /*cd30*/  IMAD.HI.U32 R5, R7, R5, R6 ;  /* 0x0000000507057227 */ /* 0x000fcc00078e0006 */
[----:B------:R-:W-:-:S05]  /*cd40*/  IMAD.HI.U32 R6, R5, 0x2, RZ ;  /* 0x0000000205067827 */ /* 0x000fca00078e00ff */
[----:B------:R-:W-:-:S05]  /*cd50*/  IADD3 R5, -R6, RZ, RZ ;  /* 0x000000ff06057210 */ /* 0x000fca0007ffe1ff */
[----:B------:R-:W-:-:S05]  /*cd60*/  IMAD R5, R4, R5, 0x2 ;  /* 0x0000000204057424 */ /* 0x000fca00078e0205 */
[----:B------:R-:W-:-:S13]  /*cd70*/  ISETP.GE.U32.AND P0, PT, R5, R4, PT ;  /* 0x000000040500720c */ /* 0x000fda0003f06070 */
[----:B------:R-:W-:Y:S01]  /*cd80*/  @P0 IMAD.IADD R5, R5, 0x1, -R4 ;  /* 0x0000000105050824 */ /* 0x000fe200078e0a04 */
[----:B------:R-:W-:-:S04]  /*cd90*/  @P0 IADD3 R6, R6, 0x1, RZ ;  /* 0x0000000106060810 */ /* 0x000fc80007ffe0ff */
[----:B------:R-:W-:Y:S02]  /*cda0*/  ISETP.GE.U32.AND P1, PT, R5, R4, PT ;  /* 0x000000040500720c */ /* 0x000fe40003f26070 */
[----:B------:R-:W-:-:S11]  /*cdb0*/  MOV R5, RZ ;  /* 0x000000ff00057202 */ /* 0x000fd60000000f00 */
[----:B------:R-:W-:Y:S02]  /*cdc0*/  @P1 IADD3 R6, R6, 0x1, RZ ;  /* 0x0000000106061810 */ /* 0x000fe40007ffe0ff */
[----:B------:R-:W-:-:S05]  /*cdd0*/  @!P2 LOP3.LUT R6, RZ, R4, RZ, 0x33, !PT ;  /* 0x00000004ff06a212 */ /* 0x000fca00078e33ff */
[----:B------:R-:W-:-:S07]  /*cde0*/  IMAD.MOV.U32 R4, RZ, RZ, R6 ;  /* 0x000000ffff047224 */ /* 0x000fce00078e0006 */
.L_x_3138:
[-C--:B------:R-:W-:Y:S01]  /*cdf0*/  IMAD R7, R17, R2.reuse, RZ ;  /* 0x0000000211077224 */ /* 0x080fe200078e02ff */
[----:B------:R-:W-:Y:S01]  /*ce00*/  BSSY B0, `(.L_x_3139) ;  /* 0x000001e000007945 */ /* 0x000fe20003800000 */
[----:B------:R-:W-:-:S05]  /*ce10*/  IMAD.WIDE.U32 R10, R16, R2, RZ ;  /* 0x00000002100a7225 */ /* 0x000fca00078e00ff */
[----:B------:R-:W-:-:S04]  /*ce20*/  IADD3 R6, R11, R7, RZ ;  /* 0x000000070b067210 */ /* 0x000fc80007ffe0ff */
[----:B------:R-:W-:-:S13]  /*ce30*/  LOP3.LUT P0, RZ, R6, 0x7, RZ, 0xc0, !PT ;  /* 0x0000000706ff7812 */ /* 0x000fda000780c0ff */
[----:B------:R-:W-:Y:S05]  /*ce40*/  @!P0 BRA `(.L_x_3140) ;  /* 0x0000000000148947 */ /* 0x000fea0003800000 */
[----:B------:R-:W-:-:S07]  /*ce50*/  MOV R8, 0xce70 ;  /* 0x0000ce7000087802 */ /* 0x000fce0000000f00 */
[----:B-1----:R-:W-:Y:S05]  /*ce60*/  CALL.REL.NOINC `($__internal_0_$__cuda_sm20_div_u64) ;  /* 0x00000028006c7944 */ /* 0x002fea0003c00000 */
[----:B------:R-:W-:Y:S01]  /*ce70*/  IMAD.MOV.U32 R4, RZ, RZ, R10 ;  /* 0x000000ffff047224 */ /* 0x000fe200078e000a */
[----:B------:R-:W-:Y:S01]  /*ce80*/  MOV R5, R11 ;  /* 0x0000000b00057202 */ /* 0x000fe20000000f00 */
[----:B------:R-:W-:Y:S06]  /*ce90*/  BRA `(.L_x_3141) ;  /* 0x0000000000507947 */ /* 0x000fec0003800000 */
.L_x_3140:
[----:B------:R-:W0:Y:S01]  /*cea0*/  I2F.U32.RP R5, R4 ;  /* 0x0000000400057306 */ /* 0x000e220000209000 */
[----:B------:R-:W-:-:S07]  /*ceb0*/  ISETP.NE.U32.AND P2, PT, R4, RZ, PT ;  /* 0x000000ff0400720c */ /* 0x000fce0003f45070 */
[----:B0-----:R-:W0:Y:S02]  /*cec0*/  MUFU.RCP R5, R5 ;  /* 0x0000000500057308 */ /* 0x001e240000001000 */
[----:B0-----:R-:W-:Y:S02]  /*ced0*/  IADD3 R6, R5, 0xffffffe, RZ ;  /* 0x0ffffffe05067810 */ /* 0x001fe40007ffe0ff */
[----:B------:R-:W-:-:S04]  /*cee0*/  MOV R5, RZ ;  /* 0x000000ff00057202 */ /* 0x000fc80000000f00 */
[----:B------:R0:W2:Y:S02]  /*cef0*/  F2I.FTZ.U32.TRUNC.NTZ R7, R6 ;  /* 0x0000000600077305 */ /* 0x0000a4000021f000 */
[----:B0-----:R-:W-:Y:S01]  /*cf00*/  HFMA2.MMA R6, -RZ, RZ, 0, 0 ;  /* 0x00000000ff067435 */ /* 0x001fe200000001ff */
[----:B--2---:R-:W-:-:S04]  /*cf10*/  IMAD.MOV R11, RZ, RZ, -R7 ;  /* 0x000000ffff0b7224 */ /* 0x004fc800078e0a07 */
[----:B------:R-:W-:-:S05]  /*cf20*/  IMAD R11, R11, R4, RZ ;  /* 0x000000040b0b7224 */ /* 0x000fca00078e02ff */
[----:B------:R-:W-:-:S06]  /*cf30*/  IMAD.HI.U32 R7, R7, R11, R6 ;  /* 0x0000000b07077227 */ /* 0x000fcc00078e0006 */
[----:B------:R-:W-:-:S05]  /*cf40*/  IMAD.HI.U32 R7, R7, R10, RZ ;  /* 0x0000000a07077227 */ /* 0x000fca00078e00ff */
[----:B------:R-:W-:-:S05]  /*cf50*/  IADD3 R11, -R7, RZ, RZ ;  /* 0x000000ff070b7210 */ /* 0x000fca0007ffe1ff */
[----:B------:R-:W-:-:S05]  /*cf60*/  IMAD R11, R4, R11, R10 ;  /* 0x0000000b040b7224 */ /* 0x000fca00078e020a */
[----:B------:R-:W-:-:S13]  /*cf70*/  ISETP.GE.U32.AND P0, PT, R11, R4, PT ;  /* 0x000000040b00720c */ /* 0x000fda0003f06070 */
[----:B------:R-:W-:Y:S01]  /*cf80*/  @P0 IMAD.IADD R11, R11, 0x1, -R4 ;  /* 0x000000010b0b0824 */ /* 0x000fe200078e0a04 */
[----:B------:R-:W-:-:S04]  /*cf90*/  @P0 IADD3 R7, R7, 0x1, RZ ;  /* 0x0000000107070810 */ /* 0x000fc80007ffe0ff */
[----:B------:R-:W-:-:S13]  /*cfa0*/  ISETP.GE.U32.AND P1, PT, R11, R4, PT ;  /* 0x000000040b00720c */ /* 0x000fda0003f26070 */
[----:B------:R-:W-:Y:S02]  /*cfb0*/  @P1 IADD3 R7, R7, 0x1, RZ ;  /* 0x0000000107071810 */ /* 0x000fe40007ffe0ff */
[----:B------:R-:W-:-:S05]  /*cfc0*/  @!P2 LOP3.LUT R7, RZ, R4, RZ, 0x33, !PT ;  /* 0x00000004ff07a212 */ /* 0x000fca00078e33ff */
[----:B------:R-:W-:-:S07]  /*cfd0*/  IMAD.MOV.U32 R4, RZ, RZ, R7 ;  /* 0x000000ffff047224 */ /* 0x000fce00078e0007 */
.L_x_3141:
[----:B------:R-:W-:Y:S05]  /*cfe0*/  BSYNC B0 ;  /* 0x0000000000007941 */ /* 0x000fea0003800000 */
.L_x_3139:
[----:B------:R-:W-:Y:S02]  /*cff0*/  ULDC.64 UR4, c[0x0][0x600] ;  /* 0x0001800000047ab9 */ /* 0x000fe40000000a00 */
[----:B------:R-:W-:-:S04]  /*d000*/  IADD3 R4, P0, R4, UR4, RZ ;  /* 0x0000000404047c10 */ /* 0x000fc8000ff1e0ff */
[----:B------:R-:W-:-:S04]  /*d010*/  IADD3.X R5, R5, UR5, RZ, P0, !PT ;  /* 0x0000000505057c10 */ /* 0x000fc800087fe4ff */
[----:B------:R-:W-:-:S07]  /*d020*/  MOV R6, R5 ;  /* 0x0000000500067202 */ /* 0x000fce0000000f00 */
.L_x_3131:
[----:B------:R-:W-:Y:S02]  /*d030*/  ULDC UR4, c[0x0][0x238] ;  /* 0x00008e0000047ab9 */ /* 0x000fe40000000800 */
[----:B------:R-:W-:-:S13]  /*d040*/  ISETP.NE.AND P0, PT, RZ, UR4, PT ;  /* 0x00000004ff007c0c */ /* 0x000fda000bf05270 */
[----:B------:R-:W-:Y:S05]  /*d050*/  @!P0 BRA `(.L_x_3142) ;  /* 0x00000020008c8947 */ /* 0x000fea0003800000 */
[----:B------:R-:W0:Y:S01]  /*d060*/  LDC R7, c[0x0][0x3ec] ;  /* 0x0000fb00ff077b82 */ /* 0x000e220000000800 */
[----:B------:R-:W2:Y:S01]  /*d070*/  S2R R2, SR_CTAID.X ;  /* 0x0000000000027919 */ /* 0x000ea20000002500 */
[----:B------:R-:W-:Y:S01]  /*d080*/  ULDC UR4, c[0x0][0x23c] ;  /* 0x00008f0000047ab9 */ /* 0x000fe20000000800 */
[----:B------:R-:W-:Y:S02]  /*d090*/  IMAD.MOV.U32 R16, RZ, RZ, RZ ;  /* 0x000000ffff107224 */ /* 0x000fe400078e00ff */
[----:B------:R-:W-:Y:S01]  /*d0a0*/  IMAD R8, R0, UR4, RZ ;  /* 0x0000000400087c24 */ /* 0x000fe2000f8e02ff */
[----:B------:R-:W-:-:S03]  /*d0b0*/  ULDC UR4, c[0x0][0x240] ;  /* 0x0000900000047ab9 */ /* 0x000fc60000000800 */
[----:B------:R-:W-:Y:S01]  /*d0c0*/  IMAD R11, R3, UR4, R8 ;  /* 0x00000004030b7c24 */ /* 0x000fe2000f8e0208 */
[----:B------:R-:W-:Y:S01]  /*d0d0*/  ULDC UR4, c[0x0][0x228] ;  /* 0x00008a0000047ab9 */ /* 0x000fe20000000800 */
[----:B0-----:R-:W-:Y:S02]  /*d0e0*/  ISETP.NE.AND P0, PT, R7, RZ, PT ;  /* 0x000000ff0700720c */ /* 0x001fe40003f05270 */
[----:B--2---:R-:W-:-:S11]  /*d0f0*/  IMAD R11, R2, UR4, R11 ;  /* 0x00000004020b7c24 */ /* 0x004fd6000f8e020b */
[----:B------:R-:W-:Y:S05]  /*d100*/  @!P0 BRA `(.L_x_3143) ;  /* 0x0000001000448947 */ /* 0x000fea0003800000 */
        /* <DEDUP_REMOVED lines=273> */
.L_x_3143:
[----:B------:R-:W-:Y:S01]  /*e220*/  ULDC UR9, c[0x0][0x230] ;  /* 0x00008c0000097ab9 */ /* 0x000fe20000000800 */
[----:B------:R-:W-:Y:S01]  /*e230*/  ULDC UR4, c[0x0][0x220] ;  /* 0x0000880000047ab9 */ /* 0x000fe20000000800 */
[----:B------:R-:W-:Y:S01]  /*e240*/  ISETP.NE.AND P0, PT, RZ, UR9, PT ;  /* 0x00000009ff007c0c */ /* 0x000fe2000bf05270 */
[----:B------:R-:W0:Y:S01]  /*e250*/  S2UR UR8, SR_CgaCtaId ;  /* 0x00000000000879c3 */ /* 0x000e220000008800 */
[----:B------:R-:W-:Y:S01]  /*e260*/  BSSY B0, `(.L_x_3144) ;  /* 0x000000e000007945 */ /* 0x000fe20003800000 */
[----:B------:R-:W-:Y:S02]  /*e270*/  PRMT R7, RZ, 0x7610, R7 ;  /* 0x00007610ff077816 */ /* 0x000fe40000000007 */
[----:B------:R-:W-:-:S04]  /*e280*/  ISETP.NE.AND P0, PT, R0, RZ, P0 ;  /* 0x000000ff0000720c */ /* 0x000fc80000705270 */
[----:B------:R-:W-:Y:S01]  /*e290*/  ISETP.GE.OR P0, PT, R11, UR4, P0 ;  /* 0x000000040b007c0c */ /* 0x000fe20008706670 */
[----:B------:R-:W-:Y:S02]  /*e2a0*/  ULDC.64 UR4, c[0x0][0x5f0] ;  /* 0x00017c0000047ab9 */ /* 0x000fe40000000a00 */
[----:B------:R-:W-:-:S05]  /*e2b0*/  IADD3 R10, P1, R16, UR4, RZ ;  /* 0x00000004100a7c10 */ /* 0x000fca000ff3e0ff */
[----:B------:R-:W-:-:S05]  /*e2c0*/  IMAD.X R11, RZ, RZ, UR5, P1 ;  /* 0x00000005ff0b7e24 */ /* 0x000fca00088e06ff */
[----:B------:R-:W-:Y:S05]  /*e2d0*/  @P0 BRA `(.L_x_3145) ;  /* 0x0000000000180947 */ /* 0x000fea0003800000 */
[----:B------:R-:W-:Y:S01]  /*e2e0*/  ULDC UR4, c[0x0][0x234] ;  /* 0x00008d0000047ab9 */ /* 0x000fe20000000800 */
[----:B------:R-:W-:Y:S02]  /*e2f0*/  MOV R7, 0x1 ;  /* 0x0000000100077802 */ /* 0x000fe40000000f00 */
[----:B------:R-:W-:-:S13]  /*e300*/  ISETP.NE.AND P1, PT, RZ, UR4, PT ;  /* 0x00000004ff007c0c */ /* 0x000fda000bf25270 */
[----:B------:R-:W-:-:S04]  /*e310*/  @P1 ISETP.NE.AND P0, PT, R3, RZ, PT ;  /* 0x000000ff0300120c */ /* 0x000fc80003f05270 */
[----:B------:R-:W-:-:S04]  /*e320*/  @P1 SEL R8, RZ, 0x1, P0 ;  /* 0x00000001ff081807 */ /* 0x000fc80000000000 */
[----:B------:R-:W-:-:S07]  /*e330*/  @P1 PRMT R7, R8, 0x7610, R7 ;  /* 0x0000761008071816 */ /* 0x000fce0000000007 */
.L_x_3145:
[----:B0-----:R-:W-:Y:S05]  /*e340*/  BSYNC B0 ;  /* 0x0000000000007941 */ /* 0x001fea0003800000 */
.L_x_3144:
        /* <DEDUP_REMOVED lines=14> */
.L_x_3147:
[----:B------:R-:W-:Y:S05]  /*e430*/  BSYNC B0 ;  /* 0x0000000000007941 */ /* 0x000fea0003800000 */
.L_x_3146:
        /* <DEDUP_REMOVED lines=35> */
.L_x_3149:
[----:B------:R-:W-:Y:S05]  /*e670*/  BSYNC B0 ;  /* 0x0000000000007941 */ /* 0x000fea0003800000 */
.L_x_3148:
        /* <DEDUP_REMOVED lines=29> */
[----:B------:R-:W2:Y:S01]  /*e850*/  LDC.64 R8, c[0x0][0x608] ;  /* 0x00018200ff087b82 */ /* 0x000ea20000000a00 */
[----:B0-----:R-:W-:-:S07]  /*e860*/  IMAD R17, R17, UR4, RZ ;  /* 0x0000000411117c24 */ /* 0x001fce000f8e02ff */
.L_x_3154:
[----:B------:R-:W-:-:S05]  /*e870*/  IADD3 R13, R15, R14, RZ ;  /* 0x0000000e0f0d7210 */ /* 0x000fca0007ffe0ff */
[----:B--2---:R-:W-:-:S06]  /*e880*/  IMAD.WIDE.U32 R12, R13, 0x4, R8 ;  /* 0x000000040d0c7825 */ /* 0x004fcc00078e0008 */
[----:B------:R-:W2:Y:S01]  /*e890*/  LDG.E R12, desc[UR36][R12.64] ;  /* 0x000000240c0c7981 */ /* 0x000ea2000c1e1900 */
[----:B------:R-:W-:-:S05]  /*e8a0*/  IMAD.IADD R14, R17, 0x1, R14 ;  /* 0x00000001110e7824 */ /* 0x000fca00078e020e */
[----:B------:R-:W-:Y:S01]  /*e8b0*/  ISETP.GE.U32.AND P0, PT, R14, UR6, PT ;  /* 0x000000060e007c0c */ /* 0x000fe2000bf06070 */
[----:B--2---:R-:W-:-:S12]  /*e8c0*/  FADD.FTZ R7, R12, R7 ;  /* 0x000000070c077221 */ /* 0x004fd80000010000 */
[----:B------:R-:W-:Y:S05]  /*e8d0*/  @!P0 BRA `(.L_x_3154) ;  /* 0xfffffffc00e48947 */ /* 0x000fea000383ffff */
[----:B------:R-:W-:Y:S05]  /*e8e0*/  BSYNC B1 ;  /* 0x0000000000017941 */ /* 0x000fea0003800000 */
.L_x_3153:
[----:B------:R-:W-:Y:S05]  /*e8f0*/  BRA `(.L_x_3152) ;  /* 0x0000000000447947 */ /* 0x000fea0003800000 */
.L_x_3151:
[----:B------:R-:W-:Y:S02]  /*e900*/  ULDC UR5, c[0x0][0x22c] ;  /* 0x00008b0000057ab9 */ /* 0x000fe40000000800 */
[----:B------:R-:W-:-:S13]  /*e910*/  ISETP.GE.U32.AND P0, PT, R3, UR5, PT ;  /* 0x0000000503007c0c */ /* 0x000fda000bf06070 */
[----:B------:R-:W-:Y:S05]  /*e920*/  @P0 BRA `(.L_x_3152) ;  /* 0x0000000000380947 */ /* 0x000fea0003800000 */
[----:B------:R-:W-:Y:S01]  /*e930*/  ULDC UR4, c[0x0][0x10] ;  /* 0x0000040000047ab9 */ /* 0x000fe20000000800 */
[----:B------:R-:W2:Y:S01]  /*e940*/  LDC R14, c[0x0][RZ] ;  /* 0x00000000ff0e7b82 */ /* 0x000ea20000000800 */
[----:B------:R-:W-:Y:S01]  /*e950*/  MOV R15, R3 ;  /* 0x00000003000f7202 */ /* 0x000fe20000000f00 */
[----:B------:R-:W-:-:S06]  /*e960*/  IMAD R2, R2, UR4, RZ ;  /* 0x0000000402027c24 */ /* 0x000fcc000f8e02ff */
[----:B0-----:R-:W0:Y:S08]  /*e970*/  LDC.64 R8, c[0x0][0x608] ;  /* 0x00018200ff087b82 */ /* 0x001e300000000a00 */
[----:B------:R-:W3:Y:S02]  /*e980*/  LDC R18, c[0x0][0x4] ;  /* 0x00000100ff127b82 */ /* 0x000ee40000000800 */
.L_x_3155:
[----:B------:R-:W-:-:S05]  /*e990*/  IADD3 R13, R2, R15, RZ ;  /* 0x0000000f020d7210 */ /* 0x000fca0007ffe0ff */
[----:B--2---:R-:W-:-:S04]  /*e9a0*/  IMAD R13, R13, R14, R0 ;  /* 0x0000000e0d0d7224 */ /* 0x004fc800078e0200 */
[----:B0-----:R-:W-:-:S06]  /*e9b0*/  IMAD.WIDE.U32 R12, R13, 0x4, R8 ;  /* 0x000000040d0c7825 */ /* 0x001fcc00078e0008 */
[----:B------:R-:W2:Y:S01]  /*e9c0*/  LDG.E R12, desc[UR36][R12.64] ;  /* 0x000000240c0c7981 */ /* 0x000ea2000c1e1900 */
[----:B---3--:R-:W-:-:S05]  /*e9d0*/  IMAD.IADD R15, R18, 0x1, R15 ;  /* 0x00000001120f7824 */ /* 0x008fca00078e020f */
[----:B------:R-:W-:Y:S01]  /*e9e0*/  ISETP.GE.U32.AND P0, PT, R15, UR5, PT ;  /* 0x000000050f007c0c */ /* 0x000fe2000bf06070 */
[----:B--2---:R-:W-:-:S12]  /*e9f0*/  FADD.FTZ R7, R12, R7 ;  /* 0x000000070c077221 */ /* 0x004fd80000010000 */
[----:B------:R-:W-:Y:S05]  /*ea00*/  @!P0 BRA `(.L_x_3155) ;  /* 0xfffffffc00e08947 */ /* 0x000fea000383ffff */
.L_x_3152:
[----:B------:R-:W-:Y:S05]  /*ea10*/  BSYNC B0 ;  /* 0x0000000000007941 */ /* 0x000fea0003800000 */
.L_x_3150:
[----:B0-----:R-:W0:Y:S01]  /*ea20*/  LDC R13, c[0x0][RZ] ;  /* 0x00000000ff0d7b82 */ /* 0x001e220000000800 */
        /* <DEDUP_REMOVED lines=12> */
.L_x_3157:
[----:B------:R-:W-:Y:S01]  /*eaf0*/  IADD3 R9, R3, R8, RZ ;  /* 0x0000000803097210 */ /* 0x000fe20007ffe0ff */
[----:B------:R-:W-:Y:S03]  /*eb00*/  BAR.SYNC.DEFER_BLOCKING 0x0 ;  /* 0x0000000000007b1d */ /* 0x000fe60000010000 */
        /* <DEDUP_REMOVED lines=10> */
.L_x_3156:
[----:B------:R-:W-:Y:S05]  /*ebb0*/  @!P2 BRA `(.L_x_3158) ;  /* 0x000000000078a947 */ /* 0x000fea0003800000 */
[----:B------:R-:W-:Y:S01]  /*ebc0*/  ISETP.GT.AND P0, PT, R13, 0x20, PT ;  /* 0x000000200d00780c */ /* 0x000fe20003f04270 */
[----:B------:R-:W-:-:S12]  /*ebd0*/  IMAD.MOV.U32 R3, RZ, RZ, R13 ;  /* 0x000000ffff037224 */ /* 0x000fd800078e000d */
[----:B------:R-:W-:Y:S05]  /*ebe0*/  @!P0 BRA `(.L_x_3159) ;  /* 0x0000000000488947 */ /* 0x000fea0003800000 */
[----:B------:R-:W-:Y:S01]  /*ebf0*/  LEA.HI R3, R13, R13, RZ, 0x1 ;  /* 0x0000000d0d037211 */ /* 0x000fe200078f08ff */
[----:B------:R2:W-:Y:S03]  /*ec00*/  STS [R2], R7 ;  /* 0x0000000702007388 */ /* 0x0005e60000000800 */
[----:B------:R-:W-:Y:S01]  /*ec10*/  SHF.R.S32.HI R8, RZ, 0x1, R3 ;  /* 0x00000001ff087819 */ /* 0x000fe20000011403 */
[----:B------:R-:W-:-:S03]  /*ec20*/  HFMA2.MMA R3, -RZ, RZ, 0, 1.9073486328125e-06 ;  /* 0x00000020ff037435 */ /* 0x000fc600000001ff */
[----:B------:R-:W-:-:S13]  /*ec30*/  ISETP.GE.AND P0, PT, R8, 0x20, PT ;  /* 0x000000200800780c */ /* 0x000fda0003f06270 */
[----:B--2---:R-:W-:Y:S05]  /*ec40*/  @!P0 BRA `(.L_x_3159) ;  /* 0x0000000000308947 */ /* 0x004fea0003800000 */
.L_x_3160:
[----:B------:R-:W-:Y:S01]  /*ec50*/  IADD3 R3, R0, R8, RZ ;  /* 0x0000000800037210 */ /* 0x000fe20007ffe0ff */
[----:B------:R-:W-:Y:S03]  /*ec60*/  BAR.SYNC.DEFER_BLOCKING 0x0 ;  /* 0x0000000000007b1d */ /* 0x000fe60000010000 */
[----:B------:R-:W-:-:S04]  /*ec70*/  ISETP.GE.U32.AND P0, PT, R3, R13, PT ;  /* 0x0000000d0300720c */ /* 0x000fc80003f06070 */
[----:B------:R-:W-:-:S13]  /*ec80*/  ISETP.GE.U32.OR P0, PT, R0, R8, P0 ;  /* 0x000000080000720c */ /* 0x000fda0000706470 */
[----:B------:R-:W-:Y:S01]  /*ec90*/  @!P0 IMAD R3, R8, 0x4, R2 ;  /* 0x0000000408038824 */ /* 0x000fe200078e0202 */
[----:B------:R-:W-:-:S04]  /*eca0*/  SHF.R.S32.HI R8, RZ, 0x1, R8 ;  /* 0x00000001ff087819 */ /* 0x000fc80000011408 */
[----:B------:R-:W0:Y:S02]  /*ecb0*/  @!P0 LDS R12, [R3] ;  /* 0x00000000030c8984 */ /* 0x000e240000000800 */
[----:B0-----:R-:W-:-:S05]  /*ecc0*/  @!P0 FADD.FTZ R7, R7, R12 ;  /* 0x0000000c07078221 */ /* 0x001fca0000010000 */
[----:B------:R2:W-:Y:S01]  /*ecd0*/  @!P0 STS [R2], R7 ;  /* 0x0000000702008388 */ /* 0x0005e20000000800 */
[----:B------:R-:W-:-:S13]  /*ece0*/  ISETP.GE.AND P0, PT, R8, 0x20, PT ;  /* 0x000000200800780c */ /* 0x000fda0003f06270 */
[----:B--2---:R-:W-:Y:S05]  /*ecf0*/  @P0 BRA `(.L_x_3160) ;  /* 0xfffffffc00d40947 */ /* 0x004fea000383ffff */
[----:B------:R-:W-:-:S07]  /*ed00*/  MOV R3, 0x20 ;  /* 0x0000002000037802 */ /* 0x000fce0000000f00 */
.L_x_3159:
[----:B------:R-:W-:Y:S01]  /*ed10*/  BAR.SYNC.DEFER_BLOCKING 0x0 ;  /* 0x0000000000007b1d */ /* 0x000fe20000010000 */
[----:B------:R-:W-:-:S13]  /*ed20*/  ISETP.GE.AND P0, PT, R3, 0x2, PT ;  /* 0x000000020300780c */ /* 0x000fda0003f06270 */
[----:B------:R-:W-:Y:S05]  /*ed30*/  @!P0 BRA `(.L_x_3158) ;  /* 0x0000000000188947 */ /* 0x000fea0003800000 */
[----:B------:R-:W-:-:S11]  /*ed40*/  HFMA2.MMA R0, -RZ, RZ, 0, 5.9604644775390625e-08 ;  /* 0x00000001ff007435 */ /* 0x000fd600000001ff */
.L_x_3161:
[----:B0-----:R0:W2:Y:S02]  /*ed50*/  SHFL.DOWN PT, R2, R7, R0, 0x1f ;  /* 0x08001f0007027589 */ /* 0x0010a400000e0000 */
[----:B0-----:R-:W-:-:S05]  /*ed60*/  IMAD.SHL.U32 R0, R0, 0x2, RZ ;  /* 0x0000000200007824 */ /* 0x001fca00078e00ff */
[----:B------:R-:W-:Y:S01]  /*ed70*/  ISETP.GE.AND P0, PT, R0, R3, PT ;  /* 0x000000030000720c */ /* 0x000fe20003f06270 */
[----:B--2---:R-:W-:-:S12]  /*ed80*/  FADD.FTZ R7, R2, R7 ;  /* 0x0000000702077221 */ /* 0x004fd80000010000 */
[----:B------:R-:W-:Y:S05]  /*ed90*/  @!P0 BRA `(.L_x_3161) ;  /* 0xfffffffc00ec8947 */ /* 0x000fea000383ffff */
.L_x_3158:
        /* <DEDUP_REMOVED lines=11> */
.L_x_3163:
[----:B------:R-:W-:Y:S05]  /*ee50*/  @!P1 BRA `(.L_x_3164) ;  /* 0x00000000006c9947 */ /* 0x000fea0003800000 */
[----:B------:R-:W2:Y:S01]  /*ee60*/  LDC R0, c[0x0][0x624] ;  /* 0x00018900ff007b82 */ /* 0x000ea20000000800 */
[----:B------:R-:W-:Y:S02]  /*ee70*/  ULDC UR4, c[0x0][0x210] ;  /* 0x0000840000047ab9 */ /* 0x000fe40000000800 */
[----:B0-----:R-:W-:-:S05]  /*ee80*/  FMUL.FTZ R7, R7, UR4 ;  /* 0x0000000407077c20 */ /* 0x001fca0008410000 */
[----:B------:R-:W-:Y:S02]  /*ee90*/  F2FP.BF16.F32.PACK_AB R18, RZ, R7 ;  /* 0x00000007ff12723e */ /* 0x000fe400000010ff */
[----:B--2---:R-:W-:-:S13]  /*eea0*/  ISETP.NE.AND P0, PT, R0, 0x1, PT ;  /* 0x000000010000780c */ /* 0x004fda0003f05270 */
        /* <DEDUP_REMOVED lines=17> */
.L_x_3165:
[----:B------:R-:W-:Y:S02]  /*efc0*/  ULDC.64 UR4, c[0x0][0x5f0] ;  /* 0x00017c0000047ab9 */ /* 0x000fe40000000a00 */
[----:B------:R-:W-:-:S04]  /*efd0*/  IADD3 R16, P0, R16, UR4, RZ ;  /* 0x0000000410107c10 */ /* 0x000fc8000ff1e0ff */
[----:B------:R-:W-:-:S05]  /*efe0*/  IADD3.X R17, RZ, UR5, RZ, P0, !PT ;  /* 0x00000005ff117c10 */ /* 0x000fca00087fe4ff */
[----:B------:R-:W-:Y:S01]  /*eff0*/  STG.E.U16 desc[UR36][R16.64], R18 ;  /* 0x0000001210007986 */ /* 0x000fe2000c101524 */
[----:B------:R-:W-:Y:S05]  /*f000*/  EXIT ;  /* 0x000000000000794d */ /* 0x000fea0003800000 */
.L_x_3164:
[----:B------:R-:W-:Y:S01]  /*f010*/  STG.E desc[UR36][R4.64], R7 ;  /* 0x0000000704007986 */ /* 0x000fe2000c101924 */
[----:B------:R-:W-:Y:S05]  /*f020*/  EXIT ;  /* 0x000000000000794d */ /* 0x000fea0003800000 */
.L_x_3162:
[----:B------:R-:W-:Y:S01]  /*f030*/  ISETP.NE.AND P0, PT, RZ, UR38, PT ;  /* 0x00000026ff007c0c */ /* 0x000fe2000bf05270 */
[----:B------:R-:W-:Y:S02]  /*f040*/  ULDC.U8 UR4, c[0x0][0x621] ;  /* 0x0001884000047ab9 */ /* 0x000fe40000000000 */
[----:B------:R-:W-:-:S10]  /*f050*/  ISETP.NE.AND P1, PT, RZ, UR4, PT ;  /* 0x00000004ff007c0c */ /* 0x000fd4000bf25270 */
[----:B------:R-:W-:Y:S05]  /*f060*/  @!P0 BRA `(.L_x_3166) ;  /* 0x00000000000c8947 */ /* 0x000fea0003800000 */
[----:B------:R-:W2:Y:S02]  /*f070*/  LDG.E.U16 R0, desc[UR36][R10.64] ;  /* 0x000000240a007981 */ /* 0x000ea4000c1e1500 */
[----:B--2---:R-:W-:-:S05]  /*f080*/  SHF.L.U32 R0, R0, 0x10, RZ ;  /* 0x0000001000007819 */ /* 0x004fca00000006ff */
[----:B0-----:R-:W-:-:S07]  /*f090*/  FADD.FTZ R7, R7, R0 ;  /* 0x0000000007077221 */ /* 0x001fce0000010000 */
.L_x_3166:
        /* <DEDUP_REMOVED lines=23> */
.L_x_3168:
[----:B------:R-:W-:Y:S02]  /*f210*/  ULDC.64 UR4, c[0x0][0x5f0] ;  /* 0x00017c0000047ab9 */ /* 0x000fe40000000a00 */
[----:B------:R-:W-:-:S05]  /*f220*/  IADD3 R16, P0, R16, UR4, RZ ;  /* 0x0000000410107c10 */ /* 0x000fca000ff1e0ff */
[----:B------:R-:W-:-:S05]  /*f230*/  IMAD.X R17, RZ, RZ, UR5, P0 ;  /* 0x00000005ff117e24 */ /* 0x000fca00080e06ff */
[----:B------:R-:W-:Y:S01]  /*f240*/  STG.E.U16 desc[UR36][R16.64], R18 ;  /* 0x0000001210007986 */ /* 0x000fe2000c101524 */
[----:B------:R-:W-:Y:S05]  /*f250*/  EXIT ;  /* 0x000000000000794d */ /* 0x000fea0003800000 */
.L_x_3167:
[----:B0-----:R-:W-:-:S05]  /*f260*/  F2FP.BF16.F32.PACK_AB R7, RZ, R7 ;  /* 0x00000007ff07723e */ /* 0x001fca00000010ff */
[----:B------:R-:W-:Y:S01]  /*f270*/  STG.E.U16 desc[UR36][R10.64], R7 ;  /* 0x000000070a007986 */ /* 0x000fe2000c101524 */
[----:B------:R-:W-:Y:S05]  /*f280*/  EXIT ;  /* 0x000000000000794d */ /* 0x000fea0003800000 */
.L_x_3142:
        /* <DEDUP_REMOVED lines=21> */
.L_x_3170:
[----:B------:R-:W-:Y:S05]  /*f3e0*/  @!P1 BRA `(.L_x_3171) ;  /* 0x00000000006c9947 */ /* 0x000fea0003800000 */
[----:B------:R-:W0:Y:S01]  /*f3f0*/  LDC R0, c[0x0][0x624] ;  /* 0x00018900ff007b82 */ /* 0x000e220000000800 */
[----:B------:R-:W-:Y:S02]  /*f400*/  ULDC UR4, c[0x0][0x210] ;  /* 0x0000840000047ab9 */ /* 0x000fe40000000800 */
[----:B------:R-:W-:-:S05]  /*f410*/  FMUL.FTZ R9, R9, UR4 ;  /* 0x0000000409097c20 */ /* 0x000fca0008410000 */
[----:B------:R-:W-:Y:S02]  /*f420*/  F2FP.BF16.F32.PACK_AB R16, RZ, R9 ;  /* 0x00000009ff10723e */ /* 0x000fe400000010ff */
        /* <DEDUP_REMOVED lines=18> */
.L_x_3172:
[----:B------:R-:W-:Y:S02]  /*f550*/  ULDC.64 UR4, c[0x0][0x5f0] ;  /* 0x00017c0000047ab9 */ /* 0x000fe40000000a00 */
[----:B------:R-:W-:-:S04]  /*f560*/  IADD3 R2, P0, R2, UR4, RZ ;  /* 0x0000000402027c10 */ /* 0x000fc8000ff1e0ff */
[----:B------:R-:W-:-:S05]  /*f570*/  IADD3.X R3, RZ, UR5, RZ, P0, !PT ;  /* 0x00000005ff037c10 */ /* 0x000fca00087fe4ff */
[----:B------:R-:W-:Y:S01]  /*f580*/  STG.E.U16 desc[UR36][R2.64], R16 ;  /* 0x0000001002007986 */ /* 0x000fe2000c101524 */
[----:B------:R-:W-:Y:S05]  /*f590*/  EXIT ;  /* 0x000000000000794d */ /* 0x000fea0003800000 */
.L_x_3171:
[----:B------:R-:W-:Y:S01]  /*f5a0*/  STG.E desc[UR36][R4.64], R9 ;  /* 0x0000000904007986 */ /* 0x000fe2000c101924 */
[----:B------:R-:W-:Y:S05]  /*f5b0*/  EXIT ;  /* 0x000000000000794d */ /* 0x000fea0003800000 */
.L_x_3169:
[----:B------:R-:W-:Y:S01]  /*f5c0*/  ISETP.NE.AND P0, PT, RZ, UR38, PT ;  /* 0x00000026ff007c0c */ /* 0x000fe2000bf05270 */
[----:B------:R-:W-:Y:S02]  /*f5d0*/  ULDC.U8 UR4, c[0x0][0x621] ;  /* 0x0001884000047ab9 */ /* 0x000fe40000000000 */
[----:B------:R-:W-:-:S10]  /*f5e0*/  ISETP.NE.AND P1, PT, RZ, UR4, PT ;  /* 0x00000004ff007c0c */ /* 0x000fd4000bf25270 */
[----:B------:R-:W-:Y:S05]  /*f5f0*/  @!P0 BRA `(.L_x_3173) ;  /* 0x00000000000c8947 */ /* 0x000fea0003800000 */
[----:B------:R-:W2:Y:S02]  /*f600*/  LDG.E.U16 R0, desc[UR36][R12.64] ;  /* 0x000000240c007981 */ /* 0x000ea4000c1e1500 */
[----:B--2---:R-:W-:-:S05]  /*f610*/  SHF.L.U32 R0, R0, 0x10, RZ ;  /* 0x0000001000007819 */ /* 0x004fca00000006ff */
[----:B------:R-:W-:-:S07]  /*f620*/  FADD.FTZ R9, R9, R0 ;  /* 0x0000000009097221 */ /* 0x000fce0000010000 */
.L_x_3173:
        /* <DEDUP_REMOVED lines=23> */
.L_x_3175:
[----:B------:R-:W-:Y:S02]  /*f7a0*/  ULDC.64 UR4, c[0x0][0x5f0] ;  /* 0x00017c0000047ab9 */ /* 0x000fe40000000a00 */
[----:B------:R-:W-:-:S05]  /*f7b0*/  IADD3 R2, P0, R2, UR4, RZ ;  /* 0x0000000402027c10 */ /* 0x000fca000ff1e0ff */
[----:B------:R-:W-:-:S05]  /*f7c0*/  IMAD.X R3, RZ, RZ, UR5, P0 ;  /* 0x00000005ff037e24 */ /* 0x000fca00080e06ff */
[----:B------:R-:W-:Y:S01]  /*f7d0*/  STG.E.U16 desc[UR36][R2.64], R16 ;  /* 0x0000001002007986 */ /* 0x000fe2000c101524 */
[----:B------:R-:W-:Y:S05]  /*f7e0*/  EXIT ;  /* 0x000000000000794d */ /* 0x000fea0003800000 */
.L_x_3174:
[----:B------:R-:W-:-:S05]  /*f7f0*/  F2FP.BF16.F32.PACK_AB R9, RZ, R9 ;  /* 0x00000009ff09723e */ /* 0x000fca00000010ff */
[----:B------:R-:W-:Y:S01]  /*f800*/  STG.E.U16 desc[UR36][R12.64], R9 ;  /* 0x000000090c007986 */ /* 0x000fe2000c101524 */
[----:B------:R-:W-:Y:S05]  /*f810*/  EXIT ;  /* 0x000000000000794d */ /* 0x000fea0003800000 */
        .weak           $__internal_0_$__cuda_sm20_div_u64
        .type           $__internal_0_$__cuda_sm20_div_u64,@function
        .size           $__internal_0_$__cuda_sm20_div_u64,($__internal_1_$__cuda_sm20_rem_u64 - $__internal_0_$__cuda_sm20_div_u64)
$__internal_0_$__cuda_sm20_div_u64:
[----:B------:R-:W-:Y:S02]  /*f820*/  MOV R22, R4 ;  /* 0x0000000400167202 */ /* 0x000fe40000000f00 */
[----:B------:R-:W-:-:S04]  /*f830*/  MOV R23, R5 ;  /* 0x0000000500177202 */ /* 0x000fc80000000f00 */
[----:B------:R-:W0:Y:S08]  /*f840*/  I2F.U64.RP R7, R22 ;  /* 0x0000001600077312 */ /* 0x000e300000309000 */
[----:B0-----:R-:W0:Y:S02]  /*f850*/  MUFU.RCP R7, R7 ;  /* 0x0000000700077308 */ /* 0x001e240000001000 */
[----:B0-----:R-:W-:-:S06]  /*f860*/  VIADD R18, R7, 0x1ffffffe ;  /* 0x1ffffffe07127836 */ /* 0x001fcc0000000000 */
[----:B------:R-:W0:Y:S02]  /*f870*/  F2I.U64.TRUNC R18, R18 ;  /* 0x0000001200127311 */ /* 0x000e24000020d800 */
[----:B0-----:R-:W-:-:S04]  /*f880*/  IMAD.WIDE.U32 R20, R18, R4, RZ ;  /* 0x0000000412147225 */ /* 0x001fc800078e00ff */
[C---:B------:R-:W-:Y:S01]  /*f890*/  IMAD R11, R18.reuse, R5, R21 ;  /* 0x00000005120b7224 */ /* 0x040fe200078e0215 */
[----:B------:R-:W-:Y:S02]  /*f8a0*/  IADD3 R25, P0, RZ, -R20, RZ ;  /* 0x80000014ff197210 */ /* 0x000fe40007f1e0ff */
[----:B------:R-:W-:Y:S01]  /*f8b0*/  MOV R21, R18 ;  /* 0x0000001200157202 */ /* 0x000fe20000000f00 */
[----:B------:R-:W-:Y:S02]  /*f8c0*/  IMAD R11, R19, R4, R11 ;  /* 0x00000004130b7224 */ /* 0x000fe400078e020b */
[----:B------:R-:W-:-:S03]  /*f8d0*/  IMAD.HI.U32 R20, R18, R25, RZ ;  /* 0x0000001912147227 */ /* 0x000fc600078e00ff */
[----:B------:R-:W-:-:S05]  /*f8e0*/  IADD3.X R11, RZ, ~R11, RZ, P0, !PT ;  /* 0x8000000bff0b7210 */ /* 0x000fca00007fe4ff */
[----:B------:R-:W-:-:S04]  /*f8f0*/  IMAD.WIDE.U32 R20, P0, R18, R11, R20 ;  /* 0x0000000b12147225 */ /* 0x000fc80007800014 */
[C---:B------:R-:W-:Y:S02]  /*f900*/  IMAD R23, R19.reuse, R11, RZ ;  /* 0x0000000b13177224 */ /* 0x040fe400078e02ff */
[----:B------:R-:W-:-:S04]  /*f910*/  IMAD.HI.U32 R20, P1, R19, R25, R20 ;  /* 0x0000001913147227 */ /* 0x000fc80007820014 */
[----:B------:R-:W-:Y:S01]  /*f920*/  IMAD.HI.U32 R7, R19, R11, RZ ;  /* 0x0000000b13077227 */ /* 0x000fe200078e00ff */
[----:B------:R-:W-:-:S03]  /*f930*/  IADD3 R21, P3, R23, R20, RZ ;  /* 0x0000001417157210 */ /* 0x000fc60007f7e0ff */
[----:B------:R-:W-:Y:S02]  /*f940*/  IMAD.X R7, R7, 0x1, R19, P0 ;  /* 0x0000000107077824 */ /* 0x000fe400000e0613 */
[----:B------:R-:W-:-:S03]  /*f950*/  IMAD.WIDE.U32 R18, R21, R4, RZ ;  /* 0x0000000415127225 */ /* 0x000fc600078e00ff */
[----:B------:R-:W-:Y:S01]  /*f960*/  IADD3.X R7, RZ, RZ, R7, P3, P1 ;  /* 0x000000ffff077210 */ /* 0x000fe20001fe2407 */
[----:B------:R-:W-:Y:S01]  /*f970*/  IMAD R11, R21, R5, R19 ;  /* 0x00000005150b7224 */ /* 0x000fe200078e0213 */
[----:B------:R-:W-:-:S03]  /*f980*/  IADD3 R19, P0, RZ, -R18, RZ ;  /* 0x80000012ff137210 */ /* 0x000fc60007f1e0ff */
        /* <DEDUP_REMOVED lines=8> */
[----:B------:R-:W-:Y:S01]  /*fa10*/  IMAD.MOV.U32 R19, RZ, RZ, RZ ;  /* 0x000000ffff137224 */ /* 0x000fe200078e00ff */
[----:B------:R-:W-:Y:S01]  /*fa20*/  IADD3.X R7, R18, R7, RZ, P0, !PT ;  /* 0x0000000712077210 */ /* 0x000fe200007fe4ff */
[----:B------:R-:W-:-:S03]  /*fa30*/  IMAD.HI.U32 R18, R11, R10, RZ ;  /* 0x0000000a0b127227 */ /* 0x000fc600078e00ff */
[----:B------:R-:W-:Y:S01]  /*fa40*/  IADD3.X R7, RZ, RZ, R7, P3, P1 ;  /* 0x000000ffff077210 */ /* 0x000fe20001fe2407 */
[----:B------:R-:W-:-:S04]  /*fa50*/  IMAD.WIDE.U32 R18, R11, R6, R18 ;  /* 0x000000060b127225 */ /* 0x000fc800078e0012 */
[C---:B------:R-:W-:Y:S02]  /*fa60*/  IMAD R20, R7.reuse, R6, RZ ;  /* 0x0000000607147224 */ /* 0x040fe400078e02ff */
[----:B------:R-:W-:-:S04]  /*fa70*/  IMAD.HI.U32 R11, P0, R7, R10, R18 ;  /* 0x0000000a070b7227 */ /* 0x000fc80007800012 */
[----:B------:R-:W-:Y:S01]  /*fa80*/  IMAD.HI.U32 R7, R7, R6, RZ ;  /* 0x0000000607077227 */ /* 0x000fe200078e00ff */
[----:B------:R-:W-:-:S04]  /*fa90*/  IADD3 R11, P1, R20, R11, RZ ;  /* 0x0000000b140b7210 */ /* 0x000fc80007f3e0ff */
[----:B------:R-:W-:Y:S01]  /*faa0*/  IADD3.X R7, R7, RZ, RZ, P0, !PT ;  /* 0x000000ff07077210 */ /* 0x000fe200007fe4ff */
[----:B------:R-:W-:-:S03]  /*fab0*/  IMAD.WIDE.U32 R18, R11, R4, RZ ;  /* 0x000000040b127225 */ /* 0x000fc600078e00ff */
[----:B------:R-:W-:Y:S01]  /*fac0*/  IADD3.X R7, RZ, R7, RZ, P1, !PT ;  /* 0x00000007ff077210 */ /* 0x000fe20000ffe4ff */
[----:B------:R-:W-:Y:S01]  /*fad0*/  IMAD R19, R11, R5, R19 ;  /* 0x000000050b137224 */ /* 0x000fe200078e0213 */
[----:B------:R-:W-:-:S03]  /*fae0*/  IADD3 R23, P1, -R18, R10, RZ ;  /* 0x0000000a12177210 */ /* 0x000fc60007f3e1ff */
[-C--:B------:R-:W-:Y:S01]  /*faf0*/  IMAD R19, R7, R4.reuse, R19 ;  /* 0x0000000407137224 */ /* 0x080fe200078e0213 */
[----:B------:R-:W-:Y:S02]  /*fb00*/  ISETP.GE.U32.AND P0, PT, R23, R4, PT ;  /* 0x000000041700720c */ /* 0x000fe40003f06070 */
[----:B------:R-:W-:Y:S01]  /*fb10*/  IADD3 R21, P3, -R4, R23, RZ ;  /* 0x0000001704157210 */ /* 0x000fe20007f7e1ff */
[----:B------:R-:W-:Y:S01]  /*fb20*/  IMAD.X R20, R6, 0x1, ~R19, P1 ;  /* 0x0000000106147824 */ /* 0x000fe200008e0e13 */
[----:B------:R-:W-:-:S04]  /*fb30*/  IADD3 R6, P1, R11, 0x1, RZ ;  /* 0x000000010b067810 */ /* 0x000fc80007f3e0ff */
[----:B------:R-:W-:Y:S02]  /*fb40*/  ISETP.GE.U32.AND.EX P0, PT, R20, R5, PT, P0 ;  /* 0x000000051400720c */ /* 0x000fe40003f06100 */
[----:B------:R-:W-:Y:S02]  /*fb50*/  IADD3.X R10, RZ, R7, RZ, P1, !PT ;  /* 0x00000007ff0a7210 */ /* 0x000fe40000ffe4ff */
[----:B------:R-:W-:Y:S02]  /*fb60*/  SEL R19, R6, R11, P0 ;  /* 0x0000000b06137207 */ /* 0x000fe40000000000 */
[----:B------:R-:W-:Y:S02]  /*fb70*/  IADD3.X R18, ~R5, R20, RZ, P3, !PT ;  /* 0x0000001405127210 */ /* 0x000fe40001ffe5ff */
[----:B------:R-:W-:Y:S02]  /*fb80*/  SEL R21, R21, R23, P0 ;  /* 0x0000001715157207 */ /* 0x000fe40000000000 */
[----:B------:R-:W-:Y:S01]  /*fb90*/  SEL R6, R10, R7, P0 ;  /* 0x000000070a067207 */ /* 0x000fe20000000000 */
[----:B------:R-:W-:Y:S01]  /*fba0*/  HFMA2.MMA R7, -RZ, RZ, 0, 0 ;  /* 0x00000000ff077435 */ /* 0x000fe200000001ff */
[----:B------:R-:W-:-:S02]  /*fbb0*/  IADD3 R10, P3, R19, 0x1, RZ ;  /* 0x00000001130a7810 */ /* 0x000fc40007f7e0ff */
[----:B------:R-:W-:Y:S02]  /*fbc0*/  SEL R18, R18, R20, P0 ;  /* 0x0000001412127207 */ /* 0x000fe40000000000 */
[----:B------:R-:W-:Y:S01]  /*fbd0*/  ISETP.GE.U32.AND P0, PT, R21, R4, PT ;  /* 0x000000041500720c */ /* 0x000fe20003f06070 */
[----:B------:R-:W-:Y:S01]  /*fbe0*/  IMAD.X R11, RZ, RZ, R6, P3 ;  /* 0x000000ffff0b7224 */ /* 0x000fe200018e0606 */
[----:B------:R-:W-:Y:S02]  /*fbf0*/  ISETP.NE.U32.AND P1, PT, R4, RZ, PT ;  /* 0x000000ff0400720c */ /* 0x000fe40003f25070 */
[----:B------:R-:W-:Y:S02]  /*fc00*/  ISETP.GE.U32.AND.EX P0, PT, R18, R5, PT, P0 ;  /* 0x000000051200720c */ /* 0x000fe40003f06100 */
[----:B------:R-:W-:Y:S02]  /*fc10*/  ISETP.NE.AND.EX P1, PT, R5, RZ, PT, P1 ;  /* 0x000000ff0500720c */ /* 0x000fe40003f25310 */
[----:B------:R-:W-:-:S02]  /*fc20*/  SEL R11, R11, R6, P0 ;  /* 0x000000060b0b7207 */ /* 0x000fc40000000000 */
[----:B------:R-:W-:Y:S02]  /*fc30*/  MOV R6, R8 ;  /* 0x0000000800067202 */ /* 0x000fe40000000f00 */
[----:B------:R-:W-:Y:S02]  /*fc40*/  SEL R10, R10, R19, P0 ;  /* 0x000000130a0a7207 */ /* 0x000fe40000000000 */
[----:B------:R-:W-:Y:S02]  /*fc50*/  SEL R11, R11, 0xffffffff, P1 ;  /* 0xffffffff0b0b7807 */ /* 0x000fe40000800000 */
[----:B------:R-:W-:Y:S01]  /*fc60*/  SEL R10, R10, 0xffffffff, P1 ;  /* 0xffffffff0a0a7807 */ /* 0x000fe20000800000 */
[----:B------:R-:W-:Y:S06]  /*fc70*/  RET.REL.NODEC R6 `(_ZN2at6native13reduce_kernelILi512ELi1ENS0_8ReduceOpIN3c108BFloat16ENS0_7MeanOpsIS4_ffS4_EEjS4_Li4ELi8EEEEEvT1_) ;  /* 0xffffff0006e07950 */ /* 0x000fec0003c3ffff */
        .weak           $__internal_1_$__cuda_sm20_rem_u64
        .type           $__internal_1_$__cuda_sm20_rem_u64,@function
        .size           $__internal_1_$__cuda_sm20_rem_u64,(.L_x_8184 - $__internal_1_$__cuda_sm20_rem_u64)
$__internal_1_$__cuda_sm20_rem_u64:
[----:B------:R-:W-:Y:S01]  /*fc80*/  IMAD.MOV.U32 R20, RZ, RZ, R17 ;  /* 0x000000ffff147224 */ /* 0x000fe200078e0011 */
[----:B------:R-:W-:-:S05]  /*fc90*/  MOV R21, R19 ;  /* 0x0000001300157202 */ /* 0x000fca0000000f00 */
[----:B------:R-:W0:Y:S08]  /*fca0*/  I2F.U64.RP R20, R20 ;  /* 0x0000001400147312 */ /* 0x000e300000309000 */
[----:B0-----:R-:W0:Y:S02]  /*fcb0*/  MUFU.RCP R6, R20 ;  /* 0x0000001400067308 */ /* 0x001e240000001000 */
[----:B0-----:R-:W-:-:S06]  /*fcc0*/  IADD3 R6, R6, 0x1ffffffe, RZ ;  /* 0x1ffffffe06067810 */ /* 0x001fcc0007ffe0ff */
[----:B------:R-:W0:Y:S02]  /*fcd0*/  F2I.U64.TRUNC R6, R6 ;  /* 0x0000000600067311 */ /* 0x000e24000020d800 */
[----:B0-----:R-:W-:-:S04]  /*fce0*/  IMAD.WIDE.U32 R10, R6, R17, RZ ;  /* 0x00000011060a7225 */ /* 0x001fc800078e00ff */
[----:B------:R-:W-:Y:S01]  /*fcf0*/  IMAD R11, R6, R19, R11 ;  /* 0x00000013060b7224 */ /* 0x000fe200078e020b */
[----:B------:R-:W-:-:S03]  /*fd00*/  IADD3 R23, P0, RZ, -R10, RZ ;  /* 0x8000000aff177210 */ /* 0x000fc60007f1e0ff */
[----:B------:R-:W-:Y:S02]  /*fd10*/  IMAD R11, R7, R17, R11 ;  /* 0x00000011070b7224 */ /* 0x000fe400078e020b */
[----:B------:R-:W-:-:S04]  /*fd20*/  IMAD.HI.U32 R10, R6, R23, RZ ;  /* 0x00000017060a7227 */ /* 0x000fc800078e00ff */
[----:B------:R-:W-:Y:S01]  /*fd30*/  IMAD.X R25, RZ, RZ, ~R11, P0 ;  /* 0x000000ffff197224 */ /* 0x000fe200000e0e0b */
[----:B------:R-:W-:-:S03]  /*fd40*/  MOV R11, R6 ;  /* 0x00000006000b7202 */ /* 0x000fc60000000f00 */
[-C--:B------:R-:W-:Y:S02]  /*fd50*/  IMAD R21, R7, R25.reuse, RZ ;  /* 0x0000001907157224 */ /* 0x080fe400078e02ff */
[----:B------:R-:W-:-:S04]  /*fd60*/  IMAD.WIDE.U32 R10, P0, R6, R25, R10 ;  /* 0x00000019060a7225 */ /* 0x000fc8000780000a */
[----:B------:R-:W-:-:S04]  /*fd70*/  IMAD.HI.U32 R25, R7, R25, RZ ;  /* 0x0000001907197227 */ /* 0x000fc800078e00ff */
[----:B------:R-:W-:Y:S01]  /*fd80*/  IMAD.HI.U32 R10, P1, R7, R23, R10 ;  /* 0x00000017070a7227 */ /* 0x000fe2000782000a */
[----:B------:R-:W-:-:S04]  /*fd90*/  IADD3.X R20, R25, R7, RZ, P0, !PT ;  /* 0x0000000719147210 */ /* 0x000fc800007fe4ff */
[----:B------:R-:W-:-:S04]  /*fda0*/  IADD3 R11, P2, R21, R10, RZ ;  /* 0x0000000a150b7210 */ /* 0x000fc80007f5e0ff */
[----:B------:R-:W-:Y:S01]  /*fdb0*/  IADD3.X R20, RZ, RZ, R20, P2, P1 ;  /* 0x000000ffff147210 */ /* 0x000fe200017e2414 */
[----:B------:R-:W-:-:S04]  /*fdc0*/  IMAD.WIDE.U32 R6, R11, R17, RZ ;  /* 0x000000110b067225 */ /* 0x000fc800078e00ff */
[----:B------:R-:W-:Y:S01]  /*fdd0*/  IMAD R7, R11, R19, R7 ;  /* 0x000000130b077224 */ /* 0x000fe200078e0207 */
[----:B------:R-:W-:-:S03]  /*fde0*/  IADD3 R21, P0, RZ, -R6, RZ ;  /* 0x80000006ff157210 */ /* 0x000fc60007f1e0ff */
[----:B------:R-:W-:Y:S02]  /*fdf0*/  IMAD R7, R20, R17, R7 ;  /* 0x0000001114077224 */ /* 0x000fe400078e0207 */
[----:B------:R-:W-:-:S04]  /*fe00*/  IMAD.HI.U32 R10, R11, R21, RZ ;  /* 0x000000150b0a7227 */ /* 0x000fc800078e00ff */
[----:B------:R-:W-:-:S04]  /*fe10*/  IMAD.X R7, RZ, RZ, ~R7, P0 ;  /* 0x000000ffff077224 */ /* 0x000fc800000e0e07 */
[----:B------:R-:W-:-:S04]  /*fe20*/  IMAD.WIDE.U32 R10, P0, R11, R7, R10 ;  /* 0x000000070b0a7225 */ /* 0x000fc8000780000a */
[C---:B------:R-:W-:Y:S02]  /*fe30*/  IMAD R6, R20.reuse, R7, RZ ;  /* 0x0000000714067224 */ /* 0x040fe400078e02ff */
[----:B------:R-:W-:-:S04]  /*fe40*/  IMAD.HI.U32 R11, P1, R20, R21, R10 ;  /* 0x00000015140b7227 */ /* 0x000fc8000782000a */
[----:B------:R-:W-:Y:S01]  /*fe50*/  IMAD.HI.U32 R7, R20, R7, RZ ;  /* 0x0000000714077227 */ /* 0x000fe200078e00ff */
[----:B------:R-:W-:-:S04]  /*fe60*/  IADD3 R11, P2, R6, R11, RZ ;  /* 0x0000000b060b7210 */ /* 0x000fc80007f5e0ff */
[----:B------:R-:W-:Y:S01]  /*fe70*/  IADD3.X R20, R7, R20, RZ, P0, !PT ;  /* 0x0000001407147210 */ /* 0x000fe200007fe4ff */
[----:B------:R-:W-:Y:S01]  /*fe80*/  HFMA2.MMA R7, -RZ, RZ, 0, 0 ;  /* 0x00000000ff077435 */ /* 0x000fe200000001ff */
[----:B------:R-:W-:Y:S02]  /*fe90*/  IMAD.HI.U32 R6, R11, R8, RZ ;  /* 0x000000080b067227 */ /* 0x000fe400078e00ff */
[----:B------:R-:W-:-:S05]  /*fea0*/  IADD3.X R21, RZ, RZ, R20, P2, P1 ;  /* 0x000000ffff157210 */ /* 0x000fca00017e2414 */
[----:B------:R-:W-:-:S04]  /*feb0*/  IMAD.HI.U32 R10, R21, R18, RZ ;  /* 0x00000012150a7227 */ /* 0x000fc800078e00ff */
[----:B------:R-:W-:-:S04]  /*fec0*/  IMAD.WIDE.U32 R6, R11, R18, R6 ;  /* 0x000000120b067225 */ /* 0x000fc800078e0006 */
[C---:B------:R-:W-:Y:S02]  /*fed0*/  IMAD R11, R21.reuse, R18, RZ ;  /* 0x00000012150b7224 */ /* 0x040fe400078e02ff */
[----:B------:R-:W-:-:S04]  /*fee0*/  IMAD.HI.U32 R6, P0, R21, R8, R6 ;  /* 0x0000000815067227 */ /* 0x000fc80007800006 */
[----:B------:R-:W-:Y:S01]  /*fef0*/  IMAD.X R10, RZ, RZ, R10, P0 ;  /* 0x000000ffff0a7224 */ /* 0x000fe200000e060a */
[----:B------:R-:W-:-:S04]  /*ff00*/  IADD3 R20, P1, R11, R6, RZ ;  /* 0x000000060b147210 */ /* 0x000fc80007f3e0ff */
[----:B------:R-:W-:Y:S01]  /*ff10*/  IADD3.X R10, RZ, R10, RZ, P1, !PT ;  /* 0x0000000aff0a7210 */ /* 0x000fe20000ffe4ff */
[----:B------:R-:W-:-:S04]  /*ff20*/  IMAD.WIDE.U32 R6, R20, R17, RZ ;  /* 0x0000001114067225 */ /* 0x000fc800078e00ff */
[----:B------:R-:W-:Y:S01]  /*ff30*/  IMAD R20, R20, R19, R7 ;  /* 0x0000001314147224 */ /* 0x000fe200078e0207 */
[----:B------:R-:W-:-:S03]  /*ff40*/  IADD3 R6, P1, -R6, R8, RZ ;  /* 0x0000000806067210 */ /* 0x000fc60007f3e1ff */
[-C--:B------:R-:W-:Y:S01]  /*ff50*/  IMAD R7, R10, R17.reuse, R20 ;  /* 0x000000110a077224 */ /* 0x080fe200078e0214 */
[----:B------:R-:W-:-:S04]  /*ff60*/  ISETP.GE.U32.AND P0, PT, R6, R17, PT ;  /* 0x000000110600720c */ /* 0x000fc80003f06070 */
[----:B------:R-:W-:Y:S02]  /*ff70*/  IADD3.X R18, ~R7, R18, RZ, P1, !PT ;  /* 0x0000001207127210 */ /* 0x000fe40000ffe5ff */
[----:B------:R-:W-:Y:S02]  /*ff80*/  IADD3 R8, P1, -R17, R6, RZ ;  /* 0x0000000611087210 */ /* 0x000fe40007f3e1ff */
[----:B------:R-:W-:-:S03]  /*ff90*/  ISETP.GE.U32.AND.EX P0, PT, R18, R19, PT, P0 ;  /* 0x000000131200720c */ /* 0x000fc60003f06100 */
[----:B------:R-:W-:Y:S01]  /*ffa0*/  IMAD.X R10, R18, 0x1, ~R19, P1 ;  /* 0x00000001120a7824 */ /* 0x000fe200008e0e13 */
[----:B------:R-:W-:Y:S02]  /*ffb0*/  SEL R8, R8, R6, P0 ;  /* 0x0000000608087207 */ /* 0x000fe40000000000 */
[C---:B------:R-:W-:Y:S02]  /*ffc0*/  ISETP.NE.U32.AND P1, PT, R17.reuse, RZ, PT ;  /* 0x000000ff1100720c */ /* 0x040fe40003f25070 */
[----:B------:R-:W-:Y:S02]  /*ffd0*/  SEL R10, R10, R18, P0 ;  /* 0x000000120a0a7207 */ /* 0x000fe40000000000 */
[----:B------:R-:W-:Y:S02]  /*ffe0*/  ISETP.GE.U32.AND P0, PT, R8, R17, PT ;  /* 0x000000110800720c */ /* 0x000fe40003f06070 */
[----:B------:R-:W-:Y:S02]  /*fff0*/  IADD3 R18, P2, -R17, R8, RZ ;  /* 0x0000000811127210 */ /* 0x000fe40007f5e1ff */
[----:B------:R-:W-:-:S02]  /*10000*/  ISETP.GE.U32.AND.EX P0, PT, R10, R19, PT, P0 ;  /* 0x000000130a00720c */ /* 0x000fc40003f06100 */
[C---:B------:R-:W-:Y:S02]  /*10010*/  IADD3.X R6, ~R19.reuse, R10, RZ, P2, !PT ;  /* 0x0000000a13067210 */ /* 0x040fe400017fe5ff */
[----:B------:R-:W-:Y:S02]  /*10020*/  MOV R17, 0x0 ;  /* 0x0000000000117802 */ /* 0x000fe40000000f00 */
[----:B------:R-:W-:Y:S02]  /*10030*/  ISETP.NE.AND.EX P1, PT, R19, RZ, PT, P1 ;  /* 0x000000ff1300720c */ /* 0x000fe40003f25310 */
[----:B------:R-:W-:Y:S02]  /*10040*/  SEL R18, R18, R8, P0 ;  /* 0x0000000812127207 */ /* 0x000fe40000000000 */
[----:B------:R-:W-:Y:S02]  /*10050*/  SEL R19, R6, R10, P0 ;  /* 0x0000000a06137207 */ /* 0x000fe40000000000 */
[----:B------:R-:W-:-:S02]  /*10060*/  SEL R18, R18, 0xffffffff, P1 ;  /* 0xffffffff12127807 */ /* 0x000fc40000800000 */
[----:B------:R-:W-:Y:S01]  /*10070*/  SEL R19, R19, 0xffffffff, P1 ;  /* 0xffffffff13137807 */ /* 0x000fe20000800000 */
[----:B------:R-:W-:Y:S06]  /*10080*/  RET.REL.NODEC R16 `(_ZN2at6native13reduce_kernelILi512ELi1ENS0_8ReduceOpIN3c108BFloat16ENS0_7MeanOpsIS4_ffS4_EEjS4_Li4ELi8EEEEEvT1_) ;  /* 0xfffffefc10dc7950 */ /* 0x000fec0003c3ffff */
.L_x_3176:
        /* <DEDUP_REMOVED lines=15> */
.L_x_8184:


//--------------------- .text._ZN2at6native13reduce_kernelILi256ELi2ENS0_8ReduceOpIN3c108BFloat16ENS0_7MeanOpsIS4_ffS4_EEjS4_Li4ELi8EEEEEvT1_ --------------------------
	.section	.text._ZN2at6native13reduce_kernelILi256ELi2ENS0_8ReduceOpIN3c108BFloat16ENS0_7MeanOpsIS4_ffS4_EEjS4_Li4ELi8EEEEEvT1_,"ax",@progbits
	.align	128
        .global         _ZN2at6native13reduce_kernelILi256ELi2ENS0_8ReduceOpIN3c108BFloat16ENS0_7MeanOpsIS4_ffS4_EEjS4_Li4ELi8EEEEEvT1_
        .type           _ZN2at6native13reduce_kernelILi256ELi2ENS0_8ReduceOpIN3c108BFloat16ENS0_7MeanOpsIS4_ffS4_EEjS4_Li4ELi8EEEEEvT1_,@function
        .size           _ZN2at6native13reduce_kernelILi256ELi2ENS0_8ReduceOpIN3c108BFloat16ENS0_7MeanOpsIS4_ffS4_EEjS4_Li4ELi8EEEEEvT1_,(.L_x_8186 - _ZN2at6native13reduce_kernelILi256ELi2ENS0_8ReduceOpIN3c108BFloat16ENS0_7MeanOpsIS4_ffS4_EEjS4_Li4ELi8EEEEEvT1_)
        .other          _ZN2at6native13reduce_kernelILi256ELi2ENS0_8ReduceOpIN3c108BFloat16ENS0_7MeanOpsIS4_ffS4_EEjS4_Li4ELi8EEEEEvT1_,@"STO_CUDA_ENTRY STV_DEFAULT"
_ZN2at6native13reduce_kernelILi256ELi2ENS0_8ReduceOpIN3c108BFloat16ENS0_7MeanOpsIS4_ffS4_EEjS4_Li4ELi8EEEEEvT1_:
.text._ZN2at6native13reduce_kernelILi256ELi2ENS0_8ReduceOpIN3c108BFloat16ENS0_7MeanOpsIS4_ffS4_EEjS4_Li4ELi8EEEEEvT1_:
        /* <DEDUP_REMOVED lines=288> */
.L_x_3177:
        /* <DEDUP_REMOVED lines=44> */
.L_x_3181:
        /* <DEDUP_REMOVED lines=25> */
.L_x_3187:
[----:B------:R-:W-:Y:S05]  /*1650*/  BSYNC B2 ;  /* 0x0000000000027941 */ /* 0x000fea0003800000 */
.L_x_3186:
        /* <DEDUP_REMOVED lines=11> */
.L_x_3185:
[----:B------:R-:W-:Y:S05]  /*1710*/  BSYNC B1 ;  /* 0x0000000000017941 */ /* 0x000fea0003800000 */
.L_x_3184:
[----:B------:R-:W0:Y:S01]  /*1720*/  LDC R5, c[0x0][0x21c] ;  /* 0x00008700ff057b82 */ /* 0x000e220000000800 */
[----:B------:R-:W-:-:S04]  /*1730*/  IADD3 R3, P0, -R6, 0x8, RZ ;  /* 0x0000000806037810 */ /* 0x000fc80007f1e1ff */
[----:B------:R-:W-:Y:S01]  /*1740*/  LEA R18, P1, R3, R18, 0x1 ;  /* 0x0000001203127211 */ /* 0x000fe200078208ff */
[----:B------:R-:W-:-:S05]  /*1750*/  IMAD.X R4, RZ, RZ, -0x1, P0 ;  /* 0xffffffffff047424 */ /* 0x000fca00000e06ff */
[----:B------:R-:W-:Y:S02]  /*1760*/  LEA.HI.X R19, R3, R19, R4, 0x1, P1 ;  /* 0x0000001303137211 */ /* 0x000fe400008f0c04 */
[----:B0-----:R-:W-:-:S07]  /*1770*/  IADD3 R12, R6, -0x8, R5 ;  /* 0xfffffff8060c7810 */ /* 0x001fce0007ffe005 */
.L_x_3183:
[----:B------:R-:W-:Y:S05]  /*1780*/  BSYNC B0 ;  /* 0x0000000000007941 */ /* 0x000fea0003800000 */
.L_x_3182:
        /* <DEDUP_REMOVED lines=22> */
.L_x_3190:
        /* <DEDUP_REMOVED lines=27> */
.L_x_3189:
[----:B------:R-:W-:Y:S05]  /*1aa0*/  BSYNC B0 ;  /* 0x0000000000007941 */ /* 0x000fea0003800000 */
.L_x_3188:
        /* <DEDUP_REMOVED lines=8> */
.L_x_3192:
[----:B------:R-:W-:Y:S05]  /*1b30*/  BSYNC B0 ;  /* 0x0000000000007941 */ /* 0x000fea0003800000 */
.L_x_3191:
        /* <DEDUP_REMOVED lines=12> */
.L_x_3194:
[----:B------:R-:W-:Y:S05]  /*1c00*/  BSYNC B0 ;  /* 0x0000000000007941 */ /* 0x000fea0003800000 */
.L_x_3193:
        /* <DEDUP_REMOVED lines=9> */
.L_x_3180:
        /* <DEDUP_REMOVED lines=31> */
.L_x_3204:
        /* <DEDUP_REMOVED lines=286> */
.L_x_3200:
        /* <DEDUP_REMOVED lines=243> */
.L_x_3201:
        /* <DEDUP_REMOVED lines=255> */
.L_x_3202:
        /* <DEDUP_REMOVED lines=252> */
.L_x_3203:
[----:B------:R-:W-:Y:S01]  /*5f50*/  LOP3.LUT R21, R28, 0xfffffffc, RZ, 0xc0, !PT ;  /* 0xfffffffc1c157812 */ /* 0x000fe200078ec0ff */
[----:B------:R-:W-:Y:S01]  /*5f60*/  IMAD.IADD R27, R29, 0x1, R0 ;  /* 0x000000011d1b7824 */ /* 0x000fe200078e0200 */
[----:B------:R-:W-:Y:S02]  /*5f70*/  ULDC UR4, c[0x0][0x21c] ;  /* 0x0000870000047ab9 */ /* 0x000fe40000000800 */
[----:B------:R-:W-:-:S04]  /*5f80*/  IADD3 R20, P1, R18, R21, RZ ;  /* 0x0000001512147210 */ /* 0x000fc80007f3e0ff */
[----:B------:R-:W-:-:S05]  /*5f90*/  IADD3.X R21, RZ, R19, RZ, P1, !PT ;  /* 0x00000013ff157210 */ /* 0x000fca0000ffe4ff */
[----:B------:R1:W2:Y:S01]  /*5fa0*/  LDG.E R34, desc[UR60][R20.64] ;  /* 0x0000003c14227981 */ /* 0x0002a2000c1e1900 */
[----:B------:R-:W-:Y:S01]  /*5fb0*/  IMAD R33, R0, 0x3, R27 ;  /* 0x0000000300217824 */ /* 0x000fe200078e021b */
[----:B------:R-:W-:Y:S01]  /*5fc0*/  SHF.L.U32 R28, R11, 0x10, RZ ;  /* 0x000000100b1c7819 */ /* 0x000fe200000006ff */
[----:B------:R-:W-:Y:S01]  /*5fd0*/  IMAD.U32 R26, RZ, RZ, UR4 ;  /* 0x00000004ff1a7e24 */ /* 0x000fe2000f8e00ff */
[----:B------:R-:W-:Y:S01]  /*5fe0*/  SHF.L.U32 R31, R13, 0x10, RZ ;  /* 0x000000100d1f7819 */ /* 0x000fe200000006ff */
[----:B------:R-:W-:Y:S01]  /*5ff0*/  IMAD.U32 R29, R12, 0x10000, RZ ;  /* 0x000100000c1d7824 */ /* 0x000fe200078e00ff */
[----:B------:R-:W-:Y:S01]  /*6000*/  SHF.L.U32 R30, R24, 0x10, RZ ;  /* 0x00000010181e7819 */ /* 0x000fe200000006ff */
[----:B------:R-:W-:Y:S01]  /*6010*/  FADD.FTZ R7, R28, R7 ;  /* 0x000000071c077221 */ /* 0x000fe20000010000 */
[----:B------:R-:W-:Y:S01]  /*6020*/  ISETP.GE.U32.AND P1, PT, R33, R26, PT ;  /* 0x0000001a2100720c */ /* 0x000fe20003f26070 */
[----:B------:R-:W-:Y:S01]  /*6030*/  FADD.FTZ R8, R29, R8 ;  /* 0x000000081d087221 */ /* 0x000fe20000010000 */
[----:B------:R-:W-:Y:S01]  /*6040*/  SHF.L.U32 R28, R22, 0x10, RZ ;  /* 0x00000010161c7819 */ /* 0x000fe200000006ff */
[----:B-1----:R-:W-:-:S02]  /*6050*/  IMAD.U32 R21, R25, 0x10000, RZ ;  /* 0x0001000019157824 */ /* 0x002fc400078e00ff */
[----:B------:R-:W-:Y:S01]  /*6060*/  FADD.FTZ R6, R31, R6 ;  /* 0x000000061f067221 */ /* 0x000fe20000010000 */
[----:B------:R-:W-:Y:S01]  /*6070*/  FADD.FTZ R3, R30, R3 ;  /* 0x000000031e037221 */ /* 0x000fe20000010000 */
[----:B------:R-:W-:Y:S01]  /*6080*/  FADD.FTZ R5, R28, R5 ;  /* 0x000000051c057221 */ /* 0x000fe20000010000 */
[----:B------:R-:W-:Y:S01]  /*6090*/  FADD.FTZ R4, R21, R4 ;  /* 0x0000000415047221 */ /* 0x000fe20000010000 */
[C---:B--2---:R-:W-:Y:S01]  /*60a0*/  PRMT R20, R34.reuse, 0x7632, R20 ;  /* 0x0000763222147816 */ /* 0x044fe20000000014 */
[----:B------:R-:W-:-:S03]  /*60b0*/  IMAD.U32 R32, R34, 0x10000, RZ ;  /* 0x0001000022207824 */ /* 0x000fc600078e00ff */
[----:B------:R-:W-:Y:S01]  /*60c0*/  SHF.L.U32 R29, R20, 0x10, RZ ;  /* 0x00000010141d7819 */ /* 0x000fe200000006ff */
[----:B------:R-:W-:-:S04]  /*60d0*/  FADD.FTZ R9, R32, R9 ;  /* 0x0000000920097221 */ /* 0x000fc80000010000 */
[----:B------:R-:W-:Y:S01]  /*60e0*/  FADD.FTZ R10, R29, R10 ;  /* 0x0000000a1d0a7221 */ /* 0x000fe20000010000 */
[----:B------:R-:W-:Y:S06]  /*60f0*/  @!P1 BRA `(.L_x_3204) ;  /* 0xffffffbc00649947 */ /* 0x000fec000383ffff */
[----:B------:R-:W-:Y:S05]  /*6100*/  BSYNC B1 ;  /* 0x0000000000017941 */ /* 0x000fea0003800000 */
.L_x_3199:
[C---:B------:R-:W-:Y:S02]  /*6110*/  PRMT R29, R34.reuse, 0x7610, R29 ;  /* 0x00007610221d7816 */ /* 0x040fe4000000001d */
[----:B------:R-:W-:-:S07]  /*6120*/  PRMT R30, R34, 0x7632, R30 ;  /* 0x00007632221e7816 */ /* 0x000fce000000001e */
.L_x_3198:
[----:B------:R-:W-:Y:S05]  /*6130*/  BSYNC B0 ;  /* 0x0000000000007941 */ /* 0x000fea0003800000 */
.L_x_3197:
[----:B------:R-:W-:Y:S01]  /*6140*/  ISETP.GE.U32.AND P0, PT, R27, R26, PT ;  /* 0x0000001a1b00720c */ /* 0x000fe20003f06070 */
[----:B------:R-:W-:-:S12]  /*6150*/  BSSY B0, `(.L_x_3205) ;  /* 0x000046e000007945 */ /* 0x000fd80003800000 */
[----:B------:R-:W-:Y:S05]  /*6160*/  @P0 BRA `(.L_x_3206) ;  /* 0x0000004400b00947 */ /* 0x000fea0003800000 */
[----:B------:R-:W1:Y:S01]  /*6170*/  LDC R28, c[0x0][0x258] ;  /* 0x00009600ff1c7b82 */ /* 0x000e620000000800 */
[----:B------:R-:W-:Y:S01]  /*6180*/  IMAD.MOV.U32 R11, RZ, RZ, RZ ;  /* 0x000000ffff0b7224 */ /* 0x000fe200078e00ff */
        /* <DEDUP_REMOVED lines=275> */
.L_x_3207:
[----:B------:R-:W-:-:S04]  /*72c0*/  LOP3.LUT R11, R11, 0xfffffffc, RZ, 0xc0, !PT ;  /* 0xfffffffc0b0b7812 */ /* 0x000fc800078ec0ff */
[----:B0-----:R-:W-:-:S05]  /*72d0*/  IADD3 R14, P2, R18, R11, RZ ;  /* 0x0000000b120e7210 */ /* 0x001fca0007f5e0ff */
        /* <DEDUP_REMOVED lines=281> */
.L_x_3208:
        /* <DEDUP_REMOVED lines=283> */
.L_x_3209:
        /* <DEDUP_REMOVED lines=283> */
.L_x_3210:
[----:B------:R-:W-:-:S04]  /*a7d0*/  LOP3.LUT R15, R29, 0xfffffffc, RZ, 0xc0, !PT ;  /* 0xfffffffc1d0f7812 */ /* 0x000fc800078ec0ff */
[----:B------:R-:W-:-:S04]  /*a7e0*/  IADD3 R14, P1, R18, R15, RZ ;  /* 0x0000000f120e7210 */ /* 0x000fc80007f3e0ff */
[----:B------:R-:W-:-:S05]  /*a7f0*/  IADD3.X R15, RZ, R19, RZ, P1, !PT ;  /* 0x00000013ff0f7210 */ /* 0x000fca0000ffe4ff */
[----:B------:R-:W2:Y:S02]  /*a800*/  LDG.E R14, desc[UR60][R14.64] ;  /* 0x0000003c0e0e7981 */ /* 0x000ea4000c1e1900 */
[C---:B--2---:R-:W-:Y:S02]  /*a810*/  PRMT R29, R14.reuse, 0x7610, R29 ;  /* 0x000076100e1d7816 */ /* 0x044fe4000000001d */
[----:B------:R-:W-:-:S07]  /*a820*/  PRMT R30, R14, 0x7632, R30 ;  /* 0x000076320e1e7816 */ /* 0x000fce000000001e */
.L_x_3206:
[----:B------:R-:W-:Y:S05]  /*a830*/  BSYNC B0 ;  /* 0x0000000000007941 */ /* 0x000fea0003800000 */
.L_x_3205:
[----:B------:R-:W-:Y:S04]  /*a840*/  BSSY B0, `(.L_x_3211) ;  /* 0x000001a000007945 */ /* 0x000fe80003800000 */
[----:B------:R-:W-:Y:S05]  /*a850*/  @P0 BRA `(.L_x_3212) ;  /* 0x0000000000600947 */ /* 0x000fea0003800000 */
[----:B------:R-:W-:Y:S01]  /*a860*/  IADD3 R27, R27, R0, RZ ;  /* 0x000000001b1b7210 */ /* 0x000fe20007ffe0ff */
[----:B0-----:R-:W-:Y:S01]  /*a870*/  IMAD.U32 R14, R11, 0x10000, RZ ;  /* 0x000100000b0e7824 */ /* 0x001fe200078e00ff */
        /* <DEDUP_REMOVED lines=22> */
.L_x_3212:
[----:B------:R-:W-:Y:S05]  /*a9e0*/  BSYNC B0 ;  /* 0x0000000000007941 */ /* 0x000fea0003800000 */
.L_x_3211:
[----:B------:R-:W-:Y:S01]  /*a9f0*/  FADD.FTZ R8, R5, R8 ;  /* 0x0000000805087221 */ /* 0x000fe20000010000 */
[----:B------:R-:W-:-:S03]  /*aa00*/  FADD.FTZ R7, R6, R7 ;  /* 0x0000000706077221 */ /* 0x000fc60000010000 */
[----:B------:R-:W-:Y:S01]  /*aa10*/  FADD.FTZ R3, R8, R3 ;  /* 0x0000000308037221 */ /* 0x000fe20000010000 */
[----:B------:R-:W-:-:S03]  /*aa20*/  FADD.FTZ R4, R7, R4 ;  /* 0x0000000407047221 */ /* 0x000fc60000010000 */
[----:B------:R-:W-:Y:S01]  /*aa30*/  FADD.FTZ R19, R3, R10 ;  /* 0x0000000a03137221 */ /* 0x000fe20000010000 */
[----:B------:R-:W-:Y:S01]  /*aa40*/  FADD.FTZ R18, R4, R9 ;  /* 0x0000000904127221 */ /* 0x000fe20000010000 */
[----:B------:R-:W-:Y:S06]  /*aa50*/  BRA `(.L_x_3179) ;  /* 0x0000001000447947 */ /* 0x000fec0003800000 */
.L_x_3196:
        /* <DEDUP_REMOVED lines=16> */
.L_x_3216:
[-C--:B------:R-:W-:Y:S01]  /*ab60*/  IMAD R4, R20, R27.reuse, RZ ;  /* 0x0000001b14047224 */ /* 0x080fe200078e02ff */
[----:B------:R-:W-:-:S04]  /*ab70*/  IADD3 R27, R0, R27, RZ ;  /* 0x0000001b001b7210 */ /* 0x000fc80007ffe0ff */
[----:B------:R-:W-:Y:S02]  /*ab80*/  IADD3 R5, R27, R0, RZ ;  /* 0x000000001b057210 */ /* 0x000fe40007ffe0ff */
[----:B------:R-:W-:Y:S01]  /*ab90*/  SHF.R.U32.HI R25, RZ, 0x1, R4 ;  /* 0x00000001ff197819 */ /* 0x000fe20000011604 */
[C---:B------:R-:W-:Y:S02]  /*aba0*/  IMAD R4, R20.reuse, R27, RZ ;  /* 0x0000001b14047224 */ /* 0x040fe400078e02ff */
[----:B------:R-:W-:Y:S02]  /*abb0*/  IMAD.IADD R27, R5, 0x1, R0 ;  /* 0x00000001051b7824 */ /* 0x000fe400078e0200 */
[C---:B------:R-:W-:Y:S01]  /*abc0*/  IMAD R5, R20.reuse, R5, RZ ;  /* 0x0000000514057224 */ /* 0x040fe200078e02ff */
[----:B------:R-:W-:Y:S01]  /*abd0*/  SHF.R.U32.HI R29, RZ, 0x1, R4 ;  /* 0x00000001ff1d7819 */ /* 0x000fe20000011604 */
[----:B------:R-:W-:Y:S02]  /*abe0*/  IMAD R4, R20, R27, RZ ;  /* 0x0000001b14047224 */ /* 0x000fe400078e02ff */
[----:B------:R-:W-:Y:S01]  /*abf0*/  IMAD.WIDE.U32 R24, R25, 0x4, R18 ;  /* 0x0000000419187825 */ /* 0x000fe200078e0012 */
[----:B------:R-:W-:-:S02]  /*ac00*/  SHF.R.U32.HI R5, RZ, 0x1, R5 ;  /* 0x00000001ff057819 */ /* 0x000fc40000011605 */
[----:B------:R-:W-:Y:S01]  /*ac10*/  SHF.R.U32.HI R7, RZ, 0x1, R4 ;  /* 0x00000001ff077819 */ /* 0x000fe20000011604 */
[--C-:B------:R-:W-:Y:S02]  /*ac20*/  IMAD.WIDE.U32 R28, R29, 0x4, R18.reuse ;  /* 0x000000041d1c7825 */ /* 0x100fe400078e0012 */
[----:B------:R0:W2:Y:S02]  /*ac30*/  LDG.E R24, desc[UR60][R24.64] ;  /* 0x0000003c18187981 */ /* 0x0000a4000c1e1900 */
[--C-:B------:R-:W-:Y:S02]  /*ac40*/  IMAD.WIDE.U32 R4, R5, 0x4, R18.reuse ;  /* 0x0000000405047825 */ /* 0x100fe400078e0012 */
[----:B------:R-:W3:Y:S02]  /*ac50*/  LDG.E R28, desc[UR60][R28.64] ;  /* 0x0000003c1c1c7981 */ /* 0x000ee4000c1e1900 */
[----:B------:R-:W-:Y:S02]  /*ac60*/  IMAD.WIDE.U32 R6, R7, 0x4, R18 ;  /* 0x0000000407067825 */ /* 0x000fe400078e0012 */
[----:B------:R-:W4:Y:S04]  /*ac70*/  LDG.E R4, desc[UR60][R4.64] ;  /* 0x0000003c04047981 */ /* 0x000f28000c1e1900 */
[----:B------:R-:W5:Y:S01]  /*ac80*/  LDG.E R6, desc[UR60][R6.64] ;  /* 0x0000003c06067981 */ /* 0x000f62000c1e1900 */
[----:B------:R-:W-:-:S05]  /*ac90*/  IADD3 R27, R27, R0, RZ ;  /* 0x000000001b1b7210 */ /* 0x000fca0007ffe0ff */
[----:B0-----:R-:W-:-:S05]  /*aca0*/  IMAD R25, R0, 0x3, R27 ;  /* 0x0000000300197824 */ /* 0x001fca00078e021b */
[----:B------:R-:W-:Y:S02]  /*acb0*/  ISETP.GE.U32.AND P0, PT, R25, R26, PT ;  /* 0x0000001a1900720c */ /* 0x000fe40003f06070 */
[C---:B--2---:R-:W-:Y:S02]  /*acc0*/  PRMT R15, R24.reuse, 0x7632, R15 ;  /* 0x00007632180f7816 */ /* 0x044fe4000000000f */
[----:B------:R-:W-:Y:S02]  /*acd0*/  SHF.L.U32 R21, R24, 0x10, RZ ;  /* 0x0000001018157819 */ /* 0x000fe400000006ff */
[C---:B---3--:R-:W-:Y:S01]  /*ace0*/  SHF.L.U32 R30, R28.reuse, 0x10, RZ ;  /* 0x000000101c1e7819 */ /* 0x048fe200000006ff */
[----:B------:R-:W-:Y:S01]  /*acf0*/  IMAD.U32 R22, R15, 0x10000, RZ ;  /* 0x000100000f167824 */ /* 0x000fe200078e00ff */
[----:B------:R-:W-:Y:S01]  /*ad00*/  PRMT R15, R28, 0x7632, R15 ;  /* 0x000076321c0f7816 */ /* 0x000fe2000000000f */
[----:B------:R-:W-:Y:S01]  /*ad10*/  FADD.FTZ R10, R21, R10 ;  /* 0x0000000a150a7221 */ /* 0x000fe20000010000 */
[----:B----4-:R-:W-:Y:S01]  /*ad20*/  PRMT R5, R4, 0x7632, R5 ;  /* 0x0000763204057816 */ /* 0x010fe20000000005 */
[----:B------:R-:W-:Y:S01]  /*ad30*/  FADD.FTZ R11, R22, R11 ;  /* 0x0000000b160b7221 */ /* 0x000fe20000010000 */
[----:B------:R-:W-:Y:S01]  /*ad40*/  FADD.FTZ R13, R30, R13 ;  /* 0x0000000d1e0d7221 */ /* 0x000fe20000010000 */
[----:B------:R-:W-:Y:S01]  /*ad50*/  SHF.L.U32 R15, R15, 0x10, RZ ;  /* 0x000000100f0f7819 */ /* 0x000fe200000006ff */
[----:B------:R-:W-:Y:S01]  /*ad60*/  IMAD.U32 R21, R4, 0x10000, RZ ;  /* 0x0001000004157824 */ /* 0x000fe200078e00ff */
[----:B-----5:R-:W-:-:S02]  /*ad70*/  PRMT R7, R6, 0x7632, R7 ;  /* 0x0000763206077816 */ /* 0x020fc40000000007 */
[----:B------:R-:W-:Y:S01]  /*ad80*/  SHF.L.U32 R22, R5, 0x10, RZ ;  /* 0x0000001005167819 */ /* 0x000fe200000006ff */
[----:B------:R-:W-:Y:S01]  /*ad90*/  FADD.FTZ R12, R15, R12 ;  /* 0x0000000c0f0c7221 */ /* 0x000fe20000010000 */
[----:B------:R-:W-:Y:S01]  /*ada0*/  SHF.L.U32 R5, R6, 0x10, RZ ;  /* 0x0000001006057819 */ /* 0x000fe200000006ff */
[----:B------:R-:W-:Y:S02]  /*adb0*/  IMAD.U32 R30, R7, 0x10000, RZ ;  /* 0x00010000071e7824 */ /* 0x000fe400078e00ff */
[----:B------:R-:W-:Y:S01]  /*adc0*/  FADD.FTZ R14, R21, R14 ;  /* 0x0000000e150e7221 */ /* 0x000fe20000010000 */
[----:B------:R-:W-:Y:S01]  /*add0*/  FADD.FTZ R3, R22, R3 ;  /* 0x0000000316037221 */ /* 0x000fe20000010000 */
[----:B------:R-:W-:Y:S01]  /*ade0*/  FADD.FTZ R8, R5, R8 ;  /* 0x0000000805087221 */ /* 0x000fe20000010000 */
[----:B------:R-:W-:Y:S01]  /*adf0*/  FADD.FTZ R9, R30, R9 ;  /* 0x000000091e097221 */ /* 0x000fe20000010000 */
[----:B------:R-:W-:Y:S06]  /*ae00*/  @!P0 BRA `(.L_x_3216) ;  /* 0xfffffffc00548947 */ /* 0x000fec000383ffff */
[----:B------:R-:W-:Y:S05]  /*ae10*/  BSYNC B1 ;  /* 0x0000000000017941 */ /* 0x000fea0003800000 */
.L_x_3215:
        /* <DEDUP_REMOVED lines=8> */
.L_x_3214:
[----:B------:R-:W-:Y:S05]  /*aea0*/  BSYNC B0 ;  /* 0x0000000000007941 */ /* 0x000fea0003800000 */
.L_x_3213:
        /* <DEDUP_REMOVED lines=35> */
.L_x_3218:
[----:B------:R-:W-:Y:S05]  /*b0e0*/  BSYNC B0 ;  /* 0x0000000000007941 */ /* 0x000fea0003800000 */
.L_x_3217:
        /* <DEDUP_REMOVED lines=17> */
[----:B------:R-:W-:-:S03]  /*b200*/  IMAD.U32 R0, R25, 0x10000, RZ ;  /* 0x0001000019007824 */ /* 0x000fc600078e00ff */
[----:B------:R-:W-:Y:S01]  /*b210*/  ISETP.GE.U32.AND P0, PT, R5, R26, PT ;  /* 0x0000001a0500720c */ /* 0x000fe20003f06070 */
[----:B------:R-:W-:Y:S01]  /*b220*/  FADD.FTZ R3, R3, R0 ;  /* 0x0000000003037221 */ /* 0x000fe20000010000 */
[----:B------:R-:W-:-:S05]  /*b230*/  SHF.L.U32 R5, R22, 0x10, RZ ;  /* 0x0000001016057819 */ /* 0x000fca00000006ff */
[----:B------:R-:W-:-:S06]  /*b240*/  FADD.FTZ R14, R14, R5 ;  /* 0x000000050e0e7221 */ /* 0x000fcc0000010000 */
[----:B------:R-:W-:Y:S02]  /*b250*/  @!P0 SHF.L.U32 R7, R7, 0x10, RZ ;  /* 0x0000001007078819 */ /* 0x000fe400000006ff */
[----:B------:R-:W-:-:S03]  /*b260*/  @!P0 SHF.L.U32 R6, R6, 0x10, RZ ;  /* 0x0000001006068819 */ /* 0x000fc600000006ff */
[----:B------:R-:W-:Y:S02]  /*b270*/  @!P0 FADD.FTZ R8, R8, R7 ;  /* 0x0000000708088221 */ /* 0x000fe40000010000 */
[----:B------:R-:W-:-:S07]  /*b280*/  @!P0 FADD.FTZ R9, R9, R6 ;  /* 0x0000000609098221 */ /* 0x000fce0000010000 */
.L_x_3220:
[----:B------:R-:W-:Y:S05]  /*b290*/  BSYNC B0 ;  /* 0x0000000000007941 */ /* 0x000fea0003800000 */
.L_x_3219:
[----:B------:R-:W-:Y:S01]  /*b2a0*/  FADD.FTZ R12, R11, R12 ;  /* 0x0000000c0b0c7221 */ /* 0x000fe20000010000 */
[----:B------:R-:W-:-:S03]  /*b2b0*/  FADD.FTZ R13, R10, R13 ;  /* 0x0000000d0a0d7221 */ /* 0x000fc60000010000 */
[----:B------:R-:W-:Y:S01]  /*b2c0*/  FADD.FTZ R12, R12, R3 ;  /* 0x000000030c0c7221 */ /* 0x000fe20000010000 */
[----:B------:R-:W-:-:S03]  /*b2d0*/  FADD.FTZ R13, R13, R14 ;  /* 0x0000000e0d0d7221 */ /* 0x000fc60000010000 */
[----:B------:R-:W-:Y:S01]  /*b2e0*/  FADD.FTZ R19, R12, R9 ;  /* 0x000000090c137221 */ /* 0x000fe20000010000 */
[----:B------:R-:W-:Y:S01]  /*b2f0*/  FADD.FTZ R18, R13, R8 ;  /* 0x000000080d127221 */ /* 0x000fe20000010000 */
[----:B------:R-:W-:Y:S06]  /*b300*/  BRA `(.L_x_3179) ;  /* 0x0000000800187947 */ /* 0x000fec0003800000 */
.L_x_3195:
[----:B------:R-:W0:Y:S01]  /*b310*/  LDC R3, c[0x0][0x224] ;  /* 0x00008900ff037b82 */ /* 0x000e220000000800 */
[----:B------:R-:W-:Y:S01]  /*b320*/  BSSY B0, `(.L_x_3221) ;  /* 0x0000043000007945 */ /* 0x000fe20003800000 */
[----:B------:R-:W-:-:S06]  /*b330*/  IMAD.MOV.U32 R14, RZ, RZ, R27 ;  /* 0x000000ffff0e7224 */ /* 0x000fcc00078e001b */
        /* <DEDUP_REMOVED lines=18> */
.L_x_3224:
[----:B------:R-:W-:Y:S02]  /*b460*/  SHF.R.U32.HI R29, RZ, 0x1, R14 ;  /* 0x00000001ff1d7819 */ /* 0x000fe4000001160e */
[----:B------:R-:W-:-:S03]  /*b470*/  IADD3 R14, R14, R3, RZ ;  /* 0x000000030e0e7210 */ /* 0x000fc60007ffe0ff */
[----:B------:R-:W-:Y:S01]  /*b480*/  IMAD.WIDE.U32 R28, R29, 0x4, R18 ;  /* 0x000000041d1c7825 */ /* 0x000fe200078e0012 */
[----:B------:R-:W-:-:S03]  /*b490*/  SHF.R.U32.HI R21, RZ, 0x1, R14 ;  /* 0x00000001ff157819 */ /* 0x000fc6000001160e */
[----:B------:R-:W-:Y:S01]  /*b4a0*/  IMAD.IADD R14, R14, 0x1, R3 ;  /* 0x000000010e0e7824 */ /* 0x000fe200078e0203 */
[----:B------:R0:W2:Y:S01]  /*b4b0*/  LDG.E R13, desc[UR60][R28.64] ;  /* 0x0000003c1c0d7981 */ /* 0x0000a2000c1e1900 */
[----:B------:R-:W-:-:S03]  /*b4c0*/  IMAD.WIDE.U32 R20, R21, 0x4, R18 ;  /* 0x0000000415147825 */ /* 0x000fc600078e0012 */
[----:B------:R-:W-:Y:S02]  /*b4d0*/  IADD3 R22, R14, R3, RZ ;  /* 0x000000030e167210 */ /* 0x000fe40007ffe0ff */
[----:B------:R-:W-:Y:S01]  /*b4e0*/  SHF.R.U32.HI R25, RZ, 0x1, R14 ;  /* 0x00000001ff197819 */ /* 0x000fe2000001160e */
[----:B------:R-:W3:Y:S01]  /*b4f0*/  LDG.E R20, desc[UR60][R20.64] ;  /* 0x0000003c14147981 */ /* 0x000ee2000c1e1900 */
[----:B------:R-:W-:-:S03]  /*b500*/  SHF.R.U32.HI R5, RZ, 0x1, R22 ;  /* 0x00000001ff057819 */ /* 0x000fc60000011616 */
[----:B------:R-:W-:-:S04]  /*b510*/  IMAD.WIDE.U32 R24, R25, 0x4, R18 ;  /* 0x0000000419187825 */ /* 0x000fc800078e0012 */
[----:B------:R-:W-:Y:S02]  /*b520*/  IMAD.WIDE.U32 R4, R5, 0x4, R18 ;  /* 0x0000000405047825 */ /* 0x000fe400078e0012 */
[----:B------:R-:W4:Y:S04]  /*b530*/  LDG.E R24, desc[UR60][R24.64] ;  /* 0x0000003c18187981 */ /* 0x000f28000c1e1900 */
[----:B------:R4:W5:Y:S01]  /*b540*/  LDG.E R4, desc[UR60][R4.64] ;  /* 0x0000003c04047981 */ /* 0x000962000c1e1900 */
[----:B------:R-:W-:-:S05]  /*b550*/  IADD3 R14, R22, R3, RZ ;  /* 0x00000003160e7210 */ /* 0x000fca0007ffe0ff */
[----:B0-----:R-:W-:-:S05]  /*b560*/  IMAD R29, R3, 0x3, R14 ;  /* 0x00000003031d7824 */ /* 0x001fca00078e020e */
[----:B------:R-:W-:Y:S02]  /*b570*/  ISETP.GE.U32.AND P0, PT, R29, R26, PT ;  /* 0x0000001a1d00720c */ /* 0x000fe40003f06070 */
[----:B--2---:R-:W-:-:S04]  /*b580*/  PRMT R15, R13, 0x7632, R15 ;  /* 0x000076320d0f7816 */ /* 0x004fc8000000000f */
[----:B------:R-:W-:Y:S02]  /*b590*/  SHF.L.U32 R22, R15, 0x10, RZ ;  /* 0x000000100f167819 */ /* 0x000fe400000006ff */
[----:B---3--:R-:W-:-:S05]  /*b5a0*/  PRMT R15, R20, 0x7632, R15 ;  /* 0x00007632140f7816 */ /* 0x008fca000000000f */
[----:B------:R-:W-:Y:S02]  /*b5b0*/  IMAD.U32 R21, R15, 0x10000, RZ ;  /* 0x000100000f157824 */ /* 0x000fe400078e00ff */
[----:B------:R-:W-:Y:S01]  /*b5c0*/  FADD.FTZ R11, R22, R11 ;  /* 0x0000000b160b7221 */ /* 0x000fe20000010000 */
[----:B----4-:R-:W-:Y:S02]  /*b5d0*/  PRMT R5, R24, 0x7632, R5 ;  /* 0x0000763218057816 */ /* 0x010fe40000000005 */
[----:B-----5:R-:W-:Y:S01]  /*b5e0*/  PRMT R15, R4, 0x7632, R15 ;  /* 0x00007632040f7816 */ /* 0x020fe2000000000f */
[----:B------:R-:W-:Y:S01]  /*b5f0*/  IMAD.U32 R27, R13, 0x10000, RZ ;  /* 0x000100000d1b7824 */ /* 0x000fe200078e00ff */
[----:B------:R-:W-:Y:S01]  /*b600*/  SHF.L.U32 R28, R20, 0x10, RZ ;  /* 0x00000010141c7819 */ /* 0x000fe200000006ff */
[----:B------:R-:W-:Y:S01]  /*b610*/  IMAD.U32 R25, R4, 0x10000, RZ ;  /* 0x0001000004197824 */ /* 0x000fe200078e00ff */
[----:B------:R-:W-:Y:S02]  /*b620*/  SHF.L.U32 R22, R24, 0x10, RZ ;  /* 0x0000001018167819 */ /* 0x000fe400000006ff */
[----:B------:R-:W-:-:S02]  /*b630*/  SHF.L.U32 R5, R5, 0x10, RZ ;  /* 0x0000001005057819 */ /* 0x000fc400000006ff */
[----:B------:R-:W-:Y:S01]  /*b640*/  SHF.L.U32 R15, R15, 0x10, RZ ;  /* 0x000000100f0f7819 */ /* 0x000fe200000006ff */
        /* <DEDUP_REMOVED lines=9> */
.L_x_3223:
[C---:B------:R-:W-:Y:S02]  /*b6e0*/  PRMT R27, R13.reuse, 0x7610, R27 ;  /* 0x000076100d1b7816 */ /* 0x040fe4000000001b */
[----:B------:R-:W-:Y:S02]  /*b6f0*/  PRMT R21, R13, 0x7632, R21 ;  /* 0x000076320d157816 */ /* 0x000fe40000000015 */
[----:B------:R-:W-:Y:S02]  /*b700*/  PRMT R25, R24, 0x7610, R25 ;  /* 0x0000761018197816 */ /* 0x000fe40000000019 */
[----:B------:R-:W-:Y:S02]  /*b710*/  PRMT R22, R20, 0x7632, R22 ;  /* 0x0000763214167816 */ /* 0x000fe40000000016 */
[----:B------:R-:W-:Y:S02]  /*b720*/  PRMT R24, R24, 0x7632, R24 ;  /* 0x0000763218187816 */ /* 0x000fe40000000018 */
[----:B------:R-:W-:-:S02]  /*b730*/  PRMT R13, R4, 0x7610, R13 ;  /* 0x00007610040d7816 */ /* 0x000fc4000000000d */
[----:B------:R-:W-:-:S07]  /*b740*/  PRMT R15, R4, 0x7632, R15 ;  /* 0x00007632040f7816 */ /* 0x000fce000000000f */
.L_x_3222:
[----:B------:R-:W-:Y:S05]  /*b750*/  BSYNC B0 ;  /* 0x0000000000007941 */ /* 0x000fea0003800000 */
.L_x_3221:
        /* <DEDUP_REMOVED lines=31> */
.L_x_3226:
[----:B------:R-:W-:Y:S05]  /*b950*/  BSYNC B0 ;  /* 0x0000000000007941 */ /* 0x000fea0003800000 */
.L_x_3225:
        /* <DEDUP_REMOVED lines=26> */
.L_x_3228:
[----:B------:R-:W-:Y:S05]  /*bb00*/  BSYNC B0 ;  /* 0x0000000000007941 */ /* 0x000fea0003800000 */
.L_x_3227:
[----:B------:R-:W-:Y:S01]  /*bb10*/  FADD.FTZ R11, R11, R8 ;  /* 0x000000080b0b7221 */ /* 0x000fe20000010000 */
[----:B------:R-:W-:-:S03]  /*bb20*/  FADD.FTZ R10, R10, R9 ;  /* 0x000000090a0a7221 */ /* 0x000fc60000010000 */
[----:B------:R-:W-:Y:S01]  /*bb30*/  FADD.FTZ R11, R11, R6 ;  /* 0x000000060b0b7221 */ /* 0x000fe20000010000 */
[----:B------:R-:W-:-:S03]  /*bb40*/  FADD.FTZ R7, R10, R7 ;  /* 0x000000070a077221 */ /* 0x000fc60000010000 */
[----:B------:R-:W-:Y:S01]  /*bb50*/  FADD.FTZ R19, R11, R12 ;  /* 0x0000000c0b137221 */ /* 0x000fe20000010000 */
[----:B------:R-:W-:-:S07]  /*bb60*/  FADD.FTZ R18, R7, R0 ;  /* 0x0000000007127221 */ /* 0x000fce0000010000 */
.L_x_3179:
[----:B------:R-:W-:Y:S05]  /*bb70*/  BSYNC B6 ;  /* 0x0000000000067941 */ /* 0x000fea0003800000 */
.L_x_3178:
        /* <DEDUP_REMOVED lines=13> */
[----:B------:R1:W-:Y:S10]  /*bc50*/  STS.64 [R0], R18 ;  /* 0x0000001200007388 */ /* 0x0003f40000000a00 */
[----:B------:R-:W-:Y:S05]  /*bc60*/  @!P0 BRA `(.L_x_3229) ;  /* 0x0000000000388947 */ /* 0x000fea0003800000 */
.L_x_3230:
[----:B------:R-:W-:Y:S01]  /*bc70*/  IMAD.IADD R6, R2, 0x1, R4 ;  /* 0x0000000102067824 */ /* 0x000fe200078e0204 */
        /* <DEDUP_REMOVED lines=13> */
.L_x_3229:
        /* <DEDUP_REMOVED lines=19> */
.L_x_3233:
        /* <DEDUP_REMOVED lines=13> */
[----:B------:R-:W-:-:S07]  /*bf50*/  IMAD.MOV.U32 R0, RZ, RZ, 0x20 ;  /* 0x00000020ff007424 */ /* 0x000fce00078e00ff */
.L_x_3232:
[----:B------:R-:W-:Y:S01]  /*bf60*/  ISETP.GE.AND P0, PT, R0, 0x2, PT ;  /* 0x000000020000780c */ /* 0x000fe20003f06270 */
[----:B------:R-:W-:Y:S05]  /*bf70*/  WARPSYNC.ALL ;  /* 0x0000000000007948 */ /* 0x000fea0003800000 */
[----:B------:R-:W-:Y:S07]  /*bf80*/  BAR.SYNC.DEFER_BLOCKING 0x0 ;  /* 0x0000000000007b1d */ /* 0x000fee0000010000 */
[----:B------:R-:W-:Y:S05]  /*bf90*/  @!P0 BRA `(.L_x_3231) ;  /* 0x0000000000208947 */ /* 0x000fea0003800000 */
[----:B------:R-:W-:-:S11]  /*bfa0*/  HFMA2.MMA R3, -RZ, RZ, 0, 5.9604644775390625e-08 ;  /* 0x00000001ff037435 */ /* 0x000fd600000001ff */
.L_x_3234:
[----:B------:R-:W1:Y:S04]  /*bfb0*/  SHFL.DOWN PT, R5, R18, R3, 0x1f ;  /* 0x08001f0312057589 */ /* 0x000e6800000e0000 */
[----:B------:R2:W3:Y:S02]  /*bfc0*/  SHFL.DOWN PT, R4, R19, R3, 0x1f ;  /* 0x08001f0313047589 */ /* 0x0004e400000e0000 */
[----:B--2---:R-:W-:-:S04]  /*bfd0*/  SHF.L.U32 R3, R3, 0x1, RZ ;  /* 0x0000000103037819 */ /* 0x004fc800000006ff */
[----:B------:R-:W-:Y:S01]  /*bfe0*/  ISETP.GE.AND P0, PT, R3, R0, PT ;  /* 0x000000000300720c */ /* 0x000fe20003f06270 */
[----:B-1----:R-:W-:Y:S01]  /*bff0*/  FADD.FTZ R18, R5, R18 ;  /* 0x0000001205127221 */ /* 0x002fe20000010000 */
[----:B---3--:R-:W-:-:S11]  /*c000*/  FADD.FTZ R19, R4, R19 ;  /* 0x0000001304137221 */ /* 0x008fd60000010000 */
[----:B------:R-:W-:Y:S05]  /*c010*/  @!P0 BRA `(.L_x_3234) ;  /* 0xfffffffc00e48947 */ /* 0x000fea000383ffff */
.L_x_3231:
[----:B-1----:R-:W1:Y:S01]  /*c020*/  LDC R0, c[0x0][0x3ec] ;  /* 0x0000fb00ff007b82 */ /* 0x002e620000000800 */
[----:B------:R-:W-:Y:S01]  /*c030*/  IMAD.MOV.U32 R22, RZ, RZ, RZ ;  /* 0x000000ffff167224 */ /* 0x000fe200078e00ff */
[----:B------:R-:W-:Y:S02]  /*c040*/  MOV R24, RZ ;  /* 0x000000ff00187202 */ /* 0x000fe40000000f00 */
[----:B-1----:R-:W-:-:S13]  /*c050*/  ISETP.NE.AND P0, PT, R0, RZ, PT ;  /* 0x000000ff0000720c */ /* 0x002fda0003f05270 */
        /* <DEDUP_REMOVED lines=274> */
.L_x_3235:
        /* <DEDUP_REMOVED lines=278> */
.L_x_3236:
[----:B------:R-:W-:Y:S01]  /*e2e0*/  ULDC.64 UR6, c[0x0][0x600] ;  /* 0x0001800000067ab9 */ /* 0x000fe20000000a00 */
[----:B------:R-:W-:Y:S02]  /*e2f0*/  IADD3 R4, P1, R22, UR4, RZ ;  /* 0x0000000416047c10 */ /* 0x000fe4000ff3e0ff */
[----:B------:R-:W-:Y:S02]  /*e300*/  CS2R R8, SRZ ;  /* 0x0000000000087805 */ /* 0x000fe4000001ff00 */
[----:B------:R-:W-:Y:S01]  /*e310*/  ISETP.NE.U32.AND P0, PT, RZ, UR6, PT ;  /* 0x00000006ff007c0c */ /* 0x000fe2000bf05070 */
[----:B------:R-:W-:Y:S01]  /*e320*/  IMAD.MOV.U32 R0, RZ, RZ, RZ ;  /* 0x000000ffff007224 */ /* 0x000fe200078e00ff */
[----:B------:R-:W-:Y:S02]  /*e330*/  IADD3.X R5, RZ, UR5, RZ, P1, !PT ;  /* 0x00000005ff057c10 */ /* 0x000fe40008ffe4ff */
[----:B------:R-:W-:-:S13]  /*e340*/  ISETP.NE.AND.EX P0, PT, RZ, UR7, PT, P0 ;  /* 0x00000007ff007c0c */ /* 0x000fda000bf05300 */
[----:B------:R-:W-:Y:S05]  /*e350*/  @!P0 BRA `(.L_x_3237) ;  /* 0x0000000800248947 */ /* 0x000fea0003800000 */
[----:B0-----:R-:W-:Y:S01]  /*e360*/  HFMA2.MMA R14, -RZ, RZ, 0, 0 ;  /* 0x00000000ff0e7435 */ /* 0x001fe200000001ff */
[----:B------:R-:W-:Y:S01]  /*e370*/  BSSY B0, `(.L_x_3238) ;  /* 0x0000028000007945 */ /* 0x000fe20003800000 */
[----:B------:R-:W-:Y:S01]  /*e380*/  MOV R12, 0x2 ;  /* 0x00000002000c7802 */ /* 0x000fe20000000f00 */
[----:B------:R-:W-:Y:S01]  /*e390*/  IMAD.MOV.U32 R10, RZ, RZ, 0x4 ;  /* 0x00000004ff0a7424 */ /* 0x000fe200078e00ff */
[----:B------:R-:W-:-:S07]  /*e3a0*/  MOV R11, 0x0 ;  /* 0x00000000000b7802 */ /* 0x000fce0000000f00 */
.L_x_3242:
[----:B------:R-:W-:Y:S01]  /*e3b0*/  LOP3.LUT R0, R14, R11, RZ, 0xfc, !PT ;  /* 0x0000000b0e007212 */ /* 0x000fe200078efcff */
[----:B------:R-:W-:Y:S01]  /*e3c0*/  BSSY B1, `(.L_x_3239) ;  /* 0x000001d000017945 */ /* 0x000fe20003800000 */
[----:B------:R-:W-:Y:S02]  /*e3d0*/  IMAD.MOV.U32 R3, RZ, RZ, R11 ;  /* 0x000000ffff037224 */ /* 0x000fe400078e000b */
[----:B------:R-:W-:Y:S02]  /*e3e0*/  ISETP.NE.U32.AND P0, PT, R0, RZ, PT ;  /* 0x000000ff0000720c */ /* 0x000fe40003f05070 */
[----:B------:R-:W-:-:S11]  /*e3f0*/  MOV R0, R10 ;  /* 0x0000000a00007202 */ /* 0x000fd60000000f00 */
[----:B------:R-:W-:Y:S05]  /*e400*/  @!P0 BRA `(.L_x_3240) ;  /* 0x0000000000148947 */ /* 0x000fea0003800000 */
[----:B------:R-:W-:Y:S02]  /*e410*/  MOV R13, R11 ;  /* 0x0000000b000d7202 */ /* 0x000fe40000000f00 */
[----:B------:R-:W-:Y:S02]  /*e420*/  MOV R11, R12 ;  /* 0x0000000c000b7202 */ /* 0x000fe40000000f00 */
[----:B------:R-:W-:-:S07]  /*e430*/  MOV R12, 0xe450 ;  /* 0x0000e450000c7802 */ /* 0x000fce0000000f00 */
[----:B------:R-:W-:Y:S05]  /*e440*/  CALL.REL.NOINC `($__internal_3_$__cuda_sm20_rem_u64) ;  /* 0x0000004c00687944 */ /* 0x000fea0003c00000 */
[----:B------:R-:W-:Y:S05]  /*e450*/  BRA `(.L_x_3241) ;  /* 0x00000000004c7947 */ /* 0x000fea0003800000 */
.L_x_3240:
[----:B------:R-:W0:Y:S01]  /*e460*/  I2F.U32.RP R11, R10 ;  /* 0x0000000a000b7306 */ /* 0x000e220000209000 */
[----:B------:R-:W-:-:S07]  /*e470*/  ISETP.NE.U32.AND P1, PT, R10, RZ, PT ;  /* 0x000000ff0a00720c */ /* 0x000fce0003f25070 */
[----:B0-----:R-:W0:Y:S02]  /*e480*/  MUFU.RCP R11, R11 ;  /* 0x0000000b000b7308 */ /* 0x001e240000001000 */
[----:B0-----:R-:W-:Y:S01]  /*e490*/  VIADD R8, R11, 0xffffffe ;  /* 0x0ffffffe0b087836 */ /* 0x001fe20000000000 */
[----:B------:R-:W-:-:S05]  /*e4a0*/  MOV R11, RZ ;  /* 0x000000ff000b7202 */ /* 0x000fca0000000f00 */
[----:B------:R0:W1:Y:S02]  /*e4b0*/  F2I.FTZ.U32.TRUNC.NTZ R9, R8 ;  /* 0x0000000800097305 */ /* 0x000064000021f000 */
[----:B0-----:R-:W-:Y:S01]  /*e4c0*/  HFMA2.MMA R8, -RZ, RZ, 0, 0 ;  /* 0x00000000ff087435 */ /* 0x001fe200000001ff */
[----:B-1----:R-:W-:-:S05]  /*e4d0*/  IADD3 R13, RZ, -R9, RZ ;  /* 0x80000009ff0d7210 */ /* 0x002fca0007ffe0ff */
        /* <DEDUP_REMOVED lines=11> */
.L_x_3241:
[----:B------:R-:W-:Y:S05]  /*e590*/  BSYNC B1 ;  /* 0x0000000000017941 */ /* 0x000fea0003800000 */
.L_x_3239:
[----:B------:R-:W-:Y:S01]  /*e5a0*/  ISETP.NE.U32.AND P0, PT, R10, RZ, PT ;  /* 0x000000ff0a00720c */ /* 0x000fe20003f05070 */
[----:B------:R-:W-:Y:S01]  /*e5b0*/  IMAD.MOV.U32 R14, RZ, RZ, R3 ;  /* 0x000000ffff0e7224 */ /* 0x000fe200078e0003 */
[----:B------:R-:W-:Y:S02]  /*e5c0*/  MOV R12, R0 ;  /* 0x00000000000c7202 */ /* 0x000fe40000000f00 */
[----:B------:R-:W-:-:S13]  /*e5d0*/  ISETP.NE.AND.EX P0, PT, R11, RZ, PT, P0 ;  /* 0x000000ff0b00720c */ /* 0x000fda0003f05300 */
[----:B------:R-:W-:Y:S05]  /*e5e0*/  @P0 BRA `(.L_x_3242) ;  /* 0xfffffffc00700947 */ /* 0x000fea000383ffff */
[----:B------:R-:W-:Y:S05]  /*e5f0*/  BSYNC B0 ;  /* 0x0000000000007941 */ /* 0x000fea0003800000 */
.L_x_3238:
[----:B------:R-:W-:Y:S01]  /*e600*/  ISETP.NE.U32.AND P2, PT, R3, RZ, PT ;  /* 0x000000ff0300720c */ /* 0x000fe20003f45070 */
[----:B------:R-:W-:-:S12]  /*e610*/  BSSY B0, `(.L_x_3243) ;  /* 0x000001c000007945 */ /* 0x000fd80003800000 */
[----:B------:R-:W-:Y:S05]  /*e620*/  @!P2 BRA `(.L_x_3244) ;  /* 0x00000000001ca947 */ /* 0x000fea0003800000 */
[----:B------:R-:W-:Y:S01]  /*e630*/  HFMA2.MMA R14, -RZ, RZ, 0, 2.384185791015625e-07 ;  /* 0x00000004ff0e7435 */ /* 0x000fe200000001ff */
[----:B------:R-:W-:Y:S02]  /*e640*/  MOV R15, RZ ;  /* 0x000000ff000f7202 */ /* 0x000fe40000000f00 */
[----:B------:R-:W-:-:S08]  /*e650*/  MOV R20, 0xe670 ;  /* 0x0000e67000147802 */ /* 0x000fd00000000f00 */
[----:B------:R-:W-:Y:S05]  /*e660*/  CALL.REL.NOINC `($__internal_2_$__cuda_sm20_div_u64) ;  /* 0x0000004400cc7944 */ /* 0x000fea0003c00000 */
[----:B------:R-:W-:Y:S01]  /*e670*/  IMAD.MOV.U32 R8, RZ, RZ, R10 ;  /* 0x000000ffff087224 */ /* 0x000fe200078e000a */
[----:B------:R-:W-:Y:S01]  /*e680*/  MOV R9, R11 ;  /* 0x0000000b00097202 */ /* 0x000fe20000000f00 */
[----:B------:R-:W-:Y:S06]  /*e690*/  BRA `(.L_x_3245) ;  /* 0x00000000004c7947 */ /* 0x000fec0003800000 */
.L_x_3244:
        /* <DEDUP_REMOVED lines=15> */
[----:B------:R-:W-:Y:S01]  /*e790*/  ISETP.GE.U32.AND P1, PT, R9, R0, PT ;  /* 0x000000000900720c */ /* 0x000fe20003f26070 */
[----:B------:R-:W-:-:S12]  /*e7a0*/  IMAD.MOV.U32 R9, RZ, RZ, RZ ;  /* 0x000000ffff097224 */ /* 0x000fd800078e00ff */
[----:B------:R-:W-:Y:S02]  /*e7b0*/  @P1 IADD3 R8, R8, 0x1, RZ ;  /* 0x0000000108081810 */ /* 0x000fe40007ffe0ff */
[----:B------:R-:W-:-:S07]  /*e7c0*/  @!P3 LOP3.LUT R8, RZ, R0, RZ, 0x33, !PT ;  /* 0x00000000ff08b212 */ /* 0x000fce00078e33ff */
.L_x_3245:
[----:B------:R-:W-:Y:S05]  /*e7d0*/  BSYNC B0 ;  /* 0x0000000000007941 */ /* 0x000fea0003800000 */
.L_x_3243:
[----:B------:R-:W-:Y:S04]  /*e7e0*/  BSSY B0, `(.L_x_3246) ;  /* 0x000001a000007945 */ /* 0x000fe80003800000 */
[----:B------:R-:W-:Y:S05]  /*e7f0*/  @!P2 BRA `(.L_x_3247) ;  /* 0x000000000014a947 */ /* 0x000fea0003800000 */
[----:B------:R-:W-:Y:S01]  /*e800*/  HFMA2.MMA R15, -RZ, RZ, 0, 0 ;  /* 0x00000000ff0f7435 */ /* 0x000fe200000001ff */
[----:B------:R-:W-:Y:S02]  /*e810*/  MOV R14, 0x2 ;  /* 0x00000002000e7802 */ /* 0x000fe40000000f00 */
[----:B------:R-:W-:-:S08]  /*e820*/  MOV R20, 0xe840 ;  /* 0x0000e84000147802 */ /* 0x000fd00000000f00 */
[----:B------:R-:W-:Y:S05]  /*e830*/  CALL.REL.NOINC `($__internal_2_$__cuda_sm20_div_u64) ;  /* 0x0000004400587944 */ /* 0x000fea0003c00000 */
[----:B------:R-:W-:Y:S05]  /*e840*/  BRA `(.L_x_3248) ;  /* 0x00000000004c7947 */ /* 0x000fea0003800000 */
.L_x_3247:
[----:B------:R-:W0:Y:S01]  /*e850*/  I2F.U32.RP R12, R0 ;  /* 0x00000000000c7306 */ /* 0x000e220000209000 */
[----:B------:R-:W-:Y:S02]  /*e860*/  MOV R10, RZ ;  /* 0x000000ff000a7202 */ /* 0x000fe40000000f00 */
[----:B------:R-:W-:-:S05]  /*e870*/  ISETP.NE.U32.AND P2, PT, R0, RZ, PT ;  /* 0x000000ff0000720c */ /* 0x000fca0003f45070 */
[----:B0-----:R-:W0:Y:S02]  /*e880*/  MUFU.RCP R12, R12 ;  /* 0x0000000c000c7308 */ /* 0x001e240000001000 */
[----:B0-----:R-:W-:-:S06]  /*e890*/  VIADD R11, R12, 0xffffffe ;  /* 0x0ffffffe0c0b7836 */ /* 0x001fcc0000000000 */
[----:B------:R-:W0:Y:S02]  /*e8a0*/  F2I.FTZ.U32.TRUNC.NTZ R11, R11 ;  /* 0x0000000b000b7305 */ /* 0x000e24000021f000 */
[----:B0-----:R-:W-:-:S05]  /*e8b0*/  IADD3 R3, RZ, -R11, RZ ;  /* 0x8000000bff037210 */ /* 0x001fca0007ffe0ff */
[----:B------:R-:W-:-:S04]  /*e8c0*/  IMAD R3, R3, R0, RZ ;  /* 0x0000000003037224 */ /* 0x000fc800078e02ff */
[----:B------:R-:W-:Y:S01]  /*e8d0*/  IMAD.HI.U32 R3, R11, R3, R10 ;  /* 0x000000030b037227 */ /* 0x000fe200078e000a */
[----:B------:R-:W-:-:S05]  /*e8e0*/  HFMA2.MMA R11, -RZ, RZ, 0, 0 ;  /* 0x00000000ff0b7435 */ /* 0x000fca00000001ff */
[----:B------:R-:W-:-:S04]  /*e8f0*/  IMAD.HI.U32 R10, R3, 0x2, RZ ;  /* 0x00000002030a7827 */ /* 0x000fc800078e00ff */
[----:B------:R-:W-:-:S04]  /*e900*/  IMAD.MOV R3, RZ, RZ, -R10 ;  /* 0x000000ffff037224 */ /* 0x000fc800078e0a0a */
[----:B------:R-:W-:-:S05]  /*e910*/  IMAD R3, R0, R3, 0x2 ;  /* 0x0000000200037424 */ /* 0x000fca00078e0203 */
[----:B------:R-:W-:-:S13]  /*e920*/  ISETP.GE.U32.AND P0, PT, R3, R0, PT ;  /* 0x000000000300720c */ /* 0x000fda0003f06070 */
[-C--:B------:R-:W-:Y:S02]  /*e930*/  @P0 IADD3 R3, R3, -R0.reuse, RZ ;  /* 0x8000000003030210 */ /* 0x080fe40007ffe0ff */
[----:B------:R-:W-:Y:S02]  /*e940*/  @P0 IADD3 R10, R10, 0x1, RZ ;  /* 0x000000010a0a0810 */ /* 0x000fe40007ffe0ff */
[----:B------:R-:W-:-:S13]  /*e950*/  ISETP.GE.U32.AND P1, PT, R3, R0, PT ;  /* 0x000000000300720c */ /* 0x000fda0003f26070 */
[----:B------:R-:W-:Y:S01]  /*e960*/  @P1 VIADD R10, R10, 0x1 ;  /* 0x000000010a0a1836 */ /* 0x000fe20000000000 */
[----:B------:R-:W-:-:S07]  /*e970*/  @!P2 LOP3.LUT R10, RZ, R0, RZ, 0x33, !PT ;  /* 0x00000000ff0aa212 */ /* 0x000fce00078e33ff */
.L_x_3248:
[----:B------:R-:W-:Y:S05]  /*e980*/  BSYNC B0 ;  /* 0x0000000000007941 */ /* 0x000fea0003800000 */
.L_x_3246:
[-C--:B------:R-:W-:Y:S01]  /*e990*/  IMAD R3, R9, R24.reuse, RZ ;  /* 0x0000001809037224 */ /* 0x080fe200078e02ff */
[----:B------:R-:W-:Y:S01]  /*e9a0*/  BSSY B0, `(.L_x_3249) ;  /* 0x0000020000007945 */ /* 0x000fe20003800000 */
[----:B------:R-:W-:-:S05]  /*e9b0*/  IMAD.WIDE.U32 R14, R8, R24, RZ ;  /* 0x00000018080e7225 */ /* 0x000fca00078e00ff */
[----:B------:R-:W-:-:S04]  /*e9c0*/  IADD3 R8, R15, R3, RZ ;  /* 0x000000030f087210 */ /* 0x000fc80007ffe0ff */
[----:B------:R-:W-:-:S13]  /*e9d0*/  LOP3.LUT P0, RZ, R8, 0x7, RZ, 0xc0, !PT ;  /* 0x0000000708ff7812 */ /* 0x000fda000780c0ff */
[----:B------:R-:W-:Y:S05]  /*e9e0*/  @!P0 BRA `(.L_x_3250) ;  /* 0x0000000000208947 */ /* 0x000fea0003800000 */
[----:B------:R-:W-:Y:S01]  /*e9f0*/  IMAD.MOV.U32 R0, RZ, RZ, R10 ;  /* 0x000000ffff007224 */ /* 0x000fe200078e000a */
[----:B------:R-:W-:Y:S02]  /*ea00*/  MOV R3, R11 ;  /* 0x0000000b00037202 */ /* 0x000fe40000000f00 */
[----:B------:R-:W-:Y:S02]  /*ea10*/  MOV R15, R8 ;  /* 0x00000008000f7202 */ /* 0x000fe40000000f00 */
[----:B------:R-:W-:-:S07]  /*ea20*/  MOV R20, 0xea40 ;  /* 0x0000ea4000147802 */ /* 0x000fce0000000f00 */
[----:B------:R-:W-:Y:S05]  /*ea30*/  CALL.REL.NOINC `($__internal_2_$__cuda_sm20_div_u64) ;  /* 0x0000004000d87944 */ /* 0x000fea0003c00000 */
[----:B------:R-:W-:Y:S01]  /*ea40*/  IMAD.MOV.U32 R8, RZ, RZ, R10 ;  /* 0x000000ffff087224 */ /* 0x000fe200078e000a */
[----:B------:R-:W-:Y:S01]  /*ea50*/  MOV R9, R11 ;  /* 0x0000000b00097202 */ /* 0x000fe20000000f00 */
[----:B------:R-:W-:Y:S06]  /*ea60*/  BRA `(.L_x_3251) ;  /* 0x00000000004c7947 */ /* 0x000fec0003800000 */
.L_x_3250:
[----:B------:R-:W0:Y:S01]  /*ea70*/  I2F.U32.RP R0, R10 ;  /* 0x0000000a00007306 */ /* 0x000e220000209000 */
[----:B------:R-:W-:-:S07]  /*ea80*/  ISETP.NE.U32.AND P2, PT, R10, RZ, PT ;  /* 0x000000ff0a00720c */ /* 0x000fce0003f45070 */
[----:B0-----:R-:W0:Y:S02]  /*ea90*/  MUFU.RCP R0, R0 ;  /* 0x0000000000007308 */ /* 0x001e240000001000 */
[----:B0-----:R-:W-:-:S06]  /*eaa0*/  IADD3 R8, R0, 0xffffffe, RZ ;  /* 0x0ffffffe00087810 */ /* 0x001fcc0007ffe0ff */
[----:B------:R0:W1:Y:S02]  /*eab0*/  F2I.FTZ.U32.TRUNC.NTZ R9, R8 ;  /* 0x0000000800097305 */ /* 0x000064000021f000 */
[----:B0-----:R-:W-:Y:S01]  /*eac0*/  HFMA2.MMA R8, -RZ, RZ, 0, 0 ;  /* 0x00000000ff087435 */ /* 0x001fe200000001ff */
[----:B-1----:R-:W-:-:S04]  /*ead0*/  IMAD.MOV R3, RZ, RZ, -R9 ;  /* 0x000000ffff037224 */ /* 0x002fc800078e0a09 */
[----:B------:R-:W-:-:S05]  /*eae0*/  IMAD R3, R3, R10, RZ ;  /* 0x0000000a03037224 */ /* 0x000fca00078e02ff */
[----:B------:R-:W-:-:S06]  /*eaf0*/  IMAD.HI.U32 R9, R9, R3, R8 ;  /* 0x0000000309097227 */ /* 0x000fcc00078e0008 */
[----:B------:R-:W-:-:S04]  /*eb00*/  IMAD.HI.U32 R8, R9, R14, RZ ;  /* 0x0000000e09087227 */ /* 0x000fc800078e00ff */
[----:B------:R-:W-:Y:S01]  /*eb10*/  IMAD.MOV.U32 R9, RZ, RZ, RZ ;  /* 0x000000ffff097224 */ /* 0x000fe200078e00ff */
[----:B------:R-:W-:-:S05]  /*eb20*/  IADD3 R15, -R8, RZ, RZ ;  /* 0x000000ff080f7210 */ /* 0x000fca0007ffe1ff */
[----:B------:R-:W-:-:S05]  /*eb30*/  IMAD R15, R10, R15, R14 ;  /* 0x0000000f0a0f7224 */ /* 0x000fca00078e020e */
[----:B------:R-:W-:-:S13]  /*eb40*/  ISETP.GE.U32.AND P0, PT, R15, R10, PT ;  /* 0x0000000a0f00720c */ /* 0x000fda0003f06070 */
[----:B------:R-:W-:Y:S01]  /*eb50*/  @P0 IMAD.IADD R15, R15, 0x1, -R10 ;  /* 0x000000010f0f0824 */ /* 0x000fe200078e0a0a */
[----:B------:R-:W-:-:S04]  /*eb60*/  @P0 IADD3 R8, R8, 0x1, RZ ;  /* 0x0000000108080810 */ /* 0x000fc80007ffe0ff */
[----:B------:R-:W-:-:S13]  /*eb70*/  ISETP.GE.U32.AND P1, PT, R15, R10, PT ;  /* 0x0000000a0f00720c */ /* 0x000fda0003f26070 */
[----:B------:R-:W-:Y:S02]  /*eb80*/  @P1 IADD3 R8, R8, 0x1, RZ ;  /* 0x0000000108081810 */ /* 0x000fe40007ffe0ff */
[----:B------:R-:W-:-:S07]  /*eb90*/  @!P2 LOP3.LUT R8, RZ, R10, RZ, 0x33, !PT ;  /* 0x0000000aff08a212 */ /* 0x000fce00078e33ff */
.L_x_3251:
[----:B------:R-:W-:Y:S05]  /*eba0*/  BSYNC B0 ;  /* 0x0000000000007941 */ /* 0x000fea0003800000 */
.L_x_3249:
[----:B------:R-:W-:Y:S02]  /*ebb0*/  ULDC.64 UR4, c[0x0][0x600] ;  /* 0x0001800000047ab9 */ /* 0x000fe40000000a00 */
[----:B------:R-:W-:-:S04]  /*ebc0*/  IADD3 R8, P0, R8, UR4, RZ ;  /* 0x0000000408087c10 */ /* 0x000fc8000ff1e0ff */
[----:B------:R-:W-:-:S04]  /*ebd0*/  IADD3.X R9, R9, UR5, RZ, P0, !PT ;  /* 0x0000000509097c10 */ /* 0x000fc800087fe4ff */
[----:B------:R-:W-:-:S07]  /*ebe0*/  MOV R0, R9 ;  /* 0x0000000900007202 */ /* 0x000fce0000000f00 */
.L_x_3237:
[----:B------:R-:W-:Y:S02]  /*ebf0*/  ULDC UR4, c[0x0][0x238] ;  /* 0x00008e0000047ab9 */ /* 0x000fe40000000800 */
[----:B------:R-:W-:-:S13]  /*ec00*/  ISETP.NE.AND P0, PT, RZ, UR4, PT ;  /* 0x00000004ff007c0c */ /* 0x000fda000bf05270 */
[----:B------:R-:W-:Y:S05]  /*ec10*/  @!P0 BRA `(.L_x_3252) ;  /* 0x00000038000c8947 */ /* 0x000fea0003800000 */
[----:B0-----:R-:W0:Y:S01]  /*ec20*/  LDC R14, c[0x0][0x3ec] ;  /* 0x0000fb00ff0e7b82 */ /* 0x001e220000000800 */
[----:B------:R-:W1:Y:S01]  /*ec30*/  S2R R3, SR_CTAID.X ;  /* 0x0000000000037919 */ /* 0x000e620000002500 */
[----:B------:R-:W-:Y:S01]  /*ec40*/  ULDC UR4, c[0x0][0x23c] ;  /* 0x00008f0000047ab9 */ /* 0x000fe20000000800 */
[----:B------:R-:W-:Y:S01]  /*ec50*/  CS2R R16, SRZ ;  /* 0x0000000000107805 */ /* 0x000fe2000001ff00 */
[----:B------:R-:W-:Y:S01]  /*ec60*/  IMAD R5, R23, UR4, RZ ;  /* 0x0000000417057c24 */ /* 0x000fe2000f8e02ff */
[----:B------:R-:W-:-:S03]  /*ec70*/  ULDC UR4, c[0x0][0x240] ;  /* 0x0000900000047ab9 */ /* 0x000fc60000000800 */
[----:B------:R-:W-:Y:S01]  /*ec80*/  IMAD R4, R2, UR4, R5 ;  /* 0x0000000402047c24 */ /* 0x000fe2000f8e0205 */
[----:B------:R-:W-:Y:S01]  /*ec90*/  ULDC UR4, c[0x0][0x228] ;  /* 0x00008a0000047ab9 */ /* 0x000fe20000000800 */
[----:B0-----:R-:W-:Y:S02]  /*eca0*/  ISETP.NE.AND P0, PT, R14, RZ, PT ;  /* 0x000000ff0e00720c */ /* 0x001fe40003f05270 */
[----:B-1----:R-:W-:-:S05]  /*ecb0*/  IMAD R4, R3, UR4, R4 ;  /* 0x0000000403047c24 */ /* 0x002fca000f8e0204 */
[----:B------:R-:W-:-:S06]  /*ecc0*/  SHF.L.U32 R7, R4, 0x1, RZ ;  /* 0x0000000104077819 */ /* 0x000fcc00000006ff */
        /* <DEDUP_REMOVED lines=274> */
.L_x_3253:
        /* <DEDUP_REMOVED lines=278> */
.L_x_3254:
        /* <DEDUP_REMOVED lines=16> */
.L_x_3256:
[----:B------:R-:W-:Y:S05]  /*11050*/  BSYNC B0 ;  /* 0x0000000000007941 */ /* 0x000fea0003800000 */
.L_x_3255:
        /* <DEDUP_REMOVED lines=15> */
.L_x_3258:
[----:B------:R-:W-:Y:S05]  /*11150*/  BSYNC B0 ;  /* 0x0000000000007941 */ /* 0x000fea0003800000 */
.L_x_3257:
        /* <DEDUP_REMOVED lines=35> */
.L_x_3260:
[----:B------:R-:W-:Y:S05]  /*11390*/  BSYNC B0 ;  /* 0x0000000000007941 */ /* 0x000fea0003800000 */
.L_x_3259:
        /* <DEDUP_REMOVED lines=28> */
[----:B------:R-:W0:Y:S01]  /*11560*/  LDC R15, c[0x0][0x4] ;  /* 0x00000100ff0f7b82 */ /* 0x000e220000000800 */
[----:B------:R-:W-:Y:S01]  /*11570*/  BSSY B1, `(.L_x_3264) ;  /* 0x000000f000017945 */ /* 0x000fe20003800000 */
[----:B------:R-:W-:Y:S01]  /*11580*/  MOV R14, R12 ;  /* 0x0000000c000e7202 */ /* 0x000fe20000000f00 */
[----:B------:R-:W-:Y:S02]  /*11590*/  IMAD.U32 R19, RZ, RZ, UR9 ;  /* 0x00000009ff137e24 */ /* 0x000fe4000f8e00ff */
[----:B------:R-:W-:-:S03]  /*115a0*/  IMAD R3, R3, UR7, RZ ;  /* 0x0000000703037c24 */ /* 0x000fc6000f8e02ff */
[----:B------:R-:W1:Y:S01]  /*115b0*/  LDC.64 R10, c[0x0][0x608] ;  /* 0x00018200ff0a7b82 */ /* 0x000e620000000a00 */
[----:B0-----:R-:W-:-:S07]  /*115c0*/  IMAD R15, R15, UR6, RZ ;  /* 0x000000060f0f7c24 */ /* 0x001fce000f8e02ff */
.L_x_3265:
[----:B------:R-:W-:-:S05]  /*115d0*/  IADD3 R13, R3, R14, RZ ;  /* 0x0000000e030d7210 */ /* 0x000fca0007ffe0ff */
        /* <DEDUP_REMOVED lines=9> */
.L_x_3264:
[----:B------:R-:W-:Y:S05]  /*11670*/  BRA `(.L_x_3263) ;  /* 0x0000000000547947 */ /* 0x000fea0003800000 */
.L_x_3262:
[----:B------:R-:W-:Y:S01]  /*11680*/  ULDC UR7, c[0x0][0x22c] ;  /* 0x00008b0000077ab9 */ /* 0x000fe20000000800 */
[----:B------:R-:W-:Y:S01]  /*11690*/  IMAD.U32 R19, RZ, RZ, UR9 ;  /* 0x00000009ff137e24 */ /* 0x000fe2000f8e00ff */
[----:B------:R-:W-:-:S13]  /*116a0*/  ISETP.GE.U32.AND P0, PT, R2, UR7, PT ;  /* 0x0000000702007c0c */ /* 0x000fda000bf06070 */
[----:B------:R-:W-:Y:S05]  /*116b0*/  @P0 BRA `(.L_x_3263) ;  /* 0x0000000000440947 */ /* 0x000fea0003800000 */
[----:B------:R-:W-:Y:S01]  /*116c0*/  ULDC UR6, c[0x0][0x10] ;  /* 0x0000040000067ab9 */ /* 0x000fe20000000800 */
[----:B------:R-:W0:Y:S01]  /*116d0*/  LDC R21, c[0x0][RZ] ;  /* 0x00000000ff157b82 */ /* 0x000e220000000800 */
[----:B------:R-:W-:Y:S01]  /*116e0*/  MOV R14, R2 ;  /* 0x00000002000e7202 */ /* 0x000fe20000000f00 */
[----:B------:R-:W-:Y:S01]  /*116f0*/  IMAD R3, R3, UR6, RZ ;  /* 0x0000000603037c24 */ /* 0x000fe2000f8e02ff */
[----:B------:R-:W-:-:S05]  /*11700*/  MOV R19, UR9 ;  /* 0x0000000900137c02 */ /* 0x000fca0008000f00 */
[----:B------:R-:W1:Y:S08]  /*11710*/  LDC.64 R10, c[0x0][0x608] ;  /* 0x00018200ff0a7b82 */ /* 0x000e700000000a00 */
[----:B------:R-:W2:Y:S02]  /*11720*/  LDC R25, c[0x0][0x4] ;  /* 0x00000100ff197b82 */ /* 0x000ea40000000800 */
.L_x_3266:
[----:B------:R-:W-:-:S04]  /*11730*/  IMAD.IADD R12, R3, 0x1, R14 ;  /* 0x00000001030c7824 */ /* 0x000fc800078e020e */
[----:B0-----:R-:W-:-:S04]  /*11740*/  IMAD R13, R12, R21, R23 ;  /* 0x000000150c0d7224 */ /* 0x001fc800078e0217 */
[----:B-1----:R-:W-:-:S05]  /*11750*/  IMAD.WIDE.U32 R12, R13, 0x8, R10 ;  /* 0x000000080d0c7825 */ /* 0x002fca00078e000a */
[----:B------:R-:W3:Y:S04]  /*11760*/  LDG.E R15, desc[UR60][R12.64] ;  /* 0x0000003c0c0f7981 */ /* 0x000ee8000c1e1900 */
[----:B------:R-:W4:Y:S01]  /*11770*/  LDG.E R20, desc[UR60][R12.64+0x4] ;  /* 0x0000043c0c147981 */ /* 0x000f22000c1e1900 */
[----:B--2---:R-:W-:-:S04]  /*11780*/  IADD3 R14, R25, R14, RZ ;  /* 0x0000000e190e7210 */ /* 0x004fc80007ffe0ff */
[----:B------:R-:W-:Y:S01]  /*11790*/  ISETP.GE.U32.AND P0, PT, R14, UR7, PT ;  /* 0x000000070e007c0c */ /* 0x000fe2000bf06070 */
[----:B---3--:R-:W-:Y:S01]  /*117a0*/  FADD.FTZ R18, R15, R18 ;  /* 0x000000120f127221 */ /* 0x008fe20000010000 */
[----:B----4-:R-:W-:-:S11]  /*117b0*/  FADD.FTZ R19, R20, R19 ;  /* 0x0000001314137221 */ /* 0x010fd60000010000 */
[----:B------:R-:W-:Y:S05]  /*117c0*/  @!P0 BRA `(.L_x_3266) ;  /* 0xfffffffc00d88947 */ /* 0x000fea000383ffff */
.L_x_3263:
[----:B------:R-:W-:Y:S05]  /*117d0*/  BSYNC B0 ;  /* 0x0000000000007941 */ /* 0x000fea0003800000 */
.L_x_3261:
        /* <DEDUP_REMOVED lines=13> */
.L_x_3268:
[----:B------:R-:W-:Y:S01]  /*118b0*/  IMAD.IADD R10, R2, 0x1, R11 ;  /* 0x00000001020a7824 */ /* 0x000fe200078e020b */
[----:B------:R-:W-:Y:S04]  /*118c0*/  BAR.SYNC.DEFER_BLOCKING 0x0 ;  /* 0x0000000000007b1d */ /* 0x000fe80000010000 */
        /* <DEDUP_REMOVED lines=11> */
.L_x_3267:
        /* <DEDUP_REMOVED lines=10> */
.L_x_3271:
[----:B------:R-:W-:Y:S01]  /*11a20*/  IMAD.IADD R2, R23, 0x1, R10 ;  /* 0x0000000117027824 */ /* 0x000fe200078e020a */
[----:B------:R-:W-:Y:S04]  /*11a30*/  BAR.SYNC.DEFER_BLOCKING 0x0 ;  /* 0x0000000000007b1d */ /* 0x000fe80000010000 */
        /* <DEDUP_REMOVED lines=11> */
.L_x_3270:
[----:B------:R-:W-:Y:S01]  /*11af0*/  BAR.SYNC.DEFER_BLOCKING 0x0 ;  /* 0x0000000000007b1d */ /* 0x000fe20000010000 */
[----:B------:R-:W-:-:S13]  /*11b00*/  ISETP.GE.AND P0, PT, R2, 0x2, PT ;  /* 0x000000020200780c */ /* 0x000fda0003f06270 */
[----:B------:R-:W-:Y:S05]  /*11b10*/  @!P0 BRA `(.L_x_3269) ;  /* 0x0000000000208947 */ /* 0x000fea0003800000 */
[----:B0-----:R-:W-:-:S07]  /*11b20*/  IMAD.MOV.U32 R3, RZ, RZ, 0x1 ;  /* 0x00000001ff037424 */ /* 0x001fce00078e00ff */
.L_x_3272:
[----:B------:R-:W0:Y:S04]  /*11b30*/  SHFL.DOWN PT, R11, R18, R3, 0x1f ;  /* 0x08001f03120b7589 */ /* 0x000e2800000e0000 */
[----:B------:R1:W2:Y:S02]  /*11b40*/  SHFL.DOWN PT, R10, R19, R3, 0x1f ;  /* 0x08001f03130a7589 */ /* 0x0002a400000e0000 */
[----:B-1----:R-:W-:-:S04]  /*11b50*/  SHF.L.U32 R3, R3, 0x1, RZ ;  /* 0x0000000103037819 */ /* 0x002fc800000006ff */
[----:B------:R-:W-:Y:S01]  /*11b60*/  ISETP.GE.AND P0, PT, R3, R2, PT ;  /* 0x000000020300720c */ /* 0x000fe20003f06270 */
[----:B0-----:R-:W-:Y:S01]  /*11b70*/  FADD.FTZ R18, R11, R18 ;  /* 0x000000120b127221 */ /* 0x001fe20000010000 */
[----:B--2---:R-:W-:-:S11]  /*11b80*/  FADD.FTZ R19, R10, R19 ;  /* 0x000000130a137221 */ /* 0x004fd60000010000 */
[----:B------:R-:W-:Y:S05]  /*11b90*/  @!P0 BRA `(.L_x_3272) ;  /* 0xfffffffc00e48947 */ /* 0x000fea000383ffff */
.L_x_3269:
        /* <DEDUP_REMOVED lines=9> */
[----:B0-----:R-:W2:Y:S04]  /*11c30*/  LDG.E R3, desc[UR60][R8.64] ;  /* 0x0000003c08037981 */ /* 0x001ea8000c1e1900 */
[----:B------:R-:W3:Y:S01]  /*11c40*/  LDG.E R0, desc[UR60][R8.64+0x4] ;  /* 0x0000043c08007981 */ /* 0x000ee2000c1e1900 */
[----:B--2---:R-:W-:Y:S01]  /*11c50*/  FADD.FTZ R18, R18, R3 ;  /* 0x0000000312127221 */ /* 0x004fe20000010000 */
[----:B---3--:R-:W-:-:S07]  /*11c60*/  FADD.FTZ R19, R19, R0 ;  /* 0x0000000013137221 */ /* 0x008fce0000010000 */
.L_x_3274:
[----:B------:R-:W-:Y:S05]  /*11c70*/  @!P1 BRA `(.L_x_3275) ;  /* 0x0000000000d49947 */ /* 0x000fea0003800000 */
[----:B------:R-:W1:Y:S01]  /*11c80*/  LDC R22, c[0x0][0x624] ;  /* 0x00018900ff167b82 */ /* 0x000e620000000800 */
[----:B------:R-:W-:Y:S02]  /*11c90*/  ULDC UR4, c[0x0][0x210] ;  /* 0x0000840000047ab9 */ /* 0x000fe40000000800 */
[----:B0-----:R-:W-:-:S05]  /*11ca0*/  FMUL.FTZ R18, R18, UR4 ;  /* 0x0000000412127c20 */ /* 0x001fca0008410000 */
[----:B------:R-:W-:Y:S02]  /*11cb0*/  F2FP.BF16.F32.PACK_AB R18, RZ, R18 ;  /* 0x00000012ff12723e */ /* 0x000fe400000010ff */
[----:B-1----:R-:W-:-:S04]  /*11cc0*/  ISETP.NE.AND P0, PT, R22, 0x1, PT ;  /* 0x000000011600780c */ /* 0x002fc80003f05270 */
        /* <DEDUP_REMOVED lines=18> */
.L_x_3276:
[----:B------:R-:W-:Y:S01]  /*11df0*/  ULDC.64 UR4, c[0x0][0x5f0] ;  /* 0x00017c0000047ab9 */ /* 0x000fe20000000a00 */
[----:B------:R-:W-:Y:S02]  /*11e00*/  ISETP.NE.AND P6, PT, R22, 0x1, PT ;  /* 0x000000011600780c */ /* 0x000fe40003fc5270 */
[----:B------:R-:W-:Y:S01]  /*11e10*/  IADD3 R2, P0, R17, UR4, RZ ;  /* 0x0000000411027c10 */ /* 0x000fe2000ff1e0ff */
[----:B------:R-:W-:Y:S02]  /*11e20*/  ULDC UR4, c[0x0][0x210] ;  /* 0x0000840000047ab9 */ /* 0x000fe40000000800 */
[----:B------:R-:W-:Y:S01]  /*11e30*/  FMUL.FTZ R19, R19, UR4 ;  /* 0x0000000413137c20 */ /* 0x000fe20008410000 */
[----:B------:R-:W-:-:S04]  /*11e40*/  IADD3.X R3, RZ, UR5, RZ, P0, !PT ;  /* 0x00000005ff037c10 */ /* 0x000fc800087fe4ff */
[----:B------:R-:W-:Y:S01]  /*11e50*/  F2FP.BF16.F32.PACK_AB R19, RZ, R19 ;  /* 0x00000013ff13723e */ /* 0x000fe200000010ff */
[----:B------:R0:W-:Y:S02]  /*11e60*/  STG.E.U16 desc[UR60][R2.64], R18 ;  /* 0x0000001202007986 */ /* 0x0001e4000c10153c */
        /* <DEDUP_REMOVED lines=17> */
.L_x_3277:
[----:B------:R-:W-:Y:S02]  /*11f80*/  ULDC.64 UR4, c[0x0][0x5f0] ;  /* 0x00017c0000047ab9 */ /* 0x000fe40000000a00 */
[----:B------:R-:W-:-:S05]  /*11f90*/  IADD3 R16, P0, R16, UR4, RZ ;  /* 0x0000000410107c10 */ /* 0x000fca000ff1e0ff */
[----:B------:R-:W-:-:S05]  /*11fa0*/  IMAD.X R17, RZ, RZ, UR5, P0 ;  /* 0x00000005ff117e24 */ /* 0x000fca00080e06ff */
[----:B------:R-:W-:Y:S01]  /*11fb0*/  STG.E.U16 desc[UR60][R16.64], R19 ;  /* 0x0000001310007986 */ /* 0x000fe2000c10153c */
[----:B------:R-:W-:Y:S05]  /*11fc0*/  EXIT ;  /* 0x000000000000794d */ /* 0x000fea0003800000 */
.L_x_3275:
[----:B------:R-:W-:Y:S04]  /*11fd0*/  STG.E desc[UR60][R8.64], R18 ;  /* 0x0000001208007986 */ /* 0x000fe8000c10193c */
[----:B------:R-:W-:Y:S01]  /*11fe0*/  STG.E desc[UR60][R8.64+0x4], R19 ;  /* 0x0000041308007986 */ /* 0x000fe2000c10193c */
[----:B------:R-:W-:Y:S05]  /*11ff0*/  EXIT ;  /* 0x000000000000794d */ /* 0x000fea0003800000 */
.L_x_3273:
[----:B------:R-:W-:Y:S01]  /*12000*/  ISETP.NE.AND P0, PT, RZ, UR36, PT ;  /* 0x00000024ff007c0c */ /* 0x000fe2000bf05270 */
[----:B------:R-:W-:Y:S02]  /*12010*/  ULDC.U8 UR4, c[0x0][0x621] ;  /* 0x0001884000047ab9 */ /* 0x000fe40000000000 */
[----:B------:R-:W-:-:S10]  /*12020*/  ISETP.NE.AND P1, PT, RZ, UR4, PT ;  /* 0x00000004ff007c0c */ /* 0x000fd4000bf25270 */
[----:B------:R-:W-:Y:S05]  /*12030*/  @!P0 BRA `(.L_x_3278) ;  /* 0x0000000000188947 */ /* 0x000fea0003800000 */
[----:B------:R-:W0:Y:S04]  /*12040*/  LDG.E.U16 R0, desc[UR60][R4.64] ;  /* 0x0000003c04007981 */ /* 0x000e28000c1e1500 */
[----:B------:R-:W2:Y:S01]  /*12050*/  LDG.E.U16 R2, desc[UR60][R6.64] ;  /* 0x0000003c06027981 */ /* 0x000ea2000c1e1500 */
[----:B0-----:R-:W-:Y:S02]  /*12060*/  SHF.L.U32 R3, R0, 0x10, RZ ;  /* 0x0000001000037819 */ /* 0x001fe400000006ff */
[----:B--2---:R-:W-:-:S03]  /*12070*/  SHF.L.U32 R2, R2, 0x10, RZ ;  /* 0x0000001002027819 */ /* 0x004fc600000006ff */
[----:B------:R-:W-:Y:S02]  /*12080*/  FADD.FTZ R18, R18, R3 ;  /* 0x0000000312127221 */ /* 0x000fe40000010000 */
[----:B------:R-:W-:-:S07]  /*12090*/  FADD.FTZ R19, R19, R2 ;  /* 0x0000000213137221 */ /* 0x000fce0000010000 */
.L_x_3278:
        /* <DEDUP_REMOVED lines=24> */
.L_x_3280:
[----:B------:R-:W-:Y:S01]  /*12220*/  ULDC.64 UR4, c[0x0][0x5f0] ;  /* 0x00017c0000047ab9 */ /* 0x000fe20000000a00 */
[----:B------:R-:W-:Y:S02]  /*12230*/  ISETP.NE.AND P6, PT, R22, 0x1, PT ;  /* 0x000000011600780c */ /* 0x000fe40003fc5270 */
[----:B------:R-:W-:Y:S01]  /*12240*/  IADD3 R2, P0, R17, UR4, RZ ;  /* 0x0000000411027c10 */ /* 0x000fe2000ff1e0ff */
[----:B------:R-:W-:Y:S02]  /*12250*/  ULDC UR4, c[0x0][0x210] ;  /* 0x0000840000047ab9 */ /* 0x000fe40000000800 */
[----:B------:R-:W-:Y:S02]  /*12260*/  FMUL.FTZ R19, R19, UR4 ;  /* 0x0000000413137c20 */ /* 0x000fe40008410000 */
[----:B------:R-:W-:-:S03]  /*12270*/  IMAD.X R3, RZ, RZ, UR5, P0 ;  /* 0x00000005ff037e24 */ /* 0x000fc600080e06ff */
[----:B------:R-:W-:Y:S02]  /*12280*/  F2FP.BF16.F32.PACK_AB R19, RZ, R19 ;  /* 0x00000013ff13723e */ /* 0x000fe400000010ff */
[----:B------:R0:W-:Y:S01]  /*12290*/  STG.E.U16 desc[UR60][R2.64], R18 ;  /* 0x0000001202007986 */ /* 0x0001e2000c10153c */
        /* <DEDUP_REMOVED lines=17> */
.L_x_3281:
[----:B------:R-:W-:Y:S02]  /*123b0*/  ULDC.64 UR4, c[0x0][0x5f0] ;  /* 0x00017c0000047ab9 */ /* 0x000fe40000000a00 */
[----:B------:R-:W-:-:S04]  /*123c0*/  IADD3 R16, P0, R16, UR4, RZ ;  /* 0x0000000410107c10 */ /* 0x000fc8000ff1e0ff */
[----:B------:R-:W-:-:S05]  /*123d0*/  IADD3.X R17, RZ, UR5, RZ, P0, !PT ;  /* 0x00000005ff117c10 */ /* 0x000fca00087fe4ff */
[----:B------:R-:W-:Y:S01]  /*123e0*/  STG.E.U16 desc[UR60][R16.64], R19 ;  /* 0x0000001310007986 */ /* 0x000fe2000c10153c */
[----:B------:R-:W-:Y:S05]  /*123f0*/  EXIT ;  /* 0x000000000000794d */ /* 0x000fea0003800000 */
.L_x_3279:
[----:B0-----:R-:W-:-:S04]  /*12400*/  F2FP.BF16.F32.PACK_AB R18, R19, R18 ;  /* 0x000000121312723e */ /* 0x001fc800000010ff */
[----:B------:R-:W-:Y:S01]  /*12410*/  PRMT R3, R18, 0x7632, R3 ;  /* 0x0000763212037816 */ /* 0x000fe20000000003 */
[----:B------:R-:W-:Y:S04]  /*12420*/  STG.E.U16 desc[UR60][R4.64], R18 ;  /* 0x0000001204007986 */ /* 0x000fe8000c10153c */
[----:B------:R-:W-:Y:S01]  /*12430*/  STG.E.U16 desc[UR60][R6.64], R3 ;  /* 0x0000000306007986 */ /* 0x000fe2000c10153c */
[----:B------:R-:W-:Y:S05]  /*12440*/  EXIT ;  /* 0x000000000000794d */ /* 0x000fea0003800000 */
.L_x_3252:
        /* <DEDUP_REMOVED lines=23> */
.L_x_3283:
[----:B------:R-:W-:Y:S05]  /*125c0*/  @!P1 BRA `(.L_x_3284) ;  /* 0x0000000000d49947 */ /* 0x000fea0003800000 */
[----:B------:R-:W1:Y:S01]  /*125d0*/  LDC R16, c[0x0][0x624] ;  /* 0x00018900ff107b82 */ /* 0x000e620000000800 */
[----:B------:R-:W-:Y:S02]  /*125e0*/  ULDC UR4, c[0x0][0x210] ;  /* 0x0000840000047ab9 */ /* 0x000fe40000000800 */
[----:B------:R-:W-:-:S05]  /*125f0*/  FMUL.FTZ R18, R18, UR4 ;  /* 0x0000000412127c20 */ /* 0x000fca0008410000 */
        /* <DEDUP_REMOVED lines=20> */
.L_x_3285:
        /* <DEDUP_REMOVED lines=25> */
.L_x_3286:
[----:B------:R-:W-:Y:S02]  /*128d0*/  ULDC.64 UR4, c[0x0][0x5f0] ;  /* 0x00017c0000047ab9 */ /* 0x000fe40000000a00 */
[----:B------:R-:W-:-:S05]  /*128e0*/  IADD3 R22, P0, R22, UR4, RZ ;  /* 0x0000000416167c10 */ /* 0x000fca000ff1e0ff */
[----:B------:R-:W-:-:S05]  /*128f0*/  IMAD.X R23, RZ, RZ, UR5, P0 ;  /* 0x00000005ff177e24 */ /* 0x000fca00080e06ff */
[----:B------:R-:W-:Y:S01]  /*12900*/  STG.E.U16 desc[UR60][R22.64], R19 ;  /* 0x0000001316007986 */ /* 0x000fe2000c10153c */
[----:B------:R-:W-:Y:S05]  /*12910*/  EXIT ;  /* 0x000000000000794d */ /* 0x000fea0003800000 */
.L_x_3284:
[----:B------:R-:W-:Y:S04]  /*12920*/  STG.E desc[UR60][R8.64], R18 ;  /* 0x0000001208007986 */ /* 0x000fe8000c10193c */
[----:B------:R-:W-:Y:S01]  /*12930*/  STG.E desc[UR60][R8.64+0x4], R19 ;  /* 0x0000041308007986 */ /* 0x000fe2000c10193c */
[----:B------:R-:W-:Y:S05]  /*12940*/  EXIT ;  /* 0x000000000000794d */ /* 0x000fea0003800000 */
.L_x_3282:
[----:B-1----:R-:W-:Y:S01]  /*12950*/  ISETP.NE.AND P0, PT, R2, RZ, PT ;  /* 0x000000ff0200720c */ /* 0x002fe20003f05270 */
[----:B------:R-:W-:Y:S02]  /*12960*/  ULDC.U8 UR4, c[0x0][0x621] ;  /* 0x0001884000047ab9 */ /* 0x000fe40000000000 */
[----:B------:R-:W-:-:S10]  /*12970*/  ISETP.NE.AND P1, PT, RZ, UR4, PT ;  /* 0x00000004ff007c0c */ /* 0x000fd4000bf25270 */
[----:B------:R-:W-:Y:S05]  /*12980*/  @!P0 BRA `(.L_x_3287) ;  /* 0x0000000000188947 */ /* 0x000fea0003800000 */
[----:B------:R-:W2:Y:S04]  /*12990*/  LDG.E.U16 R0, desc[UR60][R6.64] ;  /* 0x0000003c06007981 */ /* 0x000ea8000c1e1500 */
[----:B------:R-:W3:Y:S01]  /*129a0*/  LDG.E.U16 R2, desc[UR60][R4.64] ;  /* 0x0000003c04027981 */ /* 0x000ee2000c1e1500 */
[----:B--2---:R-:W-:Y:S02]  /*129b0*/  SHF.L.U32 R3, R0, 0x10, RZ ;  /* 0x0000001000037819 */ /* 0x004fe400000006ff */
[----:B---3--:R-:W-:-:S03]  /*129c0*/  SHF.L.U32 R2, R2, 0x10, RZ ;  /* 0x0000001002027819 */ /* 0x008fc600000006ff */
[----:B------:R-:W-:Y:S02]  /*129d0*/  FADD.FTZ R18, R18, R3 ;  /* 0x0000000312127221 */ /* 0x000fe40000010000 */
[----:B------:R-:W-:-:S07]  /*129e0*/  FADD.FTZ R19, R19, R2 ;  /* 0x0000000213137221 */ /* 0x000fce0000010000 */
.L_x_3287:
        /* <DEDUP_REMOVED lines=24> */
.L_x_3289:
        /* <DEDUP_REMOVED lines=25> */
.L_x_3290:
[----:B------:R-:W-:Y:S02]  /*12d00*/  ULDC.64 UR4, c[0x0][0x5f0] ;  /* 0x00017c0000047ab9 */ /* 0x000fe40000000a00 */
[----:B------:R-:W-:-:S04]  /*12d10*/  IADD3 R22, P0, R22, UR4, RZ ;  /* 0x0000000416167c10 */ /* 0x000fc8000ff1e0ff */
[----:B------:R-:W-:-:S05]  /*12d20*/  IADD3.X R23, RZ, UR5, RZ, P0, !PT ;  /* 0x00000005ff177c10 */ /* 0x000fca00087fe4ff */
[----:B------:R-:W-:Y:S01]  /*12d30*/  STG.E.U16 desc[UR60][R22.64], R19 ;  /* 0x0000001316007986 */ /* 0x000fe2000c10153c */
[----:B------:R-:W-:Y:S05]  /*12d40*/  EXIT ;  /* 0x000000000000794d */ /* 0x000fea0003800000 */
.L_x_3288:
[----:B------:R-:W-:-:S04]  /*12d50*/  F2FP.BF16.F32.PACK_AB R18, R19, R18 ;  /* 0x000000121312723e */ /* 0x000fc800000010ff */
[----:B------:R-:W-:Y:S01]  /*12d60*/  PRMT R2, R18, 0x7632, R2 ;  /* 0x0000763212027816 */ /* 0x000fe20000000002 */
[----:B------:R-:W-:Y:S04]  /*12d70*/  STG.E.U16 desc[UR60][R6.64], R18 ;  /* 0x0000001206007986 */ /* 0x000fe8000c10153c */
[----:B------:R-:W-:Y:S01]  /*12d80*/  STG.E.U16 desc[UR60][R4.64], R2 ;  /* 0x0000000204007986 */ /* 0x000fe2000c10153c */
[----:B------:R-:W-:Y:S05]  /*12d90*/  EXIT ;  /* 0x000000000000794d */ /* 0x000fea0003800000 */
        .weak           $__internal_2_$__cuda_sm20_div_u64
        .type           $__internal_2_$__cuda_sm20_div_u64,@function
        .size           $__internal_2_$__cuda_sm20_div_u64,($__internal_3_$__cuda_sm20_rem_u64 - $__internal_2_$__cuda_sm20_div_u64)
$__internal_2_$__cuda_sm20_div_u64:
[----:B------:R-:W-:Y:S01]  /*12da0*/  MOV R26, R0 ;  /* 0x00000000001a7202 */ /* 0x000fe20000000f00 */
[----:B------:R-:W-:-:S04]  /*12db0*/  IMAD.MOV.U32 R27, RZ, RZ, R3 ;  /* 0x000000ffff1b7224 */ /* 0x000fc800078e0003 */
        /* <DEDUP_REMOVED lines=8> */
[----:B------:R-:W-:-:S03]  /*12e40*/  IMAD.HI.U32 R12, R10, R25, RZ ;  /* 0x000000190a0c7227 */ /* 0x000fc600078e00ff */
[----:B------:R-:W-:Y:S01]  /*12e50*/  IADD3.X R29, RZ, ~R13, RZ, P0, !PT ;  /* 0x8000000dff1d7210 */ /* 0x000fe200007fe4ff */
[----:B------:R-:W-:-:S04]  /*12e60*/  IMAD.MOV.U32 R13, RZ, RZ, R10 ;  /* 0x000000ffff0d7224 */ /* 0x000fc800078e000a */
[----:B------:R-:W-:-:S04]  /*12e70*/  IMAD.WIDE.U32 R12, P0, R10, R29, R12 ;  /* 0x0000001d0a0c7225 */ /* 0x000fc8000780000c */
[C---:B------:R-:W-:Y:S02]  /*12e80*/  IMAD R21, R11.reuse, R29, RZ ;  /* 0x0000001d0b157224 */ /* 0x040fe400078e02ff */
[----:B------:R-:W-:-:S04]  /*12e90*/  IMAD.HI.U32 R12, P1, R11, R25, R12 ;  /* 0x000000190b0c7227 */ /* 0x000fc8000782000c */
[----:B------:R-:W-:Y:S01]  /*12ea0*/  IMAD.HI.U32 R29, R11, R29, RZ ;  /* 0x0000001d0b1d7227 */ /* 0x000fe200078e00ff */
[----:B------:R-:W-:-:S04]  /*12eb0*/  IADD3 R13, P3, R21, R12, RZ ;  /* 0x0000000c150d7210 */ /* 0x000fc80007f7e0ff */
[----:B------:R-:W-:Y:S01]  /*12ec0*/  IADD3.X R12, R29, R11, RZ, P0, !PT ;  /* 0x0000000b1d0c7210 */ /* 0x000fe200007fe4ff */
[----:B------:R-:W-:-:S03]  /*12ed0*/  IMAD.WIDE.U32 R10, R13, R0, RZ ;  /* 0x000000000d0a7225 */ /* 0x000fc600078e00ff */
[----:B------:R-:W-:Y:S01]  /*12ee0*/  IADD3.X R21, RZ, RZ, R12, P3, P1 ;  /* 0x000000ffff157210 */ /* 0x000fe20001fe240c */
[----:B------:R-:W-:Y:S01]  /*12ef0*/  IMAD R11, R13, R3, R11 ;  /* 0x000000030d0b7224 */ /* 0x000fe200078e020b */
[----:B------:R-:W-:-:S03]  /*12f00*/  IADD3 R25, P0, RZ, -R10, RZ ;  /* 0x8000000aff197210 */ /* 0x000fc60007f1e0ff */
[----:B------:R-:W-:Y:S02]  /*12f10*/  IMAD R11, R21, R0, R11 ;  /* 0x00000000150b7224 */ /* 0x000fe400078e020b */
[----:B------:R-:W-:-:S03]  /*12f20*/  IMAD.HI.U32 R12, R13, R25, RZ ;  /* 0x000000190d0c7227 */ /* 0x000fc600078e00ff */
[----:B------:R-:W-:Y:S01]  /*12f30*/  IADD3.X R10, RZ, ~R11, RZ, P0, !PT ;  /* 0x8000000bff0a7210 */ /* 0x000fe200007fe4ff */
[----:B------:R-:W-:-:S04]  /*12f40*/  HFMA2.MMA R11, -RZ, RZ, 0, 0 ;  /* 0x00000000ff0b7435 */ /* 0x000fc800000001ff */
[----:B------:R-:W-:-:S04]  /*12f50*/  IMAD.WIDE.U32 R12, P0, R13, R10, R12 ;  /* 0x0000000a0d0c7225 */ /* 0x000fc8000780000c */
[C---:B------:R-:W-:Y:S02]  /*12f60*/  IMAD R26, R21.reuse, R10, RZ ;  /* 0x0000000a151a7224 */ /* 0x040fe400078e02ff */
[----:B------:R-:W-:-:S04]  /*12f70*/  IMAD.HI.U32 R13, P1, R21, R25, R12 ;  /* 0x00000019150d7227 */ /* 0x000fc8000782000c */
[----:B------:R-:W-:Y:S01]  /*12f80*/  IMAD.HI.U32 R10, R21, R10, RZ ;  /* 0x0000000a150a7227 */ /* 0x000fe200078e00ff */
[----:B------:R-:W-:-:S03]  /*12f90*/  IADD3 R13, P3, R26, R13, RZ ;  /* 0x0000000d1a0d7210 */ /* 0x000fc60007f7e0ff */
[----:B------:R-:W-:Y:S02]  /*12fa0*/  IMAD.X R21, R10, 0x1, R21, P0 ;  /* 0x000000010a157824 */ /* 0x000fe400000e0615 */
        /* <DEDUP_REMOVED lines=8> */
[----:B------:R-:W-:-:S04]  /*13030*/  IMAD.WIDE.U32 R10, R13, R0, RZ ;  /* 0x000000000d0a7225 */ /* 0x000fc800078e00ff */
[----:B------:R-:W-:Y:S01]  /*13040*/  IMAD.X R21, RZ, RZ, R12, P1 ;  /* 0x000000ffff157224 */ /* 0x000fe200008e060c */
[----:B------:R-:W-:Y:S01]  /*13050*/  IADD3 R25, P1, -R10, R14, RZ ;  /* 0x0000000e0a197210 */ /* 0x000fe20007f3e1ff */
[----:B------:R-:W-:-:S03]  /*13060*/  IMAD R11, R13, R3, R11 ;  /* 0x000000030d0b7224 */ /* 0x000fc600078e020b */
[-C--:B------:R-:W-:Y:S01]  /*13070*/  ISETP.GE.U32.AND P0, PT, R25, R0.reuse, PT ;  /* 0x000000001900720c */ /* 0x080fe20003f06070 */
[----:B------:R-:W-:Y:S01]  /*13080*/  IMAD R10, R21, R0, R11 ;  /* 0x00000000150a7224 */ /* 0x000fe200078e020b */
[----:B------:R-:W-:-:S04]  /*13090*/  IADD3 R11, P3, -R0, R25, RZ ;  /* 0x00000019000b7210 */ /* 0x000fc80007f7e1ff */
[----:B------:R-:W-:Y:S02]  /*130a0*/  IADD3.X R26, ~R10, R15, RZ, P1, !PT ;  /* 0x0000000f0a1a7210 */ /* 0x000fe40000ffe5ff */
[----:B------:R-:W-:Y:S02]  /*130b0*/  IADD3 R10, P1, R13, 0x1, RZ ;  /* 0x000000010d0a7810 */ /* 0x000fe40007f3e0ff */
[----:B------:R-:W-:Y:S02]  /*130c0*/  ISETP.GE.U32.AND.EX P0, PT, R26, R3, PT, P0 ;  /* 0x000000031a00720c */ /* 0x000fe40003f06100 */
[----:B------:R-:W-:Y:S01]  /*130d0*/  IADD3.X R14, ~R3, R26, RZ, P3, !PT ;  /* 0x0000001a030e7210 */ /* 0x000fe20001ffe5ff */
[----:B------:R-:W-:Y:S01]  /*130e0*/  IMAD.X R12, RZ, RZ, R21, P1 ;  /* 0x000000ffff0c7224 */ /* 0x000fe200008e0615 */
[----:B------:R-:W-:Y:S02]  /*130f0*/  SEL R11, R11, R25, P0 ;  /* 0x000000190b0b7207 */ /* 0x000fe40000000000 */
[----:B------:R-:W-:-:S02]  /*13100*/  SEL R13, R10, R13, P0 ;  /* 0x0000000d0a0d7207 */ /* 0x000fc40000000000 */
[----:B------:R-:W-:Y:S02]  /*13110*/  SEL R14, R14, R26, P0 ;  /* 0x0000001a0e0e7207 */ /* 0x000fe40000000000 */
[----:B------:R-:W-:Y:S02]  /*13120*/  SEL R12, R12, R21, P0 ;  /* 0x000000150c0c7207 */ /* 0x000fe40000000000 */
[----:B------:R-:W-:Y:S02]  /*13130*/  ISETP.GE.U32.AND P0, PT, R11, R0, PT ;  /* 0x000000000b00720c */ /* 0x000fe40003f06070 */
[----:B------:R-:W-:Y:S02]  /*13140*/  IADD3 R10, P3, R13, 0x1, RZ ;  /* 0x000000010d0a7810 */ /* 0x000fe40007f7e0ff */
[----:B------:R-:W-:Y:S02]  /*13150*/  ISETP.NE.U32.AND P1, PT, R0, RZ, PT ;  /* 0x000000ff0000720c */ /* 0x000fe40003f25070 */
[----:B------:R-:W-:-:S02]  /*13160*/  ISETP.GE.U32.AND.EX P0, PT, R14, R3, PT, P0 ;  /* 0x000000030e00720c */ /* 0x000fc40003f06100 */
[-C--:B------:R-:W-:Y:S02]  /*13170*/  IADD3.X R11, RZ, R12.reuse, RZ, P3, !PT ;  /* 0x0000000cff0b7210 */ /* 0x080fe40001ffe4ff */
[----:B------:R-:W-:Y:S02]  /*13180*/  MOV R21, 0x0 ;  /* 0x0000000000157802 */ /* 0x000fe40000000f00 */
[----:B------:R-:W-:Y:S02]  /*13190*/  ISETP.NE.AND.EX P1, PT, R3, RZ, PT, P1 ;  /* 0x000000ff0300720c */ /* 0x000fe40003f25310 */
[----:B------:R-:W-:Y:S02]  /*131a0*/  SEL R10, R10, R13, P0 ;  /* 0x0000000d0a0a7207 */ /* 0x000fe40000000000 */
[----:B------:R-:W-:Y:S02]  /*131b0*/  SEL R11, R11, R12, P0 ;  /* 0x0000000c0b0b7207 */ /* 0x000fe40000000000 */
[----:B------:R-:W-:-:S02]  /*131c0*/  SEL R10, R10, 0xffffffff, P1 ;  /* 0xffffffff0a0a7807 */ /* 0x000fc40000800000 */
[----:B------:R-:W-:Y:S01]  /*131d0*/  SEL R11, R11, 0xffffffff, P1 ;  /* 0xffffffff0b0b7807 */ /* 0x000fe20000800000 */
[----:B------:R-:W-:Y:S06]  /*131e0*/  RET.REL.NODEC R20 `(_ZN2at6native13reduce_kernelILi256ELi2ENS0_8ReduceOpIN3c108BFloat16ENS0_7MeanOpsIS4_ffS4_EEjS4_Li4ELi8EEEEEvT1_) ;  /* 0xfffffecc14847950 */ /* 0x000fec0003c3ffff */
        .weak           $__internal_3_$__cuda_sm20_rem_u64
        .type           $__internal_3_$__cuda_sm20_rem_u64,@function
        .size           $__internal_3_$__cuda_sm20_rem_u64,(.L_x_8186 - $__internal_3_$__cuda_sm20_rem_u64)
$__internal_3_$__cuda_sm20_rem_u64:
[----:B------:R-:W-:Y:S01]  /*131f0*/  IMAD.MOV.U32 R26, RZ, RZ, R10 ;  /* 0x000000ffff1a7224 */ /* 0x000fe200078e000a */
[----:B------:R-:W-:-:S04]  /*13200*/  MOV R27, R13 ;  /* 0x0000000d001b7202 */ /* 0x000fc80000000f00 */
        /* <DEDUP_REMOVED lines=23> */
[----:B------:R-:W-:Y:S01]  /*13380*/  IMAD.X R8, RZ, RZ, ~R9, P0 ;  /* 0x000000ffff087224 */ /* 0x000fe200000e0e09 */
[----:B------:R-:W-:-:S03]  /*13390*/  HFMA2.MMA R9, -RZ, RZ, 0, 0 ;  /* 0x00000000ff097435 */ /* 0x000fc600000001ff */
[----:B------:R-:W-:-:S04]  /*133a0*/  IMAD.WIDE.U32 R20, P0, R21, R8, R20 ;  /* 0x0000000815147225 */ /* 0x000fc80007800014 */
[C---:B------:R-:W-:Y:S02]  /*133b0*/  IMAD R26, R15.reuse, R8, RZ ;  /* 0x000000080f1a7224 */ /* 0x040fe400078e02ff */
[----:B------:R-:W-:-:S04]  /*133c0*/  IMAD.HI.U32 R21, P1, R15, R25, R20 ;  /* 0x000000190f157227 */ /* 0x000fc80007820014 */
[----:B------:R-:W-:Y:S01]  /*133d0*/  IMAD.HI.U32 R8, R15, R8, RZ ;  /* 0x000000080f087227 */ /* 0x000fe200078e00ff */
[----:B------:R-:W-:-:S04]  /*133e0*/  IADD3 R21, P2, R26, R21, RZ ;  /* 0x000000151a157210 */ /* 0x000fc80007f5e0ff */
[----:B------:R-:W-:Y:S01]  /*133f0*/  IADD3.X R15, R8, R15, RZ, P0, !PT ;  /* 0x0000000f080f7210 */ /* 0x000fe200007fe4ff */
[----:B------:R-:W-:-:S03]  /*13400*/  IMAD.HI.U32 R8, R21, R11, RZ ;  /* 0x0000000b15087227 */ /* 0x000fc600078e00ff */
[----:B------:R-:W-:Y:S01]  /*13410*/  IADD3.X R15, RZ, RZ, R15, P2, P1 ;  /* 0x000000ffff0f7210 */ /* 0x000fe200017e240f */
[----:B------:R-:W-:-:S04]  /*13420*/  IMAD.WIDE.U32 R8, R21, R14, R8 ;  /* 0x0000000e15087225 */ /* 0x000fc800078e0008 */
[C---:B------:R-:W-:Y:S02]  /*13430*/  IMAD R21, R15.reuse, R14, RZ ;  /* 0x0000000e0f157224 */ /* 0x040fe400078e02ff */
[----:B------:R-:W-:-:S04]  /*13440*/  IMAD.HI.U32 R8, P0, R15, R11, R8 ;  /* 0x0000000b0f087227 */ /* 0x000fc80007800008 */
[----:B------:R-:W-:Y:S01]  /*13450*/  IMAD.HI.U32 R15, R15, R14, RZ ;  /* 0x0000000e0f0f7227 */ /* 0x000fe200078e00ff */
[----:B------:R-:W-:-:S03]  /*13460*/  IADD3 R21, P1, R21, R8, RZ ;  /* 0x0000000815157210 */ /* 0x000fc60007f3e0ff */
[----:B------:R-:W-:Y:S02]  /*13470*/  IMAD.X R15, RZ, RZ, R15, P0 ;  /* 0x000000ffff0f7224 */ /* 0x000fe400000e060f */
[----:B------:R-:W-:-:S03]  /*13480*/  IMAD.WIDE.U32 R8, R21, R10, RZ ;  /* 0x0000000a15087225 */ /* 0x000fc600078e00ff */
[----:B------:R-:W-:Y:S01]  /*13490*/  IADD3.X R15, RZ, R15, RZ, P1, !PT ;  /* 0x0000000fff0f7210 */ /* 0x000fe20000ffe4ff */
        /* <DEDUP_REMOVED lines=9> */
[----:B------:R-:W-:Y:S02]  /*13530*/  ISETP.NE.U32.AND P1, PT, R10, RZ, PT ;  /* 0x000000ff0a00720c */ /* 0x000fe40003f25070 */
[----:B------:R-:W-:Y:S02]  /*13540*/  SEL R14, R14, R8, P0 ;  /* 0x000000080e0e7207 */ /* 0x000fe40000000000 */
[----:B------:R-:W-:Y:S02]  /*13550*/  ISETP.GE.U32.AND P0, PT, R9, R10, PT ;  /* 0x0000000a0900720c */ /* 0x000fe40003f06070 */
[----:B------:R-:W-:Y:S02]  /*13560*/  IADD3 R8, P2, -R10, R9, RZ ;  /* 0x000000090a087210 */ /* 0x000fe40007f5e1ff */
[----:B------:R-:W-:-:S02]  /*13570*/  ISETP.GE.U32.AND.EX P0, PT, R14, R13, PT, P0 ;  /* 0x0000000d0e00720c */ /* 0x000fc40003f06100 */
[CC--:B------:R-:W-:Y:S02]  /*13580*/  IADD3.X R11, ~R13.reuse, R14.reuse, RZ, P2, !PT ;  /* 0x0000000e0d0b7210 */ /* 0x0c0fe400017fe5ff */
[----:B------:R-:W-:Y:S02]  /*13590*/  ISETP.NE.AND.EX P1, PT, R13, RZ, PT, P1 ;  /* 0x000000ff0d00720c */ /* 0x000fe40003f25310 */
[----:B------:R-:W-:Y:S02]  /*135a0*/  MOV R13, 0x0 ;  /* 0x00000000000d7802 */ /* 0x000fe40000000f00 */
[----:B------:R-:W-:Y:S02]  /*135b0*/  SEL R10, R8, R9, P0 ;  /* 0x00000009080a7207 */ /* 0x000fe40000000000 */
[----:B------:R-:W-:Y:S02]  /*135c0*/  SEL R11, R11, R14, P0 ;  /* 0x0000000e0b0b7207 */ /* 0x000fe40000000000 */
[----:B------:R-:W-:-:S02]  /*135d0*/  SEL R10, R10, 0xffffffff, P1 ;  /* 0xffffffff0a0a7807 */ /* 0x000fc40000800000 */
[----:B------:R-:W-:Y:S01]  /*135e0*/  SEL R11, R11, 0xffffffff, P1 ;  /* 0xffffffff0b0b7807 */ /* 0x000fe20000800000 */
[----:B------:R-:W-:Y:S06]  /*135f0*/  RET.REL.NODEC R12 `(_ZN2at6native13reduce_kernelILi256ELi2ENS0_8ReduceOpIN3c108BFloat16ENS0_7MeanOpsIS4_ffS4_EEjS4_Li4ELi8EEEEEvT1_) ;  /* 0xfffffec80c807950 */ /* 0x000fec0003c3ffff */
.L_x_3291:
        /* <DEDUP_REMOVED lines=16> */
.L_x_8186:


//--------------------- .text._ZN2at6native13reduce_kernelILi128ELi4ENS0_8ReduceOpIN3c108BFloat16ENS0_7MeanOpsIS4_ffS4_EEjS4_Li4ELi8EEEEEvT1_ --------------------------
	.section	.text._ZN2at6native13reduce_kernelILi128ELi4ENS0_8ReduceOpIN3c108BFloat16ENS0_7MeanOpsIS4_ffS4_EEjS4_Li4ELi8EEEEEvT1_,"ax",@progbits
	.align	128
        .global         _ZN2at6native13reduce_kernelILi128ELi4ENS0_8ReduceOpIN3c108BFloat16ENS0_7MeanOpsIS4_ffS4_EEjS4_Li4ELi8EEEEEvT1_
        .type           _ZN2at6native13reduce_kernelILi128ELi4ENS0_8ReduceOpIN3c108BFloat16ENS0_7MeanOpsIS4_ffS4_EEjS4_Li4ELi8EEEEEvT1_,@function
        .size           _ZN2at6native13reduce_kernelILi128ELi4ENS0_8ReduceOpIN3c108BFloat16ENS0_7MeanOpsIS4_ffS4_EEjS4_Li4ELi8EEEEEvT1_,(.L_x_8188 - _ZN2at6native13reduce_kernelILi128ELi4ENS0_8ReduceOpIN3c108BFloat16ENS0_7MeanOpsIS4_ffS4_EEjS4_Li4ELi8EEEEEvT1_)
        .other          _ZN2at6native13reduce_kernelILi128ELi4ENS0_8ReduceOpIN3c108BFloat16ENS0_7MeanOpsIS4_ffS4_EEjS4_Li4ELi8EEEEEvT1_,@"STO_CUDA_ENTRY STV_DEFAULT"
_ZN2at6native13reduce_kernelILi128ELi4ENS0_8ReduceOpIN3c108BFloat16ENS0_7MeanOpsIS4_ffS4_EEjS4_Li4ELi8EEEEEvT1_:
.text._ZN2at6native13reduce_kernelILi128ELi4ENS0_8ReduceOpIN3c108BFloat16ENS0_7MeanOpsIS4_ffS4_EEjS4_Li4ELi8EEEEEvT1_:
        /* <DEDUP_REMOVED lines=293> */
.L_x_3292:
        /* <DEDUP_REMOVED lines=30> */
.L_x_3296:
        /* <DEDUP_REMOVED lines=25> */
.L_x_3302:
[----:B------:R-:W-:Y:S05]  /*15c0*/  BSYNC B2 ;  /* 0x0000000000027941 */ /* 0x000fea0003800000 */
.L_x_3301:
        /* <DEDUP_REMOVED lines=11> */
.L_x_3300:
[----:B------:R-:W-:Y:S05]  /*1680*/  BSYNC B1 ;  /* 0x0000000000017941 */ /* 0x000fea0003800000 */
.L_x_3299:
[----:B------:R-:W0:Y:S01]  /*1690*/  LDC R3, c[0x0][0x21c] ;  /* 0x00008700ff037b82 */ /* 0x000e220000000800 */
[----:B------:R-:W-:-:S04]  /*16a0*/  IADD3 R5, P0, -R6, 0x8, RZ ;  /* 0x0000000806057810 */ /* 0x000fc80007f1e1ff */
[----:B------:R-:W-:Y:S02]  /*16b0*/  LEA R18, P1, R5, R18, 0x1 ;  /* 0x0000001205127211 */ /* 0x000fe400078208ff */
[----:B------:R-:W-:-:S04]  /*16c0*/  IADD3.X R4, RZ, -0x1, RZ, P0, !PT ;  /* 0xffffffffff047810 */ /* 0x000fc800007fe4ff */
[----:B------:R-:W-:Y:S02]  /*16d0*/  LEA.HI.X R19, R5, R19, R4, 0x1, P1 ;  /* 0x0000001305137211 */ /* 0x000fe400008f0c04 */
[----:B0-----:R-:W-:-:S07]  /*16e0*/  IADD3 R3, R6, -0x8, R3 ;  /* 0xfffffff806037810 */ /* 0x001fce0007ffe003 */
.L_x_3298:
[----:B------:R-:W-:Y:S05]  /*16f0*/  BSYNC B0 ;  /* 0x0000000000007941 */ /* 0x000fea0003800000 */
.L_x_3297:
        /* <DEDUP_REMOVED lines=22> */
.L_x_3305:
        /* <DEDUP_REMOVED lines=27> */
.L_x_3304:
[----:B------:R-:W-:Y:S05]  /*1a10*/  BSYNC B0 ;  /* 0x0000000000007941 */ /* 0x000fea0003800000 */
.L_x_3303:
        /* <DEDUP_REMOVED lines=8> */
.L_x_3307:
[----:B------:R-:W-:Y:S05]  /*1aa0*/  BSYNC B0 ;  /* 0x0000000000007941 */ /* 0x000fea0003800000 */
.L_x_3306:
        /* <DEDUP_REMOVED lines=12> */
.L_x_3309:
[----:B------:R-:W-:Y:S05]  /*1b70*/  BSYNC B0 ;  /* 0x0000000000007941 */ /* 0x000fea0003800000 */
.L_x_3308:
        /* <DEDUP_REMOVED lines=10> */
.L_x_3295:
        /* <DEDUP_REMOVED lines=48> */
.L_x_3319:
        /* <DEDUP_REMOVED lines=286> */
.L_x_3315:
        /* <DEDUP_REMOVED lines=256> */
.L_x_3316:
        /* <DEDUP_REMOVED lines=244> */
.L_x_3317:
        /* <DEDUP_REMOVED lines=255> */
.L_x_3318:
        /* <DEDUP_REMOVED lines=45> */
.L_x_3314:
[C---:B------:R-:W-:Y:S02]  /*6300*/  PRMT R44, R31.reuse, 0x7610, R44 ;  /* 0x000076101f2c7816 */ /* 0x040fe4000000002c */
[----:B------:R-:W-:Y:S02]  /*6310*/  PRMT R42, R30, 0x7632, R42 ;  /* 0x000076321e2a7816 */ /* 0x000fe4000000002a */
[----:B------:R-:W-:-:S07]  /*6320*/  PRMT R31, R31, 0x7632, R31 ;  /* 0x000076321f1f7816 */ /* 0x000fce000000001f */
.L_x_3313:
[----:B------:R-:W-:Y:S05]  /*6330*/  BSYNC B0 ;  /* 0x0000000000007941 */ /* 0x000fea0003800000 */
.L_x_3312:
        /* <DEDUP_REMOVED lines=280> */
.L_x_3322:
[----:B0-----:R-:W-:-:S04]  /*74c0*/  LOP3.LUT R29, R0, 0xfffffff8, RZ, 0xc0, !PT ;  /* 0xfffffff8001d7812 */ /* 0x001fc800078ec0ff */
[----:B------:R-:W-:-:S05]  /*74d0*/  IADD3 R28, P2, R18, R29, RZ ;  /* 0x0000001d121c7210 */ /* 0x000fca0007f5e0ff */
[----:B------:R-:W-:-:S05]  /*74e0*/  IMAD.X R29, RZ, RZ, R19, P2 ;  /* 0x000000ffff1d7224 */ /* 0x000fca00010e0613 */
        /* <DEDUP_REMOVED lines=282> */
.L_x_3323:
        /* <DEDUP_REMOVED lines=285> */
.L_x_3324:
        /* <DEDUP_REMOVED lines=285> */
.L_x_3325:
        /* <DEDUP_REMOVED lines=8> */
.L_x_3321:
[----:B------:R-:W-:Y:S05]  /*aab0*/  BSYNC B0 ;  /* 0x0000000000007941 */ /* 0x000fea0003800000 */
.L_x_3320:
[----:B------:R-:W-:Y:S04]  /*aac0*/  BSSY B0, `(.L_x_3326) ;  /* 0x000002a000007945 */ /* 0x000fe80003800000 */
[----:B------:R-:W-:Y:S05]  /*aad0*/  @P0 BRA `(.L_x_3327) ;  /* 0x0000000000a00947 */ /* 0x000fea0003800000 */
[----:B------:R-:W-:Y:S02]  /*aae0*/  IADD3 R39, R39, R4, RZ ;  /* 0x0000000427277210 */ /* 0x000fe40007ffe0ff */
[----:B------:R-:W-:Y:S01]  /*aaf0*/  SHF.L.U32 R18, R3, 0x10, RZ ;  /* 0x0000001003127819 */ /* 0x000fe200000006ff */
[----:B------:R-:W-:Y:S01]  /*ab00*/  IMAD.U32 R3, R0, 0x10000, RZ ;  /* 0x0001000000037824 */ /* 0x000fe200078e00ff */
[----:B------:R-:W-:Y:S02]  /*ab10*/  ISETP.GE.U32.AND P0, PT, R39, R36, PT ;  /* 0x000000242700720c */ /* 0x000fe40003f06070 */
[----:B------:R-:W-:Y:S01]  /*ab20*/  SHF.L.U32 R26, R26, 0x10, RZ ;  /* 0x000000101a1a7819 */ /* 0x000fe200000006ff */
[----:B------:R-:W-:Y:S01]  /*ab30*/  FADD.FTZ R25, R25, R18 ;  /* 0x0000001219197221 */ /* 0x000fe20000010000 */
[----:B------:R-:W-:Y:S01]  /*ab40*/  SHF.L.U32 R27, R27, 0x10, RZ ;  /* 0x000000101b1b7819 */ /* 0x000fe200000006ff */
[----:B------:R-:W-:Y:S02]  /*ab50*/  FADD.FTZ R24, R24, R3 ;  /* 0x0000000318187221 */ /* 0x000fe40000010000 */
[----:B------:R-:W-:-:S02]  /*ab60*/  FADD.FTZ R21, R21, R26 ;  /* 0x0000001a15157221 */ /* 0x000fc40000010000 */
        /* <DEDUP_REMOVED lines=17> */
[----:B------:R-:W-:Y:S01]  /*ac80*/  IMAD.U32 R3, R38, 0x10000, RZ ;  /* 0x0001000026037824 */ /* 0x000fe200078e00ff */
[----:B------:R-:W-:Y:S01]  /*ac90*/  SHF.L.U32 R41, R41, 0x10, RZ ;  /* 0x0000001029297819 */ /* 0x000fe200000006ff */
[----:B------:R-:W-:Y:S01]  /*aca0*/  FADD.FTZ R11, R11, R0 ;  /* 0x000000000b0b7221 */ /* 0x000fe20000010000 */
[----:B------:R-:W-:Y:S01]  /*acb0*/  FADD.FTZ R9, R9, R40 ;  /* 0x0000002809097221 */ /* 0x000fe20000010000 */
[----:B------:R-:W-:Y:S02]  /*acc0*/  FADD.FTZ R12, R12, R3 ;  /* 0x000000030c0c7221 */ /* 0x000fe40000010000 */
[----:B------:R-:W-:-:S06]  /*acd0*/  FADD.FTZ R10, R10, R41 ;  /* 0x000000290a0a7221 */ /* 0x000fcc0000010000 */
        /* <DEDUP_REMOVED lines=8> */
.L_x_3327:
[----:B------:R-:W-:Y:S05]  /*ad60*/  BSYNC B0 ;  /* 0x0000000000007941 */ /* 0x000fea0003800000 */
.L_x_3326:
        /* <DEDUP_REMOVED lines=13> */
.L_x_3311:
        /* <DEDUP_REMOVED lines=32> */
.L_x_3331:
[----:B------:R-:W-:Y:S02]  /*b040*/  IMAD R16, R38, R39, RZ ;  /* 0x0000002726107224 */ /* 0x000fe400078e02ff */
[----:B------:R-:W-:-:S03]  /*b050*/  IMAD.IADD R39, R4, 0x1, R39 ;  /* 0x0000000104277824 */ /* 0x000fc600078e0227 */
[----:B------:R-:W-:Y:S01]  /*b060*/  SHF.R.U32.HI R21, RZ, 0x2, R16 ;  /* 0x00000002ff157819 */ /* 0x000fe20000011610 */
[----:B------:R-:W-:Y:S01]  /*b070*/  IMAD R16, R38, R39, RZ ;  /* 0x0000002726107224 */ /* 0x000fe200078e02ff */
[----:B------:R-:W-:-:S03]  /*b080*/  IADD3 R39, R39, R4, RZ ;  /* 0x0000000427277210 */ /* 0x000fc60007ffe0ff */
[----:B------:R-:W-:Y:S01]  /*b090*/  IMAD.WIDE.U32 R20, R21, 0x8, R18 ;  /* 0x0000000815147825 */ /* 0x000fe200078e0012 */
[----:B------:R-:W-:-:S03]  /*b0a0*/  SHF.R.U32.HI R29, RZ, 0x2, R16 ;  /* 0x00000002ff1d7819 */ /* 0x000fc60000011610 */
[C---:B------:R-:W-:Y:S01]  /*b0b0*/  IMAD R16, R38.reuse, R39, RZ ;  /* 0x0000002726107224 */ /* 0x040fe200078e02ff */
[----:B------:R-:W-:Y:S01]  /*b0c0*/  IADD3 R39, R39, R4, RZ ;  /* 0x0000000427277210 */ /* 0x000fe20007ffe0ff */
[----:B------:R-:W2:Y:S01]  /*b0d0*/  LDG.E.64 R20, desc[UR60][R20.64] ;  /* 0x0000003c14147981 */ /* 0x000ea2000c1e1b00 */
[----:B------:R-:W-:Y:S02]  /*b0e0*/  IMAD.WIDE.U32 R28, R29, 0x8, R18 ;  /* 0x000000081d1c7825 */ /* 0x000fe400078e0012 */
[----:B------:R-:W-:Y:S02]  /*b0f0*/  SHF.R.U32.HI R31, RZ, 0x2, R16 ;  /* 0x00000002ff1f7819 */ /* 0x000fe40000011610 */
[----:B------:R-:W-:Y:S02]  /*b100*/  IMAD R16, R38, R39, RZ ;  /* 0x0000002726107224 */ /* 0x000fe400078e02ff */
[----:B------:R-:W3:Y:S01]  /*b110*/  LDG.E.64 R28, desc[UR60][R28.64] ;  /* 0x0000003c1c1c7981 */ /* 0x000ee2000c1e1b00 */
[----:B------:R-:W-:-:S02]  /*b120*/  IMAD.WIDE.U32 R30, R31, 0x8, R18 ;  /* 0x000000081f1e7825 */ /* 0x000fc400078e0012 */
[----:B------:R-:W-:-:S04]  /*b130*/  SHF.R.U32.HI R33, RZ, 0x2, R16 ;  /* 0x00000002ff217819 */ /* 0x000fc80000011610 */
[----:B------:R-:W4:Y:S01]  /*b140*/  LDG.E.64 R30, desc[UR60][R30.64] ;  /* 0x0000003c1e1e7981 */ /* 0x000f22000c1e1b00 */
[----:B------:R-:W-:-:S06]  /*b150*/  IMAD.WIDE.U32 R32, R33, 0x8, R18 ;  /* 0x0000000821207825 */ /* 0x000fcc00078e0012 */
[----:B------:R-:W5:Y:S01]  /*b160*/  LDG.E.64 R32, desc[UR60][R32.64] ;  /* 0x0000003c20207981 */ /* 0x000f62000c1e1b00 */
[----:B------:R-:W-:-:S04]  /*b170*/  IMAD.IADD R39, R39, 0x1, R4 ;  /* 0x0000000127277824 */ /* 0x000fc800078e0204 */
[----:B------:R-:W-:-:S05]  /*b180*/  IMAD R37, R4, 0x3, R39 ;  /* 0x0000000304257824 */ /* 0x000fca00078e0227 */
[----:B------:R-:W-:Y:S02]  /*b190*/  ISETP.GE.U32.AND P0, PT, R37, R36, PT ;  /* 0x000000242500720c */ /* 0x000fe40003f06070 */
[C---:B--2---:R-:W-:Y:S02]  /*b1a0*/  PRMT R16, R20.reuse, 0x7632, R16 ;  /* 0x0000763214107816 */ /* 0x044fe40000000010 */
[----:B------:R-:W-:Y:S02]  /*b1b0*/  PRMT R27, R21, 0x7632, R27 ;  /* 0x00007632151b7816 */ /* 0x000fe4000000001b */
[----:B------:R-:W-:Y:S01]  /*b1c0*/  SHF.L.U32 R34, R20, 0x10, RZ ;  /* 0x0000001014227819 */ /* 0x000fe200000006ff */
[----:B------:R-:W-:Y:S01]  /*b1d0*/  IMAD.U32 R35, R16, 0x10000, RZ ;  /* 0x0001000010237824 */ /* 0x000fe200078e00ff */
[----:B------:R-:W-:Y:S01]  /*b1e0*/  SHF.L.U32 R27, R27, 0x10, RZ ;  /* 0x000000101b1b7819 */ /* 0x000fe200000006ff */
[----:B---3--:R-:W-:Y:S01]  /*b1f0*/  IMAD.U32 R37, R29, 0x10000, RZ ;  /* 0x000100001d257824 */ /* 0x008fe200078e00ff */
[----:B------:R-:W-:Y:S01]  /*b200*/  PRMT R16, R28, 0x7632, R16 ;  /* 0x000076321c107816 */ /* 0x000fe20000000010 */
[----:B------:R-:W-:Y:S01]  /*b210*/  FADD.FTZ R3, R34, R3 ;  /* 0x0000000322037221 */ /* 0x000fe20000010000 */
[----:B------:R-:W-:Y:S01]  /*b220*/  SHF.L.U32 R40, R21, 0x10, RZ ;  /* 0x0000001015287819 */ /* 0x000fe200000006ff */
[----:B------:R-:W-:Y:S01]  /*b230*/  FADD.FTZ R8, R27, R8 ;  /* 0x000000081b087221 */ /* 0x000fe20000010000 */
[----:B------:R-:W-:Y:S01]  /*b240*/  PRMT R27, R29, 0x7632, R27 ;  /* 0x000076321d1b7816 */ /* 0x000fe2000000001b */
[----:B------:R-:W-:Y:S01]  /*b250*/  FADD.FTZ R6, R35, R6 ;  /* 0x0000000623067221 */ /* 0x000fe20000010000 */
[----:B------:R-:W-:Y:S01]  /*b260*/  SHF.L.U32 R34, R16, 0x10, RZ ;  /* 0x0000001010227819 */ /* 0x000fe200000006ff */
[----:B------:R-:W-:Y:S01]  /*b270*/  FADD.FTZ R7, R40, R7 ;  /* 0x0000000728077221 */ /* 0x000fe20000010000 */
[----:B----4-:R-:W-:Y:S01]  /*b280*/  PRMT R16, R30, 0x7632, R16 ;  /* 0x000076321e107816 */ /* 0x010fe20000000010 */
[----:B------:R-:W-:Y:S01]  /*b290*/  FADD.FTZ R12, R37, R12 ;  /* 0x0000000c250c7221 */ /* 0x000fe20000010000 */
[----:B------:R-:W-:Y:S01]  /*b2a0*/  SHF.L.U32 R40, R27, 0x10, RZ ;  /* 0x000000101b287819 */ /* 0x000fe200000006ff */
[----:B------:R-:W-:Y:S01]  /*b2b0*/  FADD.FTZ R9, R34, R9 ;  /* 0x0000000922097221 */ /* 0x000fe20000010000 */
[----:B------:R-:W-:Y:S01]  /*b2c0*/  SHF.L.U32 R35, R28, 0x10, RZ ;  /* 0x000000101c237819 */ /* 0x000fe200000006ff */
[----:B------:R-:W-:Y:S01]  /*b2d0*/  IMAD.U32 R34, R30, 0x10000, RZ ;  /* 0x000100001e227824 */ /* 0x000fe200078e00ff */
[----:B------:R-:W-:Y:S01]  /*b2e0*/  SHF.L.U32 R27, R16, 0x10, RZ ;  /* 0x00000010101b7819 */ /* 0x000fe200000006ff */
[----:B------:R-:W-:Y:S01]  /*b2f0*/  FADD.FTZ R11, R40, R11 ;  /* 0x0000000b280b7221 */ /* 0x000fe20000010000 */
[----:B------:R-:W-:Y:S01]  /*b300*/  PRMT R16, R31, 0x7632, R16 ;  /* 0x000076321f107816 */ /* 0x000fe20000000010 */
[----:B------:R-:W-:Y:S01]  /*b310*/  FADD.FTZ R10, R35, R10 ;  /* 0x0000000a230a7221 */ /* 0x000fe20000010000 */
[----:B------:R-:W-:Y:S01]  /*b320*/  FADD.FTZ R13, R34, R13 ;  /* 0x0000000d220d7221 */ /* 0x000fe20000010000 */
[----:B------:R-:W-:Y:S01]  /*b330*/  FADD.FTZ R14, R27, R14 ;  /* 0x0000000e1b0e7221 */ /* 0x000fe20000010000 */
[----:B-----5:R-:W-:Y:S01]  /*b340*/  PRMT R27, R33, 0x7632, R27 ;  /* 0x00007632211b7816 */ /* 0x020fe2000000001b */
[----:B------:R-:W-:Y:S01]  /*b350*/  IMAD.U32 R35, R16, 0x10000, RZ ;  /* 0x0001000010237824 */ /* 0x000fe200078e00ff */
[----:B------:R-:W-:-:S02]  /*b360*/  PRMT R16, R32, 0x7632, R16 ;  /* 0x0000763220107816 */ /* 0x000fc40000000010 */
[----:B------:R-:W-:Y:S01]  /*b370*/  SHF.L.U32 R42, R31, 0x10, RZ ;  /* 0x000000101f2a7819 */ /* 0x000fe200000006ff */
[----:B------:R-:W-:Y:S01]  /*b380*/  FADD.FTZ R0, R35, R0 ;  /* 0x0000000023007221 */ /* 0x000fe20000010000 */
[----:B------:R-:W-:Y:S01]  /*b390*/  SHF.L.U32 R37, R32, 0x10, RZ ;  /* 0x0000001020257819 */ /* 0x000fe200000006ff */
[----:B------:R-:W-:Y:S01]  /*b3a0*/  IMAD.U32 R16, R16, 0x10000, RZ ;  /* 0x0001000010107824 */ /* 0x000fe200078e00ff */
[----:B------:R-:W-:Y:S01]  /*b3b0*/  SHF.L.U32 R41, R33, 0x10, RZ ;  /* 0x0000001021297819 */ /* 0x000fe200000006ff */
[----:B------:R-:W-:Y:S01]  /*b3c0*/  FADD.FTZ R15, R42, R15 ;  /* 0x0000000f2a0f7221 */ /* 0x000fe20000010000 */
[----:B------:R-:W-:Y:S01]  /*b3d0*/  SHF.L.U32 R34, R27, 0x10, RZ ;  /* 0x000000101b227819 */ /* 0x000fe200000006ff */
[----:B------:R-:W-:Y:S01]  /*b3e0*/  FADD.FTZ R24, R37, R24 ;  /* 0x0000001825187221 */ /* 0x000fe20000010000 */
[----:B------:R-:W-:Y:S01]  /*b3f0*/  FADD.FTZ R25, R16, R25 ;  /* 0x0000001910197221 */ /* 0x000fe20000010000 */
[----:B------:R-:W-:Y:S02]  /*b400*/  FADD.FTZ R26, R41, R26 ;  /* 0x0000001a291a7221 */ /* 0x000fe40000010000 */
[----:B------:R-:W-:Y:S01]  /*b410*/  FADD.FTZ R5, R34, R5 ;  /* 0x0000000522057221 */ /* 0x000fe20000010000 */
[----:B------:R-:W-:Y:S06]  /*b420*/  @!P0 BRA `(.L_x_3331) ;  /* 0xfffffffc00048947 */ /* 0x000fec000383ffff */
[----:B------:R-:W-:Y:S05]  /*b430*/  BSYNC B1 ;  /* 0x0000000000017941 */ /* 0x000fea0003800000 */
.L_x_3330:
        /* <DEDUP_REMOVED lines=15> */
.L_x_3329:
[----:B------:R-:W-:Y:S05]  /*b530*/  BSYNC B0 ;  /* 0x0000000000007941 */ /* 0x000fea0003800000 */
.L_x_3328:
        /* <DEDUP_REMOVED lines=24> */
[----:B------:R-:W-:-:S04]  /*b6c0*/  IADD3 R29, R45, R4, RZ ;  /* 0x000000042d1d7210 */ /* 0x000fc80007ffe0ff */
        /* <DEDUP_REMOVED lines=17> */
.L_x_3333:
[----:B------:R-:W-:Y:S05]  /*b7e0*/  BSYNC B0 ;  /* 0x0000000000007941 */ /* 0x000fea0003800000 */
.L_x_3332:
[----:B------:R-:W-:Y:S04]  /*b7f0*/  BSSY B0, `(.L_x_3334) ;  /* 0x000002a000007945 */ /* 0x000fe80003800000 */
        /* <DEDUP_REMOVED lines=25> */
[----:B------:R-:W-:-:S03]  /*b990*/  IMAD.U32 R16, R43, 0x10000, RZ ;  /* 0x000100002b107824 */ /* 0x000fc600078e00ff */
[----:B------:R-:W-:Y:S01]  /*b9a0*/  ISETP.GE.U32.AND P0, PT, R19, R36, PT ;  /* 0x000000241300720c */ /* 0x000fe20003f06070 */
[----:B------:R-:W-:Y:S01]  /*b9b0*/  FADD.FTZ R13, R13, R4 ;  /* 0x000000040d0d7221 */ /* 0x000fe20000010000 */
[----:B------:R-:W-:Y:S01]  /*b9c0*/  SHF.L.U32 R19, R42, 0x10, RZ ;  /* 0x000000102a137819 */ /* 0x000fe200000006ff */
[----:B------:R-:W-:-:S04]  /*b9d0*/  FADD.FTZ R15, R15, R16 ;  /* 0x000000100f0f7221 */ /* 0x000fc80000010000 */
[----:B------:R-:W-:Y:S01]  /*b9e0*/  FADD.FTZ R14, R14, R19 ;  /* 0x000000130e0e7221 */ /* 0x000fe20000010000 */
[----:B------:R-:W-:-:S05]  /*b9f0*/  SHF.L.U32 R19, R44, 0x10, RZ ;  /* 0x000000102c137819 */ /* 0x000fca00000006ff */
[----:B------:R-:W-:Y:S01]  /*ba00*/  @!P0 SHF.L.U32 R21, R30, 0x10, RZ ;  /* 0x000000101e158819 */ /* 0x000fe200000006ff */
[----:B------:R-:W-:Y:S01]  /*ba10*/  @!P0 IMAD.U32 R32, R32, 0x10000, RZ ;  /* 0x0001000020208824 */ /* 0x000fe200078e00ff */
[----:B------:R-:W-:Y:S01]  /*ba20*/  @!P0 SHF.L.U32 R31, R31, 0x10, RZ ;  /* 0x000000101f1f8819 */ /* 0x000fe200000006ff */
[----:B------:R-:W-:Y:S01]  /*ba30*/  FADD.FTZ R0, R0, R19 ;  /* 0x0000001300007221 */ /* 0x000fe20000010000 */
[----:B------:R-:W-:Y:S01]  /*ba40*/  @!P0 SHF.L.U32 R4, R33, 0x10, RZ ;  /* 0x0000001021048819 */ /* 0x000fe200000006ff */
[----:B------:R-:W-:Y:S01]  /*ba50*/  @!P0 FADD.FTZ R24, R24, R21 ;  /* 0x0000001518188221 */ /* 0x000fe20000010000 */
[----:B------:R-:W-:Y:S01]  /*ba60*/  @!P0 FADD.FTZ R25, R25, R32 ;  /* 0x0000002019198221 */ /* 0x000fe20000010000 */
[----:B------:R-:W-:Y:S02]  /*ba70*/  @!P0 FADD.FTZ R26, R26, R31 ;  /* 0x0000001f1a1a8221 */ /* 0x000fe40000010000 */
[----:B------:R-:W-:-:S07]  /*ba80*/  @!P0 FADD.FTZ R5, R5, R4 ;  /* 0x0000000405058221 */ /* 0x000fce0000010000 */
.L_x_3335:
[----:B------:R-:W-:Y:S05]  /*ba90*/  BSYNC B0 ;  /* 0x0000000000007941 */ /* 0x000fea0003800000 */
.L_x_3334:
        /* <DEDUP_REMOVED lines=13> */
.L_x_3310:
        /* <DEDUP_REMOVED lines=36> */
.L_x_3339:
[----:B------:R-:W-:Y:S02]  /*bdb0*/  SHF.R.U32.HI R5, RZ, 0x2, R3 ;  /* 0x00000002ff057819 */ /* 0x000fe40000011603 */
[----:B------:R-:W-:-:S03]  /*bdc0*/  IADD3 R3, R3, R0, RZ ;  /* 0x0000000003037210 */ /* 0x000fc60007ffe0ff */
[----:B------:R-:W-:Y:S01]  /*bdd0*/  IMAD.WIDE.U32 R4, R5, 0x8, R18 ;  /* 0x0000000805047825 */ /* 0x000fe200078e0012 */
[----:B------:R-:W-:-:S03]  /*bde0*/  SHF.R.U32.HI R7, RZ, 0x2, R3 ;  /* 0x00000002ff077819 */ /* 0x000fc60000011603 */
[----:B------:R-:W-:Y:S02]  /*bdf0*/  IMAD.IADD R3, R3, 0x1, R0 ;  /* 0x0000000103037824 */ /* 0x000fe400078e0200 */
[----:B------:R-:W2:Y:S01]  /*be00*/  LDG.E.64 R4, desc[UR60][R4.64] ;  /* 0x0000003c04047981 */ /* 0x000ea2000c1e1b00 */
[----:B------:R-:W-:Y:S02]  /*be10*/  IMAD.WIDE.U32 R6, R7, 0x8, R18 ;  /* 0x0000000807067825 */ /* 0x000fe400078e0012 */
[----:B------:R-:W-:Y:S02]  /*be20*/  SHF.R.U32.HI R9, RZ, 0x2, R3 ;  /* 0x00000002ff097819 */ /* 0x000fe40000011603 */
[----:B------:R-:W-:Y:S02]  /*be30*/  IADD3 R3, R3, R0, RZ ;  /* 0x0000000003037210 */ /* 0x000fe40007ffe0ff */
[----:B------:R-:W3:Y:S01]  /*be40*/  LDG.E.64 R6, desc[UR60][R6.64] ;  /* 0x0000003c06067981 */ /* 0x000ee2000c1e1b00 */
        /* <DEDUP_REMOVED lines=10> */
[C---:B------:R-:W-:Y:S02]  /*bef0*/  PRMT R34, R5.reuse, 0x7632, R34 ;  /* 0x0000763205227816 */ /* 0x040fe40000000022 */
[----:B------:R-:W-:Y:S01]  /*bf00*/  SHF.L.U32 R35, R32, 0x10, RZ ;  /* 0x0000001020237819 */ /* 0x000fe200000006ff */
[----:B------:R-:W-:Y:S01]  /*bf10*/  FADD.FTZ R29, R38, R29 ;  /* 0x0000001d261d7221 */ /* 0x000fe20000010000 */
[----:B------:R-:W-:Y:S01]  /*bf20*/  SHF.L.U32 R40, R5, 0x10, RZ ;  /* 0x0000001005287819 */ /* 0x000fe200000006ff */
[----:B------:R-:W-:Y:S01]  /*bf30*/  IMAD.U32 R34, R34, 0x10000, RZ ;  /* 0x0001000022227824 */ /* 0x000fe200078e00ff */
[C---:B---3--:R-:W-:Y:S01]  /*bf40*/  PRMT R32, R6.reuse, 0x7632, R32 ;  /* 0x0000763206207816 */ /* 0x048fe20000000020 */
[----:B------:R-:W-:Y:S01]  /*bf50*/  FADD.FTZ R30, R35, R30 ;  /* 0x0000001e231e7221 */ /* 0x000fe20000010000 */
[----:B------:R-:W-:Y:S01]  /*bf60*/  SHF.L.U32 R35, R6, 0x10, RZ ;  /* 0x0000001006237819 */ /* 0x000fe200000006ff */
[----:B------:R-:W-:Y:S01]  /*bf70*/  FADD.FTZ R33, R34, R33 ;  /* 0x0000002122217221 */ /* 0x000fe20000010000 */
[C---:B------:R-:W-:Y:S01]  /*bf80*/  SHF.L.U32 R37, R7.reuse, 0x10, RZ ;  /* 0x0000001007257819 */ /* 0x040fe200000006ff */
[----:B------:R-:W-:Y:S01]  /*bf90*/  IMAD.U32 R38, R32, 0x10000, RZ ;  /* 0x0001000020267824 */ /* 0x000fe200078e00ff */
[----:B------:R-:W-:Y:S01]  /*bfa0*/  PRMT R34, R7, 0x7632, R34 ;  /* 0x0000763207227816 */ /* 0x000fe20000000022 */
        /* <DEDUP_REMOVED lines=11> */
[----:B-----5:R-:W-:Y:S01]  /*c060*/  PRMT R34, R11, 0x7632, R34 ;  /* 0x000076320b227816 */ /* 0x020fe20000000022 */
[----:B------:R-:W-:Y:S01]  /*c070*/  FADD.FTZ R14, R37, R14 ;  /* 0x0000000e250e7221 */ /* 0x000fe20000010000 */
[----:B------:R-:W-:Y:S01]  /*c080*/  SHF.L.U32 R35, R32, 0x10, RZ ;  /* 0x0000001020237819 */ /* 0x000fe200000006ff */
[C---:B------:R-:W-:Y:S01]  /*c090*/  IMAD.U32 R37, R10.reuse, 0x10000, RZ ;  /* 0x000100000a257824 */ /* 0x040fe200078e00ff */
[----:B------:R-:W-:Y:S01]  /*c0a0*/  PRMT R32, R10, 0x7632, R32 ;  /* 0x000076320a207816 */ /* 0x000fe20000000020 */
        /* <DEDUP_REMOVED lines=12> */
.L_x_3338:
        /* <DEDUP_REMOVED lines=14> */
.L_x_3337:
[----:B------:R-:W-:Y:S05]  /*c250*/  BSYNC B0 ;  /* 0x0000000000007941 */ /* 0x000fea0003800000 */
.L_x_3336:
        /* <DEDUP_REMOVED lines=23> */
[----:B------:R-:W-:Y:S01]  /*c3d0*/  IMAD.IADD R5, R45, 0x1, R0 ;  /* 0x000000012d057824 */ /* 0x000fe200078e0200 */
[----:B------:R-:W-:-:S04]  /*c3e0*/  SHF.R.U32.HI R9, RZ, 0x2, R45 ;  /* 0x00000002ff097819 */ /* 0x000fc8000001162d */
        /* <DEDUP_REMOVED lines=14> */
.L_x_3341:
[----:B------:R-:W-:Y:S05]  /*c4d0*/  BSYNC B0 ;  /* 0x0000000000007941 */ /* 0x000fea0003800000 */
.L_x_3340:
        /* <DEDUP_REMOVED lines=42> */
.L_x_3343:
[----:B------:R-:W-:Y:S05]  /*c780*/  BSYNC B0 ;  /* 0x0000000000007941 */ /* 0x000fea0003800000 */
.L_x_3342:
        /* <DEDUP_REMOVED lines=12> */
.L_x_3294:
[----:B------:R-:W-:Y:S05]  /*c850*/  BSYNC B6 ;  /* 0x0000000000067941 */ /* 0x000fea0003800000 */
.L_x_3293:
        /* <DEDUP_REMOVED lines=13> */
[----:B------:R1:W-:Y:S09]  /*c930*/  STS.128 [R0], R24 ;  /* 0x0000001800007388 */ /* 0x0003f20000000c00 */
[----:B------:R-:W-:Y:S05]  /*c940*/  @!P0 BRA `(.L_x_3344) ;  /* 0x0000000000408947 */ /* 0x000fea0003800000 */
.L_x_3345:
[----:B------:R-:W-:Y:S01]  /*c950*/  IADD3 R6, R2, R4, RZ ;  /* 0x0000000402067210 */ /* 0x000fe20007ffe0ff */
        /* <DEDUP_REMOVED lines=15> */
.L_x_3344:
        /* <DEDUP_REMOVED lines=19> */
.L_x_3348:
        /* <DEDUP_REMOVED lines=16> */
.L_x_3347:
[----:B------:R-:W-:Y:S01]  /*cc80*/  ISETP.GE.AND P0, PT, R0, 0x2, PT ;  /* 0x000000020000780c */ /* 0x000fe20003f06270 */
[----:B------:R-:W-:Y:S05]  /*cc90*/  WARPSYNC.ALL ;  /* 0x0000000000007948 */ /* 0x000fea0003800000 */
[----:B------:R-:W-:Y:S07]  /*cca0*/  BAR.SYNC.DEFER_BLOCKING 0x0 ;  /* 0x0000000000007b1d */ /* 0x000fee0000010000 */
[----:B------:R-:W-:Y:S05]  /*ccb0*/  @!P0 BRA `(.L_x_3346) ;  /* 0x0000000000308947 */ /* 0x000fea0003800000 */
[----:B-1----:R-:W-:-:S11]  /*ccc0*/  HFMA2.MMA R3, -RZ, RZ, 0, 5.9604644775390625e-08 ;  /* 0x00000001ff037435 */ /* 0x002fd600000001ff */
.L_x_3349:
[----:B------:R-:W1:Y:S04]  /*ccd0*/  SHFL.DOWN PT, R5, R24, R3, 0x1f ;  /* 0x08001f0318057589 */ /* 0x000e6800000e0000 */
[----:B------:R-:W2:Y:S04]  /*cce0*/  SHFL.DOWN PT, R4, R25, R3, 0x1f ;  /* 0x08001f0319047589 */ /* 0x000ea800000e0000 */
[----:B------:R-:W3:Y:S04]  /*ccf0*/  SHFL.DOWN PT, R7, R26, R3, 0x1f ;  /* 0x08001f031a077589 */ /* 0x000ee800000e0000 */
[----:B------:R4:W5:Y:S02]  /*cd00*/  SHFL.DOWN PT, R6, R27, R3, 0x1f ;  /* 0x08001f031b067589 */ /* 0x00096400000e0000 */
[----:B----4-:R-:W-:-:S02]  /*cd10*/  IMAD.SHL.U32 R3, R3, 0x2, RZ ;  /* 0x0000000203037824 */ /* 0x010fc400078e00ff */
[----:B-1----:R-:W-:-:S03]  /*cd20*/  FADD.FTZ R24, R5, R24 ;  /* 0x0000001805187221 */ /* 0x002fc60000010000 */
[----:B------:R-:W-:Y:S01]  /*cd30*/  ISETP.GE.AND P0, PT, R3, R0, PT ;  /* 0x000000000300720c */ /* 0x000fe20003f06270 */
[----:B--2---:R-:W-:Y:S01]  /*cd40*/  FADD.FTZ R25, R4, R25 ;  /* 0x0000001904197221 */ /* 0x004fe20000010000 */
[----:B---3--:R-:W-:Y:S01]  /*cd50*/  FADD.FTZ R26, R7, R26 ;  /* 0x0000001a071a7221 */ /* 0x008fe20000010000 */
[----:B-----5:R-:W-:-:S10]  /*cd60*/  FADD.FTZ R27, R6, R27 ;  /* 0x0000001b061b7221 */ /* 0x020fd40000010000 */
[----:B------:R-:W-:Y:S05]  /*cd70*/  @!P0 BRA `(.L_x_3349) ;  /* 0xfffffffc00d48947 */ /* 0x000fea000383ffff */
.L_x_3346:
[----:B-12---:R-:W1:Y:S01]  /*cd80*/  LDC R0, c[0x0][0x3ec] ;  /* 0x0000fb00ff007b82 */ /* 0x006e620000000800 */
[----:B0-----:R-:W-:Y:S01]  /*cd90*/  HFMA2.MMA R28, -RZ, RZ, 0, 0 ;  /* 0x00000000ff1c7435 */ /* 0x001fe200000001ff */
        /* <DEDUP_REMOVED lines=277> */
.L_x_3350:
        /* <DEDUP_REMOVED lines=278> */
.L_x_3351:
        /* <DEDUP_REMOVED lines=279> */
.L_x_3352:
        /* <DEDUP_REMOVED lines=277> */
.L_x_3353:
        /* <DEDUP_REMOVED lines=8> */
[----:B------:R-:W-:Y:S01]  /*11390*/  HFMA2.MMA R21, -RZ, RZ, 0, 0 ;  /* 0x00000000ff157435 */ /* 0x000fe200000001ff */
[----:B------:R-:W-:Y:S01]  /*113a0*/  BSSY B0, `(.L_x_3355) ;  /* 0x0000029000007945 */ /* 0x000fe20003800000 */
[----:B------:R-:W-:Y:S01]  /*113b0*/  MOV R20, 0x2 ;  /* 0x0000000200147802 */ /* 0x000fe20000000f00 */
[----:B------:R-:W-:Y:S01]  /*113c0*/  IMAD.MOV.U32 R4, RZ, RZ, 0x4 ;  /* 0x00000004ff047424 */ /* 0x000fe200078e00ff */
[----:B------:R-:W-:-:S07]  /*113d0*/  MOV R5, 0x0 ;  /* 0x0000000000057802 */ /* 0x000fce0000000f00 */
.L_x_3359:
[----:B------:R-:W-:Y:S01]  /*113e0*/  LOP3.LUT R0, R21, R5, RZ, 0xfc, !PT ;  /* 0x0000000515007212 */ /* 0x000fe200078efcff */
[----:B------:R-:W-:Y:S01]  /*113f0*/  BSSY B1, `(.L_x_3356) ;  /* 0x000001e000017945 */ /* 0x000fe20003800000 */
[----:B------:R-:W-:Y:S02]  /*11400*/  IMAD.MOV.U32 R3, RZ, RZ, R5 ;  /* 0x000000ffff037224 */ /* 0x000fe400078e0005 */
[----:B------:R-:W-:Y:S02]  /*11410*/  ISETP.NE.U32.AND P0, PT, R0, RZ, PT ;  /* 0x000000ff0000720c */ /* 0x000fe40003f05070 */
[----:B------:R-:W-:-:S11]  /*11420*/  MOV R0, R4 ;  /* 0x0000000400007202 */ /* 0x000fd60000000f00 */
[----:B------:R-:W-:Y:S05]  /*11430*/  @!P0 BRA `(.L_x_3357) ;  /* 0x0000000000188947 */ /* 0x000fea0003800000 */
[----:B------:R-:W-:Y:S02]  /*11440*/  MOV R15, R5 ;  /* 0x00000005000f7202 */ /* 0x000fe40000000f00 */
[----:B------:R-:W-:Y:S01]  /*11450*/  MOV R5, R20 ;  /* 0x0000001400057202 */ /* 0x000fe20000000f00 */
[----:B------:R-:W-:Y:S01]  /*11460*/  IMAD.MOV.U32 R20, RZ, RZ, R21 ;  /* 0x000000ffff147224 */ /* 0x000fe200078e0015 */
[----:B------:R-:W-:-:S07]  /*11470*/  MOV R14, 0x11490 ;  /* 0x00011490000e7802 */ /* 0x000fce0000000f00 */
[----:B------:R-:W-:Y:S05]  /*11480*/  CALL.REL.NOINC `($__internal_5_$__cuda_sm20_rem_u64) ;  /* 0x0000008000307944 */ /* 0x000fea0003c00000 */
[----:B------:R-:W-:Y:S05]  /*11490*/  BRA `(.L_x_3358) ;  /* 0x00000000004c7947 */ /* 0x000fea0003800000 */
.L_x_3357:
[----:B------:R-:W0:Y:S01]  /*114a0*/  I2F.U32.RP R5, R4 ;  /* 0x0000000400057306 */ /* 0x000e220000209000 */
[----:B------:R-:W-:-:S07]  /*114b0*/  ISETP.NE.U32.AND P1, PT, R4, RZ, PT ;  /* 0x000000ff0400720c */ /* 0x000fce0003f25070 */
[----:B0-----:R-:W0:Y:S02]  /*114c0*/  MUFU.RCP R5, R5 ;  /* 0x0000000500057308 */ /* 0x001e240000001000 */
[----:B0-----:R-:W-:Y:S01]  /*114d0*/  IADD3 R14, R5, 0xffffffe, RZ ;  /* 0x0ffffffe050e7810 */ /* 0x001fe20007ffe0ff */
[----:B------:R-:W-:-:S05]  /*114e0*/  HFMA2.MMA R5, -RZ, RZ, 0, 0 ;  /* 0x00000000ff057435 */ /* 0x000fca00000001ff */
[----:B------:R0:W1:Y:S02]  /*114f0*/  F2I.FTZ.U32.TRUNC.NTZ R15, R14 ;  /* 0x0000000e000f7305 */ /* 0x000064000021f000 */
[----:B0-----:R-:W-:Y:S01]  /*11500*/  IMAD.MOV.U32 R14, RZ, RZ, RZ ;  /* 0x000000ffff0e7224 */ /* 0x001fe200078e00ff */
[----:B-1----:R-:W-:-:S05]  /*11510*/  IADD3 R21, RZ, -R15, RZ ;  /* 0x8000000fff157210 */ /* 0x002fca0007ffe0ff */
[----:B------:R-:W-:-:S04]  /*11520*/  IMAD R21, R21, R4, RZ ;  /* 0x0000000415157224 */ /* 0x000fc800078e02ff */
[----:B------:R-:W-:-:S06]  /*11530*/  IMAD.HI.U32 R15, R15, R21, R14 ;  /* 0x000000150f0f7227 */ /* 0x000fcc00078e000e */
[----:B------:R-:W-:-:S05]  /*11540*/  IMAD.HI.U32 R15, R15, R20, RZ ;  /* 0x000000140f0f7227 */ /* 0x000fca00078e00ff */
[----:B------:R-:W-:-:S05]  /*11550*/  IADD3 R15, -R15, RZ, RZ ;  /* 0x000000ff0f0f7210 */ /* 0x000fca0007ffe1ff */
[----:B------:R-:W-:-:S05]  /*11560*/  IMAD R15, R4, R15, R20 ;  /* 0x0000000f040f7224 */ /* 0x000fca00078e0214 */
[----:B------:R-:W-:-:S13]  /*11570*/  ISETP.GE.U32.AND P0, PT, R15, R4, PT ;  /* 0x000000040f00720c */ /* 0x000fda0003f06070 */
[----:B------:R-:W-:-:S04]  /*11580*/  @P0 IADD3 R15, R15, -R4, RZ ;  /* 0x800000040f0f0210 */ /* 0x000fc80007ffe0ff */
[----:B------:R-:W-:-:S13]  /*11590*/  ISETP.GE.U32.AND P0, PT, R15, R4, PT ;  /* 0x000000040f00720c */ /* 0x000fda0003f06070 */
[----:B------:R-:W-:Y:S01]  /*115a0*/  @P0 IMAD.IADD R15, R15, 0x1, -R4 ;  /* 0x000000010f0f0824 */ /* 0x000fe200078e0a04 */
[----:B------:R-:W-:-:S04]  /*115b0*/  @!P1 LOP3.LUT R15, RZ, R4, RZ, 0x33, !PT ;  /* 0x00000004ff0f9212 */ /* 0x000fc800078e33ff */
[----:B------:R-:W-:-:S07]  /*115c0*/  MOV R4, R15 ;  /* 0x0000000f00047202 */ /* 0x000fce0000000f00 */
.L_x_3358:
[----:B------:R-:W-:Y:S05]  /*115d0*/  BSYNC B1 ;  /* 0x0000000000017941 */ /* 0x000fea0003800000 */
.L_x_3356:
[----:B------:R-:W-:Y:S01]  /*115e0*/  ISETP.NE.U32.AND P0, PT, R4, RZ, PT ;  /* 0x000000ff0400720c */ /* 0x000fe20003f05070 */
[----:B------:R-:W-:Y:S01]  /*115f0*/  IMAD.MOV.U32 R20, RZ, RZ, R0 ;  /* 0x000000ffff147224 */ /* 0x000fe200078e0000 */
[----:B------:R-:W-:Y:S02]  /*11600*/  MOV R21, R3 ;  /* 0x0000000300157202 */ /* 0x000fe40000000f00 */
[----:B------:R-:W-:-:S13]  /*11610*/  ISETP.NE.AND.EX P0, PT, R5, RZ, PT, P0 ;  /* 0x000000ff0500720c */ /* 0x000fda0003f05300 */
[----:B------:R-:W-:Y:S05]  /*11620*/  @P0 BRA `(.L_x_3359) ;  /* 0xfffffffc006c0947 */ /* 0x000fea000383ffff */
[----:B------:R-:W-:Y:S05]  /*11630*/  BSYNC B0 ;  /* 0x0000000000007941 */ /* 0x000fea0003800000 */
.L_x_3355:
[----:B------:R-:W-:Y:S01]  /*11640*/  ISETP.NE.U32.AND P2, PT, R3, RZ, PT ;  /* 0x000000ff0300720c */ /* 0x000fe20003f45070 */
[----:B------:R-:W-:-:S12]  /*11650*/  BSSY B0, `(.L_x_3360) ;  /* 0x000001c000007945 */ /* 0x000fd80003800000 */
[----:B------:R-:W-:Y:S05]  /*11660*/  @!P2 BRA `(.L_x_3361) ;  /* 0x00000000001ca947 */ /* 0x000fea0003800000 */
[----:B------:R-:W-:Y:S01]  /*11670*/  HFMA2.MMA R14, -RZ, RZ, 0, 2.384185791015625e-07 ;  /* 0x00000004ff0e7435 */ /* 0x000fe200000001ff */
[----:B------:R-:W-:Y:S01]  /*11680*/  IMAD.MOV.U32 R15, RZ, RZ, RZ ;  /* 0x000000ffff0f7224 */ /* 0x000fe200078e00ff */
[----:B------:R-:W-:-:S09]  /*11690*/  MOV R20, 0x116b0 ;  /* 0x000116b000147802 */ /* 0x000fd20000000f00 */
[----:B------:R-:W-:Y:S05]  /*116a0*/  CALL.REL.NOINC `($__internal_4_$__cuda_sm20_div_u64) ;  /* 0x0000007800947944 */ /* 0x000fea0003c00000 */
[----:B------:R-:W-:Y:S02]  /*116b0*/  MOV R4, R14 ;  /* 0x0000000e00047202 */ /* 0x000fe40000000f00 */
[----:B------:R-:W-:Y:S01]  /*116c0*/  MOV R5, R15 ;  /* 0x0000000f00057202 */ /* 0x000fe20000000f00 */
[----:B------:R-:W-:Y:S06]  /*116d0*/  BRA `(.L_x_3362) ;  /* 0x00000000004c7947 */ /* 0x000fec0003800000 */
.L_x_3361:
[----:B------:R-:W0:Y:S01]  /*116e0*/  I2F.U32.RP R14, R0 ;  /* 0x00000000000e7306 */ /* 0x000e220000209000 */
[----:B------:R-:W-:Y:S01]  /*116f0*/  HFMA2.MMA R4, -RZ, RZ, 0, 0 ;  /* 0x00000000ff047435 */ /* 0x000fe200000001ff */
[----:B------:R-:W-:-:S06]  /*11700*/  ISETP.NE.U32.AND P3, PT, R0, RZ, PT ;  /* 0x000000ff0000720c */ /* 0x000fcc0003f65070 */
[----:B0-----:R-:W0:Y:S02]  /*11710*/  MUFU.RCP R14, R14 ;  /* 0x0000000e000e7308 */ /* 0x001e240000001000 */
[----:B0-----:R-:W-:-:S06]  /*11720*/  VIADD R15, R14, 0xffffffe ;  /* 0x0ffffffe0e0f7836 */ /* 0x001fcc0000000000 */
[----:B------:R-:W0:Y:S02]  /*11730*/  F2I.FTZ.U32.TRUNC.NTZ R5, R15 ;  /* 0x0000000f00057305 */ /* 0x000e24000021f000 */
[----:B0-----:R-:W-:-:S05]  /*11740*/  IADD3 R21, RZ, -R5, RZ ;  /* 0x80000005ff157210 */ /* 0x001fca0007ffe0ff */
[----:B------:R-:W-:-:S04]  /*11750*/  IMAD R21, R21, R0, RZ ;  /* 0x0000000015157224 */ /* 0x000fc800078e02ff */
[----:B------:R-:W-:-:S06]  /*11760*/  IMAD.HI.U32 R4, R5, R21, R4 ;  /* 0x0000001505047227 */ /* 0x000fcc00078e0004 */
[----:B------:R-:W-:-:S04]  /*11770*/  IMAD.HI.U32 R4, R4, 0x4, RZ ;  /* 0x0000000404047827 */ /* 0x000fc800078e00ff */
[----:B------:R-:W-:-:S04]  /*11780*/  IMAD.MOV R5, RZ, RZ, -R4 ;  /* 0x000000ffff057224 */ /* 0x000fc800078e0a04 */
[----:B------:R-:W-:-:S05]  /*11790*/  IMAD R5, R0, R5, 0x4 ;  /* 0x0000000400057424 */ /* 0x000fca00078e0205 */
[----:B------:R-:W-:-:S13]  /*117a0*/  ISETP.GE.U32.AND P0, PT, R5, R0, PT ;  /* 0x000000000500720c */ /* 0x000fda0003f06070 */
[-C--:B------:R-:W-:Y:S02]  /*117b0*/  @P0 IADD3 R5, R5, -R0.reuse, RZ ;  /* 0x8000000005050210 */ /* 0x080fe40007ffe0ff */
[----:B------:R-:W-:Y:S02]  /*117c0*/  @P0 IADD3 R4, R4, 0x1, RZ ;  /* 0x0000000104040810 */ /* 0x000fe40007ffe0ff */
[----:B------:R-:W-:Y:S02]  /*117d0*/  ISETP.GE.U32.AND P1, PT, R5, R0, PT ;  /* 0x000000000500720c */ /* 0x000fe40003f26070 */
[----:B------:R-:W-:-:S11]  /*117e0*/  MOV R5, RZ ;  /* 0x000000ff00057202 */ /* 0x000fd60000000f00 */
[----:B------:R-:W-:Y:S01]  /*117f0*/  @P1 VIADD R4, R4, 0x1 ;  /* 0x0000000104041836 */ /* 0x000fe20000000000 */
[----:B------:R-:W-:-:S07]  /*11800*/  @!P3 LOP3.LUT R4, RZ, R0, RZ, 0x33, !PT ;  /* 0x00000000ff04b212 */ /* 0x000fce00078e33ff */
.L_x_3362:
[----:B------:R-:W-:Y:S05]  /*11810*/  BSYNC B0 ;  /* 0x0000000000007941 */ /* 0x000fea0003800000 */
.L_x_3360:
[----:B------:R-:W-:Y:S04]  /*11820*/  BSSY B0, `(.L_x_3363) ;  /* 0x000001c000007945 */ /* 0x000fe80003800000 */
[----:B------:R-:W-:Y:S05]  /*11830*/  @!P2 BRA `(.L_x_3364) ;  /* 0x00000000001ca947 */ /* 0x000fea0003800000 */
[----:B------:R-:W-:Y:S01]  /*11840*/  HFMA2.MMA R14, -RZ, RZ, 0, 1.1920928955078125e-07 ;  /* 0x00000002ff0e7435 */ /* 0x000fe200000001ff */
[----:B------:R-:W-:Y:S01]  /*11850*/  IMAD.MOV.U32 R15, RZ, RZ, RZ ;  /* 0x000000ffff0f7224 */ /* 0x000fe200078e00ff */
[----:B------:R-:W-:-:S09]  /*11860*/  MOV R20, 0x11880 ;  /* 0x0001188000147802 */ /* 0x000fd20000000f00 */
[----:B------:R-:W-:Y:S05]  /*11870*/  CALL.REL.NOINC `($__internal_4_$__cuda_sm20_div_u64) ;  /* 0x0000007800207944 */ /* 0x000fea0003c00000 */
[----:B------:R-:W-:Y:S02]  /*11880*/  MOV R20, R14 ;  /* 0x0000000e00147202 */ /* 0x000fe40000000f00 */
[----:B------:R-:W-:Y:S01]  /*11890*/  MOV R21, R15 ;  /* 0x0000000f00157202 */ /* 0x000fe20000000f00 */
[----:B------:R-:W-:Y:S06]  /*118a0*/  BRA `(.L_x_3365) ;  /* 0x00000000004c7947 */ /* 0x000fec0003800000 */
.L_x_3364:
        /* <DEDUP_REMOVED lines=19> */
.L_x_3365:
[----:B------:R-:W-:Y:S05]  /*119e0*/  BSYNC B0 ;  /* 0x0000000000007941 */ /* 0x000fea0003800000 */
.L_x_3363:
        /* <DEDUP_REMOVED lines=10> */
[----:B------:R-:W-:Y:S05]  /*11a90*/  CALL.REL.NOINC `($__internal_4_$__cuda_sm20_div_u64) ;  /* 0x0000007400987944 */ /* 0x000fea0003c00000 */
[----:B------:R-:W-:Y:S01]  /*11aa0*/  IMAD.MOV.U32 R4, RZ, RZ, R14 ;  /* 0x000000ffff047224 */ /* 0x000fe200078e000e */
[----:B------:R-:W-:Y:S01]  /*11ab0*/  MOV R5, R15 ;  /* 0x0000000f00057202 */ /* 0x000fe20000000f00 */
[----:B------:R-:W-:Y:S06]  /*11ac0*/  BRA `(.L_x_3368) ;  /* 0x00000000004c7947 */ /* 0x000fec0003800000 */
.L_x_3367:
        /* <DEDUP_REMOVED lines=19> */
.L_x_3368:
[----:B------:R-:W-:Y:S05]  /*11c00*/  BSYNC B0 ;  /* 0x0000000000007941 */ /* 0x000fea0003800000 */
.L_x_3366:
[----:B------:R-:W-:Y:S02]  /*11c10*/  ULDC.64 UR4, c[0x0][0x600] ;  /* 0x0001800000047ab9 */ /* 0x000fe40000000a00 */
[----:B------:R-:W-:-:S04]  /*11c20*/  IADD3 R4, P0, R4, UR4, RZ ;  /* 0x0000000404047c10 */ /* 0x000fc8000ff1e0ff */
[----:B------:R-:W-:-:S04]  /*11c30*/  IADD3.X R5, R5, UR5, RZ, P0, !PT ;  /* 0x0000000505057c10 */ /* 0x000fc800087fe4ff */
[----:B------:R-:W-:-:S07]  /*11c40*/  MOV R0, R5 ;  /* 0x0000000500007202 */ /* 0x000fce0000000f00 */
.L_x_3354:
[----:B------:R-:W-:Y:S02]  /*11c50*/  ULDC UR4, c[0x0][0x238] ;  /* 0x00008e0000047ab9 */ /* 0x000fe40000000800 */
[----:B------:R-:W-:-:S13]  /*11c60*/  ISETP.NE.AND P0, PT, RZ, UR4, PT ;  /* 0x00000004ff007c0c */ /* 0x000fda000bf05270 */
[----:B------:R-:W-:Y:S05]  /*11c70*/  @!P0 BRA `(.L_x_3369) ;  /* 0x0000006000fc8947 */ /* 0x000fea0003800000 */
[----:B------:R-:W0:Y:S01]  /*11c80*/  LDC R20, c[0x0][0x3ec] ;  /* 0x0000fb00ff147b82 */ /* 0x000e220000000800 */
[----:B------:R-:W1:Y:S01]  /*11c90*/  S2R R3, SR_CTAID.X ;  /* 0x0000000000037919 */ /* 0x000e620000002500 */
[----:B------:R-:W-:Y:S01]  /*11ca0*/  ULDC UR4, c[0x0][0x23c] ;  /* 0x00008f0000047ab9 */ /* 0x000fe20000000800 */
[----:B------:R-:W-:Y:S01]  /*11cb0*/  HFMA2.MMA R19, -RZ, RZ, 0, 0 ;  /* 0x00000000ff137435 */ /* 0x000fe200000001ff */
[----:B------:R-:W-:Y:S01]  /*11cc0*/  IMAD R7, R17, UR4, RZ ;  /* 0x0000000411077c24 */ /* 0x000fe2000f8e02ff */
[----:B------:R-:W-:Y:S01]  /*11cd0*/  ULDC UR4, c[0x0][0x240] ;  /* 0x0000900000047ab9 */ /* 0x000fe20000000800 */
[----:B------:R-:W-:Y:S02]  /*11ce0*/  IMAD.MOV.U32 R22, RZ, RZ, RZ ;  /* 0x000000ffff167224 */ /* 0x000fe400078e00ff */
[----:B------:R-:W-:Y:S01]  /*11cf0*/  IMAD R6, R2, UR4, R7 ;  /* 0x0000000402067c24 */ /* 0x000fe2000f8e0207 */
[----:B------:R-:W-:Y:S01]  /*11d00*/  ULDC UR4, c[0x0][0x228] ;  /* 0x00008a0000047ab9 */ /* 0x000fe20000000800 */
[----:B0-----:R-:W-:-:S02]  /*11d10*/  ISETP.NE.AND P0, PT, R20, RZ, PT ;  /* 0x000000ff1400720c */ /* 0x001fc40003f05270 */
[----:B-1----:R-:W-:-:S05]  /*11d20*/  IMAD R6, R3, UR4, R6 ;  /* 0x0000000403067c24 */ /* 0x002fca000f8e0206 */
[----:B------:R-:W-:-:S06]  /*11d30*/  SHF.L.U32 R9, R6, 0x2, RZ ;  /* 0x0000000206097819 */ /* 0x000fcc00000006ff */
        /* <DEDUP_REMOVED lines=274> */
.L_x_3370:
        /* <DEDUP_REMOVED lines=278> */
.L_x_3371:
        /* <DEDUP_REMOVED lines=279> */
.L_x_3372:
        /* <DEDUP_REMOVED lines=277> */
.L_x_3373:
        /* <DEDUP_REMOVED lines=16> */
.L_x_3375:
[----:B------:R-:W-:Y:S05]  /*16380*/  BSYNC B0 ;  /* 0x0000000000007941 */ /* 0x000fea0003800000 */
.L_x_3374:
        /* <DEDUP_REMOVED lines=17> */
.L_x_3377:
[----:B------:R-:W-:Y:S05]  /*164a0*/  BSYNC B0 ;  /* 0x0000000000007941 */ /* 0x000fea0003800000 */
.L_x_3376:
        /* <DEDUP_REMOVED lines=35> */
.L_x_3379:
[----:B------:R-:W-:Y:S05]  /*166e0*/  BSYNC B0 ;  /* 0x0000000000007941 */ /* 0x000fea0003800000 */
.L_x_3378:
        /* <DEDUP_REMOVED lines=38> */
.L_x_3384:
        /* <DEDUP_REMOVED lines=15> */
.L_x_3383:
[----:B------:R-:W-:Y:S05]  /*16a40*/  BRA `(.L_x_3382) ;  /* 0x0000000000747947 */ /* 0x000fea0003800000 */
.L_x_3381:
        /* <DEDUP_REMOVED lines=15> */
.L_x_3385:
        /* <DEDUP_REMOVED lines=14> */
.L_x_3382:
[----:B------:R-:W-:Y:S05]  /*16c20*/  BSYNC B0 ;  /* 0x0000000000007941 */ /* 0x000fea0003800000 */
.L_x_3380:
        /* <DEDUP_REMOVED lines=13> */
.L_x_3387:
        /* <DEDUP_REMOVED lines=15> */
.L_x_3386:
        /* <DEDUP_REMOVED lines=11> */
.L_x_3390:
        /* <DEDUP_REMOVED lines=15> */
.L_x_3389:
[----:B------:R-:W-:Y:S01]  /*16f90*/  BAR.SYNC.DEFER_BLOCKING 0x0 ;  /* 0x0000000000007b1d */ /* 0x000fe20000010000 */
[----:B------:R-:W-:-:S13]  /*16fa0*/  ISETP.GE.AND P0, PT, R2, 0x2, PT ;  /* 0x000000020200780c */ /* 0x000fda0003f06270 */
[----:B------:R-:W-:Y:S05]  /*16fb0*/  @!P0 BRA `(.L_x_3388) ;  /* 0x0000000000308947 */ /* 0x000fea0003800000 */
[----:B012---:R-:W-:-:S07]  /*16fc0*/  IMAD.MOV.U32 R3, RZ, RZ, 0x1 ;  /* 0x00000001ff037424 */ /* 0x007fce00078e00ff */
.L_x_3391:
[----:B------:R-:W0:Y:S04]  /*16fd0*/  SHFL.DOWN PT, R9, R24, R3, 0x1f ;  /* 0x08001f0318097589 */ /* 0x000e2800000e0000 */
[----:B------:R-:W1:Y:S04]  /*16fe0*/  SHFL.DOWN PT, R8, R25, R3, 0x1f ;  /* 0x08001f0319087589 */ /* 0x000e6800000e0000 */
[----:B------:R-:W2:Y:S04]  /*16ff0*/  SHFL.DOWN PT, R11, R26, R3, 0x1f ;  /* 0x08001f031a0b7589 */ /* 0x000ea800000e0000 */
[----:B------:R3:W4:Y:S02]  /*17000*/  SHFL.DOWN PT, R10, R27, R3, 0x1f ;  /* 0x08001f031b0a7589 */ /* 0x00072400000e0000 */
[----:B---3--:R-:W-:Y:S01]  /*17010*/  SHF.L.U32 R3, R3, 0x1, RZ ;  /* 0x0000000103037819 */ /* 0x008fe200000006ff */
[----:B0-----:R-:W-:-:S03]  /*17020*/  FADD.FTZ R24, R9, R24 ;  /* 0x0000001809187221 */ /* 0x001fc60000010000 */
[----:B------:R-:W-:Y:S01]  /*17030*/  ISETP.GE.AND P0, PT, R3, R2, PT ;  /* 0x000000020300720c */ /* 0x000fe20003f06270 */
[----:B-1----:R-:W-:Y:S01]  /*17040*/  FADD.FTZ R25, R8, R25 ;  /* 0x0000001908197221 */ /* 0x002fe20000010000 */
[----:B--2---:R-:W-:Y:S01]  /*17050*/  FADD.FTZ R26, R11, R26 ;  /* 0x0000001a0b1a7221 */ /* 0x004fe20000010000 */
[----:B----4-:R-:W-:-:S10]  /*17060*/  FADD.FTZ R27, R10, R27 ;  /* 0x0000001b0a1b7221 */ /* 0x010fd40000010000 */
[----:B------:R-:W-:Y:S05]  /*17070*/  @!P0 BRA `(.L_x_3391) ;  /* 0xfffffffc00d48947 */ /* 0x000fea000383ffff */
.L_x_3388:
        /* <DEDUP_REMOVED lines=9> */
[----:B012---:R-:W2:Y:S04]  /*17110*/  LDG.E R3, desc[UR60][R4.64] ;  /* 0x0000003c04037981 */ /* 0x007ea8000c1e1900 */
[----:B------:R-:W3:Y:S04]  /*17120*/  LDG.E R0, desc[UR60][R4.64+0x4] ;  /* 0x0000043c04007981 */ /* 0x000ee8000c1e1900 */
[----:B------:R-:W4:Y:S04]  /*17130*/  LDG.E R7, desc[UR60][R4.64+0x8] ;  /* 0x0000083c04077981 */ /* 0x000f28000c1e1900 */
[----:B------:R-:W5:Y:S01]  /*17140*/  LDG.E R2, desc[UR60][R4.64+0xc] ;  /* 0x00000c3c04027981 */ /* 0x000f62000c1e1900 */
[----:B--2---:R-:W-:Y:S01]  /*17150*/  FADD.FTZ R24, R24, R3 ;  /* 0x0000000318187221 */ /* 0x004fe20000010000 */
[----:B---3--:R-:W-:Y:S01]  /*17160*/  FADD.FTZ R25, R25, R0 ;  /* 0x0000000019197221 */ /* 0x008fe20000010000 */
[----:B----4-:R-:W-:Y:S01]  /*17170*/  FADD.FTZ R26, R26, R7 ;  /* 0x000000071a1a7221 */ /* 0x010fe20000010000 */
[----:B-----5:R-:W-:-:S07]  /*17180*/  FADD.FTZ R27, R27, R2 ;  /* 0x000000021b1b7221 */ /* 0x020fce0000010000 */
.L_x_3393:
[----:B------:R-:W-:Y:S05]  /*17190*/  @!P1 BRA `(.L_x_3394) ;  /* 0x00000004009c9947 */ /* 0x000fea0003800000 */
[----:B------:R-:W3:Y:S01]  /*171a0*/  LDC R17, c[0x0][0x624] ;  /* 0x00018900ff117b82 */ /* 0x000ee20000000800 */
[----:B------:R-:W-:Y:S02]  /*171b0*/  ULDC UR4, c[0x0][0x210] ;  /* 0x0000840000047ab9 */ /* 0x000fe40000000800 */
[----:B012---:R-:W-:-:S05]  /*171c0*/  FMUL.FTZ R24, R24, UR4 ;  /* 0x0000000418187c20 */ /* 0x007fca0008410000 */
[----:B------:R-:W-:Y:S02]  /*171d0*/  F2FP.BF16.F32.PACK_AB R24, RZ, R24 ;  /* 0x00000018ff18723e */ /* 0x000fe400000010ff */
[----:B---3--:R-:W-:-:S04]  /*171e0*/  ISETP.NE.AND P0, PT, R17, 0x1, PT ;  /* 0x000000011100780c */ /* 0x008fc80003f05270 */
        /* <DEDUP_REMOVED lines=18> */
.L_x_3395:
        /* <DEDUP_REMOVED lines=25> */
.L_x_3396:
        /* <DEDUP_REMOVED lines=25> */
.L_x_3397:
        /* <DEDUP_REMOVED lines=25> */
.L_x_3398:
[----:B------:R-:W-:Y:S02]  /*177c0*/  ULDC.64 UR4, c[0x0][0x5f0] ;  /* 0x00017c0000047ab9 */ /* 0x000fe40000000a00 */
[----:B------:R-:W-:-:S04]  /*177d0*/  IADD3 R16, P0, R16, UR4, RZ ;  /* 0x0000000410107c10 */ /* 0x000fc8000ff1e0ff */
[----:B------:R-:W-:-:S05]  /*177e0*/  IADD3.X R17, RZ, UR5, RZ, P0, !PT ;  /* 0x00000005ff117c10 */ /* 0x000fca00087fe4ff */
[----:B------:R-:W-:Y:S01]  /*177f0*/  STG.E.U16 desc[UR60][R16.64], R27 ;  /* 0x0000001b10007986 */ /* 0x000fe2000c10153c */
[----:B------:R-:W-:Y:S05]  /*17800*/  EXIT ;  /* 0x000000000000794d */ /* 0x000fea0003800000 */
.L_x_3394:
[----:B------:R-:W-:Y:S04]  /*17810*/  STG.E desc[UR60][R4.64], R24 ;  /* 0x0000001804007986 */ /* 0x000fe8000c10193c */
[----:B------:R-:W-:Y:S04]  /*17820*/  STG.E desc[UR60][R4.64+0x4], R25 ;  /* 0x0000041904007986 */ /* 0x000fe8000c10193c */
[----:B------:R-:W-:Y:S04]  /*17830*/  STG.E desc[UR60][R4.64+0x8], R26 ;  /* 0x0000081a04007986 */ /* 0x000fe8000c10193c */
[----:B------:R-:W-:Y:S01]  /*17840*/  STG.E desc[UR60][R4.64+0xc], R27 ;  /* 0x00000c1b04007986 */ /* 0x000fe2000c10193c */
[----:B------:R-:W-:Y:S05]  /*17850*/  EXIT ;  /* 0x000000000000794d */ /* 0x000fea0003800000 */
.L_x_3392:
[----:B------:R-:W-:Y:S01]  /*17860*/  ISETP.NE.AND P0, PT, RZ, UR36, PT ;  /* 0x00000024ff007c0c */ /* 0x000fe2000bf05270 */
[----:B------:R-:W-:Y:S02]  /*17870*/  ULDC.U8 UR4, c[0x0][0x621] ;  /* 0x0001884000047ab9 */ /* 0x000fe40000000000 */
[----:B------:R-:W-:-:S10]  /*17880*/  ISETP.NE.AND P1, PT, RZ, UR4, PT ;  /* 0x00000004ff007c0c */ /* 0x000fd4000bf25270 */
[----:B------:R-:W-:Y:S05]  /*17890*/  @!P0 BRA `(.L_x_3399) ;  /* 0x0000000000308947 */ /* 0x000fea0003800000 */
[----:B------:R-:W3:Y:S04]  /*178a0*/  LDG.E.U16 R2, desc[UR60][R12.64] ;  /* 0x0000003c0c027981 */ /* 0x000ee8000c1e1500 */
[----:B------:R-:W4:Y:S04]  /*178b0*/  LDG.E.U16 R4, desc[UR60][R14.64] ;  /* 0x0000003c0e047981 */ /* 0x000f28000c1e1500 */
[----:B------:R-:W0:Y:S04]  /*178c0*/  LDG.E.U16 R0, desc[UR60][R6.64] ;  /* 0x0000003c06007981 */ /* 0x000e28000c1e1500 */
[----:B------:R-:W5:Y:S01]  /*178d0*/  LDG.E.U16 R8, desc[UR60][R20.64] ;  /* 0x0000003c14087981 */ /* 0x000f62000c1e1500 */
[----:B---3--:R-:W-:-:S02]  /*178e0*/  SHF.L.U32 R2, R2, 0x10, RZ ;  /* 0x0000001002027819 */ /* 0x008fc400000006ff */
[----:B----4-:R-:W-:Y:S01]  /*178f0*/  SHF.L.U32 R5, R4, 0x10, RZ ;  /* 0x0000001004057819 */ /* 0x010fe200000006ff */
[----:B012---:R-:W-:Y:S02]  /*17900*/  IMAD.U32 R3, R0, 0x10000, RZ ;  /* 0x0001000000037824 */ /* 0x007fe400078e00ff */
[----:B-----5:R-:W-:Y:S02]  /*17910*/  IMAD.U32 R8, R8, 0x10000, RZ ;  /* 0x0001000008087824 */ /* 0x020fe400078e00ff */
[----:B------:R-:W-:Y:S01]  /*17920*/  FADD.FTZ R24, R24, R3 ;  /* 0x0000000318187221 */ /* 0x000fe20000010000 */
[----:B------:R-:W-:Y:S01]  /*17930*/  FADD.FTZ R25, R25, R2 ;  /* 0x0000000219197221 */ /* 0x000fe20000010000 */
[----:B------:R-:W-:Y:S01]  /*17940*/  FADD.FTZ R26, R26, R5 ;  /* 0x000000051a1a7221 */ /* 0x000fe20000010000 */
[----:B------:R-:W-:-:S07]  /*17950*/  FADD.FTZ R27, R27, R8 ;  /* 0x000000081b1b7221 */ /* 0x000fce0000010000 */
.L_x_3399:
        /* <DEDUP_REMOVED lines=24> */
.L_x_3401:
        /* <DEDUP_REMOVED lines=25> */
.L_x_3402:
        /* <DEDUP_REMOVED lines=25> */
.L_x_3403:
        /* <DEDUP_REMOVED lines=25> */
.L_x_3404:
[----:B------:R-:W-:Y:S02]  /*17f90*/  ULDC.64 UR4, c[0x0][0x5f0] ;  /* 0x00017c0000047ab9 */ /* 0x000fe40000000a00 */
[----:B------:R-:W-:-:S04]  /*17fa0*/  IADD3 R16, P0, R16, UR4, RZ ;  /* 0x0000000410107c10 */ /* 0x000fc8000ff1e0ff */
[----:B------:R-:W-:-:S05]  /*17fb0*/  IADD3.X R17, RZ, UR5, RZ, P0, !PT ;  /* 0x00000005ff117c10 */ /* 0x000fca00087fe4ff */
[----:B------:R-:W-:Y:S01]  /*17fc0*/  STG.E.U16 desc[UR60][R16.64], R27 ;  /* 0x0000001b10007986 */ /* 0x000fe2000c10153c */
[----:B------:R-:W-:Y:S05]  /*17fd0*/  EXIT ;  /* 0x000000000000794d */ /* 0x000fea0003800000 */
.L_x_3400:
[----:B012---:R-:W-:Y:S02]  /*17fe0*/  F2FP.BF16.F32.PACK_AB R24, R25, R24 ;  /* 0x000000181918723e */ /* 0x007fe400000010ff */
[----:B------:R-:W-:Y:S02]  /*17ff0*/  F2FP.BF16.F32.PACK_AB R26, R27, R26 ;  /* 0x0000001a1b1a723e */ /* 0x000fe400000010ff */
[----:B------:R-:W-:Y:S01]  /*18000*/  PRMT R0, R24, 0x7632, R0 ;  /* 0x0000763218007816 */ /* 0x000fe20000000000 */
[----:B------:R-:W-:Y:S01]  /*18010*/  STG.E.U16 desc[UR60][R6.64], R24 ;  /* 0x0000001806007986 */ /* 0x000fe2000c10153c */
[----:B------:R-:W-:-:S03]  /*18020*/  PRMT R10, R26, 0x7632, R10 ;  /* 0x000076321a0a7816 */ /* 0x000fc6000000000a */
[----:B------:R-:W-:Y:S04]  /*18030*/  STG.E.U16 desc[UR60][R12.64], R0 ;  /* 0x000000000c007986 */ /* 0x000fe8000c10153c */
[----:B------:R-:W-:Y:S04]  /*18040*/  STG.E.U16 desc[UR60][R14.64], R26 ;  /* 0x0000001a0e007986 */ /* 0x000fe8000c10153c */
[----:B------:R-:W-:Y:S01]  /*18050*/  STG.E.U16 desc[UR60][R20.64], R10 ;  /* 0x0000000a14007986 */ /* 0x000fe2000c10153c */
[----:B------:R-:W-:Y:S05]  /*18060*/  EXIT ;  /* 0x000000000000794d */ /* 0x000fea0003800000 */
.L_x_3369:
        /* <DEDUP_REMOVED lines=27> */
.L_x_3406:
[----:B------:R-:W-:Y:S05]  /*18220*/  @!P1 BRA `(.L_x_3407) ;  /* 0x00000004009c9947 */ /* 0x000fea0003800000 */
[----:B------:R-:W0:Y:S01]  /*18230*/  LDC R17, c[0x0][0x624] ;  /* 0x00018900ff117b82 */ /* 0x000e220000000800 */
[----:B------:R-:W-:Y:S02]  /*18240*/  ULDC UR4, c[0x0][0x210] ;  /* 0x0000840000047ab9 */ /* 0x000fe40000000800 */
[----:B------:R-:W-:-:S05]  /*18250*/  FMUL.FTZ R24, R24, UR4 ;  /* 0x0000000418187c20 */ /* 0x000fca0008410000 */
[----:B------:R-:W-:Y:S02]  /*18260*/  F2FP.BF16.F32.PACK_AB R24, RZ, R24 ;  /* 0x00000018ff18723e */ /* 0x000fe400000010ff */
        /* <DEDUP_REMOVED lines=19> */
.L_x_3408:
        /* <DEDUP_REMOVED lines=25> */
.L_x_3409:
        /* <DEDUP_REMOVED lines=25> */
.L_x_3410:
        /* <DEDUP_REMOVED lines=25> */
.L_x_3411:
[----:B------:R-:W-:Y:S02]  /*18850*/  ULDC.64 UR4, c[0x0][0x5f0] ;  /* 0x00017c0000047ab9 */ /* 0x000fe40000000a00 */
[----:B------:R-:W-:-:S04]  /*18860*/  IADD3 R16, P0, R16, UR4, RZ ;  /* 0x0000000410107c10 */ /* 0x000fc8000ff1e0ff */
[----:B------:R-:W-:-:S05]  /*18870*/  IADD3.X R17, RZ, UR5, RZ, P0, !PT ;  /* 0x00000005ff117c10 */ /* 0x000fca00087fe4ff */
[----:B------:R-:W-:Y:S01]  /*18880*/  STG.E.U16 desc[UR60][R16.64], R27 ;  /* 0x0000001b10007986 */ /* 0x000fe2000c10153c */
[----:B------:R-:W-:Y:S05]  /*18890*/  EXIT ;  /* 0x000000000000794d */ /* 0x000fea0003800000 */
.L_x_3407:
[----:B------:R-:W-:Y:S04]  /*188a0*/  STG.E desc[UR60][R4.64], R24 ;  /* 0x0000001804007986 */ /* 0x000fe8000c10193c */
[----:B------:R-:W-:Y:S04]  /*188b0*/  STG.E desc[UR60][R4.64+0x4], R25 ;  /* 0x0000041904007986 */ /* 0x000fe8000c10193c */
[----:B------:R-:W-:Y:S04]  /*188c0*/  STG.E desc[UR60][R4.64+0x8], R26 ;  /* 0x0000081a04007986 */ /* 0x000fe8000c10193c */
[----:B------:R-:W-:Y:S01]  /*188d0*/  STG.E desc[UR60][R4.64+0xc], R27 ;  /* 0x00000c1b04007986 */ /* 0x000fe2000c10193c */
[----:B------:R-:W-:Y:S05]  /*188e0*/  EXIT ;  /* 0x000000000000794d */ /* 0x000fea0003800000 */
.L_x_3405:
[----:B0-----:R-:W-:Y:S01]  /*188f0*/  ISETP.NE.AND P0, PT, R2, RZ, PT ;  /* 0x000000ff0200720c */ /* 0x001fe20003f05270 */
[----:B------:R-:W-:Y:S02]  /*18900*/  ULDC.U8 UR4, c[0x0][0x621] ;  /* 0x0001884000047ab9 */ /* 0x000fe40000000000 */
[----:B------:R-:W-:-:S10]  /*18910*/  ISETP.NE.AND P1, PT, RZ, UR4, PT ;  /* 0x00000004ff007c0c */ /* 0x000fd4000bf25270 */
[----:B------:R-:W-:Y:S05]  /*18920*/  @!P0 BRA `(.L_x_3412) ;  /* 0x0000000000308947 */ /* 0x000fea0003800000 */
[----:B------:R-:W2:Y:S04]  /*18930*/  LDG.E.U16 R2, desc[UR60][R10.64] ;  /* 0x0000003c0a027981 */ /* 0x000ea8000c1e1500 */
[----:B------:R-:W3:Y:S04]  /*18940*/  LDG.E.U16 R4, desc[UR60][R8.64] ;  /* 0x0000003c08047981 */ /* 0x000ee8000c1e1500 */
[----:B------:R-:W4:Y:S04]  /*18950*/  LDG.E.U16 R0, desc[UR60][R12.64] ;  /* 0x0000003c0c007981 */ /* 0x000f28000c1e1500 */
[----:B------:R-:W5:Y:S01]  /*18960*/  LDG.E.U16 R14, desc[UR60][R6.64] ;  /* 0x0000003c060e7981 */ /* 0x000f62000c1e1500 */
[----:B--2---:R-:W-:-:S02]  /*18970*/  SHF.L.U32 R2, R2, 0x10, RZ ;  /* 0x0000001002027819 */ /* 0x004fc400000006ff */
[----:B---3--:R-:W-:Y:S01]  /*18980*/  SHF.L.U32 R5, R4, 0x10, RZ ;  /* 0x0000001004057819 */ /* 0x008fe200000006ff */
[----:B----4-:R-:W-:Y:S02]  /*18990*/  IMAD.U32 R3, R0, 0x10000, RZ ;  /* 0x0001000000037824 */ /* 0x010fe400078e00ff */
[----:B-----5:R-:W-:Y:S02]  /*189a0*/  IMAD.U32 R14, R14, 0x10000, RZ ;  /* 0x000100000e0e7824 */ /* 0x020fe400078e00ff */
[----:B------:R-:W-:Y:S01]  /*189b0*/  FADD.FTZ R24, R24, R3 ;  /* 0x0000000318187221 */ /* 0x000fe20000010000 */
[----:B------:R-:W-:Y:S01]  /*189c0*/  FADD.FTZ R25, R25, R2 ;  /* 0x0000000219197221 */ /* 0x000fe20000010000 */
[----:B------:R-:W-:Y:S01]  /*189d0*/  FADD.FTZ R26, R26, R5 ;  /* 0x000000051a1a7221 */ /* 0x000fe20000010000 */
[----:B------:R-:W-:-:S07]  /*189e0*/  FADD.FTZ R27, R27, R14 ;  /* 0x0000000e1b1b7221 */ /* 0x000fce0000010000 */
.L_x_3412:
        /* <DEDUP_REMOVED lines=24> */
.L_x_3414:
        /* <DEDUP_REMOVED lines=25> */
.L_x_3415:
        /* <DEDUP_REMOVED lines=25> */
.L_x_3416:
        /* <DEDUP_REMOVED lines=25> */
.L_x_3417:
[----:B------:R-:W-:Y:S02]  /*19020*/  ULDC.64 UR4, c[0x0][0x5f0] ;  /* 0x00017c0000047ab9 */ /* 0x000fe40000000a00 */
[----:B------:R-:W-:-:S04]  /*19030*/  IADD3 R16, P0, R16, UR4, RZ ;  /* 0x0000000410107c10 */ /* 0x000fc8000ff1e0ff */
[----:B------:R-:W-:-:S05]  /*19040*/  IADD3.X R17, RZ, UR5, RZ, P0, !PT ;  /* 0x00000005ff117c10 */ /* 0x000fca00087fe4ff */
[----:B------:R-:W-:Y:S01]  /*19050*/  STG.E.U16 desc[UR60][R16.64], R27 ;  /* 0x0000001b10007986 */ /* 0x000fe2000c10153c */
[----:B------:R-:W-:Y:S05]  /*19060*/  EXIT ;  /* 0x000000000000794d */ /* 0x000fea0003800000 */
.L_x_3413:
[----:B------:R-:W-:Y:S02]  /*19070*/  F2FP.BF16.F32.PACK_AB R24, R25, R24 ;  /* 0x000000181918723e */ /* 0x000fe400000010ff */
        /* <DEDUP_REMOVED lines=8> */
        .weak           $__internal_4_$__cuda_sm20_div_u64
        .type           $__internal_4_$__cuda_sm20_div_u64,@function
        .size           $__internal_4_$__cuda_sm20_div_u64,($__internal_5_$__cuda_sm20_rem_u64 - $__internal_4_$__cuda_sm20_div_u64)
$__internal_4_$__cuda_sm20_div_u64:
[----:B------:R-:W-:Y:S01]  /*19100*/  MOV R34, R0 ;  /* 0x0000000000227202 */ /* 0x000fe20000000f00 */
[----:B------:R-:W-:-:S04]  /*19110*/  IMAD.MOV.U32 R35, RZ, RZ, R3 ;  /* 0x000000ffff237224 */ /* 0x000fc800078e0003 */
[----:B------:R-:W0:Y:S08]  /*19120*/  I2F.U64.RP R21, R34 ;  /* 0x0000002200157312 */ /* 0x000e300000309000 */
[----:B0-----:R-:W0:Y:S02]  /*19130*/  MUFU.RCP R21, R21 ;  /* 0x0000001500157308 */ /* 0x001e240000001000 */
[----:B0-----:R-:W-:-:S06]  /*19140*/  IADD3 R30, R21, 0x1ffffffe, RZ ;  /* 0x1ffffffe151e7810 */ /* 0x001fcc0007ffe0ff */
[----:B------:R-:W0:Y:S02]  /*19150*/  F2I.U64.TRUNC R30, R30 ;  /* 0x0000001e001e7311 */ /* 0x000e24000020d800 */
[----:B0-----:R-:W-:-:S04]  /*19160*/  IMAD.WIDE.U32 R32, R30, R0, RZ ;  /* 0x000000001e207225 */ /* 0x001fc800078e00ff */
[C---:B------:R-:W-:Y:S01]  /*19170*/  IMAD R29, R30.reuse, R3, R33 ;  /* 0x000000031e1d7224 */ /* 0x040fe200078e0221 */
[----:B------:R-:W-:Y:S01]  /*19180*/  IADD3 R37, P0, RZ, -R32, RZ ;  /* 0x80000020ff257210 */ /* 0x000fe20007f1e0ff */
[----:B------:R-:W-:Y:S02]  /*19190*/  IMAD.MOV.U32 R33, RZ, RZ, R30 ;  /* 0x000000ffff217224 */ /* 0x000fe400078e001e */
[----:B------:R-:W-:Y:S02]  /*191a0*/  IMAD R29, R31, R0, R29 ;  /* 0x000000001f1d7224 */ /* 0x000fe400078e021d */
[----:B------:R-:W-:-:S03]  /*191b0*/  IMAD.HI.U32 R32, R30, R37, RZ ;  /* 0x000000251e207227 */ /* 0x000fc600078e00ff */
[----:B------:R-:W-:-:S05]  /*191c0*/  IADD3.X R29, RZ, ~R29, RZ, P0, !PT ;  /* 0x8000001dff1d7210 */ /* 0x000fca00007fe4ff */
        /* <DEDUP_REMOVED lines=15> */
[----:B------:R-:W-:Y:S01]  /*192c0*/  IMAD.HI.U32 R29, P1, R21, R31, R32 ;  /* 0x0000001f151d7227 */ /* 0x000fe20007820020 */
[----:B------:R-:W-:-:S03]  /*192d0*/  HFMA2.MMA R31, -RZ, RZ, 0, 0 ;  /* 0x00000000ff1f7435 */ /* 0x000fc600000001ff */
        /* <DEDUP_REMOVED lines=16> */
[----:B------:R-:W-:-:S05]  /*193e0*/  IMAD R14, R21, R0, R31 ;  /* 0x00000000150e7224 */ /* 0x000fca00078e021f */
[----:B------:R-:W-:Y:S02]  /*193f0*/  IADD3.X R34, ~R14, R15, RZ, P1, !PT ;  /* 0x0000000f0e227210 */ /* 0x000fe40000ffe5ff */
[----:B------:R-:W-:Y:S02]  /*19400*/  IADD3 R14, P1, R29, 0x1, RZ ;  /* 0x000000011d0e7810 */ /* 0x000fe40007f3e0ff */
[----:B------:R-:W-:Y:S02]  /*19410*/  IADD3 R15, P3, -R0, R33, RZ ;  /* 0x00000021000f7210 */ /* 0x000fe40007f7e1ff */
[----:B------:R-:W-:Y:S01]  /*19420*/  ISETP.GE.U32.AND.EX P0, PT, R34, R3, PT, P0 ;  /* 0x000000032200720c */ /* 0x000fe20003f06100 */
[----:B------:R-:W-:Y:S01]  /*19430*/  IMAD.X R30, RZ, RZ, R21, P1 ;  /* 0x000000ffff1e7224 */ /* 0x000fe200008e0615 */
[----:B------:R-:W-:Y:S02]  /*19440*/  IADD3.X R32, ~R3, R34, RZ, P3, !PT ;  /* 0x0000002203207210 */ /* 0x000fe40001ffe5ff */
[----:B------:R-:W-:-:S02]  /*19450*/  SEL R15, R15, R33, P0 ;  /* 0x000000210f0f7207 */ /* 0x000fc40000000000 */
[----:B------:R-:W-:Y:S02]  /*19460*/  SEL R29, R14, R29, P0 ;  /* 0x0000001d0e1d7207 */ /* 0x000fe40000000000 */
[----:B------:R-:W-:Y:S02]  /*19470*/  SEL R32, R32, R34, P0 ;  /* 0x0000002220207207 */ /* 0x000fe40000000000 */
[----:B------:R-:W-:Y:S02]  /*19480*/  SEL R30, R30, R21, P0 ;  /* 0x000000151e1e7207 */ /* 0x000fe40000000000 */
[----:B------:R-:W-:Y:S02]  /*19490*/  ISETP.GE.U32.AND P0, PT, R15, R0, PT ;  /* 0x000000000f00720c */ /* 0x000fe40003f06070 */
[----:B------:R-:W-:Y:S02]  /*194a0*/  IADD3 R14, P3, R29, 0x1, RZ ;  /* 0x000000011d0e7810 */ /* 0x000fe40007f7e0ff */
[----:B------:R-:W-:-:S02]  /*194b0*/  ISETP.NE.U32.AND P1, PT, R0, RZ, PT ;  /* 0x000000ff0000720c */ /* 0x000fc40003f25070 */
[----:B------:R-:W-:Y:S02]  /*194c0*/  ISETP.GE.U32.AND.EX P0, PT, R32, R3, PT, P0 ;  /* 0x000000032000720c */ /* 0x000fe40003f06100 */
[-C--:B------:R-:W-:Y:S02]  /*194d0*/  IADD3.X R15, RZ, R30.reuse, RZ, P3, !PT ;  /* 0x0000001eff0f7210 */ /* 0x080fe40001ffe4ff */
[----:B------:R-:W-:Y:S02]  /*194e0*/  MOV R21, 0x0 ;  /* 0x0000000000157802 */ /* 0x000fe40000000f00 */
[----:B------:R-:W-:Y:S02]  /*194f0*/  ISETP.NE.AND.EX P1, PT, R3, RZ, PT, P1 ;  /* 0x000000ff0300720c */ /* 0x000fe40003f25310 */
[----:B------:R-:W-:Y:S02]  /*19500*/  SEL R14, R14, R29, P0 ;  /* 0x0000001d0e0e7207 */ /* 0x000fe40000000000 */
[----:B------:R-:W-:-:S02]  /*19510*/  SEL R15, R15, R30, P0 ;  /* 0x0000001e0f0f7207 */ /* 0x000fc40000000000 */
[----:B------:R-:W-:Y:S02]  /*19520*/  SEL R14, R14, 0xffffffff, P1 ;  /* 0xffffffff0e0e7807 */ /* 0x000fe40000800000 */
[----:B------:R-:W-:Y:S01]  /*19530*/  SEL R15, R15, 0xffffffff, P1 ;  /* 0xffffffff0f0f7807 */ /* 0x000fe20000800000 */
[----:B------:R-:W-:Y:S06]  /*19540*/  RET.REL.NODEC R20 `(_ZN2at6native13reduce_kernelILi128ELi4ENS0_8ReduceOpIN3c108BFloat16ENS0_7MeanOpsIS4_ffS4_EEjS4_Li4ELi8EEEEEvT1_) ;  /* 0xfffffe6814ac7950 */ /* 0x000fec0003c3ffff */
        .weak           $__internal_5_$__cuda_sm20_rem_u64
        .type           $__internal_5_$__cuda_sm20_rem_u64,@function
        .size           $__internal_5_$__cuda_sm20_rem_u64,(.L_x_8188 - $__internal_5_$__cuda_sm20_rem_u64)
$__internal_5_$__cuda_sm20_rem_u64:
[----:B------:R-:W-:Y:S01]  /*19550*/  IMAD.MOV.U32 R34, RZ, RZ, R4 ;  /* 0x000000ffff227224 */ /* 0x000fe200078e0004 */
[----:B------:R-:W-:-:S04]  /*19560*/  MOV R35, R15 ;  /* 0x0000000f00237202 */ /* 0x000fc80000000f00 */
[----:B------:R-:W0:Y:S08]  /*19570*/  I2F.U64.RP R21, R34 ;  /* 0x0000002200157312 */ /* 0x000e300000309000 */
[----:B0-----:R-:W0:Y:S02]  /*19580*/  MUFU.RCP R21, R21 ;  /* 0x0000001500157308 */ /* 0x001e240000001000 */
[----:B0-----:R-:W-:-:S06]  /*19590*/  IADD3 R30, R21, 0x1ffffffe, RZ ;  /* 0x1ffffffe151e7810 */ /* 0x001fcc0007ffe0ff */
[----:B------:R-:W0:Y:S02]  /*195a0*/  F2I.U64.TRUNC R30, R30 ;  /* 0x0000001e001e7311 */ /* 0x000e24000020d800 */
[----:B0-----:R-:W-:-:S04]  /*195b0*/  IMAD.WIDE.U32 R32, R30, R4, RZ ;  /* 0x000000041e207225 */ /* 0x001fc800078e00ff */
[C---:B------:R-:W-:Y:S01]  /*195c0*/  IMAD R29, R30.reuse, R15, R33 ;  /* 0x0000000f1e1d7224 */ /* 0x040fe200078e0221 */
[----:B------:R-:W-:Y:S02]  /*195d0*/  IADD3 R37, P0, RZ, -R32, RZ ;  /* 0x80000020ff257210 */ /* 0x000fe40007f1e0ff */
[----:B------:R-:W-:Y:S01]  /*195e0*/  MOV R33, R30 ;  /* 0x0000001e00217202 */ /* 0x000fe20000000f00 */
        /* <DEDUP_REMOVED lines=14> */
[----:B------:R-:W-:-:S04]  /*196d0*/  IMAD.HI.U32 R32, R33, R31, RZ ;  /* 0x0000001f21207227 */ /* 0x000fc800078e00ff */
[----:B------:R-:W-:-:S04]  /*196e0*/  IMAD.X R30, RZ, RZ, ~R29, P0 ;  /* 0x000000ffff1e7224 */ /* 0x000fc800000e0e1d */
[----:B------:R-:W-:-:S04]  /*196f0*/  IMAD.WIDE.U32 R32, P0, R33, R30, R32 ;  /* 0x0000001e21207225 */ /* 0x000fc80007800020 */
[C---:B------:R-:W-:Y:S02]  /*19700*/  IMAD R34, R21.reuse, R30, RZ ;  /* 0x0000001e15227224 */ /* 0x040fe400078e02ff */
[----:B------:R-:W-:Y:S01]  /*19710*/  IMAD.HI.U32 R29, P1, R21, R31, R32 ;  /* 0x0000001f151d7227 */ /* 0x000fe20007820020 */
[----:B------:R-:W-:-:S03]  /*19720*/  HFMA2.MMA R31, -RZ, RZ, 0, 0 ;  /* 0x00000000ff1f7435 */ /* 0x000fc600000001ff */
        /* <DEDUP_REMOVED lines=34> */
[----:B------:R-:W-:Y:S06]  /*19950*/  RET.REL.NODEC R14 `(_ZN2at6native13reduce_kernelILi128ELi4ENS0_8ReduceOpIN3c108BFloat16ENS0_7MeanOpsIS4_ffS4_EEjS4_Li4ELi8EEEEEvT1_) ;  /* 0xfffffe640ea87950 */ /* 0x000fec0003c3ffff */
.L_x_3418:
        /* <DEDUP_REMOVED lines=10> */
.L_x_8188:


//--------------------- .text._ZN2at6native13reduce_kernelILi512ELi1ENS0_8ReduceOpIN3c104HalfENS0_7MeanOpsIS4_fffEEjfLi4ELi8EEEEEvT1_ --------------------------
	.section	.text._ZN2at6native13reduce_kernelILi512ELi1ENS0_8ReduceOpIN3c104HalfENS0_7MeanOpsIS4_fffEEjfLi4ELi8EEEEEvT1_,"ax",@progbits
	.align	128
        .global         _ZN2at6native13reduce_kernelILi512ELi1ENS0_8ReduceOpIN3c104HalfENS0_7MeanOpsIS4_fffEEjfLi4ELi8EEEEEvT1_
        .type           _ZN2at6native13reduce_kernelILi512ELi1ENS0_8ReduceOpIN3c104HalfENS0_7MeanOpsIS4_fffEEjfLi4ELi8EEEEEvT1_,@function
        .size           _ZN2at6native13reduce_kernelILi512ELi1ENS0_8ReduceOpIN3c104HalfENS0_7MeanOpsIS4_fffEEjfLi4ELi8EEEEEvT1_,(.L_x_8270 - _ZN2at6native13reduce_kernelILi512ELi1ENS0_8ReduceOpIN3c104HalfENS0_7MeanOpsIS4_fffEEjfLi4ELi8EEEEEvT1_)
        .other          _ZN2at6native13reduce_kernelILi512ELi1ENS0_8ReduceOpIN3c104HalfENS0_7MeanOpsIS4_fffEEjfLi4ELi8EEEEEvT1_,@"STO_CUDA_ENTRY STV_DEFAULT"
_ZN2at6native13reduce_kernelILi512ELi1ENS0_8ReduceOpIN3c104HalfENS0_7MeanOpsIS4_fffEEjfLi4ELi8EEEEEvT1_:
.text._ZN2at6native13reduce_kernelILi512ELi1ENS0_8ReduceOpIN3c104HalfENS0_7MeanOpsIS4_fffEEjfLi4ELi8EEEEEvT1_:
        /* <DEDUP_REMOVED lines=287> */
.L_x_3419:
        /* <DEDUP_REMOVED lines=50> */
.L_x_3428:
[----:B------:R-:W-:Y:S05]  /*1510*/  BSYNC B3 ;  /* 0x0000000000037941 */ /* 0x000fea0003800000 */
.L_x_3427:
        /* <DEDUP_REMOVED lines=9> */
[----:B--2---:R-:W-:-:S05]  /*15b0*/  HADD2.F32 R9, -RZ, R6.H0_H0 ;  /* 0x20000006ff097230 */ /* 0x004fca0000004100 */
[----:B------:R-:W-:-:S07]  /*15c0*/  FADD.FTZ R9, R9, UR4 ;  /* 0x0000000409097e21 */ /* 0x000fce0008010000 */
.L_x_3426:
[----:B------:R-:W-:Y:S05]  /*15d0*/  BSYNC B2 ;  /* 0x0000000000027941 */ /* 0x000fea0003800000 */
.L_x_3425:
[C---:B------:R-:W-:Y:S02]  /*15e0*/  IADD3 R7, P0, -R11.reuse, 0x8, RZ ;  /* 0x000000080b077810 */ /* 0x040fe40007f1e1ff */
[----:B------:R-:W-:Y:S02]  /*15f0*/  IADD3 R10, R11, -0x8, R2 ;  /* 0xfffffff80b0a7810 */ /* 0x000fe40007ffe002 */
[----:B------:R-:W-:Y:S01]  /*1600*/  LEA R12, P1, R7, R12, 0x1 ;  /* 0x0000000c070c7211 */ /* 0x000fe200078208ff */
[----:B------:R-:W-:-:S05]  /*1610*/  IMAD.X R4, RZ, RZ, -0x1, P0 ;  /* 0xffffffffff047424 */ /* 0x000fca00000e06ff */
[----:B------:R-:W-:-:S07]  /*1620*/  LEA.HI.X R13, R7, R13, R4, 0x1, P1 ;  /* 0x0000000d070d7211 */ /* 0x000fce00008f0c04 */
.L_x_3424:
[----:B------:R-:W-:Y:S05]  /*1630*/  BSYNC B1 ;  /* 0x0000000000017941 */ /* 0x000fea0003800000 */
.L_x_3423:
        /* <DEDUP_REMOVED lines=8> */
[----:B------:R-:W-:-:S02]  /*16c0*/  MOV R18, R16 ;  /* 0x0000001000127202 */ /* 0x000fc40000000f00 */
[-C--:B------:R-:W-:Y:S02]  /*16d0*/  MOV R19, R16.reuse ;  /* 0x0000001000137202 */ /* 0x080fe40000000f00 */
[----:B------:R-:W-:-:S03]  /*16e0*/  MOV R2, R16 ;  /* 0x0000001000027202 */ /* 0x000fc60000000f00 */
[----:B------:R-:W-:Y:S05]  /*16f0*/  @P0 BRA `(.L_x_3430) ;  /* 0x0000000000740947 */ /* 0x000fea0003800000 */
[----:B------:R-:W-:Y:S01]  /*1700*/  MOV R21, R5 ;  /* 0x0000000500157202 */ /* 0x000fe20000000f00 */
[--C-:B------:R-:W-:Y:S01]  /*1710*/  IMAD.MOV.U32 R17, RZ, RZ, R16.reuse ;  /* 0x000000ffff117224 */ /* 0x100fe200078e0010 */
[-C--:B------:R-:W-:Y:S01]  /*1720*/  MOV R18, R16.reuse ;  /* 0x0000001000127202 */ /* 0x080fe20000000f00 */
[----:B------:R-:W-:Y:S01]  /*1730*/  IMAD.MOV.U32 R20, RZ, RZ, R16 ;  /* 0x000000ffff147224 */ /* 0x000fe200078e0010 */
[-C--:B------:R-:W-:Y:S02]  /*1740*/  MOV R19, R16.reuse ;  /* 0x0000001000137202 */ /* 0x080fe40000000f00 */
[----:B------:R-:W-:-:S07]  /*1750*/  MOV R2, R16 ;  /* 0x0000001000027202 */ /* 0x000fce0000000f00 */
.L_x_3431:
[----:B------:R-:W-:Y:S01]  /*1760*/  IMAD.WIDE.U32 R4, R21, 0x10, R12 ;  /* 0x0000001015047825 */ /* 0x000fe200078e000c */
[----:B------:R-:W-:-:S05]  /*1770*/  ULDC UR4, c[0x0][0x224] ;  /* 0x0000890000047ab9 */ /* 0x000fca0000000800 */
[----:B------:R-:W2:Y:S01]  /*1780*/  LDG.E.128 R4, desc[UR36][R4.64] ;  /* 0x0000002404047981 */ /* 0x000ea2000c1e1d00 */
[----:B------:R-:W-:-:S04]  /*1790*/  IADD3 R21, R21, UR4, RZ ;  /* 0x0000000415157c10 */ /* 0x000fc8000fffe0ff */
[----:B------:R-:W-:-:S04]  /*17a0*/  LEA R25, R21, 0x7, 0x3 ;  /* 0x0000000715197811 */ /* 0x000fc800078e18ff */
[----:B------:R-:W-:Y:S01]  /*17b0*/  ISETP.GE.U32.AND P0, PT, R25, R10, PT ;  /* 0x0000000a1900720c */ /* 0x000fe20003f06070 */
[--C-:B--2---:R-:W-:Y:S02]  /*17c0*/  HADD2.F32 R22, -RZ, R4.reuse.H0_H0 ;  /* 0x20000004ff167230 */ /* 0x104fe40000004100 */
[----:B------:R-:W-:Y:S02]  /*17d0*/  HADD2.F32 R23, -RZ, R4.H1_H1 ;  /* 0x30000004ff177230 */ /* 0x000fe40000004100 */
[--C-:B------:R-:W-:Y:S02]  /*17e0*/  HADD2.F32 R24, -RZ, R6.reuse.H0_H0 ;  /* 0x20000006ff187230 */ /* 0x100fe40000004100 */
[----:B------:R-:W-:Y:S01]  /*17f0*/  FADD.FTZ R9, R22, R9 ;  /* 0x0000000916097221 */ /* 0x000fe20000010000 */
[----:B------:R-:W-:Y:S02]  /*1800*/  HADD2.F32 R29, -RZ, R6.H1_H1 ;  /* 0x30000006ff1d7230 */ /* 0x000fe40000004100 */
[----:B------:R-:W-:Y:S01]  /*1810*/  FADD.FTZ R16, R23, R16 ;  /* 0x0000001017107221 */ /* 0x000fe20000010000 */
[----:B------:R-:W-:-:S02]  /*1820*/  HADD2.F32 R25, -RZ, R5.H0_H0 ;  /* 0x20000005ff197230 */ /* 0x000fc40000004100 */
[----:B------:R-:W-:Y:S01]  /*1830*/  FADD.FTZ R19, R24, R19 ;  /* 0x0000001318137221 */ /* 0x000fe20000010000 */
[----:B------:R-:W-:Y:S02]  /*1840*/  HADD2.F32 R27, -RZ, R5.H1_H1 ;  /* 0x30000005ff1b7230 */ /* 0x000fe40000004100 */
[----:B------:R-:W-:Y:S01]  /*1850*/  FADD.FTZ R18, R29, R18 ;  /* 0x000000121d127221 */ /* 0x000fe20000010000 */
[--C-:B------:R-:W-:Y:S02]  /*1860*/  HADD2.F32 R6, -RZ, R7.reuse.H0_H0 ;  /* 0x20000007ff067230 */ /* 0x100fe40000004100 */
[----:B------:R-:W-:Y:S01]  /*1870*/  FADD.FTZ R2, R25, R2 ;  /* 0x0000000219027221 */ /* 0x000fe20000010000 */
[----:B------:R-:W-:Y:S02]  /*1880*/  HADD2.F32 R4, -RZ, R7.H1_H1 ;  /* 0x30000007ff047230 */ /* 0x000fe40000004100 */
[----:B------:R-:W-:Y:S01]  /*1890*/  FADD.FTZ R20, R27, R20 ;  /* 0x000000141b147221 */ /* 0x000fe20000010000 */
[----:B------:R-:W-:-:S02]  /*18a0*/  FADD.FTZ R17, R6, R17 ;  /* 0x0000001106117221 */ /* 0x000fc40000010000 */
[----:B------:R-:W-:Y:S01]  /*18b0*/  FADD.FTZ R11, R4, R11 ;  /* 0x0000000b040b7221 */ /* 0x000fe20000010000 */
[----:B------:R-:W-:Y:S06]  /*18c0*/  @!P0 BRA `(.L_x_3431) ;  /* 0xfffffffc00a48947 */ /* 0x000fec000383ffff */
.L_x_3430:
[----:B------:R-:W-:Y:S05]  /*18d0*/  BSYNC B1 ;  /* 0x0000000000017941 */ /* 0x000fea0003800000 */
.L_x_3429:
        /* <DEDUP_REMOVED lines=8> */
.L_x_3433:
[----:B------:R-:W-:Y:S05]  /*1960*/  BSYNC B1 ;  /* 0x0000000000017941 */ /* 0x000fea0003800000 */
.L_x_3432:
        /* <DEDUP_REMOVED lines=10> */
[----:B--2---:R-:W-:-:S05]  /*1a10*/  HADD2.F32 R4, -RZ, R12.H0_H0 ;  /* 0x2000000cff047230 */ /* 0x004fca0000004100 */
[----:B------:R-:W-:-:S07]  /*1a20*/  FADD.FTZ R9, R9, R4 ;  /* 0x0000000409097221 */ /* 0x000fce0000010000 */
.L_x_3435:
[----:B------:R-:W-:Y:S05]  /*1a30*/  BSYNC B1 ;  /* 0x0000000000017941 */ /* 0x000fea0003800000 */
.L_x_3434:
        /* <DEDUP_REMOVED lines=8> */
.L_x_3422:
        /* <DEDUP_REMOVED lines=15> */
[-C--:B------:R-:W-:Y:S02]  /*1bb0*/  MOV R7, R8.reuse ;  /* 0x0000000800077202 */ /* 0x080fe40000000f00 */
[----:B------:R-:W-:-:S09]  /*1bc0*/  MOV R9, R8 ;  /* 0x0000000800097202 */ /* 0x000fd20000000f00 */
[----:B------:R-:W-:Y:S05]  /*1bd0*/  @P0 BRA `(.L_x_3439) ;  /* 0x0000004000bc0947 */ /* 0x000fea0003800000 */
[----:B------:R-:W0:Y:S01]  /*1be0*/  LDC.64 R16, c[0x0][0x258] ;  /* 0x00009600ff107b82 */ /* 0x000e220000000a00 */
[----:B------:R-:W-:Y:S01]  /*1bf0*/  BSSY B2, `(.L_x_3440) ;  /* 0x000042c000027945 */ /* 0x000fe20003800000 */
[----:B------:R-:W-:Y:S01]  /*1c00*/  ISETP.NE.AND P0, PT, R10, RZ, PT ;  /* 0x000000ff0a00720c */ /* 0x000fe20003f05270 */
[----:B------:R-:W-:Y:S01]  /*1c10*/  IMAD.MOV.U32 R7, RZ, RZ, R8 ;  /* 0x000000ffff077224 */ /* 0x000fe200078e0008 */
[----:B------:R-:W-:-:S11]  /*1c20*/  MOV R9, R8 ;  /* 0x0000000800097202 */ /* 0x000fd60000000f00 */
.L_x_3445:
        /* <DEDUP_REMOVED lines=274> */
[----:B------:R-:W-:Y:S02]  /*2d50*/  SHF.R.U32.HI R19, RZ, UR24, R18 ;  /* 0x00000018ff137c19 */ /* 0x000fe40008011612 */
[----:B------:R-:W-:-:S03]  /*2d60*/  @P1 MOV R18, RZ ;  /* 0x000000ff00121202 */ /* 0x000fc60000000f00 */
[----:B------:R-:W-:Y:S01]  /*2d70*/  IMAD.MOV R11, RZ, RZ, -R19 ;  /* 0x000000ffff0b7224 */ /* 0x000fe200078e0a13 */
[----:B------:R-:W1:Y:S03]  /*2d80*/  @P1 LDC R23, c[0x0][0x37c] ;  /* 0x0000df00ff171b82 */ /* 0x000e660000000800 */
[----:B------:R-:W-:-:S04]  /*2d90*/  IMAD R11, R11, UR38, R4 ;  /* 0x000000260b0b7c24 */ /* 0x000fc8000f8e0204 */
[----:B------:R-:W-:Y:S01]  /*2da0*/  IMAD R10, R11, UR25, R10 ;  /* 0x000000190b0a7c24 */ /* 0x000fe2000f8e020a */
[----:B------:R-:W2:Y:S01]  /*2db0*/  @P1 LDC R4, c[0x0][0x3e8] ;  /* 0x0000fa00ff041b82 */ /* 0x000ea20000000800 */
[----:B0-----:R-:W-:-:S05]  /*2dc0*/  @P1 IMAD.HI.U32 R20, R19, R20, R18 ;  /* 0x0000001413141227 */ /* 0x001fca00078e0012 */
[----:B------:R-:W-:-:S04]  /*2dd0*/  @P1 SHF.R.U32.HI R20, RZ, R21, R20 ;  /* 0x00000015ff141219 */ /* 0x000fc80000011614 */
[----:B------:R-:W-:-:S05]  /*2de0*/  @P1 IADD3 R18, -R20, RZ, RZ ;  /* 0x000000ff14121210 */ /* 0x000fca0007ffe1ff */
[----:B-1----:R-:W-:-:S04]  /*2df0*/  @P1 IMAD R19, R18, R23, R19 ;  /* 0x0000001712131224 */ /* 0x002fc800078e0213 */
[----:B--2---:R-:W-:-:S07]  /*2e00*/  @P1 IMAD R10, R19, R4, R10 ;  /* 0x00000004130a1224 */ /* 0x004fce00078e020a */
.L_x_3441:
[----:B------:R-:W-:Y:S01]  /*2e10*/  LOP3.LUT R11, R10, 0xfffffffe, RZ, 0xc0, !PT ;  /* 0xfffffffe0a0b7812 */ /* 0x000fe200078ec0ff */
[----:B------:R-:W-:Y:S02]  /*2e20*/  ULDC UR38, c[0x0][0x224] ;  /* 0x0000890000267ab9 */ /* 0x000fe40000000800 */
[----:B------:R-:W-:Y:S01]  /*2e30*/  IMAD.U32 R4, RZ, RZ, UR38 ;  /* 0x00000026ff047e24 */ /* 0x000fe2000f8e00ff */
[----:B------:R-:W-:-:S04]  /*2e40*/  IADD3 R10, P1, R12, R11, RZ ;  /* 0x0000000b0c0a7210 */ /* 0x000fc80007f3e0ff */
[----:B------:R-:W-:-:S06]  /*2e50*/  IADD3.X R11, RZ, R13, RZ, P1, !PT ;  /* 0x0000000dff0b7210 */ /* 0x000fcc0000ffe4ff */
[----:B------:R1:W5:Y:S01]  /*2e60*/  LDG.E.U16 R11, desc[UR36][R10.64] ;  /* 0x000000240a0b7981 */ /* 0x000362000c1e1500 */
        /* <DEDUP_REMOVED lines=248> */
.L_x_3442:
[----:B------:R-:W-:-:S04]  /*3df0*/  LOP3.LUT R21, R2, 0xfffffffe, RZ, 0xc0, !PT ;  /* 0xfffffffe02157812 */ /* 0x000fc800078ec0ff */
[----:B------:R-:W-:-:S04]  /*3e00*/  IADD3 R20, P1, R12, R21, RZ ;  /* 0x000000150c147210 */ /* 0x000fc80007f3e0ff */
[----:B------:R-:W-:-:S05]  /*3e10*/  IADD3.X R21, RZ, R13, RZ, P1, !PT ;  /* 0x0000000dff157210 */ /* 0x000fca0000ffe4ff */
[----:B------:R2:W5:Y:S01]  /*3e20*/  LDG.E.U16 R20, desc[UR36][R20.64] ;  /* 0x0000002414147981 */ /* 0x000562000c1e1500 */
[----:B------:R-:W-:Y:S01]  /*3e30*/  HFMA2.MMA R2, -RZ, RZ, 0, 0 ;  /* 0x00000000ff027435 */ /* 0x000fe200000001ff */
[----:B------:R-:W-:Y:S01]  /*3e40*/  IMAD.IADD R5, R5, 0x1, R4 ;  /* 0x0000000105057824 */ /* 0x000fe200078e0204 */
[----:B-1----:R-:W-:Y:S01]  /*3e50*/  MOV R10, RZ ;  /* 0x000000ff000a7202 */ /* 0x002fe20000000f00 */
[----:B------:R-:W-:Y:S08]  /*3e60*/  @!P0 BRA `(.L_x_3443) ;  /* 0x0000000c00d88947 */ /* 0x000ff00003800000 */
        /* <DEDUP_REMOVED lines=246> */
.L_x_3443:
        /* <DEDUP_REMOVED lines=252> */
.L_x_3444:
[----:B-1----:R-:W-:Y:S01]  /*5d90*/  LOP3.LUT R19, R2, 0xfffffffe, RZ, 0xc0, !PT ;  /* 0xfffffffe02137812 */ /* 0x002fe200078ec0ff */
[----:B------:R-:W-:-:S03]  /*5da0*/  ULDC UR4, c[0x0][0x21c] ;  /* 0x0000870000047ab9 */ /* 0x000fc60000000800 */
[----:B------:R-:W-:-:S05]  /*5db0*/  IADD3 R18, P1, R12, R19, RZ ;  /* 0x000000130c127210 */ /* 0x000fca0007f3e0ff */
[----:B------:R-:W-:-:S05]  /*5dc0*/  IMAD.X R19, RZ, RZ, R13, P1 ;  /* 0x000000ffff137224 */ /* 0x000fca00008e060d */
[----:B------:R-:W3:Y:S01]  /*5dd0*/  LDG.E.U16 R18, desc[UR36][R18.64] ;  /* 0x0000002412127981 */ /* 0x000ee2000c1e1500 */
[----:B------:R-:W-:Y:S01]  /*5de0*/  IADD3 R5, R5, R4, RZ ;  /* 0x0000000405057210 */ /* 0x000fe20007ffe0ff */
[----:B--2--5:R-:W-:Y:S01]  /*5df0*/  HADD2.F32 R21, -RZ, R11.H0_H0 ;  /* 0x2000000bff157230 */ /* 0x024fe20000004100 */
[----:B------:R-:W-:Y:S01]  /*5e00*/  MOV R2, UR4 ;  /* 0x0000000400027c02 */ /* 0x000fe20008000f00 */
[----:B------:R-:W-:Y:S02]  /*5e10*/  HADD2.F32 R22, -RZ, R20.H0_H0 ;  /* 0x20000014ff167230 */ /* 0x000fe40000004100 */
[----:B------:R-:W-:Y:S02]  /*5e20*/  IMAD R23, R4, 0x3, R5 ;  /* 0x0000000304177824 */ /* 0x000fe400078e0205 */
[----:B------:R-:W-:Y:S01]  /*5e30*/  FADD.FTZ R6, R21, R6 ;  /* 0x0000000615067221 */ /* 0x000fe20000010000 */
[----:B------:R-:W-:Y:S02]  /*5e40*/  FADD.FTZ R7, R22, R7 ;  /* 0x0000000716077221 */ /* 0x000fe40000010000 */
[----:B------:R-:W-:Y:S01]  /*5e50*/  ISETP.GE.U32.AND P1, PT, R23, R2, PT ;  /* 0x000000021700720c */ /* 0x000fe20003f26070 */
[----:B------:R-:W-:-:S05]  /*5e60*/  HADD2.F32 R23, -RZ, R10.H0_H0 ;  /* 0x2000000aff177230 */ /* 0x000fca0000004100 */
[----:B------:R-:W-:Y:S01]  /*5e70*/  FADD.FTZ R8, R23, R8 ;  /* 0x0000000817087221 */ /* 0x000fe20000010000 */
[----:B---3--:R-:W-:-:S05]  /*5e80*/  HADD2.F32 R24, -RZ, R18.H0_H0 ;  /* 0x20000012ff187230 */ /* 0x008fca0000004100 */
[----:B------:R-:W-:Y:S01]  /*5e90*/  FADD.FTZ R9, R24, R9 ;  /* 0x0000000918097221 */ /* 0x000fe20000010000 */
[----:B------:R-:W-:Y:S06]  /*5ea0*/  @!P1 BRA `(.L_x_3445) ;  /* 0xffffffbc00609947 */ /* 0x000fec000383ffff */
[----:B------:R-:W-:Y:S05]  /*5eb0*/  BSYNC B2 ;  /* 0x0000000000027941 */ /* 0x000fea0003800000 */
.L_x_3440:
[----:B------:R-:W-:-:S07]  /*5ec0*/  PRMT R22, R18, 0x7610, R22 ;  /* 0x0000761012167816 */ /* 0x000fce0000000016 */
.L_x_3439:
[----:B------:R-:W-:Y:S05]  /*5ed0*/  BSYNC B1 ;  /* 0x0000000000017941 */ /* 0x000fea0003800000 */
.L_x_3438:
        /* <DEDUP_REMOVED lines=280> */
.L_x_3448:
[----:B------:R-:W-:-:S04]  /*7060*/  LOP3.LUT R11, R11, 0xfffffffe, RZ, 0xc0, !PT ;  /* 0xfffffffe0b0b7812 */ /* 0x000fc800078ec0ff */
[----:B0-----:R-:W-:-:S04]  /*7070*/  IADD3 R16, P2, R12, R11, RZ ;  /* 0x0000000b0c107210 */ /* 0x001fc80007f5e0ff */
        /* <DEDUP_REMOVED lines=279> */
.L_x_3449:
        /* <DEDUP_REMOVED lines=281> */
.L_x_3450:
[----:B------:R-:W-:-:S04]  /*9380*/  LOP3.LUT R25, R10, 0xfffffffe, RZ, 0xc0, !PT ;  /* 0xfffffffe0a197812 */ /* 0x000fc800078ec0ff */
[----:B------:R-:W-:-:S04]  /*9390*/  IADD3 R24, P2, R12, R25, RZ ;  /* 0x000000190c187210 */ /* 0x000fc80007f5e0ff */
        /* <DEDUP_REMOVED lines=279> */
.L_x_3451:
[----:B------:R-:W-:-:S04]  /*a510*/  LOP3.LUT R23, R22, 0xfffffffe, RZ, 0xc0, !PT ;  /* 0xfffffffe16177812 */ /* 0x000fc800078ec0ff */
[----:B------:R-:W-:-:S04]  /*a520*/  IADD3 R22, P1, R12, R23, RZ ;  /* 0x000000170c167210 */ /* 0x000fc80007f3e0ff */
[----:B------:R-:W-:-:S05]  /*a530*/  IADD3.X R23, RZ, R13, RZ, P1, !PT ;  /* 0x0000000dff177210 */ /* 0x000fca0000ffe4ff */
[----:B------:R1:W5:Y:S04]  /*a540*/  LDG.E.U16 R22, desc[UR36][R22.64] ;  /* 0x0000002416167981 */ /* 0x000368000c1e1500 */
.L_x_3447:
[----:B------:R-:W-:Y:S05]  /*a550*/  BSYNC B1 ;  /* 0x0000000000017941 */ /* 0x000fea0003800000 */
.L_x_3446:
[----:B------:R-:W-:Y:S04]  /*a560*/  BSSY B1, `(.L_x_3452) ;  /* 0x0000012000017945 */ /* 0x000fe80003800000 */
[----:B------:R-:W-:Y:S05]  /*a570*/  @P0 BRA `(.L_x_3453) ;  /* 0x0000000000400947 */ /* 0x000fea0003800000 */
[----:B------:R-:W-:Y:S01]  /*a580*/  IADD3 R5, R5, R4, RZ ;  /* 0x0000000405057210 */ /* 0x000fe20007ffe0ff */
[----:B-----5:R-:W-:-:S03]  /*a590*/  HADD2.F32 R11, -RZ, R11.H0_H0 ;  /* 0x2000000bff0b7230 */ /* 0x020fc60000004100 */
[----:B------:R-:W-:Y:S02]  /*a5a0*/  ISETP.GE.U32.AND P0, PT, R5, R2, PT ;  /* 0x000000020500720c */ /* 0x000fe40003f06070 */
[----:B------:R-:W-:-:S11]  /*a5b0*/  FADD.FTZ R6, R6, R11 ;  /* 0x0000000b06067221 */ /* 0x000fd60000010000 */
[----:B------:R-:W-:Y:S05]  /*a5c0*/  @P0 BRA `(.L_x_3453) ;  /* 0x00000000002c0947 */ /* 0x000fea0003800000 */
[----:B------:R-:W-:Y:S02]  /*a5d0*/  IMAD.IADD R5, R5, 0x1, R4 ;  /* 0x0000000105057824 */ /* 0x000fe400078e0204 */
[----:B------:R-:W-:-:S03]  /*a5e0*/  HADD2.F32 R20, -RZ, R20.H0_H0 ;  /* 0x20000014ff147230 */ /* 0x000fc60000004100 */
[----:B------:R-:W-:Y:S02]  /*a5f0*/  ISETP.GE.U32.AND P0, PT, R5, R2, PT ;  /* 0x000000020500720c */ /* 0x000fe40003f06070 */
[----:B------:R-:W-:-:S11]  /*a600*/  FADD.FTZ R7, R7, R20 ;  /* 0x0000001407077221 */ /* 0x000fd60000010000 */
[----:B------:R-:W-:Y:S05]  /*a610*/  @P0 BRA `(.L_x_3453) ;  /* 0x0000000000180947 */ /* 0x000fea0003800000 */
[----:B------:R-:W-:-:S04]  /*a620*/  IADD3 R5, R5, R4, RZ ;  /* 0x0000000405057210 */ /* 0x000fc80007ffe0ff */
[----:B------:R-:W-:Y:S01]  /*a630*/  ISETP.GE.U32.AND P0, PT, R5, R2, PT ;  /* 0x000000020500720c */ /* 0x000fe20003f06070 */
[----:B------:R-:W-:-:S05]  /*a640*/  HADD2.F32 R5, -RZ, R10.H0_H0 ;  /* 0x2000000aff057230 */ /* 0x000fca0000004100 */
[----:B------:R-:W-:-:S07]  /*a650*/  FADD.FTZ R8, R8, R5 ;  /* 0x0000000508087221 */ /* 0x000fce0000010000 */
[----:B------:R-:W-:-:S05]  /*a660*/  @!P0 HADD2.F32 R22, -RZ, R22.H0_H0 ;  /* 0x20000016ff168230 */ /* 0x000fca0000004100 */
[----:B------:R-:W-:-:S07]  /*a670*/  @!P0 FADD.FTZ R9, R9, R22 ;  /* 0x0000001609098221 */ /* 0x000fce0000010000 */
.L_x_3453:
[----:B------:R-:W-:Y:S05]  /*a680*/  BSYNC B1 ;  /* 0x0000000000017941 */ /* 0x000fea0003800000 */
.L_x_3452:
[----:B------:R-:W-:-:S04]  /*a690*/  FADD.FTZ R7, R6, R7 ;  /* 0x0000000706077221 */ /* 0x000fc80000010000 */
[----:B------:R-:W-:-:S04]  /*a6a0*/  FADD.FTZ R8, R7, R8 ;  /* 0x0000000807087221 */ /* 0x000fc80000010000 */
[----:B------:R-:W-:Y:S01]  /*a6b0*/  FADD.FTZ R9, R8, R9 ;  /* 0x0000000908097221 */ /* 0x000fe20000010000 */
[----:B------:R-:W-:Y:S06]  /*a6c0*/  BRA `(.L_x_3421) ;  /* 0x0000000800b47947 */ /* 0x000fec0003800000 */
.L_x_3437:
        /* <DEDUP_REMOVED lines=10> */
.L_x_3457:
        /* <DEDUP_REMOVED lines=18> */
[----:B--2---:R-:W-:Y:S02]  /*a890*/  HADD2.F32 R23, -RZ, R8.H0_H0 ;  /* 0x20000008ff177230 */ /* 0x004fe40000004100 */
[----:B---3--:R-:W-:Y:S02]  /*a8a0*/  HADD2.F32 R24, -RZ, R11.H0_H0 ;  /* 0x2000000bff187230 */ /* 0x008fe40000004100 */
[----:B----4-:R-:W-:Y:S02]  /*a8b0*/  HADD2.F32 R25, -RZ, R17.H0_H0 ;  /* 0x20000011ff197230 */ /* 0x010fe40000004100 */
[----:B-----5:R-:W-:Y:S02]  /*a8c0*/  HADD2.F32 R26, -RZ, R18.H0_H0 ;  /* 0x20000012ff1a7230 */ /* 0x020fe40000004100 */
[----:B------:R-:W-:Y:S01]  /*a8d0*/  FADD.FTZ R6, R23, R6 ;  /* 0x0000000617067221 */ /* 0x000fe20000010000 */
[----:B------:R-:W-:Y:S01]  /*a8e0*/  FADD.FTZ R7, R24, R7 ;  /* 0x0000000718077221 */ /* 0x000fe20000010000 */
[----:B------:R-:W-:Y:S01]  /*a8f0*/  FADD.FTZ R20, R25, R20 ;  /* 0x0000001419147221 */ /* 0x000fe20000010000 */
[----:B------:R-:W-:Y:S01]  /*a900*/  FADD.FTZ R21, R26, R21 ;  /* 0x000000151a157221 */ /* 0x000fe20000010000 */
[----:B------:R-:W-:Y:S06]  /*a910*/  @!P0 BRA `(.L_x_3457) ;  /* 0xfffffffc00948947 */ /* 0x000fec000383ffff */
[----:B------:R-:W-:Y:S05]  /*a920*/  BSYNC B2 ;  /* 0x0000000000027941 */ /* 0x000fea0003800000 */
.L_x_3456:
[----:B------:R-:W-:Y:S02]  /*a930*/  PRMT R16, R11, 0x7610, R16 ;  /* 0x000076100b107816 */ /* 0x000fe40000000010 */
[----:B------:R-:W-:Y:S02]  /*a940*/  PRMT R10, R8, 0x7610, R10 ;  /* 0x00007610080a7816 */ /* 0x000fe4000000000a */
[----:B------:R-:W-:-:S07]  /*a950*/  PRMT R11, R18, 0x7610, R11 ;  /* 0x00007610120b7816 */ /* 0x000fce000000000b */
.L_x_3455:
[----:B------:R-:W-:Y:S05]  /*a960*/  BSYNC B1 ;  /* 0x0000000000017941 */ /* 0x000fea0003800000 */
.L_x_3454:
        /* <DEDUP_REMOVED lines=23> */
.L_x_3459:
[----:B------:R-:W-:Y:S05]  /*aae0*/  BSYNC B1 ;  /* 0x0000000000017941 */ /* 0x000fea0003800000 */
.L_x_3458:
[----:B------:R-:W-:Y:S04]  /*aaf0*/  BSSY B1, `(.L_x_3460) ;  /* 0x0000012000017945 */ /* 0x000fe80003800000 */
[----:B------:R-:W-:Y:S05]  /*ab00*/  @P1 BRA `(.L_x_3461) ;  /* 0x0000000000401947 */ /* 0x000fea0003800000 */
[----:B0-----:R-:W-:Y:S02]  /*ab10*/  IMAD.IADD R9, R5, 0x1, R4 ;  /* 0x0000000105097824 */ /* 0x001fe400078e0204 */
[----:B-----5:R-:W-:-:S03]  /*ab20*/  HADD2.F32 R5, -RZ, R10.H0_H0 ;  /* 0x2000000aff057230 */ /* 0x020fc60000004100 */
[----:B------:R-:W-:Y:S02]  /*ab30*/  ISETP.GE.U32.AND P0, PT, R9, R2, PT ;  /* 0x000000020900720c */ /* 0x000fe40003f06070 */
[----:B------:R-:W-:-:S11]  /*ab40*/  FADD.FTZ R6, R6, R5 ;  /* 0x0000000506067221 */ /* 0x000fd60000010000 */
[----:B------:R-:W-:Y:S05]  /*ab50*/  @P0 BRA `(.L_x_3461) ;  /* 0x00000000002c0947 */ /* 0x000fea0003800000 */
[----:B------:R-:W-:Y:S01]  /*ab60*/  IADD3 R5, R9, R4, RZ ;  /* 0x0000000409057210 */ /* 0x000fe20007ffe0ff */
[----:B------:R-:W-:-:S03]  /*ab70*/  HADD2.F32 R16, -RZ, R16.H0_H0 ;  /* 0x20000010ff107230 */ /* 0x000fc60000004100 */
[----:B------:R-:W-:Y:S02]  /*ab80*/  ISETP.GE.U32.AND P0, PT, R5, R2, PT ;  /* 0x000000020500720c */ /* 0x000fe40003f06070 */
[----:B------:R-:W-:-:S11]  /*ab90*/  FADD.FTZ R7, R7, R16 ;  /* 0x0000001007077221 */ /* 0x000fd60000010000 */
[----:B------:R-:W-:Y:S05]  /*aba0*/  @P0 BRA `(.L_x_3461) ;  /* 0x0000000000180947 */ /* 0x000fea0003800000 */
[----:B------:R-:W-:Y:S01]  /*abb0*/  IADD3 R5, R5, R4, RZ ;  /* 0x0000000405057210 */ /* 0x000fe20007ffe0ff */
[----:B------:R-:W-:-:S03]  /*abc0*/  HADD2.F32 R17, -RZ, R17.H0_H0 ;  /* 0x20000011ff117230 */ /* 0x000fc60000004100 */
[----:B------:R-:W-:Y:S02]  /*abd0*/  ISETP.GE.U32.AND P0, PT, R5, R2, PT ;  /* 0x000000020500720c */ /* 0x000fe40003f06070 */
[----:B------:R-:W-:-:S11]  /*abe0*/  FADD.FTZ R20, R20, R17 ;  /* 0x0000001114147221 */ /* 0x000fd60000010000 */
[----:B------:R-:W-:-:S05]  /*abf0*/  @!P0 HADD2.F32 R2, -RZ, R11.H0_H0 ;  /* 0x2000000bff028230 */ /* 0x000fca0000004100 */
[----:B------:R-:W-:-:S07]  /*ac00*/  @!P0 FADD.FTZ R21, R21, R2 ;  /* 0x0000000215158221 */ /* 0x000fce0000010000 */
.L_x_3461:
[----:B------:R-:W-:Y:S05]  /*ac10*/  BSYNC B1 ;  /* 0x0000000000017941 */ /* 0x000fea0003800000 */
.L_x_3460:
[----:B------:R-:W-:-:S04]  /*ac20*/  FADD.FTZ R7, R7, R6 ;  /* 0x0000000607077221 */ /* 0x000fc80000010000 */
[----:B------:R-:W-:-:S04]  /*ac30*/  FADD.FTZ R20, R7, R20 ;  /* 0x0000001407147221 */ /* 0x000fc80000010000 */
[----:B0-----:R-:W-:Y:S01]  /*ac40*/  FADD.FTZ R9, R20, R21 ;  /* 0x0000001514097221 */ /* 0x001fe20000010000 */
[----:B------:R-:W-:Y:S06]  /*ac50*/  BRA `(.L_x_3421) ;  /* 0x0000000400507947 */ /* 0x000fec0003800000 */
.L_x_3436:
[----:B------:R-:W0:Y:S01]  /*ac60*/  LDC R4, c[0x0][0x224] ;  /* 0x00008900ff047b82 */ /* 0x000e220000000800 */
[----:B------:R-:W-:Y:S01]  /*ac70*/  BSSY B1, `(.L_x_3462) ;  /* 0x0000028000017945 */ /* 0x000fe20003800000 */
[----:B------:R-:W-:-:S06]  /*ac80*/  IMAD.MOV.U32 R9, RZ, RZ, R5 ;  /* 0x000000ffff097224 */ /* 0x000fcc00078e0005 */
        /* <DEDUP_REMOVED lines=10> */
.L_x_3465:
        /* <DEDUP_REMOVED lines=24> */
.L_x_3464:
[----:B------:R-:W-:Y:S02]  /*aeb0*/  PRMT R18, R16, 0x7610, R18 ;  /* 0x0000761010127816 */ /* 0x000fe40000000012 */
[----:B------:R-:W-:Y:S02]  /*aec0*/  PRMT R19, R20, 0x7610, R19 ;  /* 0x0000761014137816 */ /* 0x000fe40000000013 */
[----:B------:R-:W-:Y:S02]  /*aed0*/  PRMT R17, R10, 0x7610, R17 ;  /* 0x000076100a117816 */ /* 0x000fe40000000011 */
[----:B------:R-:W-:-:S07]  /*aee0*/  PRMT R16, R22, 0x7610, R16 ;  /* 0x0000761016107816 */ /* 0x000fce0000000010 */
.L_x_3463:
[----:B------:R-:W-:Y:S05]  /*aef0*/  BSYNC B1 ;  /* 0x0000000000017941 */ /* 0x000fea0003800000 */
.L_x_3462:
        /* <DEDUP_REMOVED lines=10> */
[----:B------:R-:W-:-:S04]  /*afa0*/  IADD3 R21, R21, R4, RZ ;  /* 0x0000000415157210 */ /* 0x000fc80007ffe0ff */
[----:B------:R-:W-:-:S13]  /*afb0*/  ISETP.GE.U32.AND P0, PT, R21, R2, PT ;  /* 0x000000021500720c */ /* 0x000fda0003f06070 */
[----:B0-----:R-:W-:Y:S05]  /*afc0*/  @P0 BRA `(.L_x_3467) ;  /* 0x0000000000180947 */ /* 0x001fea0003800000 */
[C---:B------:R-:W-:Y:S02]  /*afd0*/  IMAD.IADD R23, R21.reuse, 0x1, R4 ;  /* 0x0000000115177824 */ /* 0x040fe400078e0204 */
[----:B------:R-:W-:-:S03]  /*afe0*/  IMAD.WIDE.U32 R10, R21, 0x2, R12 ;  /* 0x00000002150a7825 */ /* 0x000fc600078e000c */
[C---:B------:R-:W-:Y:S02]  /*aff0*/  ISETP.GE.U32.AND P0, PT, R23.reuse, R2, PT ;  /* 0x000000021700720c */ /* 0x040fe40003f06070 */
[----:B------:R0:W5:Y:S11]  /*b000*/  LDG.E.U16 R18, desc[UR36][R10.64] ;  /* 0x000000240a127981 */ /* 0x000176000c1e1500 */
[----:B------:R-:W-:-:S05]  /*b010*/  @!P0 IMAD.WIDE.U32 R12, R23, 0x2, R12 ;  /* 0x00000002170c8825 */ /* 0x000fca00078e000c */
[----:B------:R0:W5:Y:S02]  /*b020*/  @!P0 LDG.E.U16 R16, desc[UR36][R12.64] ;  /* 0x000000240c108981 */ /* 0x000164000c1e1500 */
.L_x_3467:
[----:B------:R-:W-:Y:S05]  /*b030*/  BSYNC B1 ;  /* 0x0000000000017941 */ /* 0x000fea0003800000 */
.L_x_3466:
[----:B------:R-:W-:Y:S04]  /*b040*/  BSSY B1, `(.L_x_3468) ;  /* 0x0000012000017945 */ /* 0x000fe80003800000 */
[----:B------:R-:W-:Y:S05]  /*b050*/  @P1 BRA `(.L_x_3469) ;  /* 0x0000000000401947 */ /* 0x000fea0003800000 */
[----:B------:R-:W-:Y:S01]  /*b060*/  IADD3 R9, R9, R4, RZ ;  /* 0x0000000409097210 */ /* 0x000fe20007ffe0ff */
[----:B-----5:R-:W-:-:S03]  /*b070*/  HADD2.F32 R19, -RZ, R19.H0_H0 ;  /* 0x20000013ff137230 */ /* 0x020fc60000004100 */
[----:B------:R-:W-:Y:S02]  /*b080*/  ISETP.GE.U32.AND P0, PT, R9, R2, PT ;  /* 0x000000020900720c */ /* 0x000fe40003f06070 */
[----:B------:R-:W-:-:S11]  /*b090*/  FADD.FTZ R8, R8, R19 ;  /* 0x0000001308087221 */ /* 0x000fd60000010000 */
[----:B------:R-:W-:Y:S05]  /*b0a0*/  @P0 BRA `(.L_x_3469) ;  /* 0x00000000002c0947 */ /* 0x000fea0003800000 */
[----:B------:R-:W-:Y:S01]  /*b0b0*/  IADD3 R9, R9, R4, RZ ;  /* 0x0000000409097210 */ /* 0x000fe20007ffe0ff */
[----:B0-----:R-:W-:-:S03]  /*b0c0*/  HADD2.F32 R10, -RZ, R17.H0_H0 ;  /* 0x20000011ff0a7230 */ /* 0x001fc60000004100 */
[----:B------:R-:W-:Y:S02]  /*b0d0*/  ISETP.GE.U32.AND P0, PT, R9, R2, PT ;  /* 0x000000020900720c */ /* 0x000fe40003f06070 */
[----:B------:R-:W-:-:S11]  /*b0e0*/  FADD.FTZ R7, R7, R10 ;  /* 0x0000000a07077221 */ /* 0x000fd60000010000 */
[----:B------:R-:W-:Y:S05]  /*b0f0*/  @P0 BRA `(.L_x_3469) ;  /* 0x0000000000180947 */ /* 0x000fea0003800000 */
[----:B------:R-:W-:-:S05]  /*b100*/  IMAD.IADD R9, R9, 0x1, R4 ;  /* 0x0000000109097824 */ /* 0x000fca00078e0204 */
[----:B------:R-:W-:Y:S01]  /*b110*/  ISETP.GE.U32.AND P0, PT, R9, R2, PT ;  /* 0x000000020900720c */ /* 0x000fe20003f06070 */
[----:B------:R-:W-:-:S05]  /*b120*/  HADD2.F32 R9, -RZ, R18.H0_H0 ;  /* 0x20000012ff097230 */ /* 0x000fca0000004100 */
[----:B------:R-:W-:-:S07]  /*b130*/  FADD.FTZ R6, R6, R9 ;  /* 0x0000000906067221 */ /* 0x000fce0000010000 */
[----:B------:R-:W-:-:S05]  /*b140*/  @!P0 HADD2.F32 R16, -RZ, R16.H0_H0 ;  /* 0x20000010ff108230 */ /* 0x000fca0000004100 */
[----:B------:R-:W-:-:S07]  /*b150*/  @!P0 FADD.FTZ R5, R5, R16 ;  /* 0x0000001005058221 */ /* 0x000fce0000010000 */
.L_x_3469:
[----:B------:R-:W-:Y:S05]  /*b160*/  BSYNC B1 ;  /* 0x0000000000017941 */ /* 0x000fea0003800000 */
.L_x_3468:
[----:B------:R-:W-:-:S04]  /*b170*/  FADD.FTZ R7, R7, R8 ;  /* 0x0000000807077221 */ /* 0x000fc80000010000 */
[----:B------:R-:W-:-:S04]  /*b180*/  FADD.FTZ R6, R7, R6 ;  /* 0x0000000607067221 */ /* 0x000fc80000010000 */
[----:B------:R-:W-:-:S07]  /*b190*/  FADD.FTZ R9, R6, R5 ;  /* 0x0000000506097221 */ /* 0x000fce0000010000 */
.L_x_3421:
[----:B------:R-:W-:Y:S05]  /*b1a0*/  BSYNC B0 ;  /* 0x0000000000007941 */ /* 0x000fea0003800000 */
.L_x_3420:
        /* <DEDUP_REMOVED lines=16> */
.L_x_3471:
        /* <DEDUP_REMOVED lines=12> */
.L_x_3470:
        /* <DEDUP_REMOVED lines=19> */
.L_x_3474:
        /* <DEDUP_REMOVED lines=12> */
.L_x_3473:
[----:B------:R-:W-:Y:S01]  /*b560*/  BAR.SYNC.DEFER_BLOCKING 0x0 ;  /* 0x0000000000007b1d */ /* 0x000fe20000010000 */
[----:B------:R-:W-:-:S13]  /*b570*/  ISETP.GE.AND P0, PT, R2, 0x2, PT ;  /* 0x000000020200780c */ /* 0x000fda0003f06270 */
[----:B------:R-:W-:Y:S05]  /*b580*/  @!P0 BRA `(.L_x_3472) ;  /* 0x0000000000188947 */ /* 0x000fea0003800000 */
[----:B------:R-:W-:-:S11]  /*b590*/  HFMA2.MMA R4, -RZ, RZ, 0, 5.9604644775390625e-08 ;  /* 0x00000001ff047435 */ /* 0x000fd600000001ff */
.L_x_3475:
[----:B------:R2:W3:Y:S02]  /*b5a0*/  SHFL.DOWN PT, R6, R9, R4, 0x1f ;  /* 0x08001f0409067589 */ /* 0x0004e400000e0000 */
[----:B--2---:R-:W-:-:S05]  /*b5b0*/  IMAD.SHL.U32 R4, R4, 0x2, RZ ;  /* 0x0000000204047824 */ /* 0x004fca00078e00ff */
[----:B------:R-:W-:Y:S01]  /*b5c0*/  ISETP.GE.AND P0, PT, R4, R2, PT ;  /* 0x000000020400720c */ /* 0x000fe20003f06270 */
[----:B---3--:R-:W-:-:S12]  /*b5d0*/  FADD.FTZ R9, R6, R9 ;  /* 0x0000000906097221 */ /* 0x008fd80000010000 */
[----:B------:R-:W-:Y:S05]  /*b5e0*/  @!P0 BRA `(.L_x_3475) ;  /* 0xfffffffc00ec8947 */ /* 0x000fea000383ffff */
.L_x_3472:
        /* <DEDUP_REMOVED lines=277> */
.L_x_3476:
        /* <DEDUP_REMOVED lines=296> */
.L_x_3478:
        /* <DEDUP_REMOVED lines=17> */
.L_x_3480:
[----:B0-----:R-:W-:Y:S05]  /*dad0*/  BSYNC B0 ;  /* 0x0000000000007941 */ /* 0x001fea0003800000 */
.L_x_3479:
        /* <DEDUP_REMOVED lines=14> */
.L_x_3482:
[----:B------:R-:W-:Y:S05]  /*dbc0*/  BSYNC B0 ;  /* 0x0000000000007941 */ /* 0x000fea0003800000 */
.L_x_3481:
        /* <DEDUP_REMOVED lines=35> */
.L_x_3484:
[----:B------:R-:W-:Y:S05]  /*de00*/  BSYNC B0 ;  /* 0x0000000000007941 */ /* 0x000fea0003800000 */
.L_x_3483:
        /* <DEDUP_REMOVED lines=30> */
.L_x_3489:
        /* <DEDUP_REMOVED lines=8> */
.L_x_3488:
[----:B------:R-:W-:Y:S05]  /*e070*/  BRA `(.L_x_3487) ;  /* 0x0000000000447947 */ /* 0x000fea0003800000 */
.L_x_3486:
        /* <DEDUP_REMOVED lines=9> */
.L_x_3490:
        /* <DEDUP_REMOVED lines=8> */
.L_x_3487:
[----:B------:R-:W-:Y:S05]  /*e190*/  BSYNC B0 ;  /* 0x0000000000007941 */ /* 0x000fea0003800000 */
.L_x_3485:
        /* <DEDUP_REMOVED lines=13> */
.L_x_3492:
        /* <DEDUP_REMOVED lines=12> */
.L_x_3491:
        /* <DEDUP_REMOVED lines=10> */
.L_x_3495:
        /* <DEDUP_REMOVED lines=12> */
.L_x_3494:
[----:B------:R-:W-:Y:S01]  /*e490*/  BAR.SYNC.DEFER_BLOCKING 0x0 ;  /* 0x0000000000007b1d */ /* 0x000fe20000010000 */
[----:B------:R-:W-:-:S13]  /*e4a0*/  ISETP.GE.AND P0, PT, R3, 0x2, PT ;  /* 0x000000020300780c */ /* 0x000fda0003f06270 */
[----:B------:R-:W-:Y:S05]  /*e4b0*/  @!P0 BRA `(.L_x_3493) ;  /* 0x0000000000188947 */ /* 0x000fea0003800000 */
[----:B------:R-:W-:-:S07]  /*e4c0*/  IMAD.MOV.U32 R0, RZ, RZ, 0x1 ;  /* 0x00000001ff007424 */ /* 0x000fce00078e00ff */
.L_x_3496:
[----:B0-----:R0:W2:Y:S02]  /*e4d0*/  SHFL.DOWN PT, R2, R11, R0, 0x1f ;  /* 0x08001f000b027589 */ /* 0x0010a400000e0000 */
[----:B0-----:R-:W-:-:S04]  /*e4e0*/  SHF.L.U32 R0, R0, 0x1, RZ ;  /* 0x0000000100007819 */ /* 0x001fc800000006ff */
[----:B------:R-:W-:Y:S01]  /*e4f0*/  ISETP.GE.AND P0, PT, R0, R3, PT ;  /* 0x000000030000720c */ /* 0x000fe20003f06270 */
[----:B--2---:R-:W-:-:S12]  /*e500*/  FADD.FTZ R11, R2, R11 ;  /* 0x0000000b020b7221 */ /* 0x004fd80000010000 */
[----:B------:R-:W-:Y:S05]  /*e510*/  @!P0 BRA `(.L_x_3496) ;  /* 0xfffffffc00ec8947 */ /* 0x000fea000383ffff */
.L_x_3493:
        /* <DEDUP_REMOVED lines=11> */
.L_x_3498:
        /* <DEDUP_REMOVED lines=22> */
.L_x_3500:
[----:B------:R-:W-:Y:S02]  /*e730*/  ULDC.64 UR4, c[0x0][0x5f0] ;  /* 0x00017c0000047ab9 */ /* 0x000fe40000000a00 */
[----:B------:R-:W-:-:S04]  /*e740*/  IADD3 R16, P0, R16, UR4, RZ ;  /* 0x0000000410107c10 */ /* 0x000fc8000ff1e0ff */
[----:B------:R-:W-:-:S05]  /*e750*/  IADD3.X R17, RZ, UR5, RZ, P0, !PT ;  /* 0x00000005ff117c10 */ /* 0x000fca00087fe4ff */
[----:B------:R-:W-:Y:S01]  /*e760*/  STG.E desc[UR36][R16.64], R19 ;  /* 0x0000001310007986 */ /* 0x000fe2000c101924 */
[----:B------:R-:W-:Y:S05]  /*e770*/  EXIT ;  /* 0x000000000000794d */ /* 0x000fea0003800000 */
.L_x_3499:
[----:B------:R-:W-:Y:S01]  /*e780*/  STG.E desc[UR36][R4.64], R11 ;  /* 0x0000000b04007986 */ /* 0x000fe2000c101924 */
[----:B------:R-:W-:Y:S05]  /*e790*/  EXIT ;  /* 0x000000000000794d */ /* 0x000fea0003800000 */
.L_x_3497:
[----:B------:R-:W-:Y:S01]  /*e7a0*/  ISETP.NE.AND P0, PT, RZ, UR38, PT ;  /* 0x00000026ff007c0c */ /* 0x000fe2000bf05270 */
[----:B------:R-:W-:Y:S02]  /*e7b0*/  ULDC.U8 UR4, c[0x0][0x621] ;  /* 0x0001884000047ab9 */ /* 0x000fe40000000000 */
[----:B------:R-:W-:-:S10]  /*e7c0*/  ISETP.NE.AND P1, PT, RZ, UR4, PT ;  /* 0x00000004ff007c0c */ /* 0x000fd4000bf25270 */
[----:B------:R-:W-:Y:S05]  /*e7d0*/  @!P0 BRA `(.L_x_3501) ;  /* 0x0000000000088947 */ /* 0x000fea0003800000 */
[----:B------:R-:W0:Y:S02]  /*e7e0*/  LDG.E R0, desc[UR36][R6.64] ;  /* 0x0000002406007981 */ /* 0x000e24000c1e1900 */
[----:B0-----:R-:W-:-:S07]  /*e7f0*/  FADD.FTZ R11, R11, R0 ;  /* 0x000000000b0b7221 */ /* 0x001fce0000010000 */
.L_x_3501:
        /* <DEDUP_REMOVED lines=22> */
.L_x_3503:
[----:B------:R-:W-:Y:S02]  /*e960*/  ULDC.64 UR4, c[0x0][0x5f0] ;  /* 0x00017c0000047ab9 */ /* 0x000fe40000000a00 */
[----:B------:R-:W-:-:S05]  /*e970*/  IADD3 R16, P0, R16, UR4, RZ ;  /* 0x0000000410107c10 */ /* 0x000fca000ff1e0ff */
[----:B------:R-:W-:-:S05]  /*e980*/  IMAD.X R17, RZ, RZ, UR5, P0 ;  /* 0x00000005ff117e24 */ /* 0x000fca00080e06ff */
[----:B------:R-:W-:Y:S01]  /*e990*/  STG.E desc[UR36][R16.64], R19 ;  /* 0x0000001310007986 */ /* 0x000fe2000c101924 */
[----:B------:R-:W-:Y:S05]  /*e9a0*/  EXIT ;  /* 0x000000000000794d */ /* 0x000fea0003800000 */
.L_x_3502:
[----:B------:R-:W-:Y:S01]  /*e9b0*/  STG.E desc[UR36][R6.64], R11 ;  /* 0x0000000b06007986 */ /* 0x000fe2000c101924 */
[----:B------:R-:W-:Y:S05]  /*e9c0*/  EXIT ;  /* 0x000000000000794d */ /* 0x000fea0003800000 */
.L_x_3477:
        /* <DEDUP_REMOVED lines=21> */
.L_x_3505:
        /* <DEDUP_REMOVED lines=22> */
.L_x_3507:
[----:B------:R-:W-:Y:S02]  /*ec80*/  ULDC.64 UR4, c[0x0][0x5f0] ;  /* 0x00017c0000047ab9 */ /* 0x000fe40000000a00 */
[----:B------:R-:W-:-:S04]  /*ec90*/  IADD3 R16, P0, R16, UR4, RZ ;  /* 0x0000000410107c10 */ /* 0x000fc8000ff1e0ff */
[----:B------:R-:W-:-:S05]  /*eca0*/  IADD3.X R17, RZ, UR5, RZ, P0, !PT ;  /* 0x00000005ff117c10 */ /* 0x000fca00087fe4ff */
[----:B------:R-:W-:Y:S01]  /*ecb0*/  STG.E desc[UR36][R16.64], R19 ;  /* 0x0000001310007986 */ /* 0x000fe2000c101924 */
[----:B------:R-:W-:Y:S05]  /*ecc0*/  EXIT ;  /* 0x000000000000794d */ /* 0x000fea0003800000 */
.L_x_3506:
[----:B------:R-:W-:Y:S01]  /*ecd0*/  STG.E desc[UR36][R4.64], R9 ;  /* 0x0000000904007986 */ /* 0x000fe2000c101924 */
[----:B------:R-:W-:Y:S05]  /*ece0*/  EXIT ;  /* 0x000000000000794d */ /* 0x000fea0003800000 */
.L_x_3504:
[----:B------:R-:W-:Y:S01]  /*ecf0*/  ISETP.NE.AND P0, PT, RZ, UR38, PT ;  /* 0x00000026ff007c0c */ /* 0x000fe2000bf05270 */
[----:B------:R-:W-:Y:S02]  /*ed00*/  ULDC.U8 UR4, c[0x0][0x621] ;  /* 0x0001884000047ab9 */ /* 0x000fe40000000000 */
[----:B------:R-:W-:-:S10]  /*ed10*/  ISETP.NE.AND P1, PT, RZ, UR4, PT ;  /* 0x00000004ff007c0c */ /* 0x000fd4000bf25270 */
[----:B------:R-:W-:Y:S05]  /*ed20*/  @!P0 BRA `(.L_x_3508) ;  /* 0x0000000000088947 */ /* 0x000fea0003800000 */
[----:B------:R-:W2:Y:S02]  /*ed30*/  LDG.E R0, desc[UR36][R6.64] ;  /* 0x0000002406007981 */ /* 0x000ea4000c1e1900 */
[----:B--2---:R-:W-:-:S07]  /*ed40*/  FADD.FTZ R9, R9, R0 ;  /* 0x0000000009097221 */ /* 0x004fce0000010000 */
.L_x_3508:
        /* <DEDUP_REMOVED lines=22> */
.L_x_3510:
[----:B------:R-:W-:Y:S02]  /*eeb0*/  ULDC.64 UR4, c[0x0][0x5f0] ;  /* 0x00017c0000047ab9 */ /* 0x000fe40000000a00 */
[----:B------:R-:W-:-:S04]  /*eec0*/  IADD3 R16, P0, R16, UR4, RZ ;  /* 0x0000000410107c10 */ /* 0x000fc8000ff1e0ff */
[----:B------:R-:W-:-:S05]  /*eed0*/  IADD3.X R17, RZ, UR5, RZ, P0, !PT ;  /* 0x00000005ff117c10 */ /* 0x000fca00087fe4ff */
[----:B------:R-:W-:Y:S01]  /*eee0*/  STG.E desc[UR36][R16.64], R19 ;  /* 0x0000001310007986 */ /* 0x000fe2000c101924 */
[----:B------:R-:W-:Y:S05]  /*eef0*/  EXIT ;  /* 0x000000000000794d */ /* 0x000fea0003800000 */
.L_x_3509:
[----:B------:R-:W-:Y:S01]  /*ef00*/  STG.E desc[UR36][R6.64], R9 ;  /* 0x0000000906007986 */ /* 0x000fe2000c101924 */
[----:B------:R-:W-:Y:S05]  /*ef10*/  EXIT ;  /* 0x000000000000794d */ /* 0x000fea0003800000 */
.L_x_3511:
        /* <DEDUP_REMOVED lines=14> */
.L_x_8270:


//--------------------- .text._ZN2at6native13reduce_kernelILi256ELi2ENS0_8ReduceOpIN3c104HalfENS0_7MeanOpsIS4_fffEEjfLi4ELi8EEEEEvT1_ --------------------------
	.section	.text._ZN2at6native13reduce_kernelILi256ELi2ENS0_8ReduceOpIN3c104HalfENS0_7MeanOpsIS4_fffEEjfLi4ELi8EEEEEvT1_,"ax",@progbits
	.align	128
        .global         _ZN2at6native13reduce_kernelILi256ELi2ENS0_8ReduceOpIN3c104HalfENS0_7MeanOpsIS4_fffEEjfLi4ELi8EEEEEvT1_
        .type           _ZN2at6native13reduce_kernelILi256ELi2ENS0_8ReduceOpIN3c104HalfENS0_7MeanOpsIS4_fffEEjfLi4ELi8EEEEEvT1_,@function
        .size           _ZN2at6native13reduce_kernelILi256ELi2ENS0_8ReduceOpIN3c104HalfENS0_7MeanOpsIS4_fffEEjfLi4ELi8EEEEEvT1_,(.L_x_8271 - _ZN2at6native13reduce_kernelILi256ELi2ENS0_8ReduceOpIN3c104HalfENS0_7MeanOpsIS4_fffEEjfLi4ELi8EEEEEvT1_)
        .other          _ZN2at6native13reduce_kernelILi256ELi2ENS0_8ReduceOpIN3c104HalfENS0_7MeanOpsIS4_fffEEjfLi4ELi8EEEEEvT1_,@"STO_CUDA_ENTRY STV_DEFAULT"
_ZN2at6native13reduce_kernelILi256ELi2ENS0_8ReduceOpIN3c104HalfENS0_7MeanOpsIS4_fffEEjfLi4ELi8EEEEEvT1_:
.text._ZN2at6native13reduce_kernelILi256ELi2ENS0_8ReduceOpIN3c104HalfENS0_7MeanOpsIS4_fffEEjfLi4ELi8EEEEEvT1_:
        /* <DEDUP_REMOVED lines=288> */
.L_x_3512:
        /* <DEDUP_REMOVED lines=32> */
[----:B------:R-:W-:Y:S01]  /*1400*/  HFMA2.MMA R8, -RZ, RZ, 0, 2.8789043426513671875e-05 ;  /* 0x000001e3ff087435 */ /* 0x000fe200000001ff */
        /* <DEDUP_REMOVED lines=11> */
.L_x_3516:
[----:B------:R-:W0:Y:S01]  /*14c0*/  LDC R8, c[0x0][0x214] ;  /* 0x00008500ff087b82 */ /* 0x000e220000000800 */
[----:B------:R-:W-:Y:S01]  /*14d0*/  SHF.R.U64 R0, R18, 0x1, R19 ;  /* 0x0000000112007819 */ /* 0x000fe20000001213 */
[----:B------:R-:W-:Y:S01]  /*14e0*/  ULDC UR4, c[0x0][0x21c] ;  /* 0x0000870000047ab9 */ /* 0x000fe20000000800 */
[----:B------:R-:W-:Y:S01]  /*14f0*/  BSSY B0, `(.L_x_3517) ;  /* 0x0000029000007945 */ /* 0x000fe20003800000 */
[----:B------:R-:W-:Y:S02]  /*1500*/  MOV R14, UR4 ;  /* 0x00000004000e7c02 */ /* 0x000fe40008000f00 */
        /* <DEDUP_REMOVED lines=20> */
.L_x_3522:
[----:B------:R-:W-:Y:S05]  /*1650*/  BSYNC B2 ;  /* 0x0000000000027941 */ /* 0x000fea0003800000 */
.L_x_3521:
        /* <DEDUP_REMOVED lines=11> */
.L_x_3520:
[----:B------:R-:W-:Y:S05]  /*1710*/  BSYNC B1 ;  /* 0x0000000000017941 */ /* 0x000fea0003800000 */
.L_x_3519:
[----:B------:R-:W0:Y:S01]  /*1720*/  LDC R5, c[0x0][0x21c] ;  /* 0x00008700ff057b82 */ /* 0x000e220000000800 */
[----:B------:R-:W-:-:S04]  /*1730*/  IADD3 R3, P0, -R6, 0x8, RZ ;  /* 0x0000000806037810 */ /* 0x000fc80007f1e1ff */
[----:B------:R-:W-:Y:S02]  /*1740*/  LEA R18, P1, R3, R18, 0x1 ;  /* 0x0000001203127211 */ /* 0x000fe400078208ff */
[----:B------:R-:W-:-:S04]  /*1750*/  IADD3.X R4, RZ, -0x1, RZ, P0, !PT ;  /* 0xffffffffff047810 */ /* 0x000fc800007fe4ff */
[----:B------:R-:W-:Y:S02]  /*1760*/  LEA.HI.X R19, R3, R19, R4, 0x1, P1 ;  /* 0x0000001303137211 */ /* 0x000fe400008f0c04 */
[----:B0-----:R-:W-:-:S07]  /*1770*/  IADD3 R14, R6, -0x8, R5 ;  /* 0xfffffff8060e7810 */ /* 0x001fce0007ffe005 */
.L_x_3518:
[----:B------:R-:W-:Y:S05]  /*1780*/  BSYNC B0 ;  /* 0x0000000000007941 */ /* 0x000fea0003800000 */
.L_x_3517:
[----:B------:R-:W0:Y:S01]  /*1790*/  LDC.64 R4, c[0x0][0x230] ;  /* 0x00008c00ff047b82 */ /* 0x000e220000000a00 */
[----:B------:R-:W-:Y:S01]  /*17a0*/  BSSY B0, `(.L_x_3523) ;  /* 0x000002c000007945 */ /* 0x000fe20003800000 */
[----:B------:R-:W-:Y:S01]  /*17b0*/  ISETP.NE.AND P2, PT, R2, RZ, PT ;  /* 0x000000ff0200720c */ /* 0x000fe20003f45270 */
[----:B------:R-:W-:Y:S01]  /*17c0*/  IMAD.MOV.U32 R12, RZ, RZ, R8 ;  /* 0x000000ffff0c7224 */ /* 0x000fe200078e0008 */
[-C--:B------:R-:W-:Y:S02]  /*17d0*/  MOV R10, R8.reuse ;  /* 0x00000008000a7202 */ /* 0x080fe40000000f00 */
[-C--:B------:R-:W-:Y:S02]  /*17e0*/  MOV R11, R8.reuse ;  /* 0x00000008000b7202 */ /* 0x080fe40000000f00 */
[----:B------:R-:W1:Y:S01]  /*17f0*/  LDC R15, c[0x0][0x238] ;  /* 0x00008e00ff0f7b82 */ /* 0x000e620000000800 */
[-C--:B------:R-:W-:Y:S02]  /*1800*/  MOV R13, R8.reuse ;  /* 0x00000008000d7202 */ /* 0x080fe40000000f00 */
[----:B------:R-:W-:Y:S01]  /*1810*/  MOV R9, R8 ;  /* 0x0000000800097202 */ /* 0x000fe20000000f00 */
[----:B0-----:R-:W-:Y:S01]  /*1820*/  IMAD R4, R23, R4, RZ ;  /* 0x0000000417047224 */ /* 0x001fe200078e02ff */
[----:B------:R-:W-:-:S03]  /*1830*/  ISETP.NE.AND P1, PT, R5, RZ, PT ;  /* 0x000000ff0500720c */ /* 0x000fc60003f25270 */
[----:B------:R-:W-:-:S04]  /*1840*/  IMAD R4, R2, R5, R4 ;  /* 0x0000000502047224 */ /* 0x000fc800078e0204 */
[----:B-1----:R-:W-:-:S05]  /*1850*/  IMAD R21, R16, R15, R4 ;  /* 0x0000000f10157224 */ /* 0x002fca00078e0204 */
[----:B------:R-:W-:-:S04]  /*1860*/  LEA R3, R21, 0x7, 0x3 ;  /* 0x0000000715037811 */ /* 0x000fc800078e18ff */
[----:B------:R-:W-:Y:S01]  /*1870*/  ISETP.GE.U32.AND P0, PT, R3, R14, PT ;  /* 0x0000000e0300720c */ /* 0x000fe20003f06070 */
[----:B------:R-:W-:-:S12]  /*1880*/  IMAD.MOV.U32 R3, RZ, RZ, R8 ;  /* 0x000000ffff037224 */ /* 0x000fd800078e0008 */
[----:B------:R-:W-:Y:S05]  /*1890*/  @P0 BRA `(.L_x_3524) ;  /* 0x0000000000700947 */ /* 0x000fea0003800000 */
[--C-:B------:R-:W-:Y:S01]  /*18a0*/  IMAD.MOV.U32 R10, RZ, RZ, R8.reuse ;  /* 0x000000ffff0a7224 */ /* 0x100fe200078e0008 */
[-C--:B------:R-:W-:Y:S01]  /*18b0*/  MOV R11, R8.reuse ;  /* 0x00000008000b7202 */ /* 0x080fe20000000f00 */
[----:B------:R-:W-:Y:S01]  /*18c0*/  IMAD.MOV.U32 R13, RZ, RZ, R8 ;  /* 0x000000ffff0d7224 */ /* 0x000fe200078e0008 */
[-C--:B------:R-:W-:Y:S02]  /*18d0*/  MOV R12, R8.reuse ;  /* 0x00000008000c7202 */ /* 0x080fe40000000f00 */
[----:B------:R-:W-:-:S07]  /*18e0*/  MOV R9, R8 ;  /* 0x0000000800097202 */ /* 0x000fce0000000f00 */
.L_x_3525:
        /* <DEDUP_REMOVED lines=23> */
.L_x_3524:
[----:B------:R-:W-:Y:S05]  /*1a60*/  BSYNC B0 ;  /* 0x0000000000007941 */ /* 0x000fea0003800000 */
.L_x_3523:
        /* <DEDUP_REMOVED lines=8> */
.L_x_3527:
[----:B------:R-:W-:Y:S05]  /*1af0*/  BSYNC B0 ;  /* 0x0000000000007941 */ /* 0x000fea0003800000 */
.L_x_3526:
        /* <DEDUP_REMOVED lines=12> */
.L_x_3529:
[----:B------:R-:W-:Y:S05]  /*1bc0*/  BSYNC B0 ;  /* 0x0000000000007941 */ /* 0x000fea0003800000 */
.L_x_3528:
[----:B------:R-:W-:Y:S01]  /*1bd0*/  FADD.FTZ R0, R9, R0 ;  /* 0x0000000009007221 */ /* 0x000fe20000010000 */
[----:B------:R-:W-:-:S03]  /*1be0*/  HFMA2.MMA R19, -RZ, RZ, 0, 0 ;  /* 0x00000000ff137435 */ /* 0x000fc600000001ff */
[----:B------:R-:W-:-:S04]  /*1bf0*/  FADD.FTZ R13, R0, R13 ;  /* 0x0000000d000d7221 */ /* 0x000fc80000010000 */
[----:B------:R-:W-:-:S04]  /*1c00*/  FADD.FTZ R12, R13, R12 ;  /* 0x0000000c0d0c7221 */ /* 0x000fc80000010000 */
[----:B------:R-:W-:-:S04]  /*1c10*/  FADD.FTZ R11, R12, R11 ;  /* 0x0000000b0c0b7221 */ /* 0x000fc80000010000 */
[----:B------:R-:W-:-:S04]  /*1c20*/  FADD.FTZ R11, R11, R10 ;  /* 0x0000000a0b0b7221 */ /* 0x000fc80000010000 */
[----:B------:R-:W-:-:S04]  /*1c30*/  FADD.FTZ R8, R11, R8 ;  /* 0x000000080b087221 */ /* 0x000fc80000010000 */
[----:B------:R-:W-:Y:S01]  /*1c40*/  FADD.FTZ R18, R8, R3 ;  /* 0x0000000308127221 */ /* 0x000fe20000010000 */
[----:B------:R-:W-:Y:S06]  /*1c50*/  BRA `(.L_x_3514) ;  /* 0x0000009c00047947 */ /* 0x000fec0003800000 */
.L_x_3515:
        /* <DEDUP_REMOVED lines=22> */
[----:B------:R-:W0:Y:S01]  /*1dc0*/  LDC.64 R14, c[0x0][0x258] ;  /* 0x00009600ff0e7b82 */ /* 0x000e220000000a00 */
[----:B------:R-:W-:Y:S01]  /*1dd0*/  BSSY B1, `(.L_x_3534) ;  /* 0x0000417000017945 */ /* 0x000fe20003800000 */
[----:B------:R-:W-:Y:S01]  /*1de0*/  ISETP.NE.AND P0, PT, R0, RZ, PT ;  /* 0x000000ff0000720c */ /* 0x000fe20003f05270 */
[--C-:B------:R-:W-:Y:S01]  /*1df0*/  IMAD.MOV.U32 R9, RZ, RZ, R10.reuse ;  /* 0x000000ffff097224 */ /* 0x100fe200078e000a */
[-C--:B------:R-:W-:Y:S01]  /*1e00*/  MOV R8, R10.reuse ;  /* 0x0000000a00087202 */ /* 0x080fe20000000f00 */
[----:B------:R-:W-:Y:S01]  /*1e10*/  IMAD.MOV.U32 R5, RZ, RZ, R10 ;  /* 0x000000ffff057224 */ /* 0x000fe200078e000a */
[-C--:B------:R-:W-:Y:S02]  /*1e20*/  MOV R7, R10.reuse ;  /* 0x0000000a00077202 */ /* 0x080fe40000000f00 */
[-C--:B------:R-:W-:Y:S02]  /*1e30*/  MOV R6, R10.reuse ;  /* 0x0000000a00067202 */ /* 0x080fe40000000f00 */
[----:B------:R-:W-:-:S07]  /*1e40*/  MOV R4, R10 ;  /* 0x0000000a00047202 */ /* 0x000fce0000000f00 */
.L_x_3539:
        /* <DEDUP_REMOVED lines=286> */
.L_x_3535:
[----:B------:R-:W-:Y:S01]  /*3030*/  LOP3.LUT R3, R3, 0xfffffffc, RZ, 0xc0, !PT ;  /* 0xfffffffc03037812 */ /* 0x000fe200078ec0ff */
[----:B------:R-:W-:-:S03]  /*3040*/  ULDC UR36, c[0x0][0x224] ;  /* 0x0000890000247ab9 */ /* 0x000fc60000000800 */
[----:B------:R-:W-:-:S05]  /*3050*/  IADD3 R20, P1, R18, R3, RZ ;  /* 0x0000000312147210 */ /* 0x000fca0007f3e0ff */
[----:B------:R-:W-:-:S05]  /*3060*/  IMAD.X R21, RZ, RZ, R19, P1 ;  /* 0x000000ffff157224 */ /* 0x000fca00008e0613 */
[----:B------:R-:W2:Y:S01]  /*3070*/  LDG.E R20, desc[UR60][R20.64] ;  /* 0x0000003c14147981 */ /* 0x000ea2000c1e1900 */
[----:B------:R-:W-:-:S04]  /*3080*/  MOV R12, UR36 ;  /* 0x00000024000c7c02 */ /* 0x000fc80008000f00 */
[----:B------:R-:W-:Y:S02]  /*3090*/  IADD3 R13, R13, R12, RZ ;  /* 0x0000000c0d0d7210 */ /* 0x000fe40007ffe0ff */
[----:B--2---:R-:W-:Y:S01]  /*30a0*/  PRMT R25, R20, 0x5432, R20 ;  /* 0x0000543214197816 */ /* 0x004fe20000000014 */
        /* <DEDUP_REMOVED lines=224> */
[----:B------:R-:W-:-:S03]  /*3eb0*/  @P1 IMAD.MOV.U32 R26, RZ, RZ, RZ ;  /* 0x000000ffff1a1224 */ /* 0x000fc600078e00ff */
[----:B------:R-:W-:-:S03]  /*3ec0*/  IADD3 R3, -R27, RZ, RZ ;  /* 0x000000ff1b037210 */ /* 0x000fc60007ffe1ff */
[----:B------:R-:W1:Y:S02]  /*3ed0*/  @P1 LDC R22, c[0x0][0x37c] ;  /* 0x0000df00ff161b82 */ /* 0x000e640000000800 */
[----:B------:R-:W-:-:S04]  /*3ee0*/  IMAD R3, R3, UR36, R24 ;  /* 0x0000002403037c24 */ /* 0x000fc8000f8e0218 */
[----:B------:R-:W-:Y:S02]  /*3ef0*/  IMAD R0, R3, UR28, R0 ;  /* 0x0000001c03007c24 */ /* 0x000fe4000f8e0200 */
[----:B------:R-:W2:Y:S01]  /*3f00*/  @P1 LDC R28, c[0x0][0x3e8] ;  /* 0x0000fa00ff1c1b82 */ /* 0x000ea20000000800 */
[----:B0-----:R-:W-:-:S05]  /*3f10*/  @P1 IMAD.HI.U32 R20, R27, R20, R26 ;  /* 0x000000141b141227 */ /* 0x001fca00078e001a */
[----:B------:R-:W-:-:S04]  /*3f20*/  @P1 SHF.R.U32.HI R20, RZ, R21, R20 ;  /* 0x00000015ff141219 */ /* 0x000fc80000011614 */
[----:B------:R-:W-:-:S05]  /*3f30*/  @P1 IADD3 R21, -R20, RZ, RZ ;  /* 0x000000ff14151210 */ /* 0x000fca0007ffe1ff */
[----:B-1----:R-:W-:-:S04]  /*3f40*/  @P1 IMAD R27, R22, R21, R27 ;  /* 0x00000015161b1224 */ /* 0x002fc800078e021b */
[----:B--2---:R-:W-:-:S07]  /*3f50*/  @P1 IMAD R0, R27, R28, R0 ;  /* 0x0000001c1b001224 */ /* 0x004fce00078e0200 */
.L_x_3536:
[----:B------:R-:W-:-:S04]  /*3f60*/  LOP3.LUT R21, R0, 0xfffffffc, RZ, 0xc0, !PT ;  /* 0xfffffffc00157812 */ /* 0x000fc800078ec0ff */
[----:B------:R-:W-:-:S05]  /*3f70*/  IADD3 R20, P1, R18, R21, RZ ;  /* 0x0000001512147210 */ /* 0x000fca0007f3e0ff */
[----:B------:R-:W-:-:S05]  /*3f80*/  IMAD.X R21, RZ, RZ, R19, P1 ;  /* 0x000000ffff157224 */ /* 0x000fca00008e0613 */
[----:B------:R-:W2:Y:S01]  /*3f90*/  LDG.E R20, desc[UR60][R20.64] ;  /* 0x0000003c14147981 */ /* 0x000ea2000c1e1900 */
[----:B------:R-:W-:Y:S01]  /*3fa0*/  IADD3 R13, R13, R12, RZ ;  /* 0x0000000c0d0d7210 */ /* 0x000fe20007ffe0ff */
[----:B------:R-:W-:Y:S01]  /*3fb0*/  IMAD.MOV.U32 R3, RZ, RZ, RZ ;  /* 0x000000ffff037224 */ /* 0x000fe200078e00ff */
[----:B------:R-:W-:Y:S02]  /*3fc0*/  MOV R0, RZ ;  /* 0x000000ff00007202 */ /* 0x000fe40000000f00 */
[----:B--2---:R-:W-:Y:S01]  /*3fd0*/  PRMT R24, R20, 0x5432, R20 ;  /* 0x0000543214187816 */ /* 0x004fe20000000014 */
        /* <DEDUP_REMOVED lines=235> */
.L_x_3537:
[----:B------:R-:W-:-:S04]  /*4e90*/  LOP3.LUT R3, R3, 0xfffffffc, RZ, 0xc0, !PT ;  /* 0xfffffffc03037812 */ /* 0x000fc800078ec0ff */
[----:B------:R-:W-:-:S04]  /*4ea0*/  IADD3 R20, P1, R18, R3, RZ ;  /* 0x0000000312147210 */ /* 0x000fc80007f3e0ff */
[----:B------:R-:W-:-:S05]  /*4eb0*/  IADD3.X R21, RZ, R19, RZ, P1, !PT ;  /* 0x00000013ff157210 */ /* 0x000fca0000ffe4ff */
[----:B------:R-:W2:Y:S01]  /*4ec0*/  LDG.E R20, desc[UR60][R20.64] ;  /* 0x0000003c14147981 */ /* 0x000ea2000c1e1900 */
        /* <DEDUP_REMOVED lines=237> */
.L_x_3538:
[----:B------:R-:W-:Y:S01]  /*5da0*/  LOP3.LUT R21, R0, 0xfffffffc, RZ, 0xc0, !PT ;  /* 0xfffffffc00157812 */ /* 0x000fe200078ec0ff */
[----:B------:R-:W-:-:S03]  /*5db0*/  ULDC UR4, c[0x0][0x21c] ;  /* 0x0000870000047ab9 */ /* 0x000fc60000000800 */
[----:B------:R-:W-:-:S05]  /*5dc0*/  IADD3 R20, P1, R18, R21, RZ ;  /* 0x0000001512147210 */ /* 0x000fca0007f3e0ff */
[----:B------:R-:W-:-:S05]  /*5dd0*/  IMAD.X R21, RZ, RZ, R19, P1 ;  /* 0x000000ffff157224 */ /* 0x000fca00008e0613 */
[----:B------:R1:W2:Y:S01]  /*5de0*/  LDG.E R29, desc[UR60][R20.64] ;  /* 0x0000003c141d7981 */ /* 0x0002a2000c1e1900 */
[----:B------:R-:W-:Y:S01]  /*5df0*/  IADD3 R13, R13, R12, RZ ;  /* 0x0000000c0d0d7210 */ /* 0x000fe20007ffe0ff */
[--C-:B------:R-:W-:Y:S01]  /*5e00*/  HADD2.F32 R3, -RZ, R25.reuse.H1_H1 ;  /* 0x30000019ff037230 */ /* 0x100fe20000004100 */
[----:B------:R-:W-:Y:S01]  /*5e10*/  MOV R22, UR4 ;  /* 0x0000000400167c02 */ /* 0x000fe20008000f00 */
[----:B------:R-:W-:Y:S02]  /*5e20*/  HADD2.F32 R0, -RZ, R25.H0_H0 ;  /* 0x20000019ff007230 */ /* 0x000fe40000004100 */
[----:B------:R-:W-:Y:S02]  /*5e30*/  IMAD R27, R12, 0x3, R13 ;  /* 0x000000030c1b7824 */ /* 0x000fe400078e020d */
[----:B------:R-:W-:Y:S01]  /*5e40*/  FADD.FTZ R6, R3, R6 ;  /* 0x0000000603067221 */ /* 0x000fe20000010000 */
[--C-:B------:R-:W-:Y:S02]  /*5e50*/  HADD2.F32 R28, -RZ, R24.reuse.H1_H1 ;  /* 0x30000018ff1c7230 */ /* 0x100fe40000004100 */
[----:B------:R-:W-:Y:S01]  /*5e60*/  FADD.FTZ R7, R0, R7 ;  /* 0x0000000700077221 */ /* 0x000fe20000010000 */
[----:B------:R-:W-:Y:S01]  /*5e70*/  HADD2.F32 R3, -RZ, R24.H0_H0 ;  /* 0x20000018ff037230 */ /* 0x000fe20000004100 */
[----:B------:R-:W-:Y:S01]  /*5e80*/  ISETP.GE.U32.AND P1, PT, R27, R22, PT ;  /* 0x000000161b00720c */ /* 0x000fe20003f26070 */
[----:B-1----:R-:W-:-:S02]  /*5e90*/  HADD2.F32 R21, -RZ, R26.H1_H1 ;  /* 0x3000001aff157230 */ /* 0x002fc40000004100 */
[----:B------:R-:W-:Y:S01]  /*5ea0*/  FADD.FTZ R9, R28, R9 ;  /* 0x000000091c097221 */ /* 0x000fe20000010000 */
[----:B------:R-:W-:Y:S02]  /*5eb0*/  HADD2.F32 R0, -RZ, R26.H0_H0 ;  /* 0x2000001aff007230 */ /* 0x000fe40000004100 */
[----:B------:R-:W-:Y:S01]  /*5ec0*/  FADD.FTZ R8, R3, R8 ;  /* 0x0000000803087221 */ /* 0x000fe20000010000 */
[----:B------:R-:W-:Y:S02]  /*5ed0*/  FADD.FTZ R10, R21, R10 ;  /* 0x0000000a150a7221 */ /* 0x000fe40000010000 */
[----:B------:R-:W-:Y:S01]  /*5ee0*/  FADD.FTZ R11, R0, R11 ;  /* 0x0000000b000b7221 */ /* 0x000fe20000010000 */
[--C-:B--2---:R-:W-:Y:S02]  /*5ef0*/  HADD2.F32 R20, -RZ, R29.reuse.H0_H0 ;  /* 0x2000001dff147230 */ /* 0x104fe40000004100 */
[----:B------:R-:W-:-:S03]  /*5f00*/  HADD2.F32 R27, -RZ, R29.H1_H1 ;  /* 0x3000001dff1b7230 */ /* 0x000fc60000004100 */
[----:B------:R-:W-:Y:S02]  /*5f10*/  FADD.FTZ R5, R20, R5 ;  /* 0x0000000514057221 */ /* 0x000fe40000010000 */
[----:B------:R-:W-:Y:S01]  /*5f20*/  FADD.FTZ R4, R27, R4 ;  /* 0x000000041b047221 */ /* 0x000fe20000010000 */
[----:B------:R-:W-:Y:S06]  /*5f30*/  @!P1 BRA `(.L_x_3539) ;  /* 0xffffffbc00c49947 */ /* 0x000fec000383ffff */
[----:B------:R-:W-:Y:S05]  /*5f40*/  BSYNC B1 ;  /* 0x0000000000017941 */ /* 0x000fea0003800000 */
.L_x_3534:
[----:B------:R-:W-:-:S07]  /*5f50*/  PRMT R30, R29, 0x5432, R29 ;  /* 0x000054321d1e7816 */ /* 0x000fce000000001d */
.L_x_3533:
[----:B------:R-:W-:Y:S05]  /*5f60*/  BSYNC B0 ;  /* 0x0000000000007941 */ /* 0x000fea0003800000 */
.L_x_3532:
        /* <DEDUP_REMOVED lines=280> */
.L_x_3542:
[----:B0-----:R-:W-:-:S04]  /*70f0*/  LOP3.LUT R15, R0, 0xfffffffc, RZ, 0xc0, !PT ;  /* 0xfffffffc000f7812 */ /* 0x001fc800078ec0ff */
[----:B------:R-:W-:-:S04]  /*7100*/  IADD3 R14, P2, R18, R15, RZ ;  /* 0x0000000f120e7210 */ /* 0x000fc80007f5e0ff */
[----:B------:R-:W-:-:S05]  /*7110*/  IADD3.X R15, RZ, R19, RZ, P2, !PT ;  /* 0x00000013ff0f7210 */ /* 0x000fca00017fe4ff */
[----:B------:R-:W2:Y:S01]  /*7120*/  LDG.E R14, desc[UR60][R14.64] ;  /* 0x0000003c0e0e7981 */ /* 0x000ea2000c1e1900 */
[----:B------:R-:W-:-:S04]  /*7130*/  IADD3 R21, R13, R12, RZ ;  /* 0x0000000c0d157210 */ /* 0x000fc80007ffe0ff */
[----:B------:R-:W-:Y:S02]  /*7140*/  ISETP.GE.U32.AND P2, PT, R21, R22, PT ;  /* 0x000000161500720c */ /* 0x000fe40003f46070 */
[----:B--2---:R-:W-:-:S11]  /*7150*/  PRMT R25, R14, 0x5432, R14 ;  /* 0x000054320e197816 */ /* 0x004fd6000000000e */
        /* <DEDUP_REMOVED lines=275> */
.L_x_3543:
[----:B------:R-:W-:-:S04]  /*8290*/  LOP3.LUT R15, R0, 0xfffffffc, RZ, 0xc0, !PT ;  /* 0xfffffffc000f7812 */ /* 0x000fc800078ec0ff */
[----:B------:R-:W-:-:S05]  /*82a0*/  IADD3 R14, P2, R18, R15, RZ ;  /* 0x0000000f120e7210 */ /* 0x000fca0007f5e0ff */
[----:B------:R-:W-:-:S05]  /*82b0*/  IMAD.X R15, RZ, RZ, R19, P2 ;  /* 0x000000ffff0f7224 */ /* 0x000fca00010e0613 */
[----:B------:R-:W2:Y:S01]  /*82c0*/  LDG.E R14, desc[UR60][R14.64] ;  /* 0x0000003c0e0e7981 */ /* 0x000ea2000c1e1900 */
[----:B------:R-:W-:-:S04]  /*82d0*/  IADD3 R21, R21, R12, RZ ;  /* 0x0000000c15157210 */ /* 0x000fc80007ffe0ff */
[----:B------:R-:W-:Y:S02]  /*82e0*/  ISETP.GE.U32.AND P2, PT, R21, R22, PT ;  /* 0x000000161500720c */ /* 0x000fe40003f46070 */
[----:B--2---:R-:W-:-:S11]  /*82f0*/  PRMT R24, R14, 0x5432, R14 ;  /* 0x000054320e187816 */ /* 0x004fd6000000000e */
        /* <DEDUP_REMOVED lines=275> */
.L_x_3544:
[----:B------:R-:W-:-:S04]  /*9430*/  LOP3.LUT R15, R0, 0xfffffffc, RZ, 0xc0, !PT ;  /* 0xfffffffc000f7812 */ /* 0x000fc800078ec0ff */
[----:B------:R-:W-:-:S04]  /*9440*/  IADD3 R14, P2, R18, R15, RZ ;  /* 0x0000000f120e7210 */ /* 0x000fc80007f5e0ff */
[----:B------:R-:W-:-:S05]  /*9450*/  IADD3.X R15, RZ, R19, RZ, P2, !PT ;  /* 0x00000013ff0f7210 */ /* 0x000fca00017fe4ff */
[----:B------:R-:W2:Y:S01]  /*9460*/  LDG.E R14, desc[UR60][R14.64] ;  /* 0x0000003c0e0e7981 */ /* 0x000ea2000c1e1900 */
[----:B------:R-:W-:-:S05]  /*9470*/  IMAD.IADD R21, R21, 0x1, R12 ;  /* 0x0000000115157824 */ /* 0x000fca00078e020c */
[----:B------:R-:W-:Y:S02]  /*9480*/  ISETP.GE.U32.AND P2, PT, R21, R22, PT ;  /* 0x000000161500720c */ /* 0x000fe40003f46070 */
[----:B--2---:R-:W-:-:S11]  /*9490*/  PRMT R26, R14, 0x5432, R14 ;  /* 0x000054320e1a7816 */ /* 0x004fd6000000000e */
        /* <DEDUP_REMOVED lines=275> */
.L_x_3545:
[----:B------:R-:W-:-:S04]  /*a5d0*/  LOP3.LUT R15, R0, 0xfffffffc, RZ, 0xc0, !PT ;  /* 0xfffffffc000f7812 */ /* 0x000fc800078ec0ff */
[----:B------:R-:W-:-:S04]  /*a5e0*/  IADD3 R14, P1, R18, R15, RZ ;  /* 0x0000000f120e7210 */ /* 0x000fc80007f3e0ff */
[----:B------:R-:W-:-:S05]  /*a5f0*/  IADD3.X R15, RZ, R19, RZ, P1, !PT ;  /* 0x00000013ff0f7210 */ /* 0x000fca0000ffe4ff */
[----:B------:R-:W2:Y:S02]  /*a600*/  LDG.E R14, desc[UR60][R14.64] ;  /* 0x0000003c0e0e7981 */ /* 0x000ea4000c1e1900 */
[----:B--2---:R-:W-:-:S07]  /*a610*/  PRMT R30, R14, 0x5432, R14 ;  /* 0x000054320e1e7816 */ /* 0x004fce000000000e */
.L_x_3541:
[----:B------:R-:W-:Y:S05]  /*a620*/  BSYNC B0 ;  /* 0x0000000000007941 */ /* 0x000fea0003800000 */
.L_x_3540:
[----:B------:R-:W-:Y:S04]  /*a630*/  BSSY B0, `(.L_x_3546) ;  /* 0x000001a000007945 */ /* 0x000fe80003800000 */
[----:B------:R-:W-:Y:S05]  /*a640*/  @P0 BRA `(.L_x_3547) ;  /* 0x0000000000600947 */ /* 0x000fea0003800000 */
[----:B------:R-:W-:Y:S01]  /*a650*/  IADD3 R13, R13, R12, RZ ;  /* 0x0000000c0d0d7210 */ /* 0x000fe20007ffe0ff */
[--C-:B------:R-:W-:Y:S02]  /*a660*/  HADD2.F32 R3, -RZ, R25.reuse.H1_H1 ;  /* 0x30000019ff037230 */ /* 0x100fe40000004100 */
[----:B------:R-:W-:Y:S01]  /*a670*/  HADD2.F32 R0, -RZ, R25.H0_H0 ;  /* 0x20000019ff007230 */ /* 0x000fe20000004100 */
[----:B------:R-:W-:Y:S02]  /*a680*/  ISETP.GE.U32.AND P0, PT, R13, R22, PT ;  /* 0x000000160d00720c */ /* 0x000fe40003f06070 */
[----:B------:R-:W-:Y:S02]  /*a690*/  FADD.FTZ R6, R6, R3 ;  /* 0x0000000306067221 */ /* 0x000fe40000010000 */
[----:B------:R-:W-:-:S09]  /*a6a0*/  FADD.FTZ R7, R7, R0 ;  /* 0x0000000007077221 */ /* 0x000fd20000010000 */
[----:B------:R-:W-:Y:S05]  /*a6b0*/  @P0 BRA `(.L_x_3547) ;  /* 0x0000000000440947 */ /* 0x000fea0003800000 */
[----:B------:R-:W-:Y:S02]  /*a6c0*/  IMAD.IADD R13, R13, 0x1, R12 ;  /* 0x000000010d0d7824 */ /* 0x000fe400078e020c */
[--C-:B------:R-:W-:Y:S02]  /*a6d0*/  HADD2.F32 R0, -RZ, R24.reuse.H1_H1 ;  /* 0x30000018ff007230 */ /* 0x100fe40000004100 */
[----:B------:R-:W-:Y:S01]  /*a6e0*/  HADD2.F32 R3, -RZ, R24.H0_H0 ;  /* 0x20000018ff037230 */ /* 0x000fe20000004100 */
[----:B------:R-:W-:Y:S02]  /*a6f0*/  ISETP.GE.U32.AND P0, PT, R13, R22, PT ;  /* 0x000000160d00720c */ /* 0x000fe40003f06070 */
[----:B------:R-:W-:Y:S02]  /*a700*/  FADD.FTZ R9, R9, R0 ;  /* 0x0000000009097221 */ /* 0x000fe40000010000 */
[----:B------:R-:W-:-:S09]  /*a710*/  FADD.FTZ R8, R8, R3 ;  /* 0x0000000308087221 */ /* 0x000fd20000010000 */
[----:B------:R-:W-:Y:S05]  /*a720*/  @P0 BRA `(.L_x_3547) ;  /* 0x0000000000280947 */ /* 0x000fea0003800000 */
[----:B------:R-:W-:-:S04]  /*a730*/  IADD3 R3, R13, R12, RZ ;  /* 0x0000000c0d037210 */ /* 0x000fc80007ffe0ff */
[----:B------:R-:W-:Y:S01]  /*a740*/  ISETP.GE.U32.AND P0, PT, R3, R22, PT ;  /* 0x000000160300720c */ /* 0x000fe20003f06070 */
[--C-:B------:R-:W-:Y:S02]  /*a750*/  HADD2.F32 R3, -RZ, R26.reuse.H1_H1 ;  /* 0x3000001aff037230 */ /* 0x100fe40000004100 */
[----:B------:R-:W-:-:S03]  /*a760*/  HADD2.F32 R26, -RZ, R26.H0_H0 ;  /* 0x2000001aff1a7230 */ /* 0x000fc60000004100 */
[----:B------:R-:W-:Y:S02]  /*a770*/  FADD.FTZ R10, R10, R3 ;  /* 0x000000030a0a7221 */ /* 0x000fe40000010000 */
[----:B------:R-:W-:-:S05]  /*a780*/  FADD.FTZ R11, R11, R26 ;  /* 0x0000001a0b0b7221 */ /* 0x000fca0000010000 */
[--C-:B------:R-:W-:Y:S02]  /*a790*/  @!P0 HADD2.F32 R0, -RZ, R30.reuse.H1_H1 ;  /* 0x3000001eff008230 */ /* 0x100fe40000004100 */
[----:B------:R-:W-:-:S03]  /*a7a0*/  @!P0 HADD2.F32 R13, -RZ, R30.H0_H0 ;  /* 0x2000001eff0d8230 */ /* 0x000fc60000004100 */
[----:B------:R-:W-:Y:S02]  /*a7b0*/  @!P0 FADD.FTZ R5, R5, R0 ;  /* 0x0000000005058221 */ /* 0x000fe40000010000 */
[----:B------:R-:W-:-:S07]  /*a7c0*/  @!P0 FADD.FTZ R4, R4, R13 ;  /* 0x0000000d04048221 */ /* 0x000fce0000010000 */
.L_x_3547:
[----:B------:R-:W-:Y:S05]  /*a7d0*/  BSYNC B0 ;  /* 0x0000000000007941 */ /* 0x000fea0003800000 */
.L_x_3546:
[----:B------:R-:W-:Y:S01]  /*a7e0*/  FADD.FTZ R8, R8, R7 ;  /* 0x0000000708087221 */ /* 0x000fe20000010000 */
[----:B------:R-:W-:-:S03]  /*a7f0*/  FADD.FTZ R9, R9, R6 ;  /* 0x0000000609097221 */ /* 0x000fc60000010000 */
[----:B------:R-:W-:Y:S01]  /*a800*/  FADD.FTZ R11, R8, R11 ;  /* 0x0000000b080b7221 */ /* 0x000fe20000010000 */
[----:B------:R-:W-:-:S03]  /*a810*/  FADD.FTZ R10, R9, R10 ;  /* 0x0000000a090a7221 */ /* 0x000fc60000010000 */
[----:B------:R-:W-:Y:S01]  /*a820*/  FADD.FTZ R19, R11, R4 ;  /* 0x000000040b137221 */ /* 0x000fe20000010000 */
[----:B------:R-:W-:Y:S01]  /*a830*/  FADD.FTZ R18, R10, R5 ;  /* 0x000000050a127221 */ /* 0x000fe20000010000 */
[----:B------:R-:W-:Y:S06]  /*a840*/  BRA `(.L_x_3514) ;  /* 0x0000001000087947 */ /* 0x000fec0003800000 */
.L_x_3531:
        /* <DEDUP_REMOVED lines=16> */
.L_x_3551:
        /* <DEDUP_REMOVED lines=12> */
[----:B------:R-:W2:Y:S02]  /*aa10*/  LDG.E R26, desc[UR60][R26.64] ;  /* 0x0000003c1a1a7981 */ /* 0x000ea4000c1e1900 */
[----:B------:R-:W-:Y:S01]  /*aa20*/  SHF.R.U32.HI R9, RZ, 0x1, R6 ;  /* 0x00000001ff097819 */ /* 0x000fe20000011606 */
[--C-:B------:R-:W-:Y:S02]  /*aa30*/  IMAD.WIDE.U32 R6, R7, 0x4, R18.reuse ;  /* 0x0000000407067825 */ /* 0x100fe400078e0012 */
[----:B------:R-:W3:Y:S02]  /*aa40*/  LDG.E R4, desc[UR60][R4.64] ;  /* 0x0000003c04047981 */ /* 0x000ee4000c1e1900 */
[----:B------:R-:W-:-:S02]  /*aa50*/  IMAD.WIDE.U32 R8, R9, 0x4, R18 ;  /* 0x0000000409087825 */ /* 0x000fc400078e0012 */
[----:B------:R-:W4:Y:S04]  /*aa60*/  LDG.E R6, desc[UR60][R6.64] ;  /* 0x0000003c06067981 */ /* 0x000f28000c1e1900 */
[----:B------:R-:W5:Y:S01]  /*aa70*/  LDG.E R8, desc[UR60][R8.64] ;  /* 0x0000003c08087981 */ /* 0x000f62000c1e1900 */
[----:B------:R-:W-:-:S05]  /*aa80*/  IADD3 R13, R13, R12, RZ ;  /* 0x0000000c0d0d7210 */ /* 0x000fca0007ffe0ff */
[----:B------:R-:W-:-:S05]  /*aa90*/  IMAD R31, R12, 0x3, R13 ;  /* 0x000000030c1f7824 */ /* 0x000fca00078e020d */
[----:B------:R-:W-:Y:S01]  /*aaa0*/  ISETP.GE.U32.AND P0, PT, R31, R22, PT ;  /* 0x000000161f00720c */ /* 0x000fe20003f06070 */
[--C-:B--2---:R-:W-:Y:S02]  /*aab0*/  HADD2.F32 R25, -RZ, R26.reuse.H0_H0 ;  /* 0x2000001aff197230 */ /* 0x104fe40000004100 */
[----:B------:R-:W-:Y:S02]  /*aac0*/  HADD2.F32 R29, -RZ, R26.H1_H1 ;  /* 0x3000001aff1d7230 */ /* 0x000fe40000004100 */
[----:B---3--:R-:W-:Y:S02]  /*aad0*/  HADD2.F32 R28, -RZ, R4.H0_H0 ;  /* 0x20000004ff1c7230 */ /* 0x008fe40000004100 */
[----:B------:R-:W-:Y:S01]  /*aae0*/  FADD.FTZ R10, R25, R10 ;  /* 0x0000000a190a7221 */ /* 0x000fe20000010000 */
[----:B------:R-:W-:Y:S01]  /*aaf0*/  FADD.FTZ R14, R29, R14 ;  /* 0x0000000e1d0e7221 */ /* 0x000fe20000010000 */
[----:B----4-:R-:W-:Y:S02]  /*ab00*/  HADD2.F32 R5, -RZ, R6.H0_H0 ;  /* 0x20000006ff057230 */ /* 0x010fe40000004100 */
[----:B------:R-:W-:Y:S01]  /*ab10*/  FADD.FTZ R15, R28, R15 ;  /* 0x0000000f1c0f7221 */ /* 0x000fe20000010000 */
[----:B------:R-:W-:-:S02]  /*ab20*/  HADD2.F32 R28, -RZ, R4.H1_H1 ;  /* 0x30000004ff1c7230 */ /* 0x000fc40000004100 */
[----:B------:R-:W-:Y:S02]  /*ab30*/  HADD2.F32 R30, -RZ, R6.H1_H1 ;  /* 0x30000006ff1e7230 */ /* 0x000fe40000004100 */
[----:B------:R-:W-:Y:S01]  /*ab40*/  FADD.FTZ R20, R5, R20 ;  /* 0x0000001405147221 */ /* 0x000fe20000010000 */
[--C-:B-----5:R-:W-:Y:S02]  /*ab50*/  HADD2.F32 R7, -RZ, R8.reuse.H0_H0 ;  /* 0x20000008ff077230 */ /* 0x120fe40000004100 */
[----:B------:R-:W-:Y:S01]  /*ab60*/  FADD.FTZ R21, R28, R21 ;  /* 0x000000151c157221 */ /* 0x000fe20000010000 */
[----:B------:R-:W-:Y:S02]  /*ab70*/  HADD2.F32 R32, -RZ, R8.H1_H1 ;  /* 0x30000008ff207230 */ /* 0x000fe40000004100 */
[----:B------:R-:W-:Y:S01]  /*ab80*/  FADD.FTZ R11, R30, R11 ;  /* 0x0000000b1e0b7221 */ /* 0x000fe20000010000 */
[----:B------:R-:W-:Y:S02]  /*ab90*/  FADD.FTZ R0, R7, R0 ;  /* 0x0000000007007221 */ /* 0x000fe40000010000 */
[----:B------:R-:W-:Y:S01]  /*aba0*/  FADD.FTZ R3, R32, R3 ;  /* 0x0000000320037221 */ /* 0x000fe20000010000 */
[----:B------:R-:W-:Y:S06]  /*abb0*/  @!P0 BRA `(.L_x_3551) ;  /* 0xfffffffc00648947 */ /* 0x000fec000383ffff */
[----:B------:R-:W-:Y:S05]  /*abc0*/  BSYNC B1 ;  /* 0x0000000000017941 */ /* 0x000fea0003800000 */
.L_x_3550:
[----:B------:R-:W-:Y:S02]  /*abd0*/  PRMT R9, R4, 0x5432, R6 ;  /* 0x0000543204097816 */ /* 0x000fe40000000006 */
[----:B------:R-:W-:Y:S02]  /*abe0*/  PRMT R7, R26, 0x5410, R4 ;  /* 0x000054101a077816 */ /* 0x000fe40000000004 */
[----:B------:R-:W-:Y:S02]  /*abf0*/  PRMT R6, R8, 0x7610, R6 ;  /* 0x0000761008067816 */ /* 0x000fe40000000006 */
[----:B------:R-:W-:Y:S02]  /*ac00*/  PRMT R26, R26, 0x7632, R26 ;  /* 0x000076321a1a7816 */ /* 0x000fe4000000001a */
[----:B------:R-:W-:-:S07]  /*ac10*/  PRMT R8, R8, 0x7632, R8 ;  /* 0x0000763208087816 */ /* 0x000fce0000000008 */
.L_x_3549:
[----:B------:R-:W-:Y:S05]  /*ac20*/  BSYNC B0 ;  /* 0x0000000000007941 */ /* 0x000fea0003800000 */
.L_x_3548:
        /* <DEDUP_REMOVED lines=18> */
[----:B--2---:R-:W-:Y:S02]  /*ad50*/  PRMT R7, R7, 0x5410, R4 ;  /* 0x0000541007077816 */ /* 0x004fe40000000004 */
        /* <DEDUP_REMOVED lines=12> */
[--C-:B--2---:R-:W-:Y:S02]  /*ae20*/  PRMT R6, R6, 0x7610, R4.reuse ;  /* 0x0000761006067816 */ /* 0x104fe40000000004 */
[----:B------:R-:W-:Y:S02]  /*ae30*/  PRMT R9, R9, 0x5410, R4 ;  /* 0x0000541009097816 */ /* 0x000fe40000000004 */
[----:B---3--:R-:W-:-:S02]  /*ae40*/  @!P0 PRMT R6, R18, 0x7610, R6 ;  /* 0x0000761012068816 */ /* 0x008fc40000000006 */
[----:B------:R-:W-:-:S07]  /*ae50*/  @!P0 PRMT R8, R18, 0x7632, R8 ;  /* 0x0000763212088816 */ /* 0x000fce0000000008 */
.L_x_3553:
[----:B------:R-:W-:Y:S05]  /*ae60*/  BSYNC B0 ;  /* 0x0000000000007941 */ /* 0x000fea0003800000 */
.L_x_3552:
[----:B------:R-:W-:Y:S04]  /*ae70*/  BSSY B0, `(.L_x_3554) ;  /* 0x000001a000007945 */ /* 0x000fe80003800000 */
[----:B------:R-:W-:Y:S05]  /*ae80*/  @P1 BRA `(.L_x_3555) ;  /* 0x0000000000601947 */ /* 0x000fea0003800000 */
[----:B------:R-:W-:Y:S02]  /*ae90*/  IMAD.IADD R19, R13, 0x1, R12 ;  /* 0x000000010d137824 */ /* 0x000fe400078e020c */
[----:B------:R-:W-:Y:S02]  /*aea0*/  HADD2.F32 R5, -RZ, R7.H0_H0 ;  /* 0x20000007ff057230 */ /* 0x000fe40000004100 */
[----:B------:R-:W-:Y:S01]  /*aeb0*/  HADD2.F32 R13, -RZ, R26.H0_H0 ;  /* 0x2000001aff0d7230 */ /* 0x000fe20000004100 */
[----:B------:R-:W-:Y:S02]  /*aec0*/  ISETP.GE.U32.AND P0, PT, R19, R22, PT ;  /* 0x000000161300720c */ /* 0x000fe40003f06070 */
[----:B------:R-:W-:Y:S02]  /*aed0*/  FADD.FTZ R10, R10, R5 ;  /* 0x000000050a0a7221 */ /* 0x000fe40000010000 */
[----:B------:R-:W-:-:S09]  /*aee0*/  FADD.FTZ R14, R14, R13 ;  /* 0x0000000d0e0e7221 */ /* 0x000fd20000010000 */
[----:B------:R-:W-:Y:S05]  /*aef0*/  @P0 BRA `(.L_x_3555) ;  /* 0x0000000000440947 */ /* 0x000fea0003800000 */
[----:B------:R-:W-:Y:S01]  /*af00*/  IADD3 R5, R19, R12, RZ ;  /* 0x0000000c13057210 */ /* 0x000fe20007ffe0ff */
[----:B------:R-:W-:Y:S02]  /*af10*/  HADD2.F32 R4, -RZ, R7.H1_H1 ;  /* 0x30000007ff047230 */ /* 0x000fe40000004100 */
[----:B------:R-:W-:Y:S01]  /*af20*/  HADD2.F32 R18, -RZ, R9.H0_H0 ;  /* 0x20000009ff127230 */ /* 0x000fe20000004100 */
[----:B------:R-:W-:Y:S02]  /*af30*/  ISETP.GE.U32.AND P0, PT, R5, R22, PT ;  /* 0x000000160500720c */ /* 0x000fe40003f06070 */
[----:B------:R-:W-:Y:S02]  /*af40*/  FADD.FTZ R15, R15, R4 ;  /* 0x000000040f0f7221 */ /* 0x000fe40000010000 */
[----:B------:R-:W-:-:S09]  /*af50*/  FADD.FTZ R21, R21, R18 ;  /* 0x0000001215157221 */ /* 0x000fd20000010000 */
[----:B------:R-:W-:Y:S05]  /*af60*/  @P0 BRA `(.L_x_3555) ;  /* 0x0000000000280947 */ /* 0x000fea0003800000 */
[----:B------:R-:W-:Y:S01]  /*af70*/  IADD3 R5, R5, R12, RZ ;  /* 0x0000000c05057210 */ /* 0x000fe20007ffe0ff */
[----:B------:R-:W-:Y:S02]  /*af80*/  HADD2.F32 R9, -RZ, R9.H1_H1 ;  /* 0x30000009ff097230 */ /* 0x000fe40000004100 */
[----:B------:R-:W-:Y:S01]  /*af90*/  HADD2.F32 R4, -RZ, R6.H1_H1 ;  /* 0x30000006ff047230 */ /* 0x000fe20000004100 */
[----:B------:R-:W-:Y:S02]  /*afa0*/  ISETP.GE.U32.AND P0, PT, R5, R22, PT ;  /* 0x000000160500720c */ /* 0x000fe40003f06070 */
[----:B------:R-:W-:Y:S02]  /*afb0*/  FADD.FTZ R20, R20, R9 ;  /* 0x0000000914147221 */ /* 0x000fe40000010000 */
[----:B------:R-:W-:-:S09]  /*afc0*/  FADD.FTZ R11, R11, R4 ;  /* 0x000000040b0b7221 */ /* 0x000fd20000010000 */
[----:B------:R-:W-:Y:S02]  /*afd0*/  @!P0 HADD2.F32 R5, -RZ, R6.H0_H0 ;  /* 0x20000006ff058230 */ /* 0x000fe40000004100 */
[----:B------:R-:W-:-:S03]  /*afe0*/  @!P0 HADD2.F32 R8, -RZ, R8.H0_H0 ;  /* 0x20000008ff088230 */ /* 0x000fc60000004100 */
[----:B------:R-:W-:Y:S02]  /*aff0*/  @!P0 FADD.FTZ R0, R0, R5 ;  /* 0x0000000500008221 */ /* 0x000fe40000010000 */
[----:B------:R-:W-:-:S07]  /*b000*/  @!P0 FADD.FTZ R3, R3, R8 ;  /* 0x0000000803038221 */ /* 0x000fce0000010000 */
.L_x_3555:
[----:B------:R-:W-:Y:S05]  /*b010*/  BSYNC B0 ;  /* 0x0000000000007941 */ /* 0x000fea0003800000 */
.L_x_3554:
[----:B------:R-:W-:Y:S01]  /*b020*/  FADD.FTZ R14, R14, R21 ;  /* 0x000000150e0e7221 */ /* 0x000fe20000010000 */
[----:B------:R-:W-:-:S03]  /*b030*/  FADD.FTZ R15, R10, R15 ;  /* 0x0000000f0a0f7221 */ /* 0x000fc60000010000 */
[----:B------:R-:W-:Y:S01]  /*b040*/  FADD.FTZ R14, R14, R11 ;  /* 0x0000000b0e0e7221 */ /* 0x000fe20000010000 */
[----:B------:R-:W-:-:S03]  /*b050*/  FADD.FTZ R15, R15, R20 ;  /* 0x000000140f0f7221 */ /* 0x000fc60000010000 */
[----:B------:R-:W-:Y:S01]  /*b060*/  FADD.FTZ R19, R14, R3 ;  /* 0x000000030e137221 */ /* 0x000fe20000010000 */
[----:B------:R-:W-:Y:S01]  /*b070*/  FADD.FTZ R18, R15, R0 ;  /* 0x000000000f127221 */ /* 0x000fe20000010000 */
[----:B------:R-:W-:Y:S06]  /*b080*/  BRA `(.L_x_3514) ;  /* 0x0000000400f87947 */ /* 0x000fec0003800000 */
.L_x_3530:
        /* <DEDUP_REMOVED lines=20> */
.L_x_3559:
[-C--:B------:R-:W-:Y:S02]  /*b1d0*/  IADD3 R5, R13, R12.reuse, RZ ;  /* 0x0000000c0d057210 */ /* 0x080fe40007ffe0ff */
[----:B------:R-:W-:Y:S02]  /*b1e0*/  SHF.R.U32.HI R21, RZ, 0x1, R13 ;  /* 0x00000001ff157819 */ /* 0x000fe4000001160d */
[----:B------:R-:W-:Y:S02]  /*b1f0*/  SHF.R.U32.HI R15, RZ, 0x1, R5 ;  /* 0x00000001ff0f7819 */ /* 0x000fe40000011605 */
[----:B------:R-:W-:Y:S01]  /*b200*/  IADD3 R5, R5, R12, RZ ;  /* 0x0000000c05057210 */ /* 0x000fe20007ffe0ff */
[----:B------:R-:W-:-:S03]  /*b210*/  IMAD.WIDE.U32 R20, R21, 0x4, R18 ;  /* 0x0000000415147825 */ /* 0x000fc600078e0012 */
[----:B------:R-:W-:Y:S01]  /*b220*/  SHF.R.U32.HI R25, RZ, 0x1, R5 ;  /* 0x00000001ff197819 */ /* 0x000fe20000011605 */
[----:B------:R-:W-:Y:S02]  /*b230*/  IMAD.IADD R13, R5, 0x1, R12 ;  /* 0x00000001050d7824 */ /* 0x000fe400078e020c */
[----:B------:R-:W-:Y:S01]  /*b240*/  IMAD.WIDE.U32 R14, R15, 0x4, R18 ;  /* 0x000000040f0e7825 */ /* 0x000fe200078e0012 */
[----:B------:R-:W2:Y:S02]  /*b250*/  LDG.E R20, desc[UR60][R20.64] ;  /* 0x0000003c14147981 */ /* 0x000ea4000c1e1900 */
[----:B------:R-:W-:Y:S01]  /*b260*/  SHF.R.U32.HI R5, RZ, 0x1, R13 ;  /* 0x00000001ff057819 */ /* 0x000fe2000001160d */
[--C-:B------:R-:W-:Y:S02]  /*b270*/  IMAD.WIDE.U32 R24, R25, 0x4, R18.reuse ;  /* 0x0000000419187825 */ /* 0x100fe400078e0012 */
[----:B------:R-:W3:Y:S02]  /*b280*/  LDG.E R14, desc[UR60][R14.64] ;  /* 0x0000003c0e0e7981 */ /* 0x000ee4000c1e1900 */
[----:B------:R-:W-:-:S02]  /*b290*/  IMAD.WIDE.U32 R4, R5, 0x4, R18 ;  /* 0x0000000405047825 */ /* 0x000fc400078e0012 */
[----:B------:R-:W4:Y:S04]  /*b2a0*/  LDG.E R24, desc[UR60][R24.64] ;  /* 0x0000003c18187981 */ /* 0x000f28000c1e1900 */
[----:B------:R4:W5:Y:S01]  /*b2b0*/  LDG.E R4, desc[UR60][R4.64] ;  /* 0x0000003c04047981 */ /* 0x000962000c1e1900 */
[----:B------:R-:W-:-:S05]  /*b2c0*/  IADD3 R13, R13, R12, RZ ;  /* 0x0000000c0d0d7210 */ /* 0x000fca0007ffe0ff */
[----:B------:R-:W-:-:S05]  /*b2d0*/  IMAD R29, R12, 0x3, R13 ;  /* 0x000000030c1d7824 */ /* 0x000fca00078e020d */
[----:B------:R-:W-:Y:S01]  /*b2e0*/  ISETP.GE.U32.AND P0, PT, R29, R22, PT ;  /* 0x000000161d00720c */ /* 0x000fe20003f06070 */
[--C-:B--2---:R-:W-:Y:S02]  /*b2f0*/  HADD2.F32 R26, -RZ, R20.reuse.H1_H1 ;  /* 0x30000014ff1a7230 */ /* 0x104fe40000004100 */
[----:B------:R-:W-:Y:S02]  /*b300*/  HADD2.F32 R27, -RZ, R20.H0_H0 ;  /* 0x20000014ff1b7230 */ /* 0x000fe40000004100 */
[--C-:B---3--:R-:W-:Y:S02]  /*b310*/  HADD2.F32 R28, -RZ, R14.reuse.H0_H0 ;  /* 0x2000000eff1c7230 */ /* 0x108fe40000004100 */
[----:B------:R-:W-:Y:S01]  /*b320*/  FADD.FTZ R7, R26, R7 ;  /* 0x000000071a077221 */ /* 0x000fe20000010000 */
[----:B------:R-:W-:Y:S02]  /*b330*/  HADD2.F32 R15, -RZ, R14.H1_H1 ;  /* 0x3000000eff0f7230 */ /* 0x000fe40000004100 */
[----:B------:R-:W-:Y:S01]  /*b340*/  FADD.FTZ R6, R27, R6 ;  /* 0x000000061b067221 */ /* 0x000fe20000010000 */
[----:B----4-:R-:W-:-:S02]  /*b350*/  HADD2.F32 R5, -RZ, R24.H0_H0 ;  /* 0x20000018ff057230 */ /* 0x010fc40000004100 */
[----:B------:R-:W-:Y:S01]  /*b360*/  FADD.FTZ R9, R28, R9 ;  /* 0x000000091c097221 */ /* 0x000fe20000010000 */
[----:B------:R-:W-:Y:S02]  /*b370*/  HADD2.F32 R26, -RZ, R24.H1_H1 ;  /* 0x30000018ff1a7230 */ /* 0x000fe40000004100 */
[----:B------:R-:W-:Y:S01]  /*b380*/  FADD.FTZ R8, R15, R8 ;  /* 0x000000080f087221 */ /* 0x000fe20000010000 */
[--C-:B-----5:R-:W-:Y:S02]  /*b390*/  HADD2.F32 R21, -RZ, R4.reuse.H0_H0 ;  /* 0x20000004ff157230 */ /* 0x120fe40000004100 */
[----:B------:R-:W-:Y:S01]  /*b3a0*/  FADD.FTZ R10, R5, R10 ;  /* 0x0000000a050a7221 */ /* 0x000fe20000010000 */
[----:B------:R-:W-:Y:S02]  /*b3b0*/  HADD2.F32 R28, -RZ, R4.H1_H1 ;  /* 0x30000004ff1c7230 */ /* 0x000fe40000004100 */
[----:B------:R-:W-:Y:S01]  /*b3c0*/  FADD.FTZ R11, R26, R11 ;  /* 0x0000000b1a0b7221 */ /* 0x000fe20000010000 */
[----:B------:R-:W-:-:S02]  /*b3d0*/  FADD.FTZ R0, R21, R0 ;  /* 0x0000000015007221 */ /* 0x000fc40000010000 */
[----:B------:R-:W-:Y:S01]  /*b3e0*/  FADD.FTZ R3, R28, R3 ;  /* 0x000000031c037221 */ /* 0x000fe20000010000 */
[----:B------:R-:W-:Y:S06]  /*b3f0*/  @!P0 BRA `(.L_x_3559) ;  /* 0xfffffffc00748947 */ /* 0x000fec000383ffff */
[----:B------:R-:W-:Y:S05]  /*b400*/  BSYNC B1 ;  /* 0x0000000000017941 */ /* 0x000fea0003800000 */
.L_x_3558:
[----:B------:R-:W-:Y:S02]  /*b410*/  PRMT R21, R20, 0x7632, R21 ;  /* 0x0000763214157816 */ /* 0x000fe40000000015 */
[----:B------:R-:W-:Y:S02]  /*b420*/  PRMT R15, R14, 0x7610, R14 ;  /* 0x000076100e0f7816 */ /* 0x000fe4000000000e */
[--C-:B------:R-:W-:Y:S02]  /*b430*/  PRMT R20, R20, 0x5410, R24.reuse ;  /* 0x0000541014147816 */ /* 0x100fe40000000018 */
[----:B------:R-:W-:Y:S02]  /*b440*/  PRMT R24, R24, 0x7632, R24 ;  /* 0x0000763218187816 */ /* 0x000fe40000000018 */
[----:B------:R-:W-:-:S07]  /*b450*/  PRMT R14, R4, 0x7610, R4 ;  /* 0x00007610040e7816 */ /* 0x000fce0000000004 */
.L_x_3557:
[----:B------:R-:W-:Y:S05]  /*b460*/  BSYNC B0 ;  /* 0x0000000000007941 */ /* 0x000fea0003800000 */
.L_x_3556:
        /* <DEDUP_REMOVED lines=16> */
[----:B--2---:R-:W-:-:S11]  /*b570*/  PRMT R15, R4, 0x7610, R4 ;  /* 0x00007610040f7816 */ /* 0x004fd60000000004 */
        /* <DEDUP_REMOVED lines=9> */
[----:B--2---:R-:W-:Y:S02]  /*b610*/  PRMT R20, R20, 0x5410, R4 ;  /* 0x0000541014147816 */ /* 0x004fe40000000004 */
[----:B------:R-:W-:Y:S02]  /*b620*/  PRMT R24, R4, 0x7632, R24 ;  /* 0x0000763204187816 */ /* 0x000fe40000000018 */
[----:B---3--:R-:W-:-:S04]  /*b630*/  @!P0 PRMT R14, R18, 0x7610, R14 ;  /* 0x00007610120e8816 */ /* 0x008fc8000000000e */
[----:B------:R-:W-:-:S07]  /*b640*/  @!P0 PRMT R14, R14, 0x7610, R18 ;  /* 0x000076100e0e8816 */ /* 0x000fce0000000012 */
.L_x_3561:
[----:B------:R-:W-:Y:S05]  /*b650*/  BSYNC B0 ;  /* 0x0000000000007941 */ /* 0x000fea0003800000 */
.L_x_3560:
[----:B------:R-:W-:Y:S04]  /*b660*/  BSSY B0, `(.L_x_3562) ;  /* 0x000001a000007945 */ /* 0x000fe80003800000 */
[----:B------:R-:W-:Y:S05]  /*b670*/  @P1 BRA `(.L_x_3563) ;  /* 0x0000000000601947 */ /* 0x000fea0003800000 */
[----:B------:R-:W-:Y:S01]  /*b680*/  IADD3 R13, R13, R12, RZ ;  /* 0x0000000c0d0d7210 */ /* 0x000fe20007ffe0ff */
[----:B------:R-:W-:Y:S02]  /*b690*/  HADD2.F32 R5, -RZ, R20.H0_H0 ;  /* 0x20000014ff057230 */ /* 0x000fe40000004100 */
[----:B------:R-:W-:Y:S01]  /*b6a0*/  HADD2.F32 R4, -RZ, R21.H0_H0 ;  /* 0x20000015ff047230 */ /* 0x000fe20000004100 */
[----:B------:R-:W-:Y:S02]  /*b6b0*/  ISETP.GE.U32.AND P0, PT, R13, R22, PT ;  /* 0x000000160d00720c */ /* 0x000fe40003f06070 */
[----:B------:R-:W-:Y:S02]  /*b6c0*/  FADD.FTZ R6, R6, R5 ;  /* 0x0000000506067221 */ /* 0x000fe40000010000 */
[----:B------:R-:W-:-:S09]  /*b6d0*/  FADD.FTZ R7, R7, R4 ;  /* 0x0000000407077221 */ /* 0x000fd20000010000 */
[----:B------:R-:W-:Y:S05]  /*b6e0*/  @P0 BRA `(.L_x_3563) ;  /* 0x0000000000440947 */ /* 0x000fea0003800000 */
[----:B------:R-:W-:Y:S02]  /*b6f0*/  IMAD.IADD R5, R13, 0x1, R12 ;  /* 0x000000010d057824 */ /* 0x000fe400078e020c */
[--C-:B------:R-:W-:Y:S02]  /*b700*/  HADD2.F32 R4, -RZ, R15.reuse.H0_H0 ;  /* 0x2000000fff047230 */ /* 0x100fe40000004100 */
[----:B------:R-:W-:Y:S01]  /*b710*/  HADD2.F32 R15, -RZ, R15.H1_H1 ;  /* 0x3000000fff0f7230 */ /* 0x000fe20000004100 */
[----:B------:R-:W-:Y:S02]  /*b720*/  ISETP.GE.U32.AND P0, PT, R5, R22, PT ;  /* 0x000000160500720c */ /* 0x000fe40003f06070 */
[----:B------:R-:W-:Y:S02]  /*b730*/  FADD.FTZ R9, R9, R4 ;  /* 0x0000000409097221 */ /* 0x000fe40000010000 */
[----:B------:R-:W-:-:S09]  /*b740*/  FADD.FTZ R8, R8, R15 ;  /* 0x0000000f08087221 */ /* 0x000fd20000010000 */
[----:B------:R-:W-:Y:S05]  /*b750*/  @P0 BRA `(.L_x_3563) ;  /* 0x0000000000280947 */ /* 0x000fea0003800000 */
[----:B------:R-:W-:Y:S01]  /*b760*/  IADD3 R5, R5, R12, RZ ;  /* 0x0000000c05057210 */ /* 0x000fe20007ffe0ff */
[----:B------:R-:W-:-:S03]  /*b770*/  HADD2.F32 R24, -RZ, R24.H0_H0 ;  /* 0x20000018ff187230 */ /* 0x000fc60000004100 */
[----:B------:R-:W-:Y:S01]  /*b780*/  ISETP.GE.U32.AND P0, PT, R5, R22, PT ;  /* 0x000000160500720c */ /* 0x000fe20003f06070 */
[----:B------:R-:W-:Y:S02]  /*b790*/  HADD2.F32 R5, -RZ, R20.H1_H1 ;  /* 0x30000014ff057230 */ /* 0x000fe40000004100 */
[----:B------:R-:W-:-:S03]  /*b7a0*/  FADD.FTZ R11, R11, R24 ;  /* 0x000000180b0b7221 */ /* 0x000fc60000010000 */
[----:B------:R-:W-:-:S07]  /*b7b0*/  FADD.FTZ R10, R10, R5 ;  /* 0x000000050a0a7221 */ /* 0x000fce0000010000 */
[--C-:B------:R-:W-:Y:S02]  /*b7c0*/  @!P0 HADD2.F32 R13, -RZ, R14.reuse.H0_H0 ;  /* 0x2000000eff0d8230 */ /* 0x100fe40000004100 */
[----:B------:R-:W-:-:S03]  /*b7d0*/  @!P0 HADD2.F32 R14, -RZ, R14.H1_H1 ;  /* 0x3000000eff0e8230 */ /* 0x000fc60000004100 */
[----:B------:R-:W-:Y:S02]  /*b7e0*/  @!P0 FADD.FTZ R0, R0, R13 ;  /* 0x0000000d00008221 */ /* 0x000fe40000010000 */
[----:B------:R-:W-:-:S07]  /*b7f0*/  @!P0 FADD.FTZ R3, R3, R14 ;  /* 0x0000000e03038221 */ /* 0x000fce0000010000 */
.L_x_3563:
[----:B------:R-:W-:Y:S05]  /*b800*/  BSYNC B0 ;  /* 0x0000000000007941 */ /* 0x000fea0003800000 */
.L_x_3562:
[----:B------:R-:W-:Y:S01]  /*b810*/  FADD.FTZ R8, R7, R8 ;  /* 0x0000000807087221 */ /* 0x000fe20000010000 */
[----:B------:R-:W-:-:S03]  /*b820*/  FADD.FTZ R9, R6, R9 ;  /* 0x0000000906097221 */ /* 0x000fc60000010000 */
[----:B------:R-:W-:Y:S01]  /*b830*/  FADD.FTZ R8, R8, R11 ;  /* 0x0000000b08087221 */ /* 0x000fe20000010000 */
[----:B------:R-:W-:-:S03]  /*b840*/  FADD.FTZ R9, R9, R10 ;  /* 0x0000000a09097221 */ /* 0x000fc60000010000 */
[----:B------:R-:W-:Y:S01]  /*b850*/  FADD.FTZ R19, R8, R3 ;  /* 0x0000000308137221 */ /* 0x000fe20000010000 */
[----:B------:R-:W-:-:S07]  /*b860*/  FADD.FTZ R18, R9, R0 ;  /* 0x0000000009127221 */ /* 0x000fce0000010000 */
.L_x_3514:
[----:B------:R-:W-:Y:S05]  /*b870*/  BSYNC B6 ;  /* 0x0000000000067941 */ /* 0x000fea0003800000 */
.L_x_3513:
        /* <DEDUP_REMOVED lines=15> */
.L_x_3565:
        /* <DEDUP_REMOVED lines=14> */
.L_x_3564:
        /* <DEDUP_REMOVED lines=19> */
.L_x_3568:
        /* <DEDUP_REMOVED lines=14> */
.L_x_3567:
[----:B------:R-:W-:Y:S01]  /*bc60*/  ISETP.GE.AND P0, PT, R0, 0x2, PT ;  /* 0x000000020000780c */ /* 0x000fe20003f06270 */
[----:B------:R-:W-:Y:S05]  /*bc70*/  WARPSYNC.ALL ;  /* 0x0000000000007948 */ /* 0x000fea0003800000 */
[----:B------:R-:W-:Y:S07]  /*bc80*/  BAR.SYNC.DEFER_BLOCKING 0x0 ;  /* 0x0000000000007b1d */ /* 0x000fee0000010000 */
[----:B------:R-:W-:Y:S05]  /*bc90*/  @!P0 BRA `(.L_x_3566) ;  /* 0x0000000000208947 */ /* 0x000fea0003800000 */
[----:B------:R-:W-:-:S11]  /*bca0*/  HFMA2.MMA R3, -RZ, RZ, 0, 5.9604644775390625e-08 ;  /* 0x00000001ff037435 */ /* 0x000fd600000001ff */
.L_x_3569:
[----:B------:R-:W1:Y:S04]  /*bcb0*/  SHFL.DOWN PT, R5, R18, R3, 0x1f ;  /* 0x08001f0312057589 */ /* 0x000e6800000e0000 */
[----:B------:R2:W3:Y:S02]  /*bcc0*/  SHFL.DOWN PT, R4, R19, R3, 0x1f ;  /* 0x08001f0313047589 */ /* 0x0004e400000e0000 */
[----:B--2---:R-:W-:-:S05]  /*bcd0*/  IMAD.SHL.U32 R3, R3, 0x2, RZ ;  /* 0x0000000203037824 */ /* 0x004fca00078e00ff */
[----:B------:R-:W-:Y:S01]  /*bce0*/  ISETP.GE.AND P0, PT, R3, R0, PT ;  /* 0x000000000300720c */ /* 0x000fe20003f06270 */
[----:B-1----:R-:W-:Y:S01]  /*bcf0*/  FADD.FTZ R18, R5, R18 ;  /* 0x0000001205127221 */ /* 0x002fe20000010000 */
[----:B---3--:R-:W-:-:S11]  /*bd00*/  FADD.FTZ R19, R4, R19 ;  /* 0x0000001304137221 */ /* 0x008fd60000010000 */
[----:B------:R-:W-:Y:S05]  /*bd10*/  @!P0 BRA `(.L_x_3569) ;  /* 0xfffffffc00e48947 */ /* 0x000fea000383ffff */
.L_x_3566:
        /* <DEDUP_REMOVED lines=278> */
.L_x_3570:
        /* <DEDUP_REMOVED lines=278> */
.L_x_3571:
        /* <DEDUP_REMOVED lines=296> */
.L_x_3573:
        /* <DEDUP_REMOVED lines=277> */
.L_x_3574:
        /* <DEDUP_REMOVED lines=16> */
.L_x_3576:
[----:B------:R-:W-:Y:S05]  /*104b0*/  BSYNC B0 ;  /* 0x0000000000007941 */ /* 0x000fea0003800000 */
.L_x_3575:
        /* <DEDUP_REMOVED lines=15> */
.L_x_3578:
[----:B------:R-:W-:Y:S05]  /*105b0*/  BSYNC B0 ;  /* 0x0000000000007941 */ /* 0x000fea0003800000 */
.L_x_3577:
        /* <DEDUP_REMOVED lines=35> */
.L_x_3580:
[----:B------:R-:W-:Y:S05]  /*107f0*/  BSYNC B0 ;  /* 0x0000000000007941 */ /* 0x000fea0003800000 */
.L_x_3579:
        /* <DEDUP_REMOVED lines=35> */
.L_x_3585:
        /* <DEDUP_REMOVED lines=10> */
.L_x_3584:
[----:B------:R-:W-:Y:S05]  /*10ad0*/  BRA `(.L_x_3583) ;  /* 0x0000000000547947 */ /* 0x000fea0003800000 */
.L_x_3582:
        /* <DEDUP_REMOVED lines=11> */
.L_x_3586:
        /* <DEDUP_REMOVED lines=10> */
.L_x_3583:
[----:B------:R-:W-:Y:S05]  /*10c30*/  BSYNC B0 ;  /* 0x0000000000007941 */ /* 0x000fea0003800000 */
.L_x_3581:
        /* <DEDUP_REMOVED lines=13> */
.L_x_3588:
        /* <DEDUP_REMOVED lines=13> */
.L_x_3587:
        /* <DEDUP_REMOVED lines=10> */
.L_x_3591:
        /* <DEDUP_REMOVED lines=13> */
.L_x_3590:
[----:B------:R-:W-:Y:S01]  /*10f50*/  BAR.SYNC.DEFER_BLOCKING 0x0 ;  /* 0x0000000000007b1d */ /* 0x000fe20000010000 */
[----:B------:R-:W-:-:S13]  /*10f60*/  ISETP.GE.AND P0, PT, R2, 0x2, PT ;  /* 0x000000020200780c */ /* 0x000fda0003f06270 */
[----:B------:R-:W-:Y:S05]  /*10f70*/  @!P0 BRA `(.L_x_3589) ;  /* 0x0000000000208947 */ /* 0x000fea0003800000 */
[----:B------:R-:W-:-:S11]  /*10f80*/  HFMA2.MMA R11, -RZ, RZ, 0, 5.9604644775390625e-08 ;  /* 0x00000001ff0b7435 */ /* 0x000fd600000001ff */
.L_x_3592:
[----:B------:R-:W1:Y:S04]  /*10f90*/  SHFL.DOWN PT, R13, R18, R11, 0x1f ;  /* 0x08001f0b120d7589 */ /* 0x000e6800000e0000 */
[----:B0-----:R0:W2:Y:S02]  /*10fa0*/  SHFL.DOWN PT, R0, R19, R11, 0x1f ;  /* 0x08001f0b13007589 */ /* 0x0010a400000e0000 */
[----:B0-----:R-:W-:-:S05]  /*10fb0*/  IMAD.SHL.U32 R11, R11, 0x2, RZ ;  /* 0x000000020b0b7824 */ /* 0x001fca00078e00ff */
[----:B------:R-:W-:Y:S01]  /*10fc0*/  ISETP.GE.AND P0, PT, R11, R2, PT ;  /* 0x000000020b00720c */ /* 0x000fe20003f06270 */
[----:B-1----:R-:W-:Y:S01]  /*10fd0*/  FADD.FTZ R18, R13, R18 ;  /* 0x000000120d127221 */ /* 0x002fe20000010000 */
[----:B--2---:R-:W-:-:S11]  /*10fe0*/  FADD.FTZ R19, R0, R19 ;  /* 0x0000001300137221 */ /* 0x004fd60000010000 */
[----:B------:R-:W-:Y:S05]  /*10ff0*/  @!P0 BRA `(.L_x_3592) ;  /* 0xfffffffc00e48947 */ /* 0x000fea000383ffff */
.L_x_3589:
        /* <DEDUP_REMOVED lines=13> */
.L_x_3594:
        /* <DEDUP_REMOVED lines=23> */
.L_x_3596:
        /* <DEDUP_REMOVED lines=24> */
.L_x_3597:
[----:B------:R-:W-:Y:S02]  /*113c0*/  ULDC.64 UR4, c[0x0][0x5f0] ;  /* 0x00017c0000047ab9 */ /* 0x000fe40000000a00 */
[----:B------:R-:W-:-:S04]  /*113d0*/  IADD3 R16, P0, R16, UR4, RZ ;  /* 0x0000000410107c10 */ /* 0x000fc8000ff1e0ff */
[----:B------:R-:W-:-:S05]  /*113e0*/  IADD3.X R17, RZ, UR5, RZ, P0, !PT ;  /* 0x00000005ff117c10 */ /* 0x000fca00087fe4ff */
[----:B------:R-:W-:Y:S01]  /*113f0*/  STG.E desc[UR60][R16.64], R19 ;  /* 0x0000001310007986 */ /* 0x000fe2000c10193c */
[----:B------:R-:W-:Y:S05]  /*11400*/  EXIT ;  /* 0x000000000000794d */ /* 0x000fea0003800000 */
.L_x_3595:
[----:B------:R-:W-:Y:S04]  /*11410*/  STG.E desc[UR60][R4.64], R18 ;  /* 0x0000001204007986 */ /* 0x000fe8000c10193c */
[----:B------:R-:W-:Y:S01]  /*11420*/  STG.E desc[UR60][R4.64+0x4], R19 ;  /* 0x0000041304007986 */ /* 0x000fe2000c10193c */
[----:B------:R-:W-:Y:S05]  /*11430*/  EXIT ;  /* 0x000000000000794d */ /* 0x000fea0003800000 */
.L_x_3593:
        /* <DEDUP_REMOVED lines=8> */
.L_x_3598:
        /* <DEDUP_REMOVED lines=23> */
.L_x_3600:
        /* <DEDUP_REMOVED lines=24> */
.L_x_3601:
[----:B------:R-:W-:Y:S02]  /*117b0*/  ULDC.64 UR4, c[0x0][0x5f0] ;  /* 0x00017c0000047ab9 */ /* 0x000fe40000000a00 */
[----:B------:R-:W-:-:S04]  /*117c0*/  IADD3 R16, P0, R16, UR4, RZ ;  /* 0x0000000410107c10 */ /* 0x000fc8000ff1e0ff */
[----:B------:R-:W-:-:S05]  /*117d0*/  IADD3.X R17, RZ, UR5, RZ, P0, !PT ;  /* 0x00000005ff117c10 */ /* 0x000fca00087fe4ff */
[----:B------:R-:W-:Y:S01]  /*117e0*/  STG.E desc[UR60][R16.64], R19 ;  /* 0x0000001310007986 */ /* 0x000fe2000c10193c */
[----:B------:R-:W-:Y:S05]  /*117f0*/  EXIT ;  /* 0x000000000000794d */ /* 0x000fea0003800000 */
.L_x_3599:
[----:B------:R-:W-:Y:S04]  /*11800*/  STG.E desc[UR60][R6.64], R18 ;  /* 0x0000001206007986 */ /* 0x000fe8000c10193c */
[----:B------:R-:W-:Y:S01]  /*11810*/  STG.E desc[UR60][R8.64], R19 ;  /* 0x0000001308007986 */ /* 0x000fe2000c10193c */
[----:B------:R-:W-:Y:S05]  /*11820*/  EXIT ;  /* 0x000000000000794d */ /* 0x000fea0003800000 */
.L_x_3572:
        /* <DEDUP_REMOVED lines=23> */
.L_x_3603:
        /* <DEDUP_REMOVED lines=23> */
.L_x_3605:
        /* <DEDUP_REMOVED lines=24> */
.L_x_3606:
[----:B------:R-:W-:Y:S02]  /*11c90*/  ULDC.64 UR4, c[0x0][0x5f0] ;  /* 0x00017c0000047ab9 */ /* 0x000fe40000000a00 */
[----:B------:R-:W-:-:S05]  /*11ca0*/  IADD3 R22, P0, R22, UR4, RZ ;  /* 0x0000000416167c10 */ /* 0x000fca000ff1e0ff */
[----:B------:R-:W-:-:S05]  /*11cb0*/  IMAD.X R23, RZ, RZ, UR5, P0 ;  /* 0x00000005ff177e24 */ /* 0x000fca00080e06ff */
[----:B------:R-:W-:Y:S01]  /*11cc0*/  STG.E desc[UR60][R22.64], R19 ;  /* 0x0000001316007986 */ /* 0x000fe2000c10193c */
[----:B------:R-:W-:Y:S05]  /*11cd0*/  EXIT ;  /* 0x000000000000794d */ /* 0x000fea0003800000 */
.L_x_3604:
[----:B------:R-:W-:Y:S04]  /*11ce0*/  STG.E desc[UR60][R4.64], R18 ;  /* 0x0000001204007986 */ /* 0x000fe8000c10193c */
[----:B------:R-:W-:Y:S01]  /*11cf0*/  STG.E desc[UR60][R4.64+0x4], R19 ;  /* 0x0000041304007986 */ /* 0x000fe2000c10193c */
[----:B------:R-:W-:Y:S05]  /*11d00*/  EXIT ;  /* 0x000000000000794d */ /* 0x000fea0003800000 */
.L_x_3602:
        /* <DEDUP_REMOVED lines=8> */
.L_x_3607:
        /* <DEDUP_REMOVED lines=23> */
.L_x_3609:
        /* <DEDUP_REMOVED lines=24> */
.L_x_3610:
[----:B------:R-:W-:Y:S02]  /*12080*/  ULDC.64 UR4, c[0x0][0x5f0] ;  /* 0x00017c0000047ab9 */ /* 0x000fe40000000a00 */
[----:B------:R-:W-:-:S04]  /*12090*/  IADD3 R22, P0, R22, UR4, RZ ;  /* 0x0000000416167c10 */ /* 0x000fc8000ff1e0ff */
[----:B------:R-:W-:-:S05]  /*120a0*/  IADD3.X R23, RZ, UR5, RZ, P0, !PT ;  /* 0x00000005ff177c10 */ /* 0x000fca00087fe4ff */
[----:B------:R-:W-:Y:S01]  /*120b0*/  STG.E desc[UR60][R22.64], R19 ;  /* 0x0000001316007986 */ /* 0x000fe2000c10193c */
[----:B------:R-:W-:Y:S05]  /*120c0*/  EXIT ;  /* 0x000000000000794d */ /* 0x000fea0003800000 */
.L_x_3608:
[----:B------:R-:W-:Y:S04]  /*120d0*/  STG.E desc[UR60][R6.64], R18 ;  /* 0x0000001206007986 */ /* 0x000fe8000c10193c */
[----:B------:R-:W-:Y:S01]  /*120e0*/  STG.E desc[UR60][R8.64], R19 ;  /* 0x0000001308007986 */ /* 0x000fe2000c10193c */
[----:B------:R-:W-:Y:S05]  /*120f0*/  EXIT ;  /* 0x000000000000794d */ /* 0x000fea0003800000 */
.L_x_3611:
        /* <DEDUP_REMOVED lines=16> */
.L_x_8271:


//--------------------- .text._ZN2at6native13reduce_kernelILi128ELi4ENS0_8ReduceOpIN3c104HalfENS0_7MeanOpsIS4_fffEEjfLi4ELi8EEEEEvT1_ --------------------------
	.section	.text._ZN2at6native13reduce_kernelILi128ELi4ENS0_8ReduceOpIN3c104HalfENS0_7MeanOpsIS4_fffEEjfLi4ELi8EEEEEvT1_,"ax",@progbits
	.align	128
        .global         _ZN2at6native13reduce_kernelILi128ELi4ENS0_8ReduceOpIN3c104HalfENS0_7MeanOpsIS4_fffEEjfLi4ELi8EEEEEvT1_
        .type           _ZN2at6native13reduce_kernelILi128ELi4ENS0_8ReduceOpIN3c104HalfENS0_7MeanOpsIS4_fffEEjfLi4ELi8EEEEEvT1_,@function
        .size           _ZN2at6native13reduce_kernelILi128ELi4ENS0_8ReduceOpIN3c104HalfENS0_7MeanOpsIS4_fffEEjfLi4ELi8EEEEEvT1_,(.L_x_8272 - _ZN2at6native13reduce_kernelILi128ELi4ENS0_8ReduceOpIN3c104HalfENS0_7MeanOpsIS4_fffEEjfLi4ELi8EEEEEvT1_)
        .other          _ZN2at6native13reduce_kernelILi128ELi4ENS0_8ReduceOpIN3c104HalfENS0_7MeanOpsIS4_fffEEjfLi4ELi8EEEEEvT1_,@"STO_CUDA_ENTRY STV_DEFAULT"
_ZN2at6native13reduce_kernelILi128ELi4ENS0_8ReduceOpIN3c104HalfENS0_7MeanOpsIS4_fffEEjfLi4ELi8EEEEEvT1_:
.text._ZN2at6native13reduce_kernelILi128ELi4ENS0_8ReduceOpIN3c104HalfENS0_7MeanOpsIS4_fffEEjfLi4ELi8EEEEEvT1_:
        /* <DEDUP_REMOVED lines=17> */
[----:B----4-:R-:W-:-:S03]  /*0110*/  IMAD R28, R17, UR8, R28 ;  /* 0x00000008111c7c24 */ /* 0x010fc6000f8e021c */
[----:B------:R-:W-:Y:S01]  /*0120*/  SHF.L.U32 R19, R5, 0x2, RZ ;  /* 0x0000000205137819 */ /* 0x000fe200000006ff */
[----:B0-----:R-:W-:Y:S06]  /*0130*/  @!P0 BRA `(.L_x_3612) ;  /* 0x0000001000448947 */ /* 0x001fec0003800000 */
        /* <DEDUP_REMOVED lines=273> */
.L_x_3612:
        /* <DEDUP_REMOVED lines=30> */
.L_x_3616:
        /* <DEDUP_REMOVED lines=25> */
.L_x_3622:
[----:B------:R-:W-:Y:S05]  /*15c0*/  BSYNC B2 ;  /* 0x0000000000027941 */ /* 0x000fea0003800000 */
.L_x_3621:
        /* <DEDUP_REMOVED lines=11> */
.L_x_3620:
[----:B------:R-:W-:Y:S05]  /*1680*/  BSYNC B1 ;  /* 0x0000000000017941 */ /* 0x000fea0003800000 */
.L_x_3619:
[----:B------:R-:W0:Y:S01]  /*1690*/  LDC R6, c[0x0][0x21c] ;  /* 0x00008700ff067b82 */ /* 0x000e220000000800 */
[----:B------:R-:W-:-:S04]  /*16a0*/  IADD3 R5, P0, -R7, 0x8, RZ ;  /* 0x0000000807057810 */ /* 0x000fc80007f1e1ff */
[----:B------:R-:W-:Y:S02]  /*16b0*/  LEA R22, P1, R5, R22, 0x1 ;  /* 0x0000001605167211 */ /* 0x000fe400078208ff */
[----:B------:R-:W-:-:S04]  /*16c0*/  IADD3.X R4, RZ, -0x1, RZ, P0, !PT ;  /* 0xffffffffff047810 */ /* 0x000fc800007fe4ff */
[----:B------:R-:W-:Y:S02]  /*16d0*/  LEA.HI.X R23, R5, R23, R4, 0x1, P1 ;  /* 0x0000001705177211 */ /* 0x000fe400008f0c04 */
[----:B0-----:R-:W-:-:S07]  /*16e0*/  IADD3 R3, R7, -0x8, R6 ;  /* 0xfffffff807037810 */ /* 0x001fce0007ffe006 */
.L_x_3618:
[----:B------:R-:W-:Y:S05]  /*16f0*/  BSYNC B0 ;  /* 0x0000000000007941 */ /* 0x000fea0003800000 */
.L_x_3617:
[----:B------:R-:W0:Y:S01]  /*1700*/  LDC.64 R4, c[0x0][0x230] ;  /* 0x00008c00ff047b82 */ /* 0x000e220000000a00 */
[----:B------:R-:W-:Y:S01]  /*1710*/  BSSY B0, `(.L_x_3623) ;  /* 0x000002c000007945 */ /* 0x000fe20003800000 */
[----:B------:R-:W-:Y:S01]  /*1720*/  ISETP.NE.AND P2, PT, R2, RZ, PT ;  /* 0x000000ff0200720c */ /* 0x000fe20003f45270 */
[--C-:B------:R-:W-:Y:S01]  /*1730*/  IMAD.MOV.U32 R24, RZ, RZ, R8.reuse ;  /* 0x000000ffff187224 */ /* 0x100fe200078e0008 */
[-C--:B------:R-:W-:Y:S01]  /*1740*/  MOV R9, R8.reuse ;  /* 0x0000000800097202 */ /* 0x080fe20000000f00 */
[----:B------:R-:W-:Y:S01]  /*1750*/  IMAD.MOV.U32 R11, RZ, RZ, R8 ;  /* 0x000000ffff0b7224 */ /* 0x000fe200078e0008 */
        /* <DEDUP_REMOVED lines=13> */
[----:B------:R-:W-:Y:S01]  /*1830*/  IMAD.MOV.U32 R12, RZ, RZ, R8 ;  /* 0x000000ffff0c7224 */ /* 0x000fe200078e0008 */
[-C--:B------:R-:W-:Y:S02]  /*1840*/  MOV R11, R8.reuse ;  /* 0x00000008000b7202 */ /* 0x080fe40000000f00 */
[----:B------:R-:W-:-:S07]  /*1850*/  MOV R15, R8 ;  /* 0x00000008000f7202 */ /* 0x000fce0000000f00 */
.L_x_3625:
        /* <DEDUP_REMOVED lines=8> */
[----:B------:R-:W-:Y:S02]  /*18e0*/  HADD2.F32 R27, -RZ, R6.H0_H0 ;  /* 0x20000006ff1b7230 */ /* 0x000fe40000004100 */
[----:B------:R-:W-:Y:S01]  /*18f0*/  FADD.FTZ R12, R25, R12 ;  /* 0x0000000c190c7221 */ /* 0x000fe20000010000 */
[----:B------:R-:W-:Y:S02]  /*1900*/  HADD2.F32 R5, -RZ, R7.H0_H0 ;  /* 0x20000007ff057230 */ /* 0x000fe40000004100 */
[----:B------:R-:W-:Y:S01]  /*1910*/  FADD.FTZ R11, R20, R11 ;  /* 0x0000000b140b7221 */ /* 0x000fe20000010000 */
[----:B------:R-:W-:-:S02]  /*1920*/  HADD2.F32 R21, -RZ, R4.H0_H0 ;  /* 0x20000004ff157230 */ /* 0x000fc40000004100 */
[----:B------:R-:W-:Y:S01]  /*1930*/  FADD.FTZ R10, R27, R10 ;  /* 0x0000000a1b0a7221 */ /* 0x000fe20000010000 */
[----:B------:R-:W-:Y:S02]  /*1940*/  HADD2.F32 R14, -RZ, R4.H1_H1 ;  /* 0x30000004ff0e7230 */ /* 0x000fe40000004100 */
[----:B------:R-:W-:Y:S01]  /*1950*/  FADD.FTZ R8, R5, R8 ;  /* 0x0000000805087221 */ /* 0x000fe20000010000 */
[----:B------:R-:W-:Y:S02]  /*1960*/  HADD2.F32 R6, -RZ, R6.H1_H1 ;  /* 0x30000006ff067230 */ /* 0x000fe40000004100 */
[----:B------:R-:W-:Y:S01]  /*1970*/  FADD.FTZ R0, R21, R0 ;  /* 0x0000000015007221 */ /* 0x000fe20000010000 */
[----:B------:R-:W-:Y:S02]  /*1980*/  HADD2.F32 R7, -RZ, R7.H1_H1 ;  /* 0x30000007ff077230 */ /* 0x000fe40000004100 */
[----:B------:R-:W-:Y:S01]  /*1990*/  FADD.FTZ R15, R14, R15 ;  /* 0x0000000f0e0f7221 */ /* 0x000fe20000010000 */
[----:B------:R-:W-:-:S02]  /*19a0*/  FADD.FTZ R9, R6, R9 ;  /* 0x0000000906097221 */ /* 0x000fc40000010000 */
[----:B------:R-:W-:Y:S01]  /*19b0*/  FADD.FTZ R24, R7, R24 ;  /* 0x0000001807187221 */ /* 0x000fe20000010000 */
[----:B------:R-:W-:Y:S06]  /*19c0*/  @!P0 BRA `(.L_x_3625) ;  /* 0xfffffffc00a48947 */ /* 0x000fec000383ffff */
.L_x_3624:
[----:B------:R-:W-:Y:S05]  /*19d0*/  BSYNC B0 ;  /* 0x0000000000007941 */ /* 0x000fea0003800000 */
.L_x_3623:
        /* <DEDUP_REMOVED lines=8> */
.L_x_3627:
[----:B------:R-:W-:Y:S05]  /*1a60*/  BSYNC B0 ;  /* 0x0000000000007941 */ /* 0x000fea0003800000 */
.L_x_3626:
        /* <DEDUP_REMOVED lines=12> */
.L_x_3629:
[----:B------:R-:W-:Y:S05]  /*1b30*/  BSYNC B0 ;  /* 0x0000000000007941 */ /* 0x000fea0003800000 */
.L_x_3628:
        /* <DEDUP_REMOVED lines=10> */
.L_x_3615:
        /* <DEDUP_REMOVED lines=46> */
[----:B------:R-:W-:-:S07]  /*1ec0*/  MOV R13, R3 ;  /* 0x00000003000d7202 */ /* 0x000fce0000000f00 */
.L_x_3639:
        /* <DEDUP_REMOVED lines=287> */
.L_x_3635:
[----:B------:R-:W-:Y:S01]  /*30c0*/  LOP3.LUT R17, R17, 0xfffffff8, RZ, 0xc0, !PT ;  /* 0xfffffff811117812 */ /* 0x000fe200078ec0ff */
[----:B------:R-:W-:-:S03]  /*30d0*/  ULDC UR36, c[0x0][0x224] ;  /* 0x0000890000247ab9 */ /* 0x000fc60000000800 */
[----:B------:R-:W-:-:S04]  /*30e0*/  IADD3 R20, P1, R22, R17, RZ ;  /* 0x0000001116147210 */ /* 0x000fc80007f3e0ff */
[----:B------:R-:W-:-:S06]  /*30f0*/  IADD3.X R21, RZ, R23, RZ, P1, !PT ;  /* 0x00000017ff157210 */ /* 0x000fcc0000ffe4ff */
[----:B------:R-:W2:Y:S01]  /*3100*/  LDG.E.64 R20, desc[UR60][R20.64] ;  /* 0x0000003c14147981 */ /* 0x000ea2000c1e1b00 */
[----:B------:R-:W-:-:S05]  /*3110*/  IMAD.U32 R17, RZ, RZ, UR36 ;  /* 0x00000024ff117e24 */ /* 0x000fca000f8e00ff */
[----:B------:R-:W-:Y:S02]  /*3120*/  IADD3 R30, R28, R17, RZ ;  /* 0x000000111c1e7210 */ /* 0x000fe40007ffe0ff */
[C-C-:B--2---:R-:W-:Y:S02]  /*3130*/  PRMT R35, R20.reuse, 0x5410, R21.reuse ;  /* 0x0000541014237816 */ /* 0x144fe40000000015 */
        /* <DEDUP_REMOVED lines=236> */
.L_x_3636:
[----:B------:R-:W-:-:S04]  /*4000*/  LOP3.LUT R21, R31, 0xfffffff8, RZ, 0xc0, !PT ;  /* 0xfffffff81f157812 */ /* 0x000fc800078ec0ff */
[----:B------:R-:W-:-:S04]  /*4010*/  IADD3 R20, P1, R22, R21, RZ ;  /* 0x0000001516147210 */ /* 0x000fc80007f3e0ff */
[----:B------:R-:W-:-:S06]  /*4020*/  IADD3.X R21, RZ, R23, RZ, P1, !PT ;  /* 0x00000017ff157210 */ /* 0x000fcc0000ffe4ff */
[----:B------:R-:W2:Y:S01]  /*4030*/  LDG.E.64 R20, desc[UR60][R20.64] ;  /* 0x0000003c14147981 */ /* 0x000ea2000c1e1b00 */
[----:B------:R-:W-:Y:S01]  /*4040*/  IMAD.IADD R29, R30, 0x1, R17 ;  /* 0x000000011e1d7824 */ /* 0x000fe200078e0211 */
[----:B------:R-:W-:Y:S02]  /*4050*/  MOV R28, RZ ;  /* 0x000000ff001c7202 */ /* 0x000fe40000000f00 */
[----:B------:R-:W-:Y:S02]  /*4060*/  MOV R32, RZ ;  /* 0x000000ff00207202 */ /* 0x000fe40000000f00 */
[----:B--2---:R-:W-:Y:S02]  /*4070*/  PRMT R37, R37, 0x5410, R20 ;  /* 0x0000541025257816 */ /* 0x004fe40000000014 */
[----:B------:R-:W-:Y:S02]  /*4080*/  PRMT R38, R20, 0x5432, R21 ;  /* 0x0000543214267816 */ /* 0x000fe40000000015 */
[----:B------:R-:W-:Y:S01]  /*4090*/  PRMT R41, R21, 0x7632, R41 ;  /* 0x0000763215297816 */ /* 0x000fe20000000029 */
        /* <DEDUP_REMOVED lines=246> */
.L_x_3637:
[----:B------:R-:W-:-:S04]  /*5000*/  LOP3.LUT R21, R32, 0xfffffff8, RZ, 0xc0, !PT ;  /* 0xfffffff820157812 */ /* 0x000fc800078ec0ff */
[----:B------:R-:W-:-:S04]  /*5010*/  IADD3 R20, P1, R22, R21, RZ ;  /* 0x0000001516147210 */ /* 0x000fc80007f3e0ff */
[----:B------:R-:W-:-:S06]  /*5020*/  IADD3.X R21, RZ, R23, RZ, P1, !PT ;  /* 0x00000017ff157210 */ /* 0x000fcc0000ffe4ff */
[----:B------:R-:W2:Y:S01]  /*5030*/  LDG.E.64 R20, desc[UR60][R20.64] ;  /* 0x0000003c14147981 */ /* 0x000ea2000c1e1b00 */
[----:B------:R-:W-:Y:S01]  /*5040*/  IMAD.IADD R29, R29, 0x1, R17 ;  /* 0x000000011d1d7824 */ /* 0x000fe200078e0211 */
[--C-:B--2---:R-:W-:Y:S02]  /*5050*/  PRMT R39, R20, 0x5410, R21.reuse ;  /* 0x0000541014277816 */ /* 0x104fe40000000015 */
[----:B------:R-:W-:Y:S02]  /*5060*/  PRMT R42, R42, 0x7610, R20 ;  /* 0x000076102a2a7816 */ /* 0x000fe40000000014 */
[----:B------:R-:W-:Y:S01]  /*5070*/  PRMT R43, R43, 0x7610, R21 ;  /* 0x000076102b2b7816 */ /* 0x000fe20000000015 */
        /* <DEDUP_REMOVED lines=20> */
[----:B------:R-:W-:-:S09]  /*51c0*/  ISETP.NE.AND P1, PT, R14, 0x3, PT ;  /* 0x000000030e00780c */ /* 0x000fd20003f25270 */
        /* <DEDUP_REMOVED lines=214> */
.L_x_3638:
[----:B------:R-:W-:Y:S01]  /*5f30*/  LOP3.LUT R21, R28, 0xfffffff8, RZ, 0xc0, !PT ;  /* 0xfffffff81c157812 */ /* 0x000fe200078ec0ff */
[----:B------:R-:W-:Y:S01]  /*5f40*/  HADD2.F32 R31, -RZ, R36.H0_H0 ;  /* 0x20000024ff1f7230 */ /* 0x000fe20000004100 */
[----:B------:R-:W-:Y:S02]  /*5f50*/  ULDC UR4, c[0x0][0x21c] ;  /* 0x0000870000047ab9 */ /* 0x000fe40000000800 */
[----:B------:R-:W-:-:S04]  /*5f60*/  IADD3 R20, P1, R22, R21, RZ ;  /* 0x0000001516147210 */ /* 0x000fc80007f3e0ff */
[----:B------:R-:W-:-:S06]  /*5f70*/  IADD3.X R21, RZ, R23, RZ, P1, !PT ;  /* 0x00000017ff157210 */ /* 0x000fcc0000ffe4ff */
[----:B------:R-:W2:Y:S01]  /*5f80*/  LDG.E.64 R20, desc[UR60][R20.64] ;  /* 0x0000003c14147981 */ /* 0x000ea2000c1e1b00 */
[--C-:B------:R-:W-:Y:S02]  /*5f90*/  HADD2.F32 R28, -RZ, R35.reuse.H0_H0 ;  /* 0x20000023ff1c7230 */ /* 0x100fe40000004100 */
[----:B------:R-:W-:Y:S01]  /*5fa0*/  FADD.FTZ R12, R31, R12 ;  /* 0x0000000c1f0c7221 */ /* 0x000fe20000010000 */
[----:B------:R-:W-:Y:S02]  /*5fb0*/  HADD2.F32 R30, -RZ, R35.H1_H1 ;  /* 0x30000023ff1e7230 */ /* 0x000fe40000004100 */
[----:B------:R-:W-:Y:S02]  /*5fc0*/  HADD2.F32 R31, -RZ, R36.H1_H1 ;  /* 0x30000024ff1f7230 */ /* 0x000fe40000004100 */
[----:B------:R-:W-:Y:S01]  /*5fd0*/  FADD.FTZ R13, R28, R13 ;  /* 0x0000000d1c0d7221 */ /* 0x000fe20000010000 */
[----:B------:R-:W-:Y:S02]  /*5fe0*/  HADD2.F32 R28, -RZ, R37.H1_H1 ;  /* 0x30000025ff1c7230 */ /* 0x000fe40000004100 */
[----:B------:R-:W-:Y:S01]  /*5ff0*/  FADD.FTZ R11, R30, R11 ;  /* 0x0000000b1e0b7221 */ /* 0x000fe20000010000 */
[----:B------:R-:W-:-:S02]  /*6000*/  HADD2.F32 R30, -RZ, R38.H1_H1 ;  /* 0x30000026ff1e7230 */ /* 0x000fc40000004100 */
[----:B------:R-:W-:Y:S01]  /*6010*/  FADD.FTZ R10, R31, R10 ;  /* 0x0000000a1f0a7221 */ /* 0x000fe20000010000 */
[----:B------:R-:W-:Y:S02]  /*6020*/  HADD2.F32 R33, -RZ, R38.H0_H0 ;  /* 0x20000026ff217230 */ /* 0x000fe40000004100 */
[----:B------:R-:W-:Y:S01]  /*6030*/  FADD.FTZ R9, R28, R9 ;  /* 0x000000091c097221 */ /* 0x000fe20000010000 */
[----:B------:R-:W-:Y:S01]  /*6040*/  IADD3 R28, R29, R17, RZ ;  /* 0x000000111d1c7210 */ /* 0x000fe20007ffe0ff */
[----:B------:R-:W-:Y:S02]  /*6050*/  IMAD.U32 R29, RZ, RZ, UR4 ;  /* 0x00000004ff1d7e24 */ /* 0x000fe4000f8e00ff */
[----:B------:R-:W-:Y:S01]  /*6060*/  FADD.FTZ R7, R30, R7 ;  /* 0x000000071e077221 */ /* 0x000fe20000010000 */
[----:B------:R-:W-:Y:S02]  /*6070*/  HADD2.F32 R30, -RZ, R39.H0_H0 ;  /* 0x20000027ff1e7230 */ /* 0x000fe40000004100 */
[----:B------:R-:W-:Y:S01]  /*6080*/  FADD.FTZ R8, R33, R8 ;  /* 0x0000000821087221 */ /* 0x000fe20000010000 */
[----:B------:R-:W-:-:S02]  /*6090*/  IMAD R34, R17, 0x3, R28 ;  /* 0x0000000311227824 */ /* 0x000fc400078e021c */
[----:B------:R-:W-:Y:S02]  /*60a0*/  HADD2.F32 R31, -RZ, R42.H1_H1 ;  /* 0x3000002aff1f7230 */ /* 0x000fe40000004100 */
[----:B------:R-:W-:Y:S01]  /*60b0*/  FADD.FTZ R5, R30, R5 ;  /* 0x000000051e057221 */ /* 0x000fe20000010000 */
[----:B------:R-:W-:Y:S01]  /*60c0*/  HADD2.F32 R32, -RZ, R39.H1_H1 ;  /* 0x30000027ff207230 */ /* 0x000fe20000004100 */
[----:B------:R-:W-:Y:S01]  /*60d0*/  ISETP.GE.U32.AND P1, PT, R34, R29, PT ;  /* 0x0000001d2200720c */ /* 0x000fe20003f26070 */
[----:B------:R-:W-:Y:S02]  /*60e0*/  HADD2.F32 R45, -RZ, R41.H0_H0 ;  /* 0x20000029ff2d7230 */ /* 0x000fe40000004100 */
[----:B------:R-:W-:Y:S01]  /*60f0*/  FADD.FTZ R4, R31, R4 ;  /* 0x000000041f047221 */ /* 0x000fe20000010000 */
[----:B------:R-:W-:Y:S02]  /*6100*/  HADD2.F32 R30, -RZ, R43.H1_H1 ;  /* 0x3000002bff1e7230 */ /* 0x000fe40000004100 */
[----:B------:R-:W-:Y:S01]  /*6110*/  FADD.FTZ R3, R32, R3 ;  /* 0x0000000320037221 */ /* 0x000fe20000010000 */
[----:B------:R-:W-:-:S02]  /*6120*/  FADD.FTZ R6, R45, R6 ;  /* 0x000000062d067221 */ /* 0x000fc40000010000 */
[----:B------:R-:W-:Y:S01]  /*6130*/  FADD.FTZ R0, R30, R0 ;  /* 0x000000001e007221 */ /* 0x000fe20000010000 */
[--C-:B--2---:R-:W-:Y:S02]  /*6140*/  HADD2.F32 R31, -RZ, R20.reuse.H0_H0 ;  /* 0x20000014ff1f7230 */ /* 0x104fe40000004100 */
[----:B------:R-:W-:Y:S02]  /*6150*/  HADD2.F32 R32, -RZ, R20.H1_H1 ;  /* 0x30000014ff207230 */ /* 0x000fe40000004100 */
[--C-:B------:R-:W-:Y:S02]  /*6160*/  HADD2.F32 R33, -RZ, R21.reuse.H0_H0 ;  /* 0x20000015ff217230 */ /* 0x100fe40000004100 */
[----:B------:R-:W-:Y:S01]  /*6170*/  FADD.FTZ R24, R31, R24 ;  /* 0x000000181f187221 */ /* 0x000fe20000010000 */
[----:B------:R-:W-:Y:S02]  /*6180*/  HADD2.F32 R34, -RZ, R21.H1_H1 ;  /* 0x30000015ff227230 */ /* 0x000fe40000004100 */
[----:B------:R-:W-:Y:S01]  /*6190*/  FADD.FTZ R25, R32, R25 ;  /* 0x0000001920197221 */ /* 0x000fe20000010000 */
[----:B------:R-:W-:-:S02]  /*61a0*/  FADD.FTZ R26, R33, R26 ;  /* 0x0000001a211a7221 */ /* 0x000fc40000010000 */
[----:B------:R-:W-:Y:S01]  /*61b0*/  FADD.FTZ R27, R34, R27 ;  /* 0x0000001b221b7221 */ /* 0x000fe20000010000 */
[----:B------:R-:W-:Y:S06]  /*61c0*/  @!P1 BRA `(.L_x_3639) ;  /* 0xffffffbc00409947 */ /* 0x000fec000383ffff */
[----:B------:R-:W-:Y:S05]  /*61d0*/  BSYNC B1 ;  /* 0x0000000000017941 */ /* 0x000fea0003800000 */
.L_x_3634:
[----:B------:R-:W-:Y:S02]  /*61e0*/  PRMT R37, R20, 0x7610, R37 ;  /* 0x0000761014257816 */ /* 0x000fe40000000025 */
[----:B------:R-:W-:Y:S02]  /*61f0*/  PRMT R41, R41, 0x7610, R20 ;  /* 0x0000761029297816 */ /* 0x000fe40000000014 */
[C---:B------:R-:W-:Y:S02]  /*6200*/  PRMT R42, R21.reuse, 0x7610, R42 ;  /* 0x00007610152a7816 */ /* 0x040fe4000000002a */
[----:B------:R-:W-:-:S07]  /*6210*/  PRMT R43, R21, 0x7632, R43 ;  /* 0x00007632152b7816 */ /* 0x000fce000000002b */
.L_x_3633:
[----:B------:R-:W-:Y:S05]  /*6220*/  BSYNC B0 ;  /* 0x0000000000007941 */ /* 0x000fea0003800000 */
.L_x_3632:
        /* <DEDUP_REMOVED lines=280> */
.L_x_3642:
[----:B0-----:R-:W-:-:S04]  /*73b0*/  LOP3.LUT R15, R31, 0xfffffff8, RZ, 0xc0, !PT ;  /* 0xfffffff81f0f7812 */ /* 0x001fc800078ec0ff */
[----:B------:R-:W-:-:S04]  /*73c0*/  IADD3 R14, P2, R22, R15, RZ ;  /* 0x0000000f160e7210 */ /* 0x000fc80007f5e0ff */
[----:B------:R-:W-:-:S06]  /*73d0*/  IADD3.X R15, RZ, R23, RZ, P2, !PT ;  /* 0x00000017ff0f7210 */ /* 0x000fcc00017fe4ff */
[----:B------:R-:W2:Y:S01]  /*73e0*/  LDG.E.64 R14, desc[UR60][R14.64] ;  /* 0x0000003c0e0e7981 */ /* 0x000ea2000c1e1b00 */
[----:B------:R-:W-:-:S05]  /*73f0*/  IMAD.IADD R21, R28, 0x1, R17 ;  /* 0x000000011c157824 */ /* 0x000fca00078e0211 */
[----:B------:R-:W-:Y:S02]  /*7400*/  ISETP.GE.U32.AND P2, PT, R21, R29, PT ;  /* 0x0000001d1500720c */ /* 0x000fe40003f46070 */
[C-C-:B--2---:R-:W-:Y:S02]  /*7410*/  PRMT R35, R14.reuse, 0x5410, R15.reuse ;  /* 0x000054100e237816 */ /* 0x144fe4000000000f */
        /* <DEDUP_REMOVED lines=276> */
.L_x_3643:
[----:B------:R-:W-:-:S04]  /*8560*/  LOP3.LUT R15, R40, 0xfffffff8, RZ, 0xc0, !PT ;  /* 0xfffffff8280f7812 */ /* 0x000fc800078ec0ff */
[----:B------:R-:W-:-:S04]  /*8570*/  IADD3 R14, P2, R22, R15, RZ ;  /* 0x0000000f160e7210 */ /* 0x000fc80007f5e0ff */
[----:B------:R-:W-:-:S06]  /*8580*/  IADD3.X R15, RZ, R23, RZ, P2, !PT ;  /* 0x00000017ff0f7210 */ /* 0x000fcc00017fe4ff */
[----:B------:R-:W2:Y:S01]  /*8590*/  LDG.E.64 R14, desc[UR60][R14.64] ;  /* 0x0000003c0e0e7981 */ /* 0x000ea2000c1e1b00 */
[----:B------:R-:W-:-:S04]  /*85a0*/  IADD3 R21, R21, R17, RZ ;  /* 0x0000001115157210 */ /* 0x000fc80007ffe0ff */
[----:B------:R-:W-:Y:S02]  /*85b0*/  ISETP.GE.U32.AND P2, PT, R21, R29, PT ;  /* 0x0000001d1500720c */ /* 0x000fe40003f46070 */
[----:B--2---:R-:W-:Y:S02]  /*85c0*/  PRMT R37, R37, 0x5410, R14 ;  /* 0x0000541025257816 */ /* 0x004fe4000000000e */
[----:B------:R-:W-:Y:S02]  /*85d0*/  PRMT R38, R14, 0x5432, R15 ;  /* 0x000054320e267816 */ /* 0x000fe4000000000f */
[----:B------:R-:W-:-:S07]  /*85e0*/  PRMT R41, R15, 0x7632, R41 ;  /* 0x000076320f297816 */ /* 0x000fce0000000029 */
        /* <DEDUP_REMOVED lines=275> */
.L_x_3644:
[----:B------:R-:W-:-:S04]  /*9720*/  LOP3.LUT R15, R40, 0xfffffff8, RZ, 0xc0, !PT ;  /* 0xfffffff8280f7812 */ /* 0x000fc800078ec0ff */
[----:B------:R-:W-:-:S05]  /*9730*/  IADD3 R14, P2, R22, R15, RZ ;  /* 0x0000000f160e7210 */ /* 0x000fca0007f5e0ff */
[----:B------:R-:W-:-:S06]  /*9740*/  IMAD.X R15, RZ, RZ, R23, P2 ;  /* 0x000000ffff0f7224 */ /* 0x000fcc00010e0617 */
[----:B------:R-:W2:Y:S01]  /*9750*/  LDG.E.64 R14, desc[UR60][R14.64] ;  /* 0x0000003c0e0e7981 */ /* 0x000ea2000c1e1b00 */
[----:B------:R-:W-:-:S04]  /*9760*/  IADD3 R21, R21, R17, RZ ;  /* 0x0000001115157210 */ /* 0x000fc80007ffe0ff */
[----:B------:R-:W-:Y:S02]  /*9770*/  ISETP.GE.U32.AND P2, PT, R21, R29, PT ;  /* 0x0000001d1500720c */ /* 0x000fe40003f46070 */
[--C-:B--2---:R-:W-:Y:S02]  /*9780*/  PRMT R39, R14, 0x5410, R15.reuse ;  /* 0x000054100e277816 */ /* 0x104fe4000000000f */
[----:B------:R-:W-:Y:S02]  /*9790*/  PRMT R42, R42, 0x7610, R14 ;  /* 0x000076102a2a7816 */ /* 0x000fe4000000000e */
[----:B------:R-:W-:-:S07]  /*97a0*/  PRMT R43, R43, 0x7610, R15 ;  /* 0x000076102b2b7816 */ /* 0x000fce000000000f */
        /* <DEDUP_REMOVED lines=275> */
.L_x_3645:
[----:B------:R-:W-:-:S04]  /*a8e0*/  LOP3.LUT R15, R30, 0xfffffff8, RZ, 0xc0, !PT ;  /* 0xfffffff81e0f7812 */ /* 0x000fc800078ec0ff */
[----:B------:R-:W-:-:S04]  /*a8f0*/  IADD3 R14, P1, R22, R15, RZ ;  /* 0x0000000f160e7210 */ /* 0x000fc80007f3e0ff */
[----:B------:R-:W-:-:S06]  /*a900*/  IADD3.X R15, RZ, R23, RZ, P1, !PT ;  /* 0x00000017ff0f7210 */ /* 0x000fcc0000ffe4ff */
[----:B------:R-:W2:Y:S02]  /*a910*/  LDG.E.64 R14, desc[UR60][R14.64] ;  /* 0x0000003c0e0e7981 */ /* 0x000ea4000c1e1b00 */
[----:B--2---:R-:W-:Y:S02]  /*a920*/  PRMT R37, R14, 0x7610, R37 ;  /* 0x000076100e257816 */ /* 0x004fe40000000025 */
[----:B------:R-:W-:Y:S02]  /*a930*/  PRMT R41, R41, 0x7610, R14 ;  /* 0x0000761029297816 */ /* 0x000fe4000000000e */
[C---:B------:R-:W-:Y:S02]  /*a940*/  PRMT R42, R15.reuse, 0x7610, R42 ;  /* 0x000076100f2a7816 */ /* 0x040fe4000000002a */
[----:B------:R-:W-:-:S07]  /*a950*/  PRMT R43, R15, 0x7632, R43 ;  /* 0x000076320f2b7816 */ /* 0x000fce000000002b */
.L_x_3641:
[----:B------:R-:W-:Y:S05]  /*a960*/  BSYNC B0 ;  /* 0x0000000000007941 */ /* 0x000fea0003800000 */
.L_x_3640:
[----:B------:R-:W-:Y:S04]  /*a970*/  BSSY B0, `(.L_x_3646) ;  /* 0x000002a000007945 */ /* 0x000fe80003800000 */
[----:B------:R-:W-:Y:S05]  /*a980*/  @P0 BRA `(.L_x_3647) ;  /* 0x0000000000a00947 */ /* 0x000fea0003800000 */
[----:B------:R-:W-:Y:S02]  /*a990*/  IMAD.IADD R28, R28, 0x1, R17 ;  /* 0x000000011c1c7824 */ /* 0x000fe400078e0211 */
[--C-:B0-----:R-:W-:Y:S02]  /*a9a0*/  HADD2.F32 R14, -RZ, R35.reuse.H0_H0 ;  /* 0x20000023ff0e7230 */ /* 0x101fe40000004100 */
[--C-:B------:R-:W-:Y:S01]  /*a9b0*/  HADD2.F32 R15, -RZ, R36.reuse.H0_H0 ;  /* 0x20000024ff0f7230 */ /* 0x100fe20000004100 */
[----:B------:R-:W-:Y:S01]  /*a9c0*/  ISETP.GE.U32.AND P0, PT, R28, R29, PT ;  /* 0x0000001d1c00720c */ /* 0x000fe20003f06070 */
[----:B------:R-:W-:Y:S02]  /*a9d0*/  HADD2.F32 R20, -RZ, R35.H1_H1 ;  /* 0x30000023ff147230 */ /* 0x000fe40000004100 */
[----:B------:R-:W-:Y:S01]  /*a9e0*/  FADD.FTZ R13, R13, R14 ;  /* 0x0000000e0d0d7221 */ /* 0x000fe20000010000 */
[----:B------:R-:W-:Y:S02]  /*a9f0*/  HADD2.F32 R21, -RZ, R36.H1_H1 ;  /* 0x30000024ff157230 */ /* 0x000fe40000004100 */
[----:B------:R-:W-:Y:S01]  /*aa00*/  FADD.FTZ R12, R12, R15 ;  /* 0x0000000f0c0c7221 */ /* 0x000fe20000010000 */
[----:B------:R-:W-:-:S02]  /*aa10*/  FADD.FTZ R11, R11, R20 ;  /* 0x000000140b0b7221 */ /* 0x000fc40000010000 */
[----:B------:R-:W-:-:S04]  /*aa20*/  FADD.FTZ R10, R10, R21 ;  /* 0x000000150a0a7221 */ /* 0x000fc80000010000 */
[----:B------:R-:W-:Y:S05]  /*aa30*/  @P0 BRA `(.L_x_3647) ;  /* 0x0000000000740947 */ /* 0x000fea0003800000 */
[----:B------:R-:W-:Y:S01]  /*aa40*/  IADD3 R20, R28, R17, RZ ;  /* 0x000000111c147210 */ /* 0x000fe20007ffe0ff */
[--C-:B------:R-:W-:Y:S02]  /*aa50*/  HADD2.F32 R15, -RZ, R38.reuse.H0_H0 ;  /* 0x20000026ff0f7230 */ /* 0x100fe40000004100 */
[----:B------:R-:W-:Y:S01]  /*aa60*/  HADD2.F32 R14, -RZ, R37.H1_H1 ;  /* 0x30000025ff0e7230 */ /* 0x000fe20000004100 */
[----:B------:R-:W-:Y:S01]  /*aa70*/  ISETP.GE.U32.AND P0, PT, R20, R29, PT ;  /* 0x0000001d1400720c */ /* 0x000fe20003f06070 */
[----:B------:R-:W-:Y:S02]  /*aa80*/  HADD2.F32 R38, -RZ, R38.H1_H1 ;  /* 0x30000026ff267230 */ /* 0x000fe40000004100 */
[----:B------:R-:W-:Y:S01]  /*aa90*/  FADD.FTZ R8, R8, R15 ;  /* 0x0000000f08087221 */ /* 0x000fe20000010000 */
[----:B------:R-:W-:Y:S02]  /*aaa0*/  HADD2.F32 R21, -RZ, R41.H0_H0 ;  /* 0x20000029ff157230 */ /* 0x000fe40000004100 */
[----:B------:R-:W-:Y:S01]  /*aab0*/  FADD.FTZ R9, R9, R14 ;  /* 0x0000000e09097221 */ /* 0x000fe20000010000 */
[----:B------:R-:W-:-:S02]  /*aac0*/  FADD.FTZ R7, R7, R38 ;  /* 0x0000002607077221 */ /* 0x000fc40000010000 */
[----:B------:R-:W-:-:S04]  /*aad0*/  FADD.FTZ R6, R6, R21 ;  /* 0x0000001506067221 */ /* 0x000fc80000010000 */
[----:B------:R-:W-:Y:S05]  /*aae0*/  @P0 BRA `(.L_x_3647) ;  /* 0x0000000000480947 */ /* 0x000fea0003800000 */
[----:B------:R-:W-:Y:S01]  /*aaf0*/  IADD3 R14, R20, R17, RZ ;  /* 0x00000011140e7210 */ /* 0x000fe20007ffe0ff */
[----:B------:R-:W-:Y:S02]  /*ab00*/  HADD2.F32 R15, -RZ, R42.H1_H1 ;  /* 0x3000002aff0f7230 */ /* 0x000fe40000004100 */
[--C-:B------:R-:W-:Y:S01]  /*ab10*/  HADD2.F32 R20, -RZ, R39.reuse.H1_H1 ;  /* 0x30000027ff147230 */ /* 0x100fe20000004100 */
[----:B------:R-:W-:Y:S01]  /*ab20*/  ISETP.GE.U32.AND P0, PT, R14, R29, PT ;  /* 0x0000001d0e00720c */ /* 0x000fe20003f06070 */
[----:B------:R-:W-:Y:S02]  /*ab30*/  HADD2.F32 R14, -RZ, R39.H0_H0 ;  /* 0x20000027ff0e7230 */ /* 0x000fe40000004100 */
[----:B------:R-:W-:Y:S01]  /*ab40*/  FADD.FTZ R4, R4, R15 ;  /* 0x0000000f04047221 */ /* 0x000fe20000010000 */
[----:B------:R-:W-:Y:S02]  /*ab50*/  HADD2.F32 R15, -RZ, R43.H1_H1 ;  /* 0x3000002bff0f7230 */ /* 0x000fe40000004100 */
[----:B------:R-:W-:Y:S01]  /*ab60*/  FADD.FTZ R3, R3, R20 ;  /* 0x0000001403037221 */ /* 0x000fe20000010000 */
[----:B------:R-:W-:-:S02]  /*ab70*/  FADD.FTZ R5, R5, R14 ;  /* 0x0000000e05057221 */ /* 0x000fc40000010000 */
[----:B------:R-:W-:-:S04]  /*ab80*/  FADD.FTZ R0, R0, R15 ;  /* 0x0000000f00007221 */ /* 0x000fc80000010000 */
[----:B------:R-:W-:Y:S02]  /*ab90*/  @!P0 HADD2.F32 R37, -RZ, R37.H0_H0 ;  /* 0x20000025ff258230 */ /* 0x000fe40000004100 */
[----:B------:R-:W-:Y:S02]  /*aba0*/  @!P0 HADD2.F32 R14, -RZ, R41.H1_H1 ;  /* 0x30000029ff0e8230 */ /* 0x000fe40000004100 */
[----:B------:R-:W-:Y:S02]  /*abb0*/  @!P0 HADD2.F32 R17, -RZ, R42.H0_H0 ;  /* 0x2000002aff118230 */ /* 0x000fe40000004100 */
[----:B------:R-:W-:Y:S01]  /*abc0*/  @!P0 FADD.FTZ R24, R24, R37 ;  /* 0x0000002518188221 */ /* 0x000fe20000010000 */
[----:B------:R-:W-:Y:S02]  /*abd0*/  @!P0 HADD2.F32 R20, -RZ, R43.H0_H0 ;  /* 0x2000002bff148230 */ /* 0x000fe40000004100 */
[----:B------:R-:W-:Y:S01]  /*abe0*/  @!P0 FADD.FTZ R25, R25, R14 ;  /* 0x0000000e19198221 */ /* 0x000fe20000010000 */
[----:B------:R-:W-:-:S02]  /*abf0*/  @!P0 FADD.FTZ R26, R26, R17 ;  /* 0x000000111a1a8221 */ /* 0x000fc40000010000 */
[----:B------:R-:W-:-:S07]  /*ac00*/  @!P0 FADD.FTZ R27, R27, R20 ;  /* 0x000000141b1b8221 */ /* 0x000fce0000010000 */
.L_x_3647:
[----:B------:R-:W-:Y:S05]  /*ac10*/  BSYNC B0 ;  /* 0x0000000000007941 */ /* 0x000fea0003800000 */
.L_x_3646:
[----:B0-----:R-:W-:Y:S01]  /*ac20*/  FADD.FTZ R15, R6, R10 ;  /* 0x0000000a060f7221 */ /* 0x001fe20000010000 */
        /* <DEDUP_REMOVED lines=12> */
.L_x_3631:
        /* <DEDUP_REMOVED lines=32> */
.L_x_3651:
[-C--:B------:R-:W-:Y:S01]  /*aef0*/  IMAD R10, R34, R28.reuse, RZ ;  /* 0x0000001c220a7224 */ /* 0x080fe200078e02ff */
[----:B------:R-:W-:-:S04]  /*af00*/  IADD3 R28, R17, R28, RZ ;  /* 0x0000001c111c7210 */ /* 0x000fc80007ffe0ff */
[----:B------:R-:W-:Y:S01]  /*af10*/  SHF.R.U32.HI R11, RZ, 0x2, R10 ;  /* 0x00000002ff0b7819 */ /* 0x000fe2000001160a */
[----:B------:R-:W-:Y:S01]  /*af20*/  IMAD R12, R34, R28, RZ ;  /* 0x0000001c220c7224 */ /* 0x000fe200078e02ff */
[----:B------:R-:W-:-:S03]  /*af30*/  IADD3 R28, R28, R17, RZ ;  /* 0x000000111c1c7210 */ /* 0x000fc60007ffe0ff */
[----:B------:R-:W-:Y:S01]  /*af40*/  IMAD.WIDE.U32 R10, R11, 0x8, R22 ;  /* 0x000000080b0a7825 */ /* 0x000fe200078e0016 */
[----:B------:R-:W-:-:S03]  /*af50*/  SHF.R.U32.HI R13, RZ, 0x2, R12 ;  /* 0x00000002ff0d7819 */ /* 0x000fc6000001160c */
[----:B------:R-:W-:Y:S02]  /*af60*/  IMAD R14, R34, R28, RZ ;  /* 0x0000001c220e7224 */ /* 0x000fe400078e02ff */
[----:B------:R-:W-:Y:S01]  /*af70*/  IMAD.IADD R28, R28, 0x1, R17 ;  /* 0x000000011c1c7824 */ /* 0x000fe200078e0211 */
[----:B------:R-:W2:Y:S01]  /*af80*/  LDG.E.64 R10, desc[UR60][R10.64] ;  /* 0x0000003c0a0a7981 */ /* 0x000ea2000c1e1b00 */
[----:B------:R-:W-:Y:S01]  /*af90*/  IMAD.WIDE.U32 R12, R13, 0x8, R22 ;  /* 0x000000080d0c7825 */ /* 0x000fe200078e0016 */
[----:B------:R-:W-:-:S03]  /*afa0*/  SHF.R.U32.HI R15, RZ, 0x2, R14 ;  /* 0x00000002ff0f7819 */ /* 0x000fc6000001160e */
[----:B------:R-:W-:Y:S02]  /*afb0*/  IMAD R20, R34, R28, RZ ;  /* 0x0000001c22147224 */ /* 0x000fe400078e02ff */
[----:B------:R-:W3:Y:S01]  /*afc0*/  LDG.E.64 R12, desc[UR60][R12.64] ;  /* 0x0000003c0c0c7981 */ /* 0x000ee2000c1e1b00 */
[----:B------:R-:W-:Y:S02]  /*afd0*/  IMAD.WIDE.U32 R14, R15, 0x8, R22 ;  /* 0x000000080f0e7825 */ /* 0x000fe400078e0016 */
[----:B------:R-:W-:-:S04]  /*afe0*/  SHF.R.U32.HI R21, RZ, 0x2, R20 ;  /* 0x00000002ff157819 */ /* 0x000fc80000011614 */
[----:B------:R-:W4:Y:S01]  /*aff0*/  LDG.E.64 R14, desc[UR60][R14.64] ;  /* 0x0000003c0e0e7981 */ /* 0x000f22000c1e1b00 */
[----:B------:R-:W-:-:S06]  /*b000*/  IMAD.WIDE.U32 R20, R21, 0x8, R22 ;  /* 0x0000000815147825 */ /* 0x000fcc00078e0016 */
[----:B------:R-:W5:Y:S01]  /*b010*/  LDG.E.64 R20, desc[UR60][R20.64] ;  /* 0x0000003c14147981 */ /* 0x000f62000c1e1b00 */
[----:B------:R-:W-:-:S05]  /*b020*/  IADD3 R28, R28, R17, RZ ;  /* 0x000000111c1c7210 */ /* 0x000fca0007ffe0ff */
[----:B------:R-:W-:-:S05]  /*b030*/  IMAD R38, R17, 0x3, R28 ;  /* 0x0000000311267824 */ /* 0x000fca00078e021c */
[----:B------:R-:W-:Y:S01]  /*b040*/  ISETP.GE.U32.AND P0, PT, R38, R29, PT ;  /* 0x0000001d2600720c */ /* 0x000fe20003f06070 */
[--C-:B--2---:R-:W-:Y:S02]  /*b050*/  HADD2.F32 R36, -RZ, R10.reuse.H0_H0 ;  /* 0x2000000aff247230 */ /* 0x104fe40000004100 */
[----:B------:R-:W-:Y:S02]  /*b060*/  HADD2.F32 R35, -RZ, R10.H1_H1 ;  /* 0x3000000aff237230 */ /* 0x000fe40000004100 */
[--C-:B------:R-:W-:Y:S02]  /*b070*/  HADD2.F32 R37, -RZ, R11.reuse.H1_H1 ;  /* 0x3000000bff257230 */ /* 0x100fe40000004100 */
[----:B------:R-:W-:Y:S01]  /*b080*/  FADD.FTZ R33, R36, R33 ;  /* 0x0000002124217221 */ /* 0x000fe20000010000 */
[----:B------:R-:W-:Y:S02]  /*b090*/  HADD2.F32 R36, -RZ, R11.H0_H0 ;  /* 0x2000000bff247230 */ /* 0x000fe40000004100 */
[----:B------:R-:W-:Y:S01]  /*b0a0*/  FADD.FTZ R32, R35, R32 ;  /* 0x0000002023207221 */ /* 0x000fe20000010000 */
[----:B---3--:R-:W-:-:S02]  /*b0b0*/  HADD2.F32 R38, -RZ, R12.H0_H0 ;  /* 0x2000000cff267230 */ /* 0x008fc40000004100 */
[----:B------:R-:W-:Y:S01]  /*b0c0*/  FADD.FTZ R30, R37, R30 ;  /* 0x0000001e251e7221 */ /* 0x000fe20000010000 */
[----:B------:R-:W-:Y:S02]  /*b0d0*/  HADD2.F32 R39, -RZ, R12.H1_H1 ;  /* 0x3000000cff277230 */ /* 0x000fe40000004100 */
[----:B------:R-:W-:Y:S01]  /*b0e0*/  FADD.FTZ R31, R36, R31 ;  /* 0x0000001f241f7221 */ /* 0x000fe20000010000 */
[--C-:B------:R-:W-:Y:S02]  /*b0f0*/  HADD2.F32 R36, -RZ, R13.reuse.H0_H0 ;  /* 0x2000000dff247230 */ /* 0x100fe40000004100 */
[----:B------:R-:W-:Y:S01]  /*b100*/  FADD.FTZ R9, R38, R9 ;  /* 0x0000000926097221 */ /* 0x000fe20000010000 */
[----:B------:R-:W-:Y:S02]  /*b110*/  HADD2.F32 R35, -RZ, R13.H1_H1 ;  /* 0x3000000dff237230 */ /* 0x000fe40000004100 */
[----:B------:R-:W-:Y:S01]  /*b120*/  FADD.FTZ R8, R39, R8 ;  /* 0x0000000827087221 */ /* 0x000fe20000010000 */
[----:B----4-:R-:W-:-:S02]  /*b130*/  HADD2.F32 R38, -RZ, R14.H0_H0 ;  /* 0x2000000eff267230 */ /* 0x010fc40000004100 */
[----:B------:R-:W-:Y:S01]  /*b140*/  FADD.FTZ R7, R36, R7 ;  /* 0x0000000724077221 */ /* 0x000fe20000010000 */
[----:B------:R-:W-:Y:S02]  /*b150*/  HADD2.F32 R37, -RZ, R14.H1_H1 ;  /* 0x3000000eff257230 */ /* 0x000fe40000004100 */
[----:B------:R-:W-:Y:S01]  /*b160*/  FADD.FTZ R6, R35, R6 ;  /* 0x0000000623067221 */ /* 0x000fe20000010000 */
[--C-:B------:R-:W-:Y:S02]  /*b170*/  HADD2.F32 R40, -RZ, R15.reuse.H0_H0 ;  /* 0x2000000fff287230 */ /* 0x100fe40000004100 */
[----:B------:R-:W-:Y:S01]  /*b180*/  FADD.FTZ R5, R38, R5 ;  /* 0x0000000526057221 */ /* 0x000fe20000010000 */
[----:B------:R-:W-:Y:S02]  /*b190*/  HADD2.F32 R35, -RZ, R15.H1_H1 ;  /* 0x3000000fff237230 */ /* 0x000fe40000004100 */
[----:B------:R-:W-:Y:S01]  /*b1a0*/  FADD.FTZ R4, R37, R4 ;  /* 0x0000000425047221 */ /* 0x000fe20000010000 */
[----:B-----5:R-:W-:-:S02]  /*b1b0*/  HADD2.F32 R37, -RZ, R20.H0_H0 ;  /* 0x20000014ff257230 */ /* 0x020fc40000004100 */
        /* <DEDUP_REMOVED lines=11> */
.L_x_3650:
[----:B------:R-:W-:Y:S02]  /*b270*/  PRMT R35, R10, 0x7610, R10 ;  /* 0x000076100a237816 */ /* 0x000fe4000000000a */
[----:B------:R-:W-:Y:S02]  /*b280*/  PRMT R36, R11, 0x7610, R11 ;  /* 0x000076100b247816 */ /* 0x000fe4000000000b */
[----:B------:R-:W-:-:S07]  /*b290*/  PRMT R37, R20, 0x7610, R20 ;  /* 0x0000761014257816 */ /* 0x000fce0000000014 */
.L_x_3649:
[----:B------:R-:W-:Y:S05]  /*b2a0*/  BSYNC B0 ;  /* 0x0000000000007941 */ /* 0x000fea0003800000 */
.L_x_3648:
[----:B------:R-:W-:Y:S01]  /*b2b0*/  ISETP.GE.U32.AND P1, PT, R28, R29, PT ;  /* 0x0000001d1c00720c */ /* 0x000fe20003f26070 */
[----:B------:R-:W-:-:S12]  /*b2c0*/  BSSY B0, `(.L_x_3652) ;  /* 0x0000024000007945 */ /* 0x000fd80003800000 */
[----:B------:R-:W-:Y:S05]  /*b2d0*/  @P1 BRA `(.L_x_3653) ;  /* 0x0000000000881947 */ /* 0x000fea0003800000 */
[----:B------:R-:W-:-:S05]  /*b2e0*/  IMAD R10, R34, R28, RZ ;  /* 0x0000001c220a7224 */ /* 0x000fca00078e02ff */
[----:B------:R-:W-:-:S05]  /*b2f0*/  SHF.R.U32.HI R11, RZ, 0x2, R10 ;  /* 0x00000002ff0b7819 */ /* 0x000fca000001160a */
[----:B------:R-:W-:-:S06]  /*b300*/  IMAD.WIDE.U32 R10, R11, 0x8, R22 ;  /* 0x000000080b0a7825 */ /* 0x000fcc00078e0016 */
[----:B------:R-:W2:Y:S01]  /*b310*/  LDG.E.64 R10, desc[UR60][R10.64] ;  /* 0x0000003c0a0a7981 */ /* 0x000ea2000c1e1b00 */
[----:B------:R-:W-:-:S04]  /*b320*/  IADD3 R20, R28, R17, RZ ;  /* 0x000000111c147210 */ /* 0x000fc80007ffe0ff */
        /* <DEDUP_REMOVED lines=8> */
[----:B------:R-:W-:-:S05]  /*b3b0*/  IMAD.IADD R20, R20, 0x1, R17 ;  /* 0x0000000114147824 */ /* 0x000fca00078e0211 */
[----:B------:R-:W-:Y:S02]  /*b3c0*/  ISETP.GE.U32.AND P0, PT, R20, R29, PT ;  /* 0x0000001d1400720c */ /* 0x000fe40003f06070 */
[----:B--2---:R-:W-:Y:S02]  /*b3d0*/  PRMT R12, R10, 0x7610, R10 ;  /* 0x000076100a0c7816 */ /* 0x004fe4000000000a */
[----:B------:R-:W-:-:S09]  /*b3e0*/  PRMT R13, R11, 0x7610, R11 ;  /* 0x000076100b0d7816 */ /* 0x000fd2000000000b */
[----:B------:R-:W-:Y:S05]  /*b3f0*/  @P0 BRA `(.L_x_3653) ;  /* 0x0000000000400947 */ /* 0x000fea0003800000 */
[----:B------:R-:W-:Y:S01]  /*b400*/  IADD3 R10, R20, R17, RZ ;  /* 0x00000011140a7210 */ /* 0x000fe20007ffe0ff */
[----:B------:R-:W-:-:S03]  /*b410*/  IMAD R20, R34, R20, RZ ;  /* 0x0000001422147224 */ /* 0x000fc600078e02ff */
[----:B------:R-:W-:Y:S02]  /*b420*/  ISETP.GE.U32.AND P0, PT, R10, R29, PT ;  /* 0x0000001d0a00720c */ /* 0x000fe40003f06070 */
[----:B------:R-:W-:-:S11]  /*b430*/  SHF.R.U32.HI R11, RZ, 0x2, R20 ;  /* 0x00000002ff0b7819 */ /* 0x000fd60000011614 */
[----:B------:R-:W-:Y:S02]  /*b440*/  @!P0 IMAD R34, R34, R10, RZ ;  /* 0x0000000a22228224 */ /* 0x000fe400078e02ff */
[----:B------:R-:W-:-:S03]  /*b450*/  IMAD.WIDE.U32 R10, R11, 0x8, R22 ;  /* 0x000000080b0a7825 */ /* 0x000fc600078e0016 */
[----:B------:R-:W-:-:S03]  /*b460*/  @!P0 SHF.R.U32.HI R15, RZ, 0x2, R34 ;  /* 0x00000002ff0f8819 */ /* 0x000fc60000011622 */
[----:B------:R-:W2:Y:S02]  /*b470*/  LDG.E.64 R10, desc[UR60][R10.64] ;  /* 0x0000003c0a0a7981 */ /* 0x000ea4000c1e1b00 */
[----:B------:R-:W-:-:S06]  /*b480*/  @!P0 IMAD.WIDE.U32 R22, R15, 0x8, R22 ;  /* 0x000000080f168825 */ /* 0x000fcc00078e0016 */
[----:B------:R-:W3:Y:S01]  /*b490*/  @!P0 LDG.E.64 R22, desc[UR60][R22.64] ;  /* 0x0000003c16168981 */ /* 0x000ee2000c1e1b00 */
[----:B--2---:R-:W-:Y:S02]  /*b4a0*/  PRMT R14, R10, 0x7610, R10 ;  /* 0x000076100a0e7816 */ /* 0x004fe4000000000a */
[----:B------:R-:W-:Y:S02]  /*b4b0*/  PRMT R15, R11, 0x7610, R11 ;  /* 0x000076100b0f7816 */ /* 0x000fe4000000000b */
[----:B---3--:R-:W-:Y:S02]  /*b4c0*/  @!P0 PRMT R37, R22, 0x7610, R37 ;  /* 0x0000761016258816 */ /* 0x008fe40000000025 */
[----:B------:R-:W-:Y:S02]  /*b4d0*/  @!P0 PRMT R21, R23, 0x7610, R21 ;  /* 0x0000761017158816 */ /* 0x000fe40000000015 */
[----:B------:R-:W-:Y:S02]  /*b4e0*/  @!P0 PRMT R37, R37, 0x7610, R22 ;  /* 0x0000761025258816 */ /* 0x000fe40000000016 */
[----:B------:R-:W-:-:S07]  /*b4f0*/  @!P0 PRMT R21, R21, 0x7610, R23 ;  /* 0x0000761015158816 */ /* 0x000fce0000000017 */
.L_x_3653:
[----:B------:R-:W-:Y:S05]  /*b500*/  BSYNC B0 ;  /* 0x0000000000007941 */ /* 0x000fea0003800000 */
.L_x_3652:
[----:B------:R-:W-:Y:S04]  /*b510*/  BSSY B0, `(.L_x_3654) ;  /* 0x000002a000007945 */ /* 0x000fe80003800000 */
[----:B------:R-:W-:Y:S05]  /*b520*/  @P1 BRA `(.L_x_3655) ;  /* 0x0000000000a01947 */ /* 0x000fea0003800000 */
[----:B------:R-:W-:Y:S01]  /*b530*/  IADD3 R28, R28, R17, RZ ;  /* 0x000000111c1c7210 */ /* 0x000fe20007ffe0ff */
[--C-:B------:R-:W-:Y:S02]  /*b540*/  HADD2.F32 R10, -RZ, R35.reuse.H0_H0 ;  /* 0x20000023ff0a7230 */ /* 0x100fe40000004100 */
[----:B------:R-:W-:Y:S01]  /*b550*/  HADD2.F32 R35, -RZ, R35.H1_H1 ;  /* 0x30000023ff237230 */ /* 0x000fe20000004100 */
[----:B------:R-:W-:Y:S01]  /*b560*/  ISETP.GE.U32.AND P0, PT, R28, R29, PT ;  /* 0x0000001d1c00720c */ /* 0x000fe20003f06070 */
[--C-:B------:R-:W-:Y:S02]  /*b570*/  HADD2.F32 R20, -RZ, R36.reuse.H0_H0 ;  /* 0x20000024ff147230 */ /* 0x100fe40000004100 */
[----:B------:R-:W-:Y:S01]  /*b580*/  FADD.FTZ R33, R33, R10 ;  /* 0x0000000a21217221 */ /* 0x000fe20000010000 */
[----:B------:R-:W-:Y:S02]  /*b590*/  HADD2.F32 R11, -RZ, R36.H1_H1 ;  /* 0x30000024ff0b7230 */ /* 0x000fe40000004100 */
[----:B------:R-:W-:Y:S01]  /*b5a0*/  FADD.FTZ R32, R32, R35 ;  /* 0x0000002320207221 */ /* 0x000fe20000010000 */
[----:B------:R-:W-:-:S02]  /*b5b0*/  FADD.FTZ R31, R31, R20 ;  /* 0x000000141f1f7221 */ /* 0x000fc40000010000 */
[----:B------:R-:W-:-:S04]  /*b5c0*/  FADD.FTZ R30, R30, R11 ;  /* 0x0000000b1e1e7221 */ /* 0x000fc80000010000 */
[----:B------:R-:W-:Y:S05]  /*b5d0*/  @P0 BRA `(.L_x_3655) ;  /* 0x0000000000740947 */ /* 0x000fea0003800000 */
[----:B------:R-:W-:Y:S02]  /*b5e0*/  IMAD.IADD R20, R28, 0x1, R17 ;  /* 0x000000011c147824 */ /* 0x000fe400078e0211 */
        /* <DEDUP_REMOVED lines=10> */
[----:B------:R-:W-:Y:S01]  /*b690*/  IADD3 R10, R20, R17, RZ ;  /* 0x00000011140a7210 */ /* 0x000fe20007ffe0ff */
[--C-:B------:R-:W-:Y:S02]  /*b6a0*/  HADD2.F32 R11, -RZ, R14.reuse.H1_H1 ;  /* 0x3000000eff0b7230 */ /* 0x100fe40000004100 */
[--C-:B------:R-:W-:Y:S01]  /*b6b0*/  HADD2.F32 R12, -RZ, R15.reuse.H0_H0 ;  /* 0x2000000fff0c7230 */ /* 0x100fe20000004100 */
[----:B------:R-:W-:Y:S01]  /*b6c0*/  ISETP.GE.U32.AND P0, PT, R10, R29, PT ;  /* 0x0000001d0a00720c */ /* 0x000fe20003f06070 */
[----:B------:R-:W-:Y:S02]  /*b6d0*/  HADD2.F32 R10, -RZ, R14.H0_H0 ;  /* 0x2000000eff0a7230 */ /* 0x000fe40000004100 */
[----:B------:R-:W-:Y:S01]  /*b6e0*/  FADD.FTZ R4, R4, R11 ;  /* 0x0000000b04047221 */ /* 0x000fe20000010000 */
[----:B------:R-:W-:Y:S02]  /*b6f0*/  HADD2.F32 R15, -RZ, R15.H1_H1 ;  /* 0x3000000fff0f7230 */ /* 0x000fe40000004100 */
[----:B------:R-:W-:Y:S01]  /*b700*/  FADD.FTZ R3, R3, R12 ;  /* 0x0000000c03037221 */ /* 0x000fe20000010000 */
[----:B------:R-:W-:-:S02]  /*b710*/  FADD.FTZ R5, R5, R10 ;  /* 0x0000000a05057221 */ /* 0x000fc40000010000 */
[----:B------:R-:W-:-:S04]  /*b720*/  FADD.FTZ R0, R0, R15 ;  /* 0x0000000f00007221 */ /* 0x000fc80000010000 */
[--C-:B------:R-:W-:Y:S02]  /*b730*/  @!P0 HADD2.F32 R11, -RZ, R37.reuse.H0_H0 ;  /* 0x20000025ff0b8230 */ /* 0x100fe40000004100 */
[----:B------:R-:W-:Y:S02]  /*b740*/  @!P0 HADD2.F32 R10, -RZ, R37.H1_H1 ;  /* 0x30000025ff0a8230 */ /* 0x000fe40000004100 */
[--C-:B------:R-:W-:Y:S02]  /*b750*/  @!P0 HADD2.F32 R13, -RZ, R21.reuse.H0_H0 ;  /* 0x20000015ff0d8230 */ /* 0x100fe40000004100 */
[----:B------:R-:W-:Y:S01]  /*b760*/  @!P0 FADD.FTZ R24, R24, R11 ;  /* 0x0000000b18188221 */ /* 0x000fe20000010000 */
[----:B------:R-:W-:Y:S02]  /*b770*/  @!P0 HADD2.F32 R12, -RZ, R21.H1_H1 ;  /* 0x30000015ff0c8230 */ /* 0x000fe40000004100 */
[----:B------:R-:W-:Y:S01]  /*b780*/  @!P0 FADD.FTZ R25, R25, R10 ;  /* 0x0000000a19198221 */ /* 0x000fe20000010000 */
[----:B------:R-:W-:-:S02]  /*b790*/  @!P0 FADD.FTZ R26, R26, R13 ;  /* 0x0000000d1a1a8221 */ /* 0x000fc40000010000 */
[----:B------:R-:W-:-:S07]  /*b7a0*/  @!P0 FADD.FTZ R27, R27, R12 ;  /* 0x0000000c1b1b8221 */ /* 0x000fce0000010000 */
.L_x_3655:
[----:B------:R-:W-:Y:S05]  /*b7b0*/  BSYNC B0 ;  /* 0x0000000000007941 */ /* 0x000fea0003800000 */
.L_x_3654:
        /* <DEDUP_REMOVED lines=13> */
.L_x_3630:
[----:B------:R-:W0:Y:S01]  /*b890*/  LDC R0, c[0x0][0x224] ;  /* 0x00008900ff007b82 */ /* 0x000e220000000800 */
[----:B------:R-:W-:Y:S01]  /*b8a0*/  BSSY B0, `(.L_x_3656) ;  /* 0x000005c000007945 */ /* 0x000fe20003800000 */
[----:B------:R-:W-:-:S06]  /*b8b0*/  MOV R33, R28 ;  /* 0x0000001c00217202 */ /* 0x000fcc0000000f00 */
        /* <DEDUP_REMOVED lines=34> */
.L_x_3659:
        /* <DEDUP_REMOVED lines=17> */
[----:B------:R-:W-:Y:S01]  /*bbf0*/  ISETP.GE.U32.AND P0, PT, R34, R29, PT ;  /* 0x0000001d2200720c */ /* 0x000fe20003f06070 */
[--C-:B--2---:R-:W-:Y:S02]  /*bc00*/  HADD2.F32 R35, -RZ, R12.reuse.H0_H0 ;  /* 0x2000000cff237230 */ /* 0x104fe40000004100 */
[--C-:B------:R-:W-:Y:S02]  /*bc10*/  HADD2.F32 R34, -RZ, R13.reuse.H0_H0 ;  /* 0x2000000dff227230 */ /* 0x100fe40000004100 */
[----:B------:R-:W-:Y:S02]  /*bc20*/  HADD2.F32 R36, -RZ, R13.H1_H1 ;  /* 0x3000000dff247230 */ /* 0x000fe40000004100 */
[----:B------:R-:W-:Y:S01]  /*bc30*/  FADD.FTZ R32, R35, R32 ;  /* 0x0000002023207221 */ /* 0x000fe20000010000 */
[----:B------:R-:W-:Y:S02]  /*bc40*/  HADD2.F32 R35, -RZ, R12.H1_H1 ;  /* 0x3000000cff237230 */ /* 0x000fe40000004100 */
        /* <DEDUP_REMOVED lines=29> */
.L_x_3658:
[----:B------:R-:W-:Y:S02]  /*be20*/  PRMT R34, R12, 0x7610, R12 ;  /* 0x000076100c227816 */ /* 0x000fe4000000000c */
[----:B------:R-:W-:Y:S02]  /*be30*/  PRMT R35, R13, 0x7610, R13 ;  /* 0x000076100d237816 */ /* 0x000fe4000000000d */
[----:B------:R-:W-:Y:S02]  /*be40*/  PRMT R36, R14, 0x7610, R14 ;  /* 0x000076100e247816 */ /* 0x000fe4000000000e */
[----:B------:R-:W-:-:S07]  /*be50*/  PRMT R37, R15, 0x7610, R15 ;  /* 0x000076100f257816 */ /* 0x000fce000000000f */
.L_x_3657:
[----:B------:R-:W-:Y:S05]  /*be60*/  BSYNC B0 ;  /* 0x0000000000007941 */ /* 0x000fea0003800000 */
.L_x_3656:
        /* <DEDUP_REMOVED lines=19> */
[----:B------:R-:W-:Y:S02]  /*bfa0*/  IADD3 R12, R14, R0, RZ ;  /* 0x000000000e0c7210 */ /* 0x000fe40007ffe0ff */
[----:B------:R-:W-:Y:S02]  /*bfb0*/  SHF.R.U32.HI R13, RZ, 0x2, R14 ;  /* 0x00000002ff0d7819 */ /* 0x000fe4000001160e */
[----:B------:R-:W-:-:S13]  /*bfc0*/  ISETP.GE.U32.AND P0, PT, R12, R29, PT ;  /* 0x0000001d0c00720c */ /* 0x000fda0003f06070 */
[----:B------:R-:W-:Y:S01]  /*bfd0*/  @!P0 SHF.R.U32.HI R15, RZ, 0x2, R12 ;  /* 0x00000002ff0f8819 */ /* 0x000fe2000001160c */
[----:B------:R-:W-:-:S04]  /*bfe0*/  IMAD.WIDE.U32 R12, R13, 0x8, R22 ;  /* 0x000000080d0c7825 */ /* 0x000fc800078e0016 */
[----:B------:R-:W-:Y:S02]  /*bff0*/  @!P0 IMAD.WIDE.U32 R14, R15, 0x8, R22 ;  /* 0x000000080f0e8825 */ /* 0x000fe400078e0016 */
[----:B------:R-:W2:Y:S04]  /*c000*/  LDG.E.64 R12, desc[UR60][R12.64] ;  /* 0x0000003c0c0c7981 */ /* 0x000ea8000c1e1b00 */
[----:B------:R-:W3:Y:S01]  /*c010*/  @!P0 LDG.E.64 R14, desc[UR60][R14.64] ;  /* 0x0000003c0e0e8981 */ /* 0x000ee2000c1e1b00 */
[----:B--2---:R-:W-:Y:S02]  /*c020*/  PRMT R20, R12, 0x7610, R12 ;  /* 0x000076100c147816 */ /* 0x004fe4000000000c */
[----:B------:R-:W-:Y:S02]  /*c030*/  PRMT R21, R13, 0x7610, R13 ;  /* 0x000076100d157816 */ /* 0x000fe4000000000d */
[----:B---3--:R-:W-:-:S02]  /*c040*/  @!P0 PRMT R30, R14, 0x7610, R30 ;  /* 0x000076100e1e8816 */ /* 0x008fc4000000001e */
[----:B------:R-:W-:Y:S02]  /*c050*/  @!P0 PRMT R31, R15, 0x7610, R31 ;  /* 0x000076100f1f8816 */ /* 0x000fe4000000001f */
[----:B------:R-:W-:Y:S02]  /*c060*/  @!P0 PRMT R30, R30, 0x7610, R14 ;  /* 0x000076101e1e8816 */ /* 0x000fe4000000000e */
[----:B------:R-:W-:-:S07]  /*c070*/  @!P0 PRMT R31, R31, 0x7610, R15 ;  /* 0x000076101f1f8816 */ /* 0x000fce000000000f */
.L_x_3661:
[----:B------:R-:W-:Y:S05]  /*c080*/  BSYNC B0 ;  /* 0x0000000000007941 */ /* 0x000fea0003800000 */
.L_x_3660:
[----:B------:R-:W-:Y:S04]  /*c090*/  BSSY B0, `(.L_x_3662) ;  /* 0x000002a000007945 */ /* 0x000fe80003800000 */
        /* <DEDUP_REMOVED lines=41> */
.L_x_3663:
[----:B------:R-:W-:Y:S05]  /*c330*/  BSYNC B0 ;  /* 0x0000000000007941 */ /* 0x000fea0003800000 */
.L_x_3662:
        /* <DEDUP_REMOVED lines=12> */
.L_x_3614:
[----:B------:R-:W-:Y:S05]  /*c400*/  BSYNC B6 ;  /* 0x0000000000067941 */ /* 0x000fea0003800000 */
.L_x_3613:
[----:B------:R-:W-:Y:S02]  /*c410*/  ULDC UR4, c[0x0][0x234] ;  /* 0x00008d0000047ab9 */ /* 0x000fe40000000800 */
[----:B------:R-:W-:-:S13]  /*c420*/  ISETP.NE.AND P0, PT, RZ, UR4, PT ;  /* 0x00000004ff007c0c */ /* 0x000fda000bf05270 */
[----:B------:R-:W-:Y:S05]  /*c430*/  @!P0 BRA `(.L_x_3664) ;  /* 0x0000000000708947 */ /* 0x000fea0003800000 */
[----:B------:R-:W0:Y:S01]  /*c440*/  S2R R4, SR_CgaCtaId ;  /* 0x0000000000047919 */ /* 0x000e220000008800 */
[----:B------:R-:W1:Y:S01]  /*c450*/  LDC R5, c[0x0][RZ] ;  /* 0x00000000ff057b82 */ /* 0x000e620000000800 */
[----:B------:R-:W-:-:S05]  /*c460*/  MOV R0, 0x400 ;  /* 0x0000040000007802 */ /* 0x000fca0000000f00 */
[----:B------:R-:W-:Y:S02]  /*c470*/  VIADD R3, R0, 0x10 ;  /* 0x0000001000037836 */ /* 0x000fe40000000000 */
[----:B------:R-:W2:Y:S01]  /*c480*/  LDC R7, c[0x0][0x4] ;  /* 0x00000100ff077b82 */ /* 0x000ea20000000800 */
[----:B-1----:R-:W-:Y:S02]  /*c490*/  IMAD R0, R2, R5, R16 ;  /* 0x0000000502007224 */ /* 0x002fe400078e0210 */
[----:B0-----:R-:W-:Y:S02]  /*c4a0*/  LEA R3, R4, R3, 0x18 ;  /* 0x0000000304037211 */ /* 0x001fe400078ec0ff */
[----:B--2---:R-:W-:Y:S02]  /*c4b0*/  SHF.R.U32.HI R4, RZ, 0x1, R7 ;  /* 0x00000001ff047819 */ /* 0x004fe40000011607 */
[----:B------:R-:W-:Y:S02]  /*c4c0*/  LEA R0, R0, R3, 0x4 ;  /* 0x0000000300007211 */ /* 0x000fe400078e20ff */
[----:B------:R-:W-:-:S03]  /*c4d0*/  ISETP.NE.AND P0, PT, R4, RZ, PT ;  /* 0x000000ff0400720c */ /* 0x000fc60003f05270 */
[----:B------:R0:W-:Y:S10]  /*c4e0*/  STS.128 [R0], R24 ;  /* 0x0000001800007388 */ /* 0x0001f40000000c00 */
[----:B------:R-:W-:Y:S05]  /*c4f0*/  @!P0 BRA `(.L_x_3664) ;  /* 0x0000000000408947 */ /* 0x000fea0003800000 */
.L_x_3665:
[----:B------:R-:W-:Y:S01]  /*c500*/  IADD3 R6, R2, R4, RZ ;  /* 0x0000000402067210 */ /* 0x000fe20007ffe0ff */
[----:B------:R-:W-:Y:S05]  /*c510*/  WARPSYNC.ALL ;  /* 0x0000000000007948 */ /* 0x000fea0003800000 */
[----:B------:R-:W-:Y:S01]  /*c520*/  BAR.SYNC.DEFER_BLOCKING 0x0 ;  /* 0x0000000000007b1d */ /* 0x000fe20000010000 */
[----:B------:R-:W-:-:S04]  /*c530*/  ISETP.GE.U32.AND P0, PT, R6, R7, PT ;  /* 0x000000070600720c */ /* 0x000fc80003f06070 */
[----:B------:R-:W-:-:S13]  /*c540*/  ISETP.GE.U32.OR P0, PT, R2, R4, P0 ;  /* 0x000000040200720c */ /* 0x000fda0000706470 */
[----:B------:R-:W-:-:S04]  /*c550*/  @!P0 IMAD R6, R6, R5, R16 ;  /* 0x0000000506068224 */ /* 0x000fc800078e0210 */
[----:B------:R-:W-:-:S05]  /*c560*/  @!P0 IMAD R6, R6, 0x10, R3 ;  /* 0x0000001006068824 */ /* 0x000fca00078e0203 */
        /* <DEDUP_REMOVED lines=9> */
.L_x_3664:
[----:B------:R-:W-:Y:S02]  /*c600*/  ULDC UR4, c[0x0][0x230] ;  /* 0x00008c0000047ab9 */ /* 0x000fe40000000800 */
[----:B------:R-:W-:-:S13]  /*c610*/  ISETP.NE.AND P0, PT, RZ, UR4, PT ;  /* 0x00000004ff007c0c */ /* 0x000fda000bf05270 */
[----:B------:R-:W-:Y:S05]  /*c620*/  @!P0 BRA `(.L_x_3666) ;  /* 0x0000000000c08947 */ /* 0x000fea0003800000 */
[----:B------:R-:W2:Y:S02]  /*c630*/  LDC R5, c[0x0][RZ] ;  /* 0x00000000ff057b82 */ /* 0x000ea40000000800 */
[----:B--2---:R-:W-:Y:S02]  /*c640*/  ISETP.GT.AND P0, PT, R5, 0x20, PT ;  /* 0x000000200500780c */ /* 0x004fe40003f04270 */
[----:B01----:R-:W-:-:S11]  /*c650*/  MOV R0, R5 ;  /* 0x0000000500007202 */ /* 0x003fd60000000f00 */
        /* <DEDUP_REMOVED lines=10> */
[----:B------:R-:W-:-:S03]  /*c700*/  HFMA2.MMA R0, -RZ, RZ, 0, 1.9073486328125e-06 ;  /* 0x00000020ff007435 */ /* 0x000fc600000001ff */
[----:B------:R-:W-:-:S13]  /*c710*/  ISETP.GE.AND P0, PT, R4, 0x20, PT ;  /* 0x000000200400780c */ /* 0x000fda0003f06270 */
[----:B0-----:R-:W-:Y:S05]  /*c720*/  @!P0 BRA `(.L_x_3667) ;  /* 0x0000000000408947 */ /* 0x001fea0003800000 */
.L_x_3668:
[----:B------:R-:W-:Y:S01]  /*c730*/  IMAD.IADD R0, R16, 0x1, R4 ;  /* 0x0000000110007824 */ /* 0x000fe200078e0204 */
[----:B------:R-:W-:Y:S05]  /*c740*/  WARPSYNC.ALL ;  /* 0x0000000000007948 */ /* 0x000fea0003800000 */
[----:B------:R-:W-:Y:S01]  /*c750*/  BAR.SYNC.DEFER_BLOCKING 0x0 ;  /* 0x0000000000007b1d */ /* 0x000fe20000010000 */
[----:B------:R-:W-:-:S04]  /*c760*/  ISETP.GE.U32.AND P0, PT, R0, R5, PT ;  /* 0x000000050000720c */ /* 0x000fc80003f06070 */
[----:B------:R-:W-:-:S13]  /*c770*/  ISETP.GE.U32.OR P0, PT, R16, R4, P0 ;  /* 0x000000041000720c */ /* 0x000fda0000706470 */
[----:B------:R-:W-:Y:S02]  /*c780*/  @!P0 LEA R0, R4, R3, 0x4 ;  /* 0x0000000304008211 */ /* 0x000fe400078e20ff */
[----:B------:R-:W-:-:S03]  /*c790*/  SHF.R.S32.HI R4, RZ, 0x1, R4 ;  /* 0x00000001ff047819 */ /* 0x000fc60000011404 */
[----:B0-----:R-:W0:Y:S02]  /*c7a0*/  @!P0 LDS.128 R8, [R0] ;  /* 0x0000000000088984 */ /* 0x001e240000000c00 */
[----:B0-----:R-:W-:Y:S01]  /*c7b0*/  @!P0 FADD.FTZ R24, R24, R8 ;  /* 0x0000000818188221 */ /* 0x001fe20000010000 */
[----:B------:R-:W-:Y:S01]  /*c7c0*/  @!P0 FADD.FTZ R25, R25, R9 ;  /* 0x0000000919198221 */ /* 0x000fe20000010000 */
[----:B------:R-:W-:Y:S01]  /*c7d0*/  @!P0 FADD.FTZ R26, R26, R10 ;  /* 0x0000000a1a1a8221 */ /* 0x000fe20000010000 */
[----:B------:R-:W-:-:S05]  /*c7e0*/  @!P0 FADD.FTZ R27, R27, R11 ;  /* 0x0000000b1b1b8221 */ /* 0x000fca0000010000 */
[----:B------:R0:W-:Y:S01]  /*c7f0*/  @!P0 STS.128 [R3], R24 ;  /* 0x0000001803008388 */ /* 0x0001e20000000c00 */
[----:B------:R-:W-:-:S13]  /*c800*/  ISETP.GE.AND P0, PT, R4, 0x20, PT ;  /* 0x000000200400780c */ /* 0x000fda0003f06270 */
[----:B------:R-:W-:Y:S05]  /*c810*/  @P0 BRA `(.L_x_3668) ;  /* 0xfffffffc00c40947 */ /* 0x000fea000383ffff */
[----:B------:R-:W-:-:S07]  /*c820*/  MOV R0, 0x20 ;  /* 0x0000002000007802 */ /* 0x000fce0000000f00 */
.L_x_3667:
[----:B------:R-:W-:Y:S01]  /*c830*/  ISETP.GE.AND P0, PT, R0, 0x2, PT ;  /* 0x000000020000780c */ /* 0x000fe20003f06270 */
[----:B------:R-:W-:Y:S05]  /*c840*/  WARPSYNC.ALL ;  /* 0x0000000000007948 */ /* 0x000fea0003800000 */
[----:B------:R-:W-:Y:S07]  /*c850*/  BAR.SYNC.DEFER_BLOCKING 0x0 ;  /* 0x0000000000007b1d */ /* 0x000fee0000010000 */
[----:B------:R-:W-:Y:S05]  /*c860*/  @!P0 BRA `(.L_x_3666) ;  /* 0x0000000000308947 */ /* 0x000fea0003800000 */
[----:B0-----:R-:W-:-:S07]  /*c870*/  IMAD.MOV.U32 R3, RZ, RZ, 0x1 ;  /* 0x00000001ff037424 */ /* 0x001fce00078e00ff */
.L_x_3669:
        /* <DEDUP_REMOVED lines=11> */
.L_x_3666:
[----:B------:R-:W2:Y:S01]  /*c930*/  LDC R20, c[0x0][0x3ec] ;  /* 0x0000fb00ff147b82 */ /* 0x000ea20000000800 */
[----:B------:R-:W-:Y:S01]  /*c940*/  HFMA2.MMA R23, -RZ, RZ, 0, 0 ;  /* 0x00000000ff177435 */ /* 0x000fe200000001ff */
[----:B------:R-:W-:Y:S01]  /*c950*/  IMAD.MOV.U32 R28, RZ, RZ, RZ ;  /* 0x000000ffff1c7224 */ /* 0x000fe200078e00ff */
        /* <DEDUP_REMOVED lines=10> */
[----:B0-----:R-:W-:-:S04]  /*ca00*/  IMAD.MOV R3, RZ, RZ, -R5 ;  /* 0x000000ffff037224 */ /* 0x001fc800078e0a05 */
        /* <DEDUP_REMOVED lines=259> */
[----:B-1----:R-:W-:-:S05]  /*da40*/  IMAD.HI.U32 R0, R7, UR7, R6 ;  /* 0x0000000707007c27 */ /* 0x002fca000f8e0006 */
[----:B------:R-:W-:Y:S01]  /*da50*/  SHF.R.U32.HI R0, RZ, UR4, R0 ;  /* 0x00000004ff007c19 */ /* 0x000fe20008011600 */
[----:B------:R-:W-:-:S04]  /*da60*/  ULDC UR4, c[0x0][0x5dc] ;  /* 0x0001770000047ab9 */ /* 0x000fc80000000800 */
[----:B------:R-:W-:-:S04]  /*da70*/  IMAD.MOV R3, RZ, RZ, -R0 ;  /* 0x000000ffff037224 */ /* 0x000fc800078e0a00 */
[----:B------:R-:W-:-:S04]  /*da80*/  IMAD R3, R3, UR6, R7 ;  /* 0x0000000603037c24 */ /* 0x000fc8000f8e0207 */
[----:B------:R-:W-:-:S07]  /*da90*/  IMAD R28, R3, UR4, R28 ;  /* 0x00000004031c7c24 */ /* 0x000fce000f8e021c */
.L_x_3670:
        /* <DEDUP_REMOVED lines=272> */
[----:B01----:R-:W-:-:S05]  /*eba0*/  IMAD.HI.U32 R0, R5, UR9, R4 ;  /* 0x0000000905007c27 */ /* 0x003fca000f8e0004 */
[----:B------:R-:W-:Y:S01]  /*ebb0*/  SHF.R.U32.HI R0, RZ, UR6, R0 ;  /* 0x00000006ff007c19 */ /* 0x000fe20008011600 */
[----:B------:R-:W-:-:S03]  /*ebc0*/  ULDC UR6, c[0x0][0x5dc] ;  /* 0x0001770000067ab9 */ /* 0x000fc60000000800 */
[----:B------:R-:W-:-:S05]  /*ebd0*/  IADD3 R4, -R0, RZ, RZ ;  /* 0x000000ff00047210 */ /* 0x000fca0007ffe1ff */
[----:B------:R-:W-:-:S04]  /*ebe0*/  IMAD R4, R4, UR8, R5 ;  /* 0x0000000804047c24 */ /* 0x000fc8000f8e0205 */
[----:B------:R-:W-:-:S07]  /*ebf0*/  IMAD R23, R4, UR6, R23 ;  /* 0x0000000604177c24 */ /* 0x000fce000f8e0217 */
.L_x_3671:
        /* <DEDUP_REMOVED lines=23> */
[----:B0-----:R-:W-:-:S04]  /*ed70*/  IMAD.MOV R3, RZ, RZ, -R5 ;  /* 0x000000ffff037224 */ /* 0x001fc800078e0a05 */
        /* <DEDUP_REMOVED lines=255> */
.L_x_3672:
        /* <DEDUP_REMOVED lines=271> */
[----:B01----:R-:W-:-:S05]  /*10e60*/  IMAD.HI.U32 R0, R5, UR9, R4 ;  /* 0x0000000905007c27 */ /* 0x003fca000f8e0004 */
[----:B------:R-:W-:Y:S01]  /*10e70*/  SHF.R.U32.HI R0, RZ, UR6, R0 ;  /* 0x00000006ff007c19 */ /* 0x000fe20008011600 */
[----:B------:R-:W-:-:S03]  /*10e80*/  ULDC UR6, c[0x0][0x5dc] ;  /* 0x0001770000067ab9 */ /* 0x000fc60000000800 */
[----:B------:R-:W-:-:S05]  /*10e90*/  IADD3 R4, -R0, RZ, RZ ;  /* 0x000000ff00047210 */ /* 0x000fca0007ffe1ff */
[----:B------:R-:W-:-:S04]  /*10ea0*/  IMAD R4, R4, UR8, R5 ;  /* 0x0000000804047c24 */ /* 0x000fc8000f8e0205 */
[----:B------:R-:W-:-:S07]  /*10eb0*/  IMAD R17, R4, UR6, R17 ;  /* 0x0000000604117c24 */ /* 0x000fce000f8e0211 */
.L_x_3673:
[----:B------:R-:W-:Y:S01]  /*10ec0*/  ULDC.64 UR6, c[0x0][0x600] ;  /* 0x0001800000067ab9 */ /* 0x000fe20000000a00 */
[----:B------:R-:W-:Y:S02]  /*10ed0*/  CS2R R4, SRZ ;  /* 0x0000000000047805 */ /* 0x000fe4000001ff00 */
[----:B------:R-:W-:Y:S02]  /*10ee0*/  ISETP.NE.U32.AND P0, PT, RZ, UR6, PT ;  /* 0x00000006ff007c0c */ /* 0x000fe4000bf05070 */
[----:B------:R-:W-:Y:S02]  /*10ef0*/  IADD3 R12, P2, R17, UR4, RZ ;  /* 0x00000004110c7c10 */ /* 0x000fe4000ff5e0ff */
[----:B------:R-:W-:Y:S02]  /*10f00*/  ISETP.NE.AND.EX P0, PT, RZ, UR7, PT, P0 ;  /* 0x00000007ff007c0c */ /* 0x000fe4000bf05300 */
[----:B------:R-:W-:Y:S02]  /*10f10*/  IADD3.X R13, RZ, UR5, RZ, P2, !PT ;  /* 0x00000005ff0d7c10 */ /* 0x000fe400097fe4ff */
[----:B01----:R-:W-:-:S09]  /*10f20*/  MOV R0, RZ ;  /* 0x000000ff00007202 */ /* 0x003fd20000000f00 */
[----:B------:R-:W-:Y:S01]  /*10f30*/  @P0 IADD3 R4, P3, R28, UR6, RZ ;  /* 0x000000061c040c10 */ /* 0x000fe2000ff7e0ff */
[----:B------:R-:W-:Y:S02]  /*10f40*/  ULDC UR6, c[0x0][0x238] ;  /* 0x00008e0000067ab9 */ /* 0x000fe40000000800 */
[----:B------:R-:W-:Y:S02]  /*10f50*/  ISETP.NE.AND P4, PT, RZ, UR6, PT ;  /* 0x00000006ff007c0c */ /* 0x000fe4000bf85270 */
[----:B------:R-:W-:-:S04]  /*10f60*/  @P0 IMAD.X R5, RZ, RZ, UR7, P3 ;  /* 0x00000007ff050e24 */ /* 0x000fc800098e06ff */
[----:B------:R-:W-:-:S07]  /*10f70*/  @P0 IMAD.MOV.U32 R0, RZ, RZ, R5 ;  /* 0x000000ffff000224 */ /* 0x000fce00078e0005 */
[----:B------:R-:W-:Y:S05]  /*10f80*/  @!P4 BRA `(.L_x_3674) ;  /* 0x0000006000b0c947 */ /* 0x000fea0003800000 */
[----:B------:R-:W0:Y:S01]  /*10f90*/  S2R R3, SR_CTAID.X ;  /* 0x0000000000037919 */ /* 0x000e220000002500 */
[----:B------:R-:W-:Y:S01]  /*10fa0*/  ULDC UR6, c[0x0][0x23c] ;  /* 0x00008f0000067ab9 */ /* 0x000fe20000000800 */
[----:B------:R-:W-:Y:S01]  /*10fb0*/  HFMA2.MMA R22, -RZ, RZ, 0, 0 ;  /* 0x00000000ff167435 */ /* 0x000fe200000001ff */
[----:B------:R-:W-:Y:S01]  /*10fc0*/  IMAD R7, R16, UR6, RZ ;  /* 0x0000000610077c24 */ /* 0x000fe2000f8e02ff */
[----:B------:R-:W-:Y:S01]  /*10fd0*/  ULDC UR6, c[0x0][0x240] ;  /* 0x0000900000067ab9 */ /* 0x000fe20000000800 */
[----:B------:R-:W-:Y:S02]  /*10fe0*/  MOV R19, RZ ;  /* 0x000000ff00137202 */ /* 0x000fe40000000f00 */
[----:B------:R-:W-:Y:S01]  /*10ff0*/  IMAD R6, R2, UR6, R7 ;  /* 0x0000000602067c24 */ /* 0x000fe2000f8e0207 */
[----:B------:R-:W-:-:S03]  /*11000*/  ULDC UR6, c[0x0][0x228] ;  /* 0x00008a0000067ab9 */ /* 0x000fc60000000800 */
[----:B0-----:R-:W-:-:S04]  /*11010*/  IMAD R6, R3, UR6, R6 ;  /* 0x0000000603067c24 */ /* 0x001fc8000f8e0206 */
        /* <DEDUP_REMOVED lines=275> */
.L_x_3675:
        /* <DEDUP_REMOVED lines=277> */
.L_x_3676:
        /* <DEDUP_REMOVED lines=279> */
.L_x_3677:
        /* <DEDUP_REMOVED lines=277> */
.L_x_3678:
        /* <DEDUP_REMOVED lines=16> */
.L_x_3680:
[----:B------:R-:W-:Y:S05]  /*15660*/  BSYNC B0 ;  /* 0x0000000000007941 */ /* 0x000fea0003800000 */
.L_x_3679:
        /* <DEDUP_REMOVED lines=17> */
.L_x_3682:
[----:B------:R-:W-:Y:S05]  /*15780*/  BSYNC B0 ;  /* 0x0000000000007941 */ /* 0x000fea0003800000 */
.L_x_3681:
        /* <DEDUP_REMOVED lines=35> */
.L_x_3684:
[----:B------:R-:W-:Y:S05]  /*159c0*/  BSYNC B0 ;  /* 0x0000000000007941 */ /* 0x000fea0003800000 */
.L_x_3683:
        /* <DEDUP_REMOVED lines=38> */
.L_x_3689:
        /* <DEDUP_REMOVED lines=15> */
.L_x_3688:
[----:B------:R-:W-:Y:S05]  /*15d20*/  BRA `(.L_x_3687) ;  /* 0x0000000000747947 */ /* 0x000fea0003800000 */
.L_x_3686:
[----:B------:R-:W-:Y:S01]  /*15d30*/  ULDC UR7, c[0x0][0x22c] ;  /* 0x00008b0000077ab9 */ /* 0x000fe20000000800 */
[----:B------:R-:W-:Y:S02]  /*15d40*/  MOV R25, UR9 ;  /* 0x0000000900197c02 */ /* 0x000fe40008000f00 */
[----:B------:R-:W-:Y:S02]  /*15d50*/  ISETP.GE.U32.AND P0, PT, R2, UR7, PT ;  /* 0x0000000702007c0c */ /* 0x000fe4000bf06070 */
[----:B------:R-:W-:Y:S02]  /*15d60*/  MOV R26, UR9 ;  /* 0x00000009001a7c02 */ /* 0x000fe40008000f00 */
[----:B------:R-:W-:-:S09]  /*15d70*/  MOV R27, UR9 ;  /* 0x00000009001b7c02 */ /* 0x000fd20008000f00 */
[----:B------:R-:W-:Y:S05]  /*15d80*/  @P0 BRA `(.L_x_3687) ;  /* 0x00000000005c0947 */ /* 0x000fea0003800000 */
[----:B------:R-:W-:Y:S01]  /*15d90*/  ULDC UR6, c[0x0][0x10] ;  /* 0x0000040000067ab9 */ /* 0x000fe20000000800 */
[----:B------:R-:W0:Y:S01]  /*15da0*/  LDC R31, c[0x0][RZ] ;  /* 0x00000000ff1f7b82 */ /* 0x000e220000000800 */
[----:B------:R-:W-:Y:S01]  /*15db0*/  IMAD.MOV.U32 R28, RZ, RZ, R2 ;  /* 0x000000ffff1c7224 */ /* 0x000fe200078e0002 */
[----:B------:R-:W-:Y:S01]  /*15dc0*/  MOV R25, UR9 ;  /* 0x0000000900197c02 */ /* 0x000fe20008000f00 */
[----:B------:R-:W-:Y:S01]  /*15dd0*/  IMAD R3, R3, UR6, RZ ;  /* 0x0000000603037c24 */ /* 0x000fe2000f8e02ff */
[----:B------:R-:W-:Y:S02]  /*15de0*/  MOV R26, UR9 ;  /* 0x00000009001a7c02 */ /* 0x000fe40008000f00 */
[----:B------:R-:W-:Y:S02]  /*15df0*/  MOV R27, UR9 ;  /* 0x00000009001b7c02 */ /* 0x000fe40008000f00 */
[----:B------:R-:W1:Y:S08]  /*15e00*/  LDC.64 R8, c[0x0][0x608] ;  /* 0x00018200ff087b82 */ /* 0x000e700000000a00 */
[----:B------:R-:W2:Y:S02]  /*15e10*/  LDC R33, c[0x0][0x4] ;  /* 0x00000100ff217b82 */ /* 0x000ea40000000800 */
.L_x_3690:
[----:B------:R-:W-:-:S04]  /*15e20*/  IMAD.IADD R11, R3, 0x1, R28 ;  /* 0x00000001030b7824 */ /* 0x000fc800078e021c */
[----:B0-----:R-:W-:-:S04]  /*15e30*/  IMAD R11, R11, R31, R16 ;  /* 0x0000001f0b0b7224 */ /* 0x001fc800078e0210 */
[----:B-1----:R-:W-:-:S05]  /*15e40*/  IMAD.WIDE.U32 R10, R11, 0x10, R8 ;  /* 0x000000100b0a7825 */ /* 0x002fca00078e0008 */
[----:B------:R-:W3:Y:S04]  /*15e50*/  LDG.E R23, desc[UR60][R10.64] ;  /* 0x0000003c0a177981 */ /* 0x000ee8000c1e1900 */
[----:B------:R-:W4:Y:S04]  /*15e60*/  LDG.E R30, desc[UR60][R10.64+0x4] ;  /* 0x0000043c0a1e7981 */ /* 0x000f28000c1e1900 */
[----:B------:R-:W5:Y:S04]  /*15e70*/  LDG.E R29, desc[UR60][R10.64+0x8] ;  /* 0x0000083c0a1d7981 */ /* 0x000f68000c1e1900 */
[----:B------:R-:W5:Y:S01]  /*15e80*/  LDG.E R32, desc[UR60][R10.64+0xc] ;  /* 0x00000c3c0a207981 */ /* 0x000f62000c1e1900 */
[----:B--2---:R-:W-:-:S04]  /*15e90*/  IADD3 R28, R33, R28, RZ ;  /* 0x0000001c211c7210 */ /* 0x004fc80007ffe0ff */
[----:B------:R-:W-:Y:S01]  /*15ea0*/  ISETP.GE.U32.AND P0, PT, R28, UR7, PT ;  /* 0x000000071c007c0c */ /* 0x000fe2000bf06070 */
[----:B---3--:R-:W-:Y:S01]  /*15eb0*/  FADD.FTZ R24, R23, R24 ;  /* 0x0000001817187221 */ /* 0x008fe20000010000 */
[----:B----4-:R-:W-:Y:S01]  /*15ec0*/  FADD.FTZ R25, R30, R25 ;  /* 0x000000191e197221 */ /* 0x010fe20000010000 */
[----:B-----5:R-:W-:Y:S01]  /*15ed0*/  FADD.FTZ R26, R29, R26 ;  /* 0x0000001a1d1a7221 */ /* 0x020fe20000010000 */
[----:B------:R-:W-:-:S09]  /*15ee0*/  FADD.FTZ R27, R32, R27 ;  /* 0x0000001b201b7221 */ /* 0x000fd20000010000 */
[----:B------:R-:W-:Y:S05]  /*15ef0*/  @!P0 BRA `(.L_x_3690) ;  /* 0xfffffffc00c88947 */ /* 0x000fea000383ffff */
.L_x_3687:
[----:B------:R-:W-:Y:S05]  /*15f00*/  BSYNC B0 ;  /* 0x0000000000007941 */ /* 0x000fea0003800000 */
.L_x_3685:
        /* <DEDUP_REMOVED lines=13> */
.L_x_3692:
        /* <DEDUP_REMOVED lines=15> */
.L_x_3691:
        /* <DEDUP_REMOVED lines=11> */
.L_x_3695:
[----:B------:R-:W-:Y:S01]  /*16180*/  IADD3 R2, R16, R29, RZ ;  /* 0x0000001d10027210 */ /* 0x000fe20007ffe0ff */
[----:B------:R-:W-:Y:S03]  /*16190*/  BAR.SYNC.DEFER_BLOCKING 0x0 ;  /* 0x0000000000007b1d */ /* 0x000fe60000010000 */
[----:B------:R-:W-:-:S04]  /*161a0*/  ISETP.GE.U32.AND P0, PT, R2, R3, PT ;  /* 0x000000030200720c */ /* 0x000fc80003f06070 */
[----:B------:R-:W-:-:S13]  /*161b0*/  ISETP.GE.U32.OR P0, PT, R16, R29, P0 ;  /* 0x0000001d1000720c */ /* 0x000fda0000706470 */
[----:B------:R-:W-:Y:S01]  /*161c0*/  @!P0 IMAD R8, R29, 0x10, R23 ;  /* 0x000000101d088824 */ /* 0x000fe200078e0217 */
[----:B------:R-:W-:-:S05]  /*161d0*/  SHF.R.S32.HI R29, RZ, 0x1, R29 ;  /* 0x00000001ff1d7819 */ /* 0x000fca000001141d */
        /* <DEDUP_REMOVED lines=9> */
.L_x_3694:
[----:B------:R-:W-:Y:S01]  /*16270*/  BAR.SYNC.DEFER_BLOCKING 0x0 ;  /* 0x0000000000007b1d */ /* 0x000fe20000010000 */
[----:B------:R-:W-:-:S13]  /*16280*/  ISETP.GE.AND P0, PT, R2, 0x2, PT ;  /* 0x000000020200780c */ /* 0x000fda0003f06270 */
[----:B------:R-:W-:Y:S05]  /*16290*/  @!P0 BRA `(.L_x_3693) ;  /* 0x0000000000308947 */ /* 0x000fea0003800000 */
[----:B------:R-:W-:-:S11]  /*162a0*/  HFMA2.MMA R3, -RZ, RZ, 0, 5.9604644775390625e-08 ;  /* 0x00000001ff037435 */ /* 0x000fd600000001ff */
.L_x_3696:
[----:B------:R-:W0:Y:S04]  /*162b0*/  SHFL.DOWN PT, R9, R24, R3, 0x1f ;  /* 0x08001f0318097589 */ /* 0x000e2800000e0000 */
[----:B------:R-:W3:Y:S04]  /*162c0*/  SHFL.DOWN PT, R8, R25, R3, 0x1f ;  /* 0x08001f0319087589 */ /* 0x000ee800000e0000 */
[----:B------:R-:W4:Y:S04]  /*162d0*/  SHFL.DOWN PT, R11, R26, R3, 0x1f ;  /* 0x08001f031a0b7589 */ /* 0x000f2800000e0000 */
[----:B------:R5:W4:Y:S02]  /*162e0*/  SHFL.DOWN PT, R10, R27, R3, 0x1f ;  /* 0x08001f031b0a7589 */ /* 0x000b2400000e0000 */
[----:B-----5:R-:W-:Y:S01]  /*162f0*/  SHF.L.U32 R3, R3, 0x1, RZ ;  /* 0x0000000103037819 */ /* 0x020fe200000006ff */
[----:B012---:R-:W-:-:S03]  /*16300*/  FADD.FTZ R24, R9, R24 ;  /* 0x0000001809187221 */ /* 0x007fc60000010000 */
[----:B------:R-:W-:Y:S01]  /*16310*/  ISETP.GE.AND P0, PT, R3, R2, PT ;  /* 0x000000020300720c */ /* 0x000fe20003f06270 */
[----:B---3--:R-:W-:Y:S01]  /*16320*/  FADD.FTZ R25, R8, R25 ;  /* 0x0000001908197221 */ /* 0x008fe20000010000 */
[----:B----4-:R-:W-:Y:S01]  /*16330*/  FADD.FTZ R26, R11, R26 ;  /* 0x0000001a0b1a7221 */ /* 0x010fe20000010000 */
[----:B------:R-:W-:-:S10]  /*16340*/  FADD.FTZ R27, R10, R27 ;  /* 0x0000001b0a1b7221 */ /* 0x000fd40000010000 */
[----:B------:R-:W-:Y:S05]  /*16350*/  @!P0 BRA `(.L_x_3696) ;  /* 0xfffffffc00d48947 */ /* 0x000fea000383ffff */
.L_x_3693:
        /* <DEDUP_REMOVED lines=9> */
[----:B------:R-:W0:Y:S04]  /*163f0*/  LDG.E R3, desc[UR60][R4.64] ;  /* 0x0000003c04037981 */ /* 0x000e28000c1e1900 */
[----:B------:R-:W3:Y:S04]  /*16400*/  LDG.E R0, desc[UR60][R4.64+0x4] ;  /* 0x0000043c04007981 */ /* 0x000ee8000c1e1900 */
[----:B------:R-:W4:Y:S04]  /*16410*/  LDG.E R7, desc[UR60][R4.64+0x8] ;  /* 0x0000083c04077981 */ /* 0x000f28000c1e1900 */
[----:B------:R-:W5:Y:S01]  /*16420*/  LDG.E R2, desc[UR60][R4.64+0xc] ;  /* 0x00000c3c04027981 */ /* 0x000f62000c1e1900 */
[----:B012---:R-:W-:Y:S01]  /*16430*/  FADD.FTZ R24, R24, R3 ;  /* 0x0000000318187221 */ /* 0x007fe20000010000 */
[----:B---3--:R-:W-:Y:S01]  /*16440*/  FADD.FTZ R25, R25, R0 ;  /* 0x0000000019197221 */ /* 0x008fe20000010000 */
[----:B----4-:R-:W-:Y:S01]  /*16450*/  FADD.FTZ R26, R26, R7 ;  /* 0x000000071a1a7221 */ /* 0x010fe20000010000 */
[----:B-----5:R-:W-:-:S07]  /*16460*/  FADD.FTZ R27, R27, R2 ;  /* 0x000000021b1b7221 */ /* 0x020fce0000010000 */
.L_x_3698:
[----:B------:R-:W-:Y:S05]  /*16470*/  @!P1 BRA `(.L_x_3699) ;  /* 0x00000004008c9947 */ /* 0x000fea0003800000 */
[----:B------:R-:W3:Y:S01]  /*16480*/  LDC R16, c[0x0][0x624] ;  /* 0x00018900ff107b82 */ /* 0x000ee20000000800 */
[----:B------:R-:W-:Y:S02]  /*16490*/  ULDC UR4, c[0x0][0x210] ;  /* 0x0000840000047ab9 */ /* 0x000fe40000000800 */
[----:B------:R-:W-:Y:S01]  /*164a0*/  FMUL.FTZ R29, R24, UR4 ;  /* 0x00000004181d7c20 */ /* 0x000fe20008410000 */
        /* <DEDUP_REMOVED lines=16> */
[----:B---3--:R-:W-:-:S07]  /*165b0*/  MOV R12, 0x1 ;  /* 0x00000001000c7802 */ /* 0x008fce0000000f00 */
[----:B------:R-:W-:-:S07]  /*165c0*/  LEPC R20, `(.L_x_3700) ;  /* 0x000000001014794e */ /* 0x000fce0000000000 */
[----:B012-4-:R-:W-:Y:S05]  /*165d0*/  CALL.ABS.NOINC R2 ;  /* 0x0000000002007343 */ /* 0x017fea0003c00000 */
.L_x_3700:
[----:B------:R-:W-:Y:S01]  /*165e0*/  ULDC.64 UR4, c[0x0][0x5f0] ;  /* 0x00017c0000047ab9 */ /* 0x000fe20000000a00 */
[----:B------:R-:W-:Y:S02]  /*165f0*/  ISETP.NE.AND P6, PT, R16, 0x1, PT ;  /* 0x000000011000780c */ /* 0x000fe40003fc5270 */
[----:B------:R-:W-:Y:S01]  /*16600*/  IADD3 R22, P0, R22, UR4, RZ ;  /* 0x0000000416167c10 */ /* 0x000fe2000ff1e0ff */
[----:B------:R-:W-:Y:S02]  /*16610*/  ULDC UR4, c[0x0][0x210] ;  /* 0x0000840000047ab9 */ /* 0x000fe40000000800 */
[----:B012---:R-:W-:Y:S01]  /*16620*/  FMUL.FTZ R25, R25, UR4 ;  /* 0x0000000419197c20 */ /* 0x007fe20008410000 */
        /* <DEDUP_REMOVED lines=19> */
.L_x_3701:
        /* <DEDUP_REMOVED lines=21> */
[----:B0-----:R-:W-:-:S07]  /*168b0*/  MOV R12, 0x1 ;  /* 0x00000001000c7802 */ /* 0x001fce0000000f00 */
[----:B------:R-:W-:-:S07]  /*168c0*/  LEPC R20, `(.L_x_3702) ;  /* 0x000000001014794e */ /* 0x000fce0000000000 */
[----:B-1----:R-:W-:Y:S05]  /*168d0*/  CALL.ABS.NOINC R2 ;  /* 0x0000000002007343 */ /* 0x002fea0003c00000 */
.L_x_3702:
        /* <DEDUP_REMOVED lines=21> */
[----:B0-----:R-:W-:-:S07]  /*16a30*/  MOV R13, RZ ;  /* 0x000000ff000d7202 */ /* 0x001fce0000000f00 */
[----:B------:R-:W-:-:S07]  /*16a40*/  LEPC R20, `(.L_x_3703) ;  /* 0x000000001014794e */ /* 0x000fce0000000000 */
[----:B-12---:R-:W-:Y:S05]  /*16a50*/  CALL.ABS.NOINC R2 ;  /* 0x0000000002007343 */ /* 0x006fea0003c00000 */
.L_x_3703:
[----:B------:R-:W-:Y:S02]  /*16a60*/  ULDC.64 UR4, c[0x0][0x5f0] ;  /* 0x00017c0000047ab9 */ /* 0x000fe40000000a00 */
[----:B0-----:R-:W-:-:S04]  /*16a70*/  IADD3 R2, P0, R17, UR4, RZ ;  /* 0x0000000411027c10 */ /* 0x001fc8000ff1e0ff */
[----:B------:R-:W-:-:S05]  /*16a80*/  IADD3.X R3, RZ, UR5, RZ, P0, !PT ;  /* 0x00000005ff037c10 */ /* 0x000fca00087fe4ff */
[----:B------:R-:W-:Y:S01]  /*16a90*/  STG.E desc[UR60][R2.64], R27 ;  /* 0x0000001b02007986 */ /* 0x000fe2000c10193c */
[----:B------:R-:W-:Y:S05]  /*16aa0*/  EXIT ;  /* 0x000000000000794d */ /* 0x000fea0003800000 */
.L_x_3699:
[----:B------:R-:W-:Y:S04]  /*16ab0*/  STG.E desc[UR60][R4.64], R24 ;  /* 0x0000001804007986 */ /* 0x000fe8000c10193c */
[----:B------:R-:W-:Y:S04]  /*16ac0*/  STG.E desc[UR60][R4.64+0x4], R25 ;  /* 0x0000041904007986 */ /* 0x000fe8000c10193c */
[----:B------:R-:W-:Y:S04]  /*16ad0*/  STG.E desc[UR60][R4.64+0x8], R26 ;  /* 0x0000081a04007986 */ /* 0x000fe8000c10193c */
[----:B------:R-:W-:Y:S01]  /*16ae0*/  STG.E desc[UR60][R4.64+0xc], R27 ;  /* 0x00000c1b04007986 */ /* 0x000fe2000c10193c */
[----:B------:R-:W-:Y:S05]  /*16af0*/  EXIT ;  /* 0x000000000000794d */ /* 0x000fea0003800000 */
.L_x_3697:
        /* <DEDUP_REMOVED lines=12> */
.L_x_3704:
        /* <DEDUP_REMOVED lines=23> */
.L_x_3706:
        /* <DEDUP_REMOVED lines=24> */
.L_x_3707:
        /* <DEDUP_REMOVED lines=24> */
.L_x_3708:
        /* <DEDUP_REMOVED lines=24> */
.L_x_3709:
[----:B------:R-:W-:Y:S02]  /*171b0*/  ULDC.64 UR4, c[0x0][0x5f0] ;  /* 0x00017c0000047ab9 */ /* 0x000fe40000000a00 */
[----:B0-----:R-:W-:-:S04]  /*171c0*/  IADD3 R2, P0, R17, UR4, RZ ;  /* 0x0000000411027c10 */ /* 0x001fc8000ff1e0ff */
[----:B------:R-:W-:-:S05]  /*171d0*/  IADD3.X R3, RZ, UR5, RZ, P0, !PT ;  /* 0x00000005ff037c10 */ /* 0x000fca00087fe4ff */
[----:B------:R-:W-:Y:S01]  /*171e0*/  STG.E desc[UR60][R2.64], R27 ;  /* 0x0000001b02007986 */ /* 0x000fe2000c10193c */
[----:B------:R-:W-:Y:S05]  /*171f0*/  EXIT ;  /* 0x000000000000794d */ /* 0x000fea0003800000 */
.L_x_3705:
[----:B------:R-:W-:Y:S04]  /*17200*/  STG.E desc[UR60][R6.64], R24 ;  /* 0x0000001806007986 */ /* 0x000fe8000c10193c */
[----:B------:R-:W-:Y:S04]  /*17210*/  STG.E desc[UR60][R12.64], R25 ;  /* 0x000000190c007986 */ /* 0x000fe8000c10193c */
[----:B------:R-:W-:Y:S04]  /*17220*/  STG.E desc[UR60][R14.64], R26 ;  /* 0x0000001a0e007986 */ /* 0x000fe8000c10193c */
[----:B------:R-:W-:Y:S01]  /*17230*/  STG.E desc[UR60][R20.64], R27 ;  /* 0x0000001b14007986 */ /* 0x000fe2000c10193c */
[----:B------:R-:W-:Y:S05]  /*17240*/  EXIT ;  /* 0x000000000000794d */ /* 0x000fea0003800000 */
.L_x_3674:
        /* <DEDUP_REMOVED lines=27> */
.L_x_3711:
        /* <DEDUP_REMOVED lines=23> */
.L_x_3713:
        /* <DEDUP_REMOVED lines=24> */
.L_x_3714:
        /* <DEDUP_REMOVED lines=24> */
.L_x_3715:
        /* <DEDUP_REMOVED lines=24> */
.L_x_3716:
[----:B------:R-:W-:Y:S02]  /*179f0*/  ULDC.64 UR4, c[0x0][0x5f0] ;  /* 0x00017c0000047ab9 */ /* 0x000fe40000000a00 */
[----:B0-----:R-:W-:-:S04]  /*17a00*/  IADD3 R2, P0, R17, UR4, RZ ;  /* 0x0000000411027c10 */ /* 0x001fc8000ff1e0ff */
[----:B------:R-:W-:-:S05]  /*17a10*/  IADD3.X R3, RZ, UR5, RZ, P0, !PT ;  /* 0x00000005ff037c10 */ /* 0x000fca00087fe4ff */
[----:B------:R-:W-:Y:S01]  /*17a20*/  STG.E desc[UR60][R2.64], R27 ;  /* 0x0000001b02007986 */ /* 0x000fe2000c10193c */
[----:B------:R-:W-:Y:S05]  /*17a30*/  EXIT ;  /* 0x000000000000794d */ /* 0x000fea0003800000 */
.L_x_3712:
[----:B------:R-:W-:Y:S04]  /*17a40*/  STG.E desc[UR60][R4.64], R24 ;  /* 0x0000001804007986 */ /* 0x000fe8000c10193c */
[----:B------:R-:W-:Y:S04]  /*17a50*/  STG.E desc[UR60][R4.64+0x4], R25 ;  /* 0x0000041904007986 */ /* 0x000fe8000c10193c */
[----:B------:R-:W-:Y:S04]  /*17a60*/  STG.E desc[UR60][R4.64+0x8], R26 ;  /* 0x0000081a04007986 */ /* 0x000fe8000c10193c */
[----:B------:R-:W-:Y:S01]  /*17a70*/  STG.E desc[UR60][R4.64+0xc], R27 ;  /* 0x00000c1b04007986 */ /* 0x000fe2000c10193c */
[----:B------:R-:W-:Y:S05]  /*17a80*/  EXIT ;  /* 0x000000000000794d */ /* 0x000fea0003800000 */
.L_x_3710:
        /* <DEDUP_REMOVED lines=12> */
.L_x_3717:
        /* <DEDUP_REMOVED lines=23> */
.L_x_3719:
        /* <DEDUP_REMOVED lines=24> */
.L_x_3720:
        /* <DEDUP_REMOVED lines=24> */
.L_x_3721:
        /* <DEDUP_REMOVED lines=24> */
.L_x_3722:
[----:B------:R-:W-:Y:S02]  /*18140*/  ULDC.64 UR4, c[0x0][0x5f0] ;  /* 0x00017c0000047ab9 */ /* 0x000fe40000000a00 */
[----:B0-----:R-:W-:-:S04]  /*18150*/  IADD3 R2, P0, R17, UR4, RZ ;  /* 0x0000000411027c10 */ /* 0x001fc8000ff1e0ff */
[----:B------:R-:W-:-:S05]  /*18160*/  IADD3.X R3, RZ, UR5, RZ, P0, !PT ;  /* 0x00000005ff037c10 */ /* 0x000fca00087fe4ff */
[----:B------:R-:W-:Y:S01]  /*18170*/  STG.E desc[UR60][R2.64], R27 ;  /* 0x0000001b02007986 */ /* 0x000fe2000c10193c */
[----:B------:R-:W-:Y:S05]  /*18180*/  EXIT ;  /* 0x000000000000794d */ /* 0x000fea0003800000 */
.L_x_3718:
[----:B------:R-:W-:Y:S04]  /*18190*/  STG.E desc[UR60][R6.64], R24 ;  /* 0x0000001806007986 */ /* 0x000fe8000c10193c */
[----:B------:R-:W-:Y:S04]  /*181a0*/  STG.E desc[UR60][R8.64], R25 ;  /* 0x0000001908007986 */ /* 0x000fe8000c10193c */
[----:B------:R-:W-:Y:S04]  /*181b0*/  STG.E desc[UR60][R10.64], R26 ;  /* 0x0000001a0a007986 */ /* 0x000fe8000c10193c */
[----:B------:R-:W-:Y:S01]  /*181c0*/  STG.E desc[UR60][R12.64], R27 ;  /* 0x0000001b0c007986 */ /* 0x000fe2000c10193c */
[----:B------:R-:W-:Y:S05]  /*181d0*/  EXIT ;  /* 0x000000000000794d */ /* 0x000fea0003800000 */
.L_x_3723:
        /* <DEDUP_REMOVED lines=10> */
.L_x_8272:


//--------------------- .text._ZN2at6native13reduce_kernelILi512ELi1ENS0_8ReduceOpIN3c104HalfENS0_7MeanOpsIS4_ffS4_EEjS4_Li4ELi8EEEEEvT1_ --------------------------
	.section	.text._ZN2at6native13reduce_kernelILi512ELi1ENS0_8ReduceOpIN3c104HalfENS0_7MeanOpsIS4_ffS4_EEjS4_Li4ELi8EEEEEvT1_,"ax",@progbits
	.align	128
        .global         _ZN2at6native13reduce_kernelILi512ELi1ENS0_8ReduceOpIN3c104HalfENS0_7MeanOpsIS4_ffS4_EEjS4_Li4ELi8EEEEEvT1_
        .type           _ZN2at6native13reduce_kernelILi512ELi1ENS0_8ReduceOpIN3c104HalfENS0_7MeanOpsIS4_ffS4_EEjS4_Li4ELi8EEEEEvT1_,@function
        .size           _ZN2at6native13reduce_kernelILi512ELi1ENS0_8ReduceOpIN3c104HalfENS0_7MeanOpsIS4_ffS4_EEjS4_Li4ELi8EEEEEvT1_,(.L_x_8190 - _ZN2at6native13reduce_kernelILi512ELi1ENS0_8ReduceOpIN3c104HalfENS0_7MeanOpsIS4_ffS4_EEjS4_Li4ELi8EEEEEvT1_)
        .other          _ZN2at6native13reduce_kernelILi512ELi1ENS0_8ReduceOpIN3c104HalfENS0_7MeanOpsIS4_ffS4_EEjS4_Li4ELi8EEEEEvT1_,@"STO_CUDA_ENTRY STV_DEFAULT"
_ZN2at6native13reduce_kernelILi512ELi1ENS0_8ReduceOpIN3c104HalfENS0_7MeanOpsIS4_ffS4_EEjS4_Li4ELi8EEEEEvT1_:
.text._ZN2at6native13reduce_kernelILi512ELi1ENS0_8ReduceOpIN3c104HalfENS0_7MeanOpsIS4_ffS4_EEjS4_Li4ELi8EEEEEvT1_:
        /* <DEDUP_REMOVED lines=287> */
.L_x_3724:
        /* <DEDUP_REMOVED lines=50> */
.L_x_3733:
[----:B------:R-:W-:Y:S05]  /*1510*/  BSYNC B3 ;  /* 0x0000000000037941 */ /* 0x000fea0003800000 */
.L_x_3732:
        /* <DEDUP_REMOVED lines=11> */
.L_x_3731:
[----:B------:R-:W-:Y:S05]  /*15d0*/  BSYNC B2 ;  /* 0x0000000000027941 */ /* 0x000fea0003800000 */
.L_x_3730:
[C---:B------:R-:W-:Y:S02]  /*15e0*/  IADD3 R7, P0, -R11.reuse, 0x8, RZ ;  /* 0x000000080b077810 */ /* 0x040fe40007f1e1ff */
[----:B------:R-:W-:Y:S02]  /*15f0*/  IADD3 R10, R11, -0x8, R2 ;  /* 0xfffffff80b0a7810 */ /* 0x000fe40007ffe002 */
[----:B------:R-:W-:Y:S01]  /*1600*/  LEA R12, P1, R7, R12, 0x1 ;  /* 0x0000000c070c7211 */ /* 0x000fe200078208ff */
[----:B------:R-:W-:-:S05]  /*1610*/  IMAD.X R4, RZ, RZ, -0x1, P0 ;  /* 0xffffffffff047424 */ /* 0x000fca00000e06ff */
[----:B------:R-:W-:-:S07]  /*1620*/  LEA.HI.X R13, R7, R13, R4, 0x1, P1 ;  /* 0x0000000d070d7211 */ /* 0x000fce00008f0c04 */
.L_x_3729:
[----:B------:R-:W-:Y:S05]  /*1630*/  BSYNC B1 ;  /* 0x0000000000017941 */ /* 0x000fea0003800000 */
.L_x_3728:
        /* <DEDUP_REMOVED lines=12> */
[----:B------:R-:W-:Y:S01]  /*1700*/  MOV R21, R5 ;  /* 0x0000000500157202 */ /* 0x000fe20000000f00 */
[--C-:B------:R-:W-:Y:S01]  /*1710*/  IMAD.MOV.U32 R17, RZ, RZ, R16.reuse ;  /* 0x000000ffff117224 */ /* 0x100fe200078e0010 */
[-C--:B------:R-:W-:Y:S01]  /*1720*/  MOV R18, R16.reuse ;  /* 0x0000001000127202 */ /* 0x080fe20000000f00 */
[--C-:B------:R-:W-:Y:S01]  /*1730*/  IMAD.MOV.U32 R19, RZ, RZ, R16.reuse ;  /* 0x000000ffff137224 */ /* 0x100fe200078e0010 */
[----:B------:R-:W-:Y:S01]  /*1740*/  MOV R20, R16 ;  /* 0x0000001000147202 */ /* 0x000fe20000000f00 */
[----:B------:R-:W-:-:S07]  /*1750*/  IMAD.MOV.U32 R2, RZ, RZ, R16 ;  /* 0x000000ffff027224 */ /* 0x000fce00078e0010 */
.L_x_3736:
        /* <DEDUP_REMOVED lines=23> */
.L_x_3735:
[----:B------:R-:W-:Y:S05]  /*18d0*/  BSYNC B1 ;  /* 0x0000000000017941 */ /* 0x000fea0003800000 */
.L_x_3734:
        /* <DEDUP_REMOVED lines=8> */
.L_x_3738:
[----:B------:R-:W-:Y:S05]  /*1960*/  BSYNC B1 ;  /* 0x0000000000017941 */ /* 0x000fea0003800000 */
.L_x_3737:
        /* <DEDUP_REMOVED lines=12> */
.L_x_3740:
[----:B------:R-:W-:Y:S05]  /*1a30*/  BSYNC B1 ;  /* 0x0000000000017941 */ /* 0x000fea0003800000 */
.L_x_3739:
        /* <DEDUP_REMOVED lines=8> */
.L_x_3727:
        /* <DEDUP_REMOVED lines=23> */
.L_x_3750:
        /* <DEDUP_REMOVED lines=286> */
.L_x_3746:
        /* <DEDUP_REMOVED lines=254> */
.L_x_3747:
[----:B------:R-:W-:-:S04]  /*3df0*/  LOP3.LUT R21, R2, 0xfffffffe, RZ, 0xc0, !PT ;  /* 0xfffffffe02157812 */ /* 0x000fc800078ec0ff */
[----:B------:R-:W-:-:S04]  /*3e00*/  IADD3 R20, P1, R12, R21, RZ ;  /* 0x000000150c147210 */ /* 0x000fc80007f3e0ff */
[----:B------:R-:W-:-:S05]  /*3e10*/  IADD3.X R21, RZ, R13, RZ, P1, !PT ;  /* 0x0000000dff157210 */ /* 0x000fca0000ffe4ff */
[----:B------:R2:W5:Y:S01]  /*3e20*/  LDG.E.U16 R20, desc[UR36][R20.64] ;  /* 0x0000002414147981 */ /* 0x000562000c1e1500 */
[----:B------:R-:W-:Y:S01]  /*3e30*/  IADD3 R5, R5, R4, RZ ;  /* 0x0000000405057210 */ /* 0x000fe20007ffe0ff */
[----:B------:R-:W-:Y:S01]  /*3e40*/  IMAD.MOV.U32 R2, RZ, RZ, RZ ;  /* 0x000000ffff027224 */ /* 0x000fe200078e00ff */
[----:B-1----:R-:W-:Y:S01]  /*3e50*/  MOV R10, RZ ;  /* 0x000000ff000a7202 */ /* 0x002fe20000000f00 */
        /* <DEDUP_REMOVED lines=238> */
[----:B------:R-:W-:Y:S01]  /*4d40*/  IMAD R21, R21, UR38, R24 ;  /* 0x0000002615157c24 */ /* 0x000fe2000f8e0218 */
[----:B------:R-:W1:Y:S03]  /*4d50*/  @P1 LDC R25, c[0x0][0x3e8] ;  /* 0x0000fa00ff191b82 */ /* 0x000e660000000800 */
[----:B------:R-:W-:-:S05]  /*4d60*/  IMAD R10, R21, UR25, R10 ;  /* 0x00000019150a7c24 */ /* 0x000fca000f8e020a */
[----:B------:R-:W2:Y:S01]  /*4d70*/  @P1 LDC R24, c[0x0][0x37c] ;  /* 0x0000df00ff181b82 */ /* 0x000ea20000000800 */
[----:B0-----:R-:W-:-:S05]  /*4d80*/  @P1 IMAD.HI.U32 R18, R23, R18, R22 ;  /* 0x0000001217121227 */ /* 0x001fca00078e0016 */
[----:B------:R-:W-:-:S05]  /*4d90*/  @P1 SHF.R.U32.HI R18, RZ, R19, R18 ;  /* 0x00000013ff121219 */ /* 0x000fca0000011612 */
[----:B------:R-:W-:-:S04]  /*4da0*/  @P1 IMAD.MOV R19, RZ, RZ, -R18 ;  /* 0x000000ffff131224 */ /* 0x000fc800078e0a12 */
[----:B--2---:R-:W-:-:S04]  /*4db0*/  @P1 IMAD R23, R24, R19, R23 ;  /* 0x0000001318171224 */ /* 0x004fc800078e0217 */
[----:B-1----:R-:W-:-:S07]  /*4dc0*/  @P1 IMAD R10, R23, R25, R10 ;  /* 0x00000019170a1224 */ /* 0x002fce00078e020a */
.L_x_3748:
[----:B------:R-:W-:-:S04]  /*4dd0*/  LOP3.LUT R19, R10, 0xfffffffe, RZ, 0xc0, !PT ;  /* 0xfffffffe0a137812 */ /* 0x000fc800078ec0ff */
[----:B------:R-:W-:-:S04]  /*4de0*/  IADD3 R18, P1, R12, R19, RZ ;  /* 0x000000130c127210 */ /* 0x000fc80007f3e0ff */
[----:B------:R-:W-:-:S05]  /*4df0*/  IADD3.X R19, RZ, R13, RZ, P1, !PT ;  /* 0x0000000dff137210 */ /* 0x000fca0000ffe4ff */
[----:B------:R1:W5:Y:S01]  /*4e00*/  LDG.E.U16 R10, desc[UR36][R18.64] ;  /* 0x00000024120a7981 */ /* 0x000362000c1e1500 */
[----:B------:R-:W-:Y:S01]  /*4e10*/  IADD3 R5, R5, R4, RZ ;  /* 0x0000000405057210 */ /* 0x000fe20007ffe0ff */
[----:B------:R-:W-:Y:S06]  /*4e20*/  @!P0 BRA `(.L_x_3749) ;  /* 0x0000000c00d88947 */ /* 0x000fec0003800000 */
[----:B-1----:R-:W-:Y:S01]  /*4e30*/  MOV R19, R5 ;  /* 0x0000000500137202 */ /* 0x002fe20000000f00 */
        /* <DEDUP_REMOVED lines=245> */
.L_x_3749:
[----:B-1----:R-:W-:Y:S01]  /*5d90*/  LOP3.LUT R19, R2, 0xfffffffe, RZ, 0xc0, !PT ;  /* 0xfffffffe02137812 */ /* 0x002fe200078ec0ff */
[----:B------:R-:W-:Y:S01]  /*5da0*/  IMAD.IADD R5, R5, 0x1, R4 ;  /* 0x0000000105057824 */ /* 0x000fe200078e0204 */
[----:B------:R-:W-:Y:S02]  /*5db0*/  ULDC UR4, c[0x0][0x21c] ;  /* 0x0000870000047ab9 */ /* 0x000fe40000000800 */
[----:B------:R-:W-:-:S04]  /*5dc0*/  IADD3 R18, P1, R12, R19, RZ ;  /* 0x000000130c127210 */ /* 0x000fc80007f3e0ff */
[----:B------:R-:W-:-:S05]  /*5dd0*/  IADD3.X R19, RZ, R13, RZ, P1, !PT ;  /* 0x0000000dff137210 */ /* 0x000fca0000ffe4ff */
[----:B------:R-:W3:Y:S01]  /*5de0*/  LDG.E.U16 R18, desc[UR36][R18.64] ;  /* 0x0000002412127981 */ /* 0x000ee2000c1e1500 */
[----:B------:R-:W-:Y:S01]  /*5df0*/  IMAD R23, R4, 0x3, R5 ;  /* 0x0000000304177824 */ /* 0x000fe200078e0205 */
[----:B------:R-:W-:Y:S01]  /*5e00*/  MOV R2, UR4 ;  /* 0x0000000400027c02 */ /* 0x000fe20008000f00 */
[----:B--2--5:R-:W-:Y:S02]  /*5e10*/  HADD2.F32 R21, -RZ, R11.H0_H0 ;  /* 0x2000000bff157230 */ /* 0x024fe40000004100 */
[----:B------:R-:W-:Y:S01]  /*5e20*/  HADD2.F32 R22, -RZ, R20.H0_H0 ;  /* 0x20000014ff167230 */ /* 0x000fe20000004100 */
[----:B------:R-:W-:Y:S01]  /*5e30*/  ISETP.GE.U32.AND P1, PT, R23, R2, PT ;  /* 0x000000021700720c */ /* 0x000fe20003f26070 */
[----:B------:R-:W-:Y:S02]  /*5e40*/  HADD2.F32 R23, -RZ, R10.H0_H0 ;  /* 0x2000000aff177230 */ /* 0x000fe40000004100 */
[----:B------:R-:W-:Y:S01]  /*5e50*/  FADD.FTZ R6, R21, R6 ;  /* 0x0000000615067221 */ /* 0x000fe20000010000 */
[----:B------:R-:W-:-:S02]  /*5e60*/  FADD.FTZ R7, R22, R7 ;  /* 0x0000000716077221 */ /* 0x000fc40000010000 */
[----:B------:R-:W-:Y:S01]  /*5e70*/  FADD.FTZ R8, R23, R8 ;  /* 0x0000000817087221 */ /* 0x000fe20000010000 */
[----:B---3--:R-:W-:-:S05]  /*5e80*/  HADD2.F32 R24, -RZ, R18.H0_H0 ;  /* 0x20000012ff187230 */ /* 0x008fca0000004100 */
[----:B------:R-:W-:Y:S01]  /*5e90*/  FADD.FTZ R9, R24, R9 ;  /* 0x0000000918097221 */ /* 0x000fe20000010000 */
[----:B------:R-:W-:Y:S06]  /*5ea0*/  @!P1 BRA `(.L_x_3750) ;  /* 0xffffffbc00609947 */ /* 0x000fec000383ffff */
[----:B------:R-:W-:Y:S05]  /*5eb0*/  BSYNC B2 ;  /* 0x0000000000027941 */ /* 0x000fea0003800000 */
.L_x_3745:
[----:B------:R-:W-:-:S07]  /*5ec0*/  PRMT R22, R18, 0x7610, R22 ;  /* 0x0000761012167816 */ /* 0x000fce0000000016 */
.L_x_3744:
[----:B------:R-:W-:Y:S05]  /*5ed0*/  BSYNC B1 ;  /* 0x0000000000017941 */ /* 0x000fea0003800000 */
.L_x_3743:
        /* <DEDUP_REMOVED lines=280> */
.L_x_3753:
[----:B------:R-:W-:-:S04]  /*7060*/  LOP3.LUT R11, R11, 0xfffffffe, RZ, 0xc0, !PT ;  /* 0xfffffffe0b0b7812 */ /* 0x000fc800078ec0ff */
[----:B0-----:R-:W-:-:S05]  /*7070*/  IADD3 R16, P2, R12, R11, RZ ;  /* 0x0000000b0c107210 */ /* 0x001fca0007f5e0ff */
        /* <DEDUP_REMOVED lines=279> */
.L_x_3754:
        /* <DEDUP_REMOVED lines=281> */
.L_x_3755:
        /* <DEDUP_REMOVED lines=281> */
.L_x_3756:
[----:B------:R-:W-:-:S04]  /*a510*/  LOP3.LUT R23, R22, 0xfffffffe, RZ, 0xc0, !PT ;  /* 0xfffffffe16177812 */ /* 0x000fc800078ec0ff */
[----:B------:R-:W-:-:S05]  /*a520*/  IADD3 R22, P1, R12, R23, RZ ;  /* 0x000000170c167210 */ /* 0x000fca0007f3e0ff */
[----:B------:R-:W-:-:S05]  /*a530*/  IMAD.X R23, RZ, RZ, R13, P1 ;  /* 0x000000ffff177224 */ /* 0x000fca00008e060d */
[----:B------:R1:W5:Y:S03]  /*a540*/  LDG.E.U16 R22, desc[UR36][R22.64] ;  /* 0x0000002416167981 */ /* 0x000366000c1e1500 */
.L_x_3752:
[----:B------:R-:W-:Y:S05]  /*a550*/  BSYNC B1 ;  /* 0x0000000000017941 */ /* 0x000fea0003800000 */
.L_x_3751:
        /* <DEDUP_REMOVED lines=18> */
.L_x_3758:
[----:B------:R-:W-:Y:S05]  /*a680*/  BSYNC B1 ;  /* 0x0000000000017941 */ /* 0x000fea0003800000 */
.L_x_3757:
[----:B------:R-:W-:-:S04]  /*a690*/  FADD.FTZ R7, R6, R7 ;  /* 0x0000000706077221 */ /* 0x000fc80000010000 */
[----:B------:R-:W-:-:S04]  /*a6a0*/  FADD.FTZ R8, R7, R8 ;  /* 0x0000000807087221 */ /* 0x000fc80000010000 */
[----:B------:R-:W-:Y:S01]  /*a6b0*/  FADD.FTZ R9, R8, R9 ;  /* 0x0000000908097221 */ /* 0x000fe20000010000 */
[----:B------:R-:W-:Y:S06]  /*a6c0*/  BRA `(.L_x_3726) ;  /* 0x0000000800b07947 */ /* 0x000fec0003800000 */
.L_x_3742:
        /* <DEDUP_REMOVED lines=10> */
.L_x_3762:
        /* <DEDUP_REMOVED lines=28> */
.L_x_3761:
[----:B------:R-:W-:Y:S02]  /*a930*/  PRMT R16, R11, 0x7610, R16 ;  /* 0x000076100b107816 */ /* 0x000fe40000000010 */
[----:B------:R-:W-:Y:S02]  /*a940*/  PRMT R10, R8, 0x7610, R10 ;  /* 0x00007610080a7816 */ /* 0x000fe4000000000a */
[----:B------:R-:W-:-:S07]  /*a950*/  PRMT R11, R18, 0x7610, R11 ;  /* 0x00007610120b7816 */ /* 0x000fce000000000b */
.L_x_3760:
[----:B------:R-:W-:Y:S05]  /*a960*/  BSYNC B1 ;  /* 0x0000000000017941 */ /* 0x000fea0003800000 */
.L_x_3759:
        /* <DEDUP_REMOVED lines=12> */
[----:B------:R-:W-:-:S05]  /*aa30*/  IMAD.IADD R19, R19, 0x1, R4 ;  /* 0x0000000113137824 */ /* 0x000fca00078e0204 */
        /* <DEDUP_REMOVED lines=10> */
.L_x_3764:
[----:B------:R-:W-:Y:S05]  /*aae0*/  BSYNC B1 ;  /* 0x0000000000017941 */ /* 0x000fea0003800000 */
.L_x_3763:
[----:B------:R-:W-:Y:S04]  /*aaf0*/  BSSY B1, `(.L_x_3765) ;  /* 0x0000012000017945 */ /* 0x000fe80003800000 */
[----:B------:R-:W-:Y:S05]  /*ab00*/  @P1 BRA `(.L_x_3766) ;  /* 0x0000000000401947 */ /* 0x000fea0003800000 */
[----:B0-----:R-:W-:Y:S01]  /*ab10*/  IADD3 R9, R5, R4, RZ ;  /* 0x0000000405097210 */ /* 0x001fe20007ffe0ff */
        /* <DEDUP_REMOVED lines=15> */
.L_x_3766:
[----:B------:R-:W-:Y:S05]  /*ac10*/  BSYNC B1 ;  /* 0x0000000000017941 */ /* 0x000fea0003800000 */
.L_x_3765:
[----:B------:R-:W-:-:S04]  /*ac20*/  FADD.FTZ R7, R7, R6 ;  /* 0x0000000607077221 */ /* 0x000fc80000010000 */
[----:B------:R-:W-:-:S04]  /*ac30*/  FADD.FTZ R20, R7, R20 ;  /* 0x0000001407147221 */ /* 0x000fc80000010000 */
[----:B0-----:R-:W-:Y:S01]  /*ac40*/  FADD.FTZ R9, R20, R21 ;  /* 0x0000001514097221 */ /* 0x001fe20000010000 */
[----:B------:R-:W-:Y:S06]  /*ac50*/  BRA `(.L_x_3726) ;  /* 0x00000004004c7947 */ /* 0x000fec0003800000 */
.L_x_3741:
[----:B------:R-:W0:Y:S01]  /*ac60*/  LDC R4, c[0x0][0x224] ;  /* 0x00008900ff047b82 */ /* 0x000e220000000800 */
[----:B------:R-:W-:Y:S01]  /*ac70*/  BSSY B1, `(.L_x_3767) ;  /* 0x0000027000017945 */ /* 0x000fe20003800000 */
[----:B------:R-:W-:-:S06]  /*ac80*/  MOV R23, R5 ;  /* 0x0000000500177202 */ /* 0x000fcc0000000f00 */
[----:B------:R-:W1:Y:S01]  /*ac90*/  LDC R6, c[0x0][0x214] ;  /* 0x00008500ff067b82 */ /* 0x000e620000000800 */
[----:B0-----:R-:W-:-:S05]  /*aca0*/  IMAD R7, R4, 0x3, R5 ;  /* 0x0000000304077824 */ /* 0x001fca00078e0205 */
[----:B------:R-:W-:Y:S01]  /*acb0*/  ISETP.GE.U32.AND P0, PT, R7, R2, PT ;  /* 0x000000020700720c */ /* 0x000fe20003f06070 */
[----:B-1----:R-:W-:Y:S01]  /*acc0*/  IMAD.MOV.U32 R7, RZ, RZ, R6 ;  /* 0x000000ffff077224 */ /* 0x002fe200078e0006 */
[-C--:B------:R-:W-:Y:S02]  /*acd0*/  MOV R5, R6.reuse ;  /* 0x0000000600057202 */ /* 0x080fe40000000f00 */
[----:B------:R-:W-:-:S09]  /*ace0*/  MOV R9, R6 ;  /* 0x0000000600097202 */ /* 0x000fd20000000f00 */
[----:B------:R-:W-:Y:S05]  /*acf0*/  @P0 BRA `(.L_x_3768) ;  /* 0x0000000000780947 */ /* 0x000fea0003800000 */
[----:B------:R-:W-:Y:S01]  /*ad00*/  BSSY B2, `(.L_x_3769) ;  /* 0x000001a000027945 */ /* 0x000fe20003800000 */
[----:B------:R-:W-:Y:S01]  /*ad10*/  IMAD.MOV.U32 R5, RZ, RZ, R6 ;  /* 0x000000ffff057224 */ /* 0x000fe200078e0006 */
[----:B------:R-:W-:-:S07]  /*ad20*/  MOV R9, R6 ;  /* 0x0000000600097202 */ /* 0x000fce0000000f00 */
.L_x_3770:
[C---:B------:R-:W-:Y:S01]  /*ad30*/  IADD3 R11, R23.reuse, R4, RZ ;  /* 0x00000004170b7210 */ /* 0x040fe20007ffe0ff */
[----:B------:R-:W-:-:S04]  /*ad40*/  IMAD.WIDE.U32 R20, R23, 0x2, R12 ;  /* 0x0000000217147825 */ /* 0x000fc800078e000c */
[C---:B------:R-:W-:Y:S02]  /*ad50*/  IMAD.IADD R17, R11.reuse, 0x1, R4 ;  /* 0x000000010b117824 */ /* 0x040fe400078e0204 */
[--C-:B------:R-:W-:Y:S01]  /*ad60*/  IMAD.WIDE.U32 R10, R11, 0x2, R12.reuse ;  /* 0x000000020b0a7825 */ /* 0x100fe200078e000c */
[----:B------:R-:W2:Y:S02]  /*ad70*/  LDG.E.U16 R20, desc[UR36][R20.64] ;  /* 0x0000002414147981 */ /* 0x000ea4000c1e1500 */
[C---:B------:R-:W-:Y:S01]  /*ad80*/  IADD3 R25, R17.reuse, R4, RZ ;  /* 0x0000000411197210 */ /* 0x040fe20007ffe0ff */
[--C-:B------:R-:W-:Y:S02]  /*ad90*/  IMAD.WIDE.U32 R16, R17, 0x2, R12.reuse ;  /* 0x0000000211107825 */ /* 0x100fe400078e000c */
[----:B------:R-:W3:Y:S02]  /*ada0*/  LDG.E.U16 R10, desc[UR36][R10.64] ;  /* 0x000000240a0a7981 */ /* 0x000ee4000c1e1500 */
[----:B------:R-:W-:-:S02]  /*adb0*/  IMAD.WIDE.U32 R18, R25, 0x2, R12 ;  /* 0x0000000219127825 */ /* 0x000fc400078e000c */
        /* <DEDUP_REMOVED lines=15> */
.L_x_3769:
[----:B------:R-:W-:Y:S02]  /*aeb0*/  PRMT R18, R20, 0x7610, R18 ;  /* 0x0000761014127816 */ /* 0x000fe40000000012 */
[----:B------:R-:W-:Y:S02]  /*aec0*/  PRMT R16, R10, 0x7610, R16 ;  /* 0x000076100a107816 */ /* 0x000fe40000000010 */
[----:B------:R-:W-:-:S07]  /*aed0*/  PRMT R8, R19, 0x7610, R8 ;  /* 0x0000761013087816 */ /* 0x000fce0000000008 */
.L_x_3768:
[----:B------:R-:W-:Y:S05]  /*aee0*/  BSYNC B1 ;  /* 0x0000000000017941 */ /* 0x000fea0003800000 */
.L_x_3767:
        /* <DEDUP_REMOVED lines=19> */
.L_x_3772:
[----:B------:R-:W-:Y:S05]  /*b020*/  BSYNC B1 ;  /* 0x0000000000017941 */ /* 0x000fea0003800000 */
.L_x_3771:
        /* <DEDUP_REMOVED lines=18> */
.L_x_3774:
[----:B------:R-:W-:Y:S05]  /*b150*/  BSYNC B1 ;  /* 0x0000000000017941 */ /* 0x000fea0003800000 */
.L_x_3773:
[----:B------:R-:W-:-:S04]  /*b160*/  FADD.FTZ R6, R6, R7 ;  /* 0x0000000706067221 */ /* 0x000fc80000010000 */
[----:B------:R-:W-:-:S04]  /*b170*/  FADD.FTZ R6, R6, R5 ;  /* 0x0000000506067221 */ /* 0x000fc80000010000 */
[----:B------:R-:W-:-:S07]  /*b180*/  FADD.FTZ R9, R6, R9 ;  /* 0x0000000906097221 */ /* 0x000fce0000010000 */
.L_x_3726:
[----:B------:R-:W-:Y:S05]  /*b190*/  BSYNC B0 ;  /* 0x0000000000007941 */ /* 0x000fea0003800000 */
.L_x_3725:
        /* <DEDUP_REMOVED lines=15> */
[----:B------:R-:W-:-:S07]  /*b290*/  IMAD.U32 R4, RZ, RZ, UR5 ;  /* 0x00000005ff047e24 */ /* 0x000fce000f8e00ff */
.L_x_3776:
        /* <DEDUP_REMOVED lines=12> */
.L_x_3775:
        /* <DEDUP_REMOVED lines=16> */
[----:B------:R-:W-:-:S03]  /*b460*/  IMAD.MOV.U32 R2, RZ, RZ, 0x20 ;  /* 0x00000020ff027424 */ /* 0x000fc600078e00ff */
[----:B------:R-:W-:-:S13]  /*b470*/  ISETP.GE.AND P0, PT, R5, 0x20, PT ;  /* 0x000000200500780c */ /* 0x000fda0003f06270 */
[----:B--2---:R-:W-:Y:S05]  /*b480*/  @!P0 BRA `(.L_x_3778) ;  /* 0x0000000000308947 */ /* 0x004fea0003800000 */
.L_x_3779:
[----:B------:R-:W-:Y:S01]  /*b490*/  IADD3 R2, R0, R5, RZ ;  /* 0x0000000500027210 */ /* 0x000fe20007ffe0ff */
[----:B------:R-:W-:Y:S03]  /*b4a0*/  BAR.SYNC.DEFER_BLOCKING 0x0 ;  /* 0x0000000000007b1d */ /* 0x000fe60000010000 */
[----:B------:R-:W-:-:S04]  /*b4b0*/  ISETP.GE.U32.AND P0, PT, R2, R7, PT ;  /* 0x000000070200720c */ /* 0x000fc80003f06070 */
[----:B------:R-:W-:-:S13]  /*b4c0*/  ISETP.GE.U32.OR P0, PT, R0, R5, P0 ;  /* 0x000000050000720c */ /* 0x000fda0000706470 */
[----:B------:R-:W-:Y:S02]  /*b4d0*/  @!P0 LEA R2, R5, R4, 0x2 ;  /* 0x0000000405028211 */ /* 0x000fe400078e10ff */
[----:B------:R-:W-:-:S04]  /*b4e0*/  SHF.R.S32.HI R5, RZ, 0x1, R5 ;  /* 0x00000001ff057819 */ /* 0x000fc80000011405 */
[----:B------:R-:W2:Y:S02]  /*b4f0*/  @!P0 LDS R2, [R2] ;  /* 0x0000000002028984 */ /* 0x000ea40000000800 */
[----:B--2---:R-:W-:-:S05]  /*b500*/  @!P0 FADD.FTZ R9, R9, R2 ;  /* 0x0000000209098221 */ /* 0x004fca0000010000 */
[----:B------:R2:W-:Y:S01]  /*b510*/  @!P0 STS [R4], R9 ;  /* 0x0000000904008388 */ /* 0x0005e20000000800 */
[----:B------:R-:W-:-:S13]  /*b520*/  ISETP.GE.AND P0, PT, R5, 0x20, PT ;  /* 0x000000200500780c */ /* 0x000fda0003f06270 */
[----:B--2---:R-:W-:Y:S05]  /*b530*/  @P0 BRA `(.L_x_3779) ;  /* 0xfffffffc00d40947 */ /* 0x004fea000383ffff */
[----:B------:R-:W-:-:S07]  /*b540*/  IMAD.MOV.U32 R2, RZ, RZ, 0x20 ;  /* 0x00000020ff027424 */ /* 0x000fce00078e00ff */
.L_x_3778:
[----:B------:R-:W-:Y:S01]  /*b550*/  BAR.SYNC.DEFER_BLOCKING 0x0 ;  /* 0x0000000000007b1d */ /* 0x000fe20000010000 */
[----:B------:R-:W-:-:S13]  /*b560*/  ISETP.GE.AND P0, PT, R2, 0x2, PT ;  /* 0x000000020200780c */ /* 0x000fda0003f06270 */
[----:B------:R-:W-:Y:S05]  /*b570*/  @!P0 BRA `(.L_x_3777) ;  /* 0x0000000000188947 */ /* 0x000fea0003800000 */
[----:B------:R-:W-:-:S11]  /*b580*/  HFMA2.MMA R4, -RZ, RZ, 0, 5.9604644775390625e-08 ;  /* 0x00000001ff047435 */ /* 0x000fd600000001ff */
.L_x_3780:
[----:B------:R2:W3:Y:S02]  /*b590*/  SHFL.DOWN PT, R6, R9, R4, 0x1f ;  /* 0x08001f0409067589 */ /* 0x0004e400000e0000 */
[----:B--2---:R-:W-:-:S04]  /*b5a0*/  SHF.L.U32 R4, R4, 0x1, RZ ;  /* 0x0000000104047819 */ /* 0x004fc800000006ff */
[----:B------:R-:W-:Y:S01]  /*b5b0*/  ISETP.GE.AND P0, PT, R4, R2, PT ;  /* 0x000000020400720c */ /* 0x000fe20003f06270 */
[----:B---3--:R-:W-:-:S12]  /*b5c0*/  FADD.FTZ R9, R6, R9 ;  /* 0x0000000906097221 */ /* 0x008fd80000010000 */
[----:B------:R-:W-:Y:S05]  /*b5d0*/  @!P0 BRA `(.L_x_3780) ;  /* 0xfffffffc00ec8947 */ /* 0x000fea000383ffff */
.L_x_3777:
[----:B-----5:R-:W2:Y:S01]  /*b5e0*/  LDC R8, c[0x0][0x3ec] ;  /* 0x0000fb00ff087b82 */ /* 0x020ea20000000800 */
[----:B------:R-:W-:Y:S01]  /*b5f0*/  IMAD.MOV.U32 R2, RZ, RZ, RZ ;  /* 0x000000ffff027224 */ /* 0x000fe200078e00ff */
        /* <DEDUP_REMOVED lines=275> */
.L_x_3781:
[----:B------:R-:W-:Y:S01]  /*c730*/  ULDC.64 UR6, c[0x0][0x600] ;  /* 0x0001800000067ab9 */ /* 0x000fe20000000a00 */
[----:B------:R-:W-:Y:S01]  /*c740*/  ULDC.64 UR4, c[0x0][0x5f0] ;  /* 0x00017c0000047ab9 */ /* 0x000fe20000000a00 */
[----:B------:R-:W-:Y:S02]  /*c750*/  ISETP.NE.U32.AND P0, PT, RZ, UR6, PT ;  /* 0x00000006ff007c0c */ /* 0x000fe4000bf05070 */
[----:B------:R-:W-:Y:S02]  /*c760*/  CS2R R4, SRZ ;  /* 0x0000000000047805 */ /* 0x000fe4000001ff00 */
[----:B0-----:R-:W-:Y:S02]  /*c770*/  IADD3 R12, P1, R2, UR4, RZ ;  /* 0x00000004020c7c10 */ /* 0x001fe4000ff3e0ff */
[----:B------:R-:W-:Y:S02]  /*c780*/  ISETP.NE.AND.EX P0, PT, RZ, UR7, PT, P0 ;  /* 0x00000007ff007c0c */ /* 0x000fe4000bf05300 */
[----:B------:R-:W-:Y:S01]  /*c790*/  MOV R6, RZ ;  /* 0x000000ff00067202 */ /* 0x000fe20000000f00 */
[----:B------:R-:W-:-:S10]  /*c7a0*/  IMAD.X R13, RZ, RZ, UR5, P1 ;  /* 0x00000005ff0d7e24 */ /* 0x000fd400088e06ff */
[----:B------:R-:W-:Y:S05]  /*c7b0*/  @!P0 BRA `(.L_x_3782) ;  /* 0x00000008000c8947 */ /* 0x000fea0003800000 */
[----:B------:R-:W-:Y:S01]  /*c7c0*/  HFMA2.MMA R18, -RZ, RZ, 0, 2.384185791015625e-07 ;  /* 0x00000004ff127435 */ /* 0x000fe200000001ff */
[----:B------:R-:W-:Y:S01]  /*c7d0*/  MOV R10, 0x2 ;  /* 0x00000002000a7802 */ /* 0x000fe20000000f00 */
[----:B------:R-:W-:Y:S01]  /*c7e0*/  IMAD.MOV.U32 R7, RZ, RZ, RZ ;  /* 0x000000ffff077224 */ /* 0x000fe200078e00ff */
[----:B------:R-:W-:-:S08]  /*c7f0*/  MOV R19, 0x0 ;  /* 0x0000000000137802 */ /* 0x000fd00000000f00 */
.L_x_3785:
[-C--:B------:R-:W-:Y:S02]  /*c800*/  LOP3.LUT R4, R7, R19.reuse, RZ, 0xfc, !PT ;  /* 0x0000001307047212 */ /* 0x080fe400078efcff */
[----:B------:R-:W-:Y:S02]  /*c810*/  MOV R5, R19 ;  /* 0x0000001300057202 */ /* 0x000fe40000000f00 */
[----:B------:R-:W-:Y:S01]  /*c820*/  ISETP.NE.U32.AND P0, PT, R4, RZ, PT ;  /* 0x000000ff0400720c */ /* 0x000fe20003f05070 */
[----:B------:R-:W-:-:S12]  /*c830*/  IMAD.MOV.U32 R4, RZ, RZ, R18 ;  /* 0x000000ffff047224 */ /* 0x000fd800078e0012 */
[----:B------:R-:W-:Y:S05]  /*c840*/  @!P0 BRA `(.L_x_3783) ;  /* 0x0000000000188947 */ /* 0x000fea0003800000 */
[----:B------:R-:W-:Y:S01]  /*c850*/  MOV R17, R18 ;  /* 0x0000001200117202 */ /* 0x000fe20000000f00 */
[----:B------:R-:W-:Y:S01]  /*c860*/  IMAD.MOV.U32 R8, RZ, RZ, R10 ;  /* 0x000000ffff087224 */ /* 0x000fe200078e000a */
[----:B------:R-:W-:Y:S02]  /*c870*/  MOV R18, R7 ;  /* 0x0000000700127202 */ /* 0x000fe40000000f00 */
[----:B------:R-:W-:-:S07]  /*c880*/  MOV R16, 0xc8a0 ;  /* 0x0000c8a000107802 */ /* 0x000fce0000000f00 */
[----:B-1----:R-:W-:Y:S05]  /*c890*/  CALL.REL.NOINC `($__internal_7_$__cuda_sm20_rem_u64) ;  /* 0x0000003000e87944 */ /* 0x002fea0003c00000 */
[----:B------:R-:W-:Y:S05]  /*c8a0*/  BRA `(.L_x_3784) ;  /* 0x00000000004c7947 */ /* 0x000fea0003800000 */
.L_x_3783:
        /* <DEDUP_REMOVED lines=14> */
[----:B------:R-:W-:-:S05]  /*c990*/  @P0 IMAD.IADD R7, R7, 0x1, -R18 ;  /* 0x0000000107070824 */ /* 0x000fca00078e0a12 */
[----:B------:R-:W-:-:S13]  /*c9a0*/  ISETP.GE.U32.AND P0, PT, R7, R18, PT ;  /* 0x000000120700720c */ /* 0x000fda0003f06070 */
[-C--:B------:R-:W-:Y:S02]  /*c9b0*/  @P0 IADD3 R7, R7, -R18.reuse, RZ ;  /* 0x8000001207070210 */ /* 0x080fe40007ffe0ff */
[----:B------:R-:W-:-:S04]  /*c9c0*/  @!P1 LOP3.LUT R7, RZ, R18, RZ, 0x33, !PT ;  /* 0x00000012ff079212 */ /* 0x000fc800078e33ff */
[----:B------:R-:W-:-:S07]  /*c9d0*/  MOV R18, R7 ;  /* 0x0000000700127202 */ /* 0x000fce0000000f00 */
.L_x_3784:
[----:B------:R-:W-:Y:S02]  /*c9e0*/  ISETP.NE.U32.AND P0, PT, R18, RZ, PT ;  /* 0x000000ff1200720c */ /* 0x000fe40003f05070 */
[----:B------:R-:W-:Y:S02]  /*c9f0*/  MOV R10, R4 ;  /* 0x00000004000a7202 */ /* 0x000fe40000000f00 */
[----:B------:R-:W-:Y:S02]  /*ca00*/  ISETP.NE.AND.EX P0, PT, R19, RZ, PT, P0 ;  /* 0x000000ff1300720c */ /* 0x000fe40003f05300 */
[----:B------:R-:W-:-:S11]  /*ca10*/  MOV R7, R5 ;  /* 0x0000000500077202 */ /* 0x000fd60000000f00 */
[----:B------:R-:W-:Y:S05]  /*ca20*/  @P0 BRA `(.L_x_3785) ;  /* 0xfffffffc00740947 */ /* 0x000fea000383ffff */
[----:B------:R-:W-:-:S13]  /*ca30*/  ISETP.NE.U32.AND P2, PT, R5, RZ, PT ;  /* 0x000000ff0500720c */ /* 0x000fda0003f45070 */
[----:B------:R-:W-:Y:S05]  /*ca40*/  @!P2 BRA `(.L_x_3786) ;  /* 0x00000000001ca947 */ /* 0x000fea0003800000 */
[----:B------:R-:W-:Y:S01]  /*ca50*/  HFMA2.MMA R6, -RZ, RZ, 0, 0 ;  /* 0x00000000ff067435 */ /* 0x000fe200000001ff */
[----:B------:R-:W-:Y:S01]  /*ca60*/  IMAD.MOV.U32 R10, RZ, RZ, 0x4 ;  /* 0x00000004ff0a7424 */ /* 0x000fe200078e00ff */
[----:B------:R-:W-:-:S09]  /*ca70*/  MOV R8, 0xca90 ;  /* 0x0000ca9000087802 */ /* 0x000fd20000000f00 */
[----:B-1----:R-:W-:Y:S05]  /*ca80*/  CALL.REL.NOINC `($__internal_6_$__cuda_sm20_div_u64) ;  /* 0x0000002c00547944 */ /* 0x002fea0003c00000 */
[----:B------:R-:W-:Y:S01]  /*ca90*/  MOV R16, R10 ;  /* 0x0000000a00107202 */ /* 0x000fe20000000f00 */
[----:B------:R-:W-:Y:S01]  /*caa0*/  IMAD.MOV.U32 R17, RZ, RZ, R11 ;  /* 0x000000ffff117224 */ /* 0x000fe200078e000b */
[----:B------:R-:W-:Y:S06]  /*cab0*/  BRA `(.L_x_3787) ;  /* 0x00000000004c7947 */ /* 0x000fec0003800000 */
.L_x_3786:
[----:B------:R-:W0:Y:S01]  /*cac0*/  I2F.U32.RP R8, R4 ;  /* 0x0000000400087306 */ /* 0x000e220000209000 */
[----:B------:R-:W-:Y:S01]  /*cad0*/  ISETP.NE.U32.AND P3, PT, R4, RZ, PT ;  /* 0x000000ff0400720c */ /* 0x000fe20003f65070 */
[----:B------:R-:W-:-:S06]  /*cae0*/  HFMA2.MMA R17, -RZ, RZ, 0, 0 ;  /* 0x00000000ff117435 */ /* 0x000fcc00000001ff */
[----:B0-----:R-:W0:Y:S02]  /*caf0*/  MUFU.RCP R8, R8 ;  /* 0x0000000800087308 */ /* 0x001e240000001000 */
[----:B0-----:R-:W-:-:S06]  /*cb00*/  IADD3 R6, R8, 0xffffffe, RZ ;  /* 0x0ffffffe08067810 */ /* 0x001fcc0007ffe0ff */
[----:B------:R0:W2:Y:S02]  /*cb10*/  F2I.FTZ.U32.TRUNC.NTZ R7, R6 ;  /* 0x0000000600077305 */ /* 0x0000a4000021f000 */
[----:B0-----:R-:W-:Y:S01]  /*cb20*/  IMAD.MOV.U32 R6, RZ, RZ, RZ ;  /* 0x000000ffff067224 */ /* 0x001fe200078e00ff */
[----:B--2---:R-:W-:-:S05]  /*cb30*/  IADD3 R11, RZ, -R7, RZ ;  /* 0x80000007ff0b7210 */ /* 0x004fca0007ffe0ff */
[----:B------:R-:W-:-:S04]  /*cb40*/  IMAD R11, R11, R4, RZ ;  /* 0x000000040b0b7224 */ /* 0x000fc800078e02ff */
[----:B------:R-:W-:-:S06]  /*cb50*/  IMAD.HI.U32 R11, R7, R11, R6 ;  /* 0x0000000b070b7227 */ /* 0x000fcc00078e0006 */
[----:B------:R-:W-:-:S05]  /*cb60*/  IMAD.HI.U32 R16, R11, 0x4, RZ ;  /* 0x000000040b107827 */ /* 0x000fca00078e00ff */
[----:B------:R-:W-:-:S05]  /*cb70*/  IADD3 R7, -R16, RZ, RZ ;  /* 0x000000ff10077210 */ /* 0x000fca0007ffe1ff */
[----:B------:R-:W-:-:S05]  /*cb80*/  IMAD R7, R4, R7, 0x4 ;  /* 0x0000000404077424 */ /* 0x000fca00078e0207 */
[----:B------:R-:W-:-:S13]  /*cb90*/  ISETP.GE.U32.AND P0, PT, R7, R4, PT ;  /* 0x000000040700720c */ /* 0x000fda0003f06070 */
[----:B------:R-:W-:Y:S01]  /*cba0*/  @P0 IADD3 R7, R7, -R4, RZ ;  /* 0x8000000407070210 */ /* 0x000fe20007ffe0ff */
[----:B------:R-:W-:-:S03]  /*cbb0*/  @P0 VIADD R16, R16, 0x1 ;  /* 0x0000000110100836 */ /* 0x000fc60000000000 */
[----:B------:R-:W-:-:S13]  /*cbc0*/  ISETP.GE.U32.AND P1, PT, R7, R4, PT ;  /* 0x000000040700720c */ /* 0x000fda0003f26070 */
[----:B------:R-:W-:Y:S02]  /*cbd0*/  @P1 IADD3 R16, R16, 0x1, RZ ;  /* 0x0000000110101810 */ /* 0x000fe40007ffe0ff */
[----:B------:R-:W-:-:S07]  /*cbe0*/  @!P3 LOP3.LUT R16, RZ, R4, RZ, 0x33, !PT ;  /* 0x00000004ff10b212 */ /* 0x000fce00078e33ff */
.L_x_3787:
[----:B------:R-:W-:Y:S05]  /*cbf0*/  @!P2 BRA `(.L_x_3788) ;  /* 0x00000000001ca947 */ /* 0x000fea0003800000 */
[----:B------:R-:W-:Y:S01]  /*cc00*/  IMAD.MOV.U32 R10, RZ, RZ, 0x2 ;  /* 0x00000002ff0a7424 */ /* 0x000fe200078e00ff */
[----:B------:R-:W-:Y:S02]  /*cc10*/  MOV R6, RZ ;  /* 0x000000ff00067202 */ /* 0x000fe40000000f00 */
[----:B------:R-:W-:-:S07]  /*cc20*/  MOV R8, 0xcc40 ;  /* 0x0000cc4000087802 */ /* 0x000fce0000000f00 */
[----:B-1----:R-:W-:Y:S05]  /*cc30*/  CALL.REL.NOINC `($__internal_6_$__cuda_sm20_div_u64) ;  /* 0x0000002800e87944 */ /* 0x002fea0003c00000 */
[----:B------:R-:W-:Y:S01]  /*cc40*/  MOV R4, R10 ;  /* 0x0000000a00047202 */ /* 0x000fe20000000f00 */
[----:B------:R-:W-:Y:S01]  /*cc50*/  IMAD.MOV.U32 R5, RZ, RZ, R11 ;  /* 0x000000ffff057224 */ /* 0x000fe200078e000b */
[----:B------:R-:W-:Y:S06]  /*cc60*/  BRA `(.L_x_3789) ;  /* 0x0000000000507947 */ /* 0x000fec0003800000 */
.L_x_3788:
[----:B------:R-:W0:Y:S01]  /*cc70*/  I2F.U32.RP R8, R4 ;  /* 0x0000000400087306 */ /* 0x000e220000209000 */
[----:B------:R-:W-:Y:S01]  /*cc80*/  IMAD.MOV.U32 R6, RZ, RZ, RZ ;  /* 0x000000ffff067224 */ /* 0x000fe200078e00ff */
[----:B------:R-:W-:-:S06]  /*cc90*/  ISETP.NE.U32.AND P2, PT, R4, RZ, PT ;  /* 0x000000ff0400720c */ /* 0x000fcc0003f45070 */
[----:B0-----:R-:W0:Y:S02]  /*cca0*/  MUFU.RCP R8, R8 ;  /* 0x0000000800087308 */ /* 0x001e240000001000 */
[----:B0-----:R-:W-:-:S06]  /*ccb0*/  IADD3 R7, R8, 0xffffffe, RZ ;  /* 0x0ffffffe08077810 */ /* 0x001fcc0007ffe0ff */
[----:B------:R-:W0:Y:S02]  /*ccc0*/  F2I.FTZ.U32.TRUNC.NTZ R7, R7 ;  /* 0x0000000700077305 */ /* 0x000e24000021f000 */
[----:B0-----:R-:W-:-:S05]  /*ccd0*/  IADD3 R5, RZ, -R7, RZ ;  /* 0x80000007ff057210 */ /* 0x001fca0007ffe0ff */
        /* <DEDUP_REMOVED lines=8> */
[----:B------:R-:W-:Y:S01]  /*cd60*/  ISETP.GE.U32.AND P1, PT, R5, R4, PT ;  /* 0x000000040500720c */ /* 0x000fe20003f26070 */
[----:B------:R-:W-:-:S12]  /*cd70*/  IMAD.MOV.U32 R5, RZ, RZ, RZ ;  /* 0x000000ffff057224 */ /* 0x000fd800078e00ff */
[----:B------:R-:W-:Y:S02]  /*cd80*/  @P1 IADD3 R6, R6, 0x1, RZ ;  /* 0x0000000106061810 */ /* 0x000fe40007ffe0ff */
[----:B------:R-:W-:-:S04]  /*cd90*/  @!P2 LOP3.LUT R6, RZ, R4, RZ, 0x33, !PT ;  /* 0x00000004ff06a212 */ /* 0x000fc800078e33ff */
[----:B------:R-:W-:-:S07]  /*cda0*/  MOV R4, R6 ;  /* 0x0000000600047202 */ /* 0x000fce0000000f00 */
.L_x_3789:
[-C--:B------:R-:W-:Y:S01]  /*cdb0*/  IMAD R7, R17, R2.reuse, RZ ;  /* 0x0000000211077224 */ /* 0x080fe200078e02ff */
[----:B------:R-:W-:Y:S01]  /*cdc0*/  BSSY B0, `(.L_x_3790) ;  /* 0x000001e000007945 */ /* 0x000fe20003800000 */
[----:B------:R-:W-:-:S05]  /*cdd0*/  IMAD.WIDE.U32 R10, R16, R2, RZ ;  /* 0x00000002100a7225 */ /* 0x000fca00078e00ff */
[----:B------:R-:W-:-:S04]  /*cde0*/  IADD3 R6, R11, R7, RZ ;  /* 0x000000070b067210 */ /* 0x000fc80007ffe0ff */
[----:B------:R-:W-:-:S13]  /*cdf0*/  LOP3.LUT P0, RZ, R6, 0x7, RZ, 0xc0, !PT ;  /* 0x0000000706ff7812 */ /* 0x000fda000780c0ff */
[----:B------:R-:W-:Y:S05]  /*ce00*/  @!P0 BRA `(.L_x_3791) ;  /* 0x0000000000148947 */ /* 0x000fea0003800000 */
[----:B------:R-:W-:-:S07]  /*ce10*/  MOV R8, 0xce30 ;  /* 0x0000ce3000087802 */ /* 0x000fce0000000f00 */
[----:B-1----:R-:W-:Y:S05]  /*ce20*/  CALL.REL.NOINC `($__internal_6_$__cuda_sm20_div_u64) ;  /* 0x00000028006c7944 */ /* 0x002fea0003c00000 */
[----:B------:R-:W-:Y:S01]  /*ce30*/  MOV R4, R10 ;  /* 0x0000000a00047202 */ /* 0x000fe20000000f00 */
[----:B------:R-:W-:Y:S01]  /*ce40*/  IMAD.MOV.U32 R5, RZ, RZ, R11 ;  /* 0x000000ffff057224 */ /* 0x000fe200078e000b */
[----:B------:R-:W-:Y:S06]  /*ce50*/  BRA `(.L_x_3792) ;  /* 0x0000000000507947 */ /* 0x000fec0003800000 */
.L_x_3791:
[----:B------:R-:W0:Y:S01]  /*ce60*/  I2F.U32.RP R5, R4 ;  /* 0x0000000400057306 */ /* 0x000e220000209000 */
[----:B------:R-:W-:-:S07]  /*ce70*/  ISETP.NE.U32.AND P2, PT, R4, RZ, PT ;  /* 0x000000ff0400720c */ /* 0x000fce0003f45070 */
[----:B0-----:R-:W0:Y:S02]  /*ce80*/  MUFU.RCP R5, R5 ;  /* 0x0000000500057308 */ /* 0x001e240000001000 */
[----:B0-----:R-:W-:Y:S01]  /*ce90*/  IADD3 R6, R5, 0xffffffe, RZ ;  /* 0x0ffffffe05067810 */ /* 0x001fe20007ffe0ff */
[----:B------:R-:W-:-:S05]  /*cea0*/  IMAD.MOV.U32 R5, RZ, RZ, RZ ;  /* 0x000000ffff057224 */ /* 0x000fca00078e00ff */
[----:B------:R0:W2:Y:S02]  /*ceb0*/  F2I.FTZ.U32.TRUNC.NTZ R7, R6 ;  /* 0x0000000600077305 */ /* 0x0000a4000021f000 */
[----:B0-----:R-:W-:Y:S01]  /*cec0*/  IMAD.MOV.U32 R6, RZ, RZ, RZ ;  /* 0x000000ffff067224 */ /* 0x001fe200078e00ff */
[----:B--2---:R-:W-:-:S05]  /*ced0*/  IADD3 R11, RZ, -R7, RZ ;  /* 0x80000007ff0b7210 */ /* 0x004fca0007ffe0ff */
[----:B------:R-:W-:-:S04]  /*cee0*/  IMAD R11, R11, R4, RZ ;  /* 0x000000040b0b7224 */ /* 0x000fc800078e02ff */
[----:B------:R-:W-:-:S06]  /*cef0*/  IMAD.HI.U32 R7, R7, R11, R6 ;  /* 0x0000000b07077227 */ /* 0x000fcc00078e0006 */
[----:B------:R-:W-:-:S05]  /*cf00*/  IMAD.HI.U32 R7, R7, R10, RZ ;  /* 0x0000000a07077227 */ /* 0x000fca00078e00ff */
[----:B------:R-:W-:-:S05]  /*cf10*/  IADD3 R11, -R7, RZ, RZ ;  /* 0x000000ff070b7210 */ /* 0x000fca0007ffe1ff */
[----:B------:R-:W-:-:S05]  /*cf20*/  IMAD R11, R4, R11, R10 ;  /* 0x0000000b040b7224 */ /* 0x000fca00078e020a */
[----:B------:R-:W-:-:S13]  /*cf30*/  ISETP.GE.U32.AND P0, PT, R11, R4, PT ;  /* 0x000000040b00720c */ /* 0x000fda0003f06070 */
[----:B------:R-:W-:Y:S01]  /*cf40*/  @P0 IADD3 R11, R11, -R4, RZ ;  /* 0x800000040b0b0210 */ /* 0x000fe20007ffe0ff */
[----:B------:R-:W-:-:S03]  /*cf50*/  @P0 VIADD R7, R7, 0x1 ;  /* 0x0000000107070836 */ /* 0x000fc60000000000 */
[----:B------:R-:W-:-:S13]  /*cf60*/  ISETP.GE.U32.AND P1, PT, R11, R4, PT ;  /* 0x000000040b00720c */ /* 0x000fda0003f26070 */
[----:B------:R-:W-:Y:S02]  /*cf70*/  @P1 IADD3 R7, R7, 0x1, RZ ;  /* 0x0000000107071810 */ /* 0x000fe40007ffe0ff */
[----:B------:R-:W-:-:S04]  /*cf80*/  @!P2 LOP3.LUT R7, RZ, R4, RZ, 0x33, !PT ;  /* 0x00000004ff07a212 */ /* 0x000fc800078e33ff */
[----:B------:R-:W-:-:S07]  /*cf90*/  MOV R4, R7 ;  /* 0x0000000700047202 */ /* 0x000fce0000000f00 */
.L_x_3792:
[----:B------:R-:W-:Y:S05]  /*cfa0*/  BSYNC B0 ;  /* 0x0000000000007941 */ /* 0x000fea0003800000 */
.L_x_3790:
[----:B------:R-:W-:Y:S02]  /*cfb0*/  ULDC.64 UR4, c[0x0][0x600] ;  /* 0x0001800000047ab9 */ /* 0x000fe40000000a00 */
[----:B------:R-:W-:-:S04]  /*cfc0*/  IADD3 R4, P0, R4, UR4, RZ ;  /* 0x0000000404047c10 */ /* 0x000fc8000ff1e0ff */
[----:B------:R-:W-:-:S04]  /*cfd0*/  IADD3.X R5, R5, UR5, RZ, P0, !PT ;  /* 0x0000000505057c10 */ /* 0x000fc800087fe4ff */
[----:B------:R-:W-:-:S07]  /*cfe0*/  MOV R6, R5 ;  /* 0x0000000500067202 */ /* 0x000fce0000000f00 */
.L_x_3782:
[----:B------:R-:W-:Y:S02]  /*cff0*/  ULDC UR4, c[0x0][0x238] ;  /* 0x00008e0000047ab9 */ /* 0x000fe40000000800 */
[----:B------:R-:W-:-:S13]  /*d000*/  ISETP.NE.AND P0, PT, RZ, UR4, PT ;  /* 0x00000004ff007c0c */ /* 0x000fda000bf05270 */
[----:B------:R-:W-:Y:S05]  /*d010*/  @!P0 BRA `(.L_x_3793) ;  /* 0x00000020008c8947 */ /* 0x000fea0003800000 */
[----:B------:R-:W0:Y:S01]  /*d020*/  LDC R7, c[0x0][0x3ec] ;  /* 0x0000fb00ff077b82 */ /* 0x000e220000000800 */
[----:B------:R-:W2:Y:S01]  /*d030*/  S2R R2, SR_CTAID.X ;  /* 0x0000000000027919 */ /* 0x000ea20000002500 */
[----:B------:R-:W-:Y:S01]  /*d040*/  ULDC UR4, c[0x0][0x23c] ;  /* 0x00008f0000047ab9 */ /* 0x000fe20000000800 */
[----:B------:R-:W-:Y:S01]  /*d050*/  HFMA2.MMA R16, -RZ, RZ, 0, 0 ;  /* 0x00000000ff107435 */ /* 0x000fe200000001ff */
[----:B------:R-:W-:Y:S01]  /*d060*/  IMAD R8, R0, UR4, RZ ;  /* 0x0000000400087c24 */ /* 0x000fe2000f8e02ff */
[----:B------:R-:W-:-:S03]  /*d070*/  ULDC UR4, c[0x0][0x240] ;  /* 0x0000900000047ab9 */ /* 0x000fc60000000800 */
[----:B------:R-:W-:Y:S01]  /*d080*/  IMAD R11, R3, UR4, R8 ;  /* 0x00000004030b7c24 */ /* 0x000fe2000f8e0208 */
[----:B------:R-:W-:Y:S01]  /*d090*/  ULDC UR4, c[0x0][0x228] ;  /* 0x00008a0000047ab9 */ /* 0x000fe20000000800 */
[----:B0-----:R-:W-:Y:S02]  /*d0a0*/  ISETP.NE.AND P0, PT, R7, RZ, PT ;  /* 0x000000ff0700720c */ /* 0x001fe40003f05270 */
[----:B--2---:R-:W-:-:S11]  /*d0b0*/  IMAD R11, R2, UR4, R11 ;  /* 0x00000004020b7c24 */ /* 0x004fd6000f8e020b */
        /* <DEDUP_REMOVED lines=274> */
.L_x_3794:
        /* <DEDUP_REMOVED lines=9> */
[----:B------:R-:W-:-:S04]  /*e270*/  IADD3 R10, P1, R16, UR4, RZ ;  /* 0x00000004100a7c10 */ /* 0x000fc8000ff3e0ff */
[----:B------:R-:W-:-:S06]  /*e280*/  IADD3.X R11, RZ, UR5, RZ, P1, !PT ;  /* 0x00000005ff0b7c10 */ /* 0x000fcc0008ffe4ff */
[----:B------:R-:W-:Y:S05]  /*e290*/  @P0 BRA `(.L_x_3796) ;  /* 0x0000000000180947 */ /* 0x000fea0003800000 */
[----:B------:R-:W-:Y:S01]  /*e2a0*/  ULDC UR4, c[0x0][0x234] ;  /* 0x00008d0000047ab9 */ /* 0x000fe20000000800 */
[----:B------:R-:W-:Y:S01]  /*e2b0*/  IMAD.MOV.U32 R7, RZ, RZ, 0x1 ;  /* 0x00000001ff077424 */ /* 0x000fe200078e00ff */
[----:B------:R-:W-:-:S13]  /*e2c0*/  ISETP.NE.AND P1, PT, RZ, UR4, PT ;  /* 0x00000004ff007c0c */ /* 0x000fda000bf25270 */
[----:B------:R-:W-:-:S04]  /*e2d0*/  @P1 ISETP.NE.AND P0, PT, R3, RZ, PT ;  /* 0x000000ff0300120c */ /* 0x000fc80003f05270 */
[----:B------:R-:W-:-:S04]  /*e2e0*/  @P1 SEL R8, RZ, 0x1, P0 ;  /* 0x00000001ff081807 */ /* 0x000fc80000000000 */
[----:B------:R-:W-:-:S07]  /*e2f0*/  @P1 PRMT R7, R8, 0x7610, R7 ;  /* 0x0000761008071816 */ /* 0x000fce0000000007 */
.L_x_3796:
[----:B0-----:R-:W-:Y:S05]  /*e300*/  BSYNC B0 ;  /* 0x0000000000007941 */ /* 0x001fea0003800000 */
.L_x_3795:
        /* <DEDUP_REMOVED lines=14> */
.L_x_3798:
[----:B------:R-:W-:Y:S05]  /*e3f0*/  BSYNC B0 ;  /* 0x0000000000007941 */ /* 0x000fea0003800000 */
.L_x_3797:
        /* <DEDUP_REMOVED lines=35> */
.L_x_3800:
[----:B------:R-:W-:Y:S05]  /*e630*/  BSYNC B0 ;  /* 0x0000000000007941 */ /* 0x000fea0003800000 */
.L_x_3799:
        /* <DEDUP_REMOVED lines=29> */
[----:B------:R-:W2:Y:S01]  /*e810*/  LDC.64 R8, c[0x0][0x608] ;  /* 0x00018200ff087b82 */ /* 0x000ea20000000a00 */
[----:B0-----:R-:W-:-:S07]  /*e820*/  IMAD R17, R17, UR4, RZ ;  /* 0x0000000411117c24 */ /* 0x001fce000f8e02ff */
.L_x_3805:
[----:B------:R-:W-:-:S05]  /*e830*/  IADD3 R13, R15, R14, RZ ;  /* 0x0000000e0f0d7210 */ /* 0x000fca0007ffe0ff */
[----:B--2---:R-:W-:-:S06]  /*e840*/  IMAD.WIDE.U32 R12, R13, 0x4, R8 ;  /* 0x000000040d0c7825 */ /* 0x004fcc00078e0008 */
[----:B------:R-:W2:Y:S01]  /*e850*/  LDG.E R12, desc[UR36][R12.64] ;  /* 0x000000240c0c7981 */ /* 0x000ea2000c1e1900 */
[----:B------:R-:W-:-:S04]  /*e860*/  IADD3 R14, R17, R14, RZ ;  /* 0x0000000e110e7210 */ /* 0x000fc80007ffe0ff */
[----:B------:R-:W-:Y:S01]  /*e870*/  ISETP.GE.U32.AND P0, PT, R14, UR6, PT ;  /* 0x000000060e007c0c */ /* 0x000fe2000bf06070 */
[----:B--2---:R-:W-:-:S12]  /*e880*/  FADD.FTZ R7, R12, R7 ;  /* 0x000000070c077221 */ /* 0x004fd80000010000 */
[----:B------:R-:W-:Y:S05]  /*e890*/  @!P0 BRA `(.L_x_3805) ;  /* 0xfffffffc00e48947 */ /* 0x000fea000383ffff */
[----:B------:R-:W-:Y:S05]  /*e8a0*/  BSYNC B1 ;  /* 0x0000000000017941 */ /* 0x000fea0003800000 */
.L_x_3804:
[----:B------:R-:W-:Y:S05]  /*e8b0*/  BRA `(.L_x_3803) ;  /* 0x0000000000447947 */ /* 0x000fea0003800000 */
.L_x_3802:
[----:B------:R-:W-:Y:S02]  /*e8c0*/  ULDC UR5, c[0x0][0x22c] ;  /* 0x00008b0000057ab9 */ /* 0x000fe40000000800 */
[----:B------:R-:W-:-:S13]  /*e8d0*/  ISETP.GE.U32.AND P0, PT, R3, UR5, PT ;  /* 0x0000000503007c0c */ /* 0x000fda000bf06070 */
[----:B------:R-:W-:Y:S05]  /*e8e0*/  @P0 BRA `(.L_x_3803) ;  /* 0x0000000000380947 */ /* 0x000fea0003800000 */
[----:B------:R-:W-:Y:S01]  /*e8f0*/  ULDC UR4, c[0x0][0x10] ;  /* 0x0000040000047ab9 */ /* 0x000fe20000000800 */
[----:B------:R-:W2:Y:S01]  /*e900*/  LDC R14, c[0x0][RZ] ;  /* 0x00000000ff0e7b82 */ /* 0x000ea20000000800 */
[----:B------:R-:W-:Y:S02]  /*e910*/  IMAD.MOV.U32 R15, RZ, RZ, R3 ;  /* 0x000000ffff0f7224 */ /* 0x000fe400078e0003 */
[----:B------:R-:W-:-:S05]  /*e920*/  IMAD R2, R2, UR4, RZ ;  /* 0x0000000402027c24 */ /* 0x000fca000f8e02ff */
[----:B0-----:R-:W0:Y:S08]  /*e930*/  LDC.64 R8, c[0x0][0x608] ;  /* 0x00018200ff087b82 */ /* 0x001e300000000a00 */
[----:B------:R-:W3:Y:S02]  /*e940*/  LDC R18, c[0x0][0x4] ;  /* 0x00000100ff127b82 */ /* 0x000ee40000000800 */
.L_x_3806:
[----:B------:R-:W-:-:S05]  /*e950*/  IADD3 R13, R2, R15, RZ ;  /* 0x0000000f020d7210 */ /* 0x000fca0007ffe0ff */
[----:B--2---:R-:W-:-:S04]  /*e960*/  IMAD R13, R13, R14, R0 ;  /* 0x0000000e0d0d7224 */ /* 0x004fc800078e0200 */
[----:B0-----:R-:W-:-:S06]  /*e970*/  IMAD.WIDE.U32 R12, R13, 0x4, R8 ;  /* 0x000000040d0c7825 */ /* 0x001fcc00078e0008 */
[----:B------:R-:W2:Y:S01]  /*e980*/  LDG.E R12, desc[UR36][R12.64] ;  /* 0x000000240c0c7981 */ /* 0x000ea2000c1e1900 */
[----:B---3--:R-:W-:-:S04]  /*e990*/  IADD3 R15, R18, R15, RZ ;  /* 0x0000000f120f7210 */ /* 0x008fc80007ffe0ff */
[----:B------:R-:W-:Y:S01]  /*e9a0*/  ISETP.GE.U32.AND P0, PT, R15, UR5, PT ;  /* 0x000000050f007c0c */ /* 0x000fe2000bf06070 */
[----:B--2---:R-:W-:-:S12]  /*e9b0*/  FADD.FTZ R7, R12, R7 ;  /* 0x000000070c077221 */ /* 0x004fd80000010000 */
[----:B------:R-:W-:Y:S05]  /*e9c0*/  @!P0 BRA `(.L_x_3806) ;  /* 0xfffffffc00e08947 */ /* 0x000fea000383ffff */
.L_x_3803:
[----:B------:R-:W-:Y:S05]  /*e9d0*/  BSYNC B0 ;  /* 0x0000000000007941 */ /* 0x000fea0003800000 */
.L_x_3801:
        /* <DEDUP_REMOVED lines=12> */
[----:B------:R-:W-:-:S07]  /*eaa0*/  IMAD.U32 R8, RZ, RZ, UR4 ;  /* 0x00000004ff087e24 */ /* 0x000fce000f8e00ff */
.L_x_3808:
        /* <DEDUP_REMOVED lines=12> */
.L_x_3807:
[----:B------:R-:W-:Y:S05]  /*eb70*/  @!P2 BRA `(.L_x_3809) ;  /* 0x000000000078a947 */ /* 0x000fea0003800000 */
[----:B------:R-:W-:Y:S02]  /*eb80*/  ISETP.GT.AND P0, PT, R13, 0x20, PT ;  /* 0x000000200d00780c */ /* 0x000fe40003f04270 */
[----:B------:R-:W-:-:S11]  /*eb90*/  MOV R3, R13 ;  /* 0x0000000d00037202 */ /* 0x000fd60000000f00 */
[----:B------:R-:W-:Y:S05]  /*eba0*/  @!P0 BRA `(.L_x_3810) ;  /* 0x0000000000488947 */ /* 0x000fea0003800000 */
[----:B------:R-:W-:Y:S01]  /*ebb0*/  LEA.HI R3, R13, R13, RZ, 0x1 ;  /* 0x0000000d0d037211 */ /* 0x000fe200078f08ff */
[----:B------:R2:W-:Y:S03]  /*ebc0*/  STS [R2], R7 ;  /* 0x0000000702007388 */ /* 0x0005e60000000800 */
[----:B------:R-:W-:Y:S01]  /*ebd0*/  SHF.R.S32.HI R8, RZ, 0x1, R3 ;  /* 0x00000001ff087819 */ /* 0x000fe20000011403 */
[----:B------:R-:W-:-:S03]  /*ebe0*/  IMAD.MOV.U32 R3, RZ, RZ, 0x20 ;  /* 0x00000020ff037424 */ /* 0x000fc600078e00ff */
[----:B------:R-:W-:-:S13]  /*ebf0*/  ISETP.GE.AND P0, PT, R8, 0x20, PT ;  /* 0x000000200800780c */ /* 0x000fda0003f06270 */
[----:B--2---:R-:W-:Y:S05]  /*ec00*/  @!P0 BRA `(.L_x_3810) ;  /* 0x0000000000308947 */ /* 0x004fea0003800000 */
.L_x_3811:
[----:B------:R-:W-:Y:S01]  /*ec10*/  IADD3 R3, R0, R8, RZ ;  /* 0x0000000800037210 */ /* 0x000fe20007ffe0ff */
[----:B------:R-:W-:Y:S03]  /*ec20*/  BAR.SYNC.DEFER_BLOCKING 0x0 ;  /* 0x0000000000007b1d */ /* 0x000fe60000010000 */
        /* <DEDUP_REMOVED lines=9> */
[----:B------:R-:W-:-:S07]  /*ecc0*/  IMAD.MOV.U32 R3, RZ, RZ, 0x20 ;  /* 0x00000020ff037424 */ /* 0x000fce00078e00ff */
.L_x_3810:
[----:B------:R-:W-:Y:S01]  /*ecd0*/  BAR.SYNC.DEFER_BLOCKING 0x0 ;  /* 0x0000000000007b1d */ /* 0x000fe20000010000 */
[----:B------:R-:W-:-:S13]  /*ece0*/  ISETP.GE.AND P0, PT, R3, 0x2, PT ;  /* 0x000000020300780c */ /* 0x000fda0003f06270 */
[----:B------:R-:W-:Y:S05]  /*ecf0*/  @!P0 BRA `(.L_x_3809) ;  /* 0x0000000000188947 */ /* 0x000fea0003800000 */
[----:B------:R-:W-:-:S11]  /*ed00*/  HFMA2.MMA R0, -RZ, RZ, 0, 5.9604644775390625e-08 ;  /* 0x00000001ff007435 */ /* 0x000fd600000001ff */
.L_x_3812:
[----:B0-----:R0:W2:Y:S02]  /*ed10*/  SHFL.DOWN PT, R2, R7, R0, 0x1f ;  /* 0x08001f0007027589 */ /* 0x0010a400000e0000 */
[----:B0-----:R-:W-:-:S04]  /*ed20*/  SHF.L.U32 R0, R0, 0x1, RZ ;  /* 0x0000000100007819 */ /* 0x001fc800000006ff */
[----:B------:R-:W-:Y:S01]  /*ed30*/  ISETP.GE.AND P0, PT, R0, R3, PT ;  /* 0x000000030000720c */ /* 0x000fe20003f06270 */
[----:B--2---:R-:W-:-:S12]  /*ed40*/  FADD.FTZ R7, R2, R7 ;  /* 0x0000000702077221 */ /* 0x004fd80000010000 */
[----:B------:R-:W-:Y:S05]  /*ed50*/  @!P0 BRA `(.L_x_3812) ;  /* 0xfffffffc00ec8947 */ /* 0x000fea000383ffff */
.L_x_3809:
        /* <DEDUP_REMOVED lines=11> */
.L_x_3814:
[----:B------:R-:W-:Y:S05]  /*ee10*/  @!P1 BRA `(.L_x_3815) ;  /* 0x00000000006c9947 */ /* 0x000fea0003800000 */
[----:B------:R-:W2:Y:S01]  /*ee20*/  LDC R0, c[0x0][0x624] ;  /* 0x00018900ff007b82 */ /* 0x000ea20000000800 */
[----:B------:R-:W-:Y:S02]  /*ee30*/  ULDC UR4, c[0x0][0x210] ;  /* 0x0000840000047ab9 */ /* 0x000fe40000000800 */
[----:B0-----:R-:W-:-:S05]  /*ee40*/  FMUL.FTZ R7, R7, UR4 ;  /* 0x0000000407077c20 */ /* 0x001fca0008410000 */
[----:B------:R-:W-:Y:S02]  /*ee50*/  F2FP.F16.F32.PACK_AB R18, RZ, R7 ;  /* 0x00000007ff12723e */ /* 0x000fe400000000ff */
        /* <DEDUP_REMOVED lines=18> */
.L_x_3816:
[----:B------:R-:W-:Y:S02]  /*ef80*/  ULDC.64 UR4, c[0x0][0x5f0] ;  /* 0x00017c0000047ab9 */ /* 0x000fe40000000a00 */
[----:B------:R-:W-:-:S05]  /*ef90*/  IADD3 R16, P0, R16, UR4, RZ ;  /* 0x0000000410107c10 */ /* 0x000fca000ff1e0ff */
[----:B------:R-:W-:-:S05]  /*efa0*/  IMAD.X R17, RZ, RZ, UR5, P0 ;  /* 0x00000005ff117e24 */ /* 0x000fca00080e06ff */
[----:B------:R-:W-:Y:S01]  /*efb0*/  STG.E.U16 desc[UR36][R16.64], R18 ;  /* 0x0000001210007986 */ /* 0x000fe2000c101524 */
[----:B------:R-:W-:Y:S05]  /*efc0*/  EXIT ;  /* 0x000000000000794d */ /* 0x000fea0003800000 */
.L_x_3815:
[----:B------:R-:W-:Y:S01]  /*efd0*/  STG.E desc[UR36][R4.64], R7 ;  /* 0x0000000704007986 */ /* 0x000fe2000c101924 */
[----:B------:R-:W-:Y:S05]  /*efe0*/  EXIT ;  /* 0x000000000000794d */ /* 0x000fea0003800000 */
.L_x_3813:
[----:B------:R-:W-:Y:S01]  /*eff0*/  ISETP.NE.AND P0, PT, RZ, UR38, PT ;  /* 0x00000026ff007c0c */ /* 0x000fe2000bf05270 */
[----:B------:R-:W-:Y:S02]  /*f000*/  ULDC.U8 UR4, c[0x0][0x621] ;  /* 0x0001884000047ab9 */ /* 0x000fe40000000000 */
[----:B------:R-:W-:-:S10]  /*f010*/  ISETP.NE.AND P1, PT, RZ, UR4, PT ;  /* 0x00000004ff007c0c */ /* 0x000fd4000bf25270 */
[----:B------:R-:W-:Y:S05]  /*f020*/  @!P0 BRA `(.L_x_3817) ;  /* 0x00000000000c8947 */ /* 0x000fea0003800000 */
[----:B------:R-:W2:Y:S02]  /*f030*/  LDG.E.U16 R0, desc[UR36][R10.64] ;  /* 0x000000240a007981 */ /* 0x000ea4000c1e1500 */
[----:B--2---:R-:W-:-:S05]  /*f040*/  HADD2.F32 R0, -RZ, R0.H0_H0 ;  /* 0x20000000ff007230 */ /* 0x004fca0000004100 */
[----:B0-----:R-:W-:-:S07]  /*f050*/  FADD.FTZ R7, R7, R0 ;  /* 0x0000000007077221 */ /* 0x001fce0000010000 */
.L_x_3817:
        /* <DEDUP_REMOVED lines=23> */
.L_x_3819:
[----:B------:R-:W-:Y:S02]  /*f1d0*/  ULDC.64 UR4, c[0x0][0x5f0] ;  /* 0x00017c0000047ab9 */ /* 0x000fe40000000a00 */
[----:B------:R-:W-:-:S04]  /*f1e0*/  IADD3 R16, P0, R16, UR4, RZ ;  /* 0x0000000410107c10 */ /* 0x000fc8000ff1e0ff */
[----:B------:R-:W-:-:S05]  /*f1f0*/  IADD3.X R17, RZ, UR5, RZ, P0, !PT ;  /* 0x00000005ff117c10 */ /* 0x000fca00087fe4ff */
[----:B------:R-:W-:Y:S01]  /*f200*/  STG.E.U16 desc[UR36][R16.64], R18 ;  /* 0x0000001210007986 */ /* 0x000fe2000c101524 */
[----:B------:R-:W-:Y:S05]  /*f210*/  EXIT ;  /* 0x000000000000794d */ /* 0x000fea0003800000 */
.L_x_3818:
[----:B0-----:R-:W-:-:S05]  /*f220*/  F2FP.F16.F32.PACK_AB R7, RZ, R7 ;  /* 0x00000007ff07723e */ /* 0x001fca00000000ff */
[----:B------:R-:W-:Y:S01]  /*f230*/  STG.E.U16 desc[UR36][R10.64], R7 ;  /* 0x000000070a007986 */ /* 0x000fe2000c101524 */
[----:B------:R-:W-:Y:S05]  /*f240*/  EXIT ;  /* 0x000000000000794d */ /* 0x000fea0003800000 */
.L_x_3793:
        /* <DEDUP_REMOVED lines=21> */
.L_x_3821:
[----:B------:R-:W-:Y:S05]  /*f3a0*/  @!P1 BRA `(.L_x_3822) ;  /* 0x00000000006c9947 */ /* 0x000fea0003800000 */
[----:B------:R-:W0:Y:S01]  /*f3b0*/  LDC R0, c[0x0][0x624] ;  /* 0x00018900ff007b82 */ /* 0x000e220000000800 */
[----:B------:R-:W-:Y:S02]  /*f3c0*/  ULDC UR4, c[0x0][0x210] ;  /* 0x0000840000047ab9 */ /* 0x000fe40000000800 */
[----:B------:R-:W-:-:S05]  /*f3d0*/  FMUL.FTZ R9, R9, UR4 ;  /* 0x0000000409097c20 */ /* 0x000fca0008410000 */
[----:B------:R-:W-:Y:S02]  /*f3e0*/  F2FP.F16.F32.PACK_AB R16, RZ, R9 ;  /* 0x00000009ff10723e */ /* 0x000fe400000000ff */
        /* <DEDUP_REMOVED lines=18> */
.L_x_3823:
[----:B------:R-:W-:Y:S02]  /*f510*/  ULDC.64 UR4, c[0x0][0x5f0] ;  /* 0x00017c0000047ab9 */ /* 0x000fe40000000a00 */
[----:B------:R-:W-:-:S04]  /*f520*/  IADD3 R2, P0, R2, UR4, RZ ;  /* 0x0000000402027c10 */ /* 0x000fc8000ff1e0ff */
[----:B------:R-:W-:-:S05]  /*f530*/  IADD3.X R3, RZ, UR5, RZ, P0, !PT ;  /* 0x00000005ff037c10 */ /* 0x000fca00087fe4ff */
[----:B------:R-:W-:Y:S01]  /*f540*/  STG.E.U16 desc[UR36][R2.64], R16 ;  /* 0x0000001002007986 */ /* 0x000fe2000c101524 */
[----:B------:R-:W-:Y:S05]  /*f550*/  EXIT ;  /* 0x000000000000794d */ /* 0x000fea0003800000 */
.L_x_3822:
[----:B------:R-:W-:Y:S01]  /*f560*/  STG.E desc[UR36][R4.64], R9 ;  /* 0x0000000904007986 */ /* 0x000fe2000c101924 */
[----:B------:R-:W-:Y:S05]  /*f570*/  EXIT ;  /* 0x000000000000794d */ /* 0x000fea0003800000 */
.L_x_3820:
[----:B------:R-:W-:Y:S01]  /*f580*/  ISETP.NE.AND P0, PT, RZ, UR38, PT ;  /* 0x00000026ff007c0c */ /* 0x000fe2000bf05270 */
[----:B------:R-:W-:Y:S02]  /*f590*/  ULDC.U8 UR4, c[0x0][0x621] ;  /* 0x0001884000047ab9 */ /* 0x000fe40000000000 */
[----:B------:R-:W-:-:S10]  /*f5a0*/  ISETP.NE.AND P1, PT, RZ, UR4, PT ;  /* 0x00000004ff007c0c */ /* 0x000fd4000bf25270 */
[----:B------:R-:W-:Y:S05]  /*f5b0*/  @!P0 BRA `(.L_x_3824) ;  /* 0x00000000000c8947 */ /* 0x000fea0003800000 */
[----:B------:R-:W2:Y:S02]  /*f5c0*/  LDG.E.U16 R0, desc[UR36][R12.64] ;  /* 0x000000240c007981 */ /* 0x000ea4000c1e1500 */
[----:B--2---:R-:W-:-:S05]  /*f5d0*/  HADD2.F32 R0, -RZ, R0.H0_H0 ;  /* 0x20000000ff007230 */ /* 0x004fca0000004100 */
[----:B------:R-:W-:-:S07]  /*f5e0*/  FADD.FTZ R9, R9, R0 ;  /* 0x0000000009097221 */ /* 0x000fce0000010000 */
.L_x_3824:
        /* <DEDUP_REMOVED lines=23> */
.L_x_3826:
[----:B------:R-:W-:Y:S02]  /*f760*/  ULDC.64 UR4, c[0x0][0x5f0] ;  /* 0x00017c0000047ab9 */ /* 0x000fe40000000a00 */
[----:B------:R-:W-:-:S05]  /*f770*/  IADD3 R2, P0, R2, UR4, RZ ;  /* 0x0000000402027c10 */ /* 0x000fca000ff1e0ff */
[----:B------:R-:W-:-:S05]  /*f780*/  IMAD.X R3, RZ, RZ, UR5, P0 ;  /* 0x00000005ff037e24 */ /* 0x000fca00080e06ff */
[----:B------:R-:W-:Y:S01]  /*f790*/  STG.E.U16 desc[UR36][R2.64], R16 ;  /* 0x0000001002007986 */ /* 0x000fe2000c101524 */
[----:B------:R-:W-:Y:S05]  /*f7a0*/  EXIT ;  /* 0x000000000000794d */ /* 0x000fea0003800000 */
.L_x_3825:
[----:B------:R-:W-:-:S05]  /*f7b0*/  F2FP.F16.F32.PACK_AB R9, RZ, R9 ;  /* 0x00000009ff09723e */ /* 0x000fca00000000ff */
[----:B------:R-:W-:Y:S01]  /*f7c0*/  STG.E.U16 desc[UR36][R12.64], R9 ;  /* 0x000000090c007986 */ /* 0x000fe2000c101524 */
[----:B------:R-:W-:Y:S05]  /*f7d0*/  EXIT ;  /* 0x000000000000794d */ /* 0x000fea0003800000 */
        .weak           $__internal_6_$__cuda_sm20_div_u64
        .type           $__internal_6_$__cuda_sm20_div_u64,@function
        .size           $__internal_6_$__cuda_sm20_div_u64,($__internal_7_$__cuda_sm20_rem_u64 - $__internal_6_$__cuda_sm20_div_u64)
$__internal_6_$__cuda_sm20_div_u64:
        /* <DEDUP_REMOVED lines=69> */
[----:B------:R-:W-:Y:S06]  /*fc30*/  RET.REL.NODEC R6 `(_ZN2at6native13reduce_kernelILi512ELi1ENS0_8ReduceOpIN3c104HalfENS0_7MeanOpsIS4_ffS4_EEjS4_Li4ELi8EEEEEvT1_) ;  /* 0xffffff0006f07950 */ /* 0x000fec0003c3ffff */
        .weak           $__internal_7_$__cuda_sm20_rem_u64
        .type           $__internal_7_$__cuda_sm20_rem_u64,@function
        .size           $__internal_7_$__cuda_sm20_rem_u64,(.L_x_8190 - $__internal_7_$__cuda_sm20_rem_u64)
$__internal_7_$__cuda_sm20_rem_u64:
        /* <DEDUP_REMOVED lines=64> */
[----:B------:R-:W-:Y:S06]  /*10040*/  RET.REL.NODEC R16 `(_ZN2at6native13reduce_kernelILi512ELi1ENS0_8ReduceOpIN3c104HalfENS0_7MeanOpsIS4_ffS4_EEjS4_Li4ELi8EEEEEvT1_) ;  /* 0xfffffefc10ec7950 */ /* 0x000fec0003c3ffff */
.L_x_3827:
        /* <DEDUP_REMOVED lines=11> */
.L_x_8190:


//--------------------- .text._ZN2at6native13reduce_kernelILi256ELi2ENS0_8ReduceOpIN3c104HalfENS0_7MeanOpsIS4_ffS4_EEjS4_Li4ELi8EEEEEvT1_ --------------------------
	.section	.text._ZN2at6native13reduce_kernelILi256ELi2ENS0_8ReduceOpIN3c104HalfENS0_7MeanOpsIS4_ffS4_EEjS4_Li4ELi8EEEEEvT1_,"ax",@progbits
	.align	128
        .global         _ZN2at6native13reduce_kernelILi256ELi2ENS0_8ReduceOpIN3c104HalfENS0_7MeanOpsIS4_ffS4_EEjS4_Li4ELi8EEEEEvT1_
        .type           _ZN2at6native13reduce_kernelILi256ELi2ENS0_8ReduceOpIN3c104HalfENS0_7MeanOpsIS4_ffS4_EEjS4_Li4ELi8EEEEEvT1_,@function
        .size           _ZN2at6native13reduce_kernelILi256ELi2ENS0_8ReduceOpIN3c104HalfENS0_7MeanOpsIS4_ffS4_EEjS4_Li4ELi8EEEEEvT1_,(.L_x_8192 - _ZN2at6native13reduce_kernelILi256ELi2ENS0_8ReduceOpIN3c104HalfENS0_7MeanOpsIS4_ffS4_EEjS4_Li4ELi8EEEEEvT1_)
        .other          _ZN2at6native13reduce_kernelILi256ELi2ENS0_8ReduceOpIN3c104HalfENS0_7MeanOpsIS4_ffS4_EEjS4_Li4ELi8EEEEEvT1_,@"STO_CUDA_ENTRY STV_DEFAULT"
_ZN2at6native13reduce_kernelILi256ELi2ENS0_8ReduceOpIN3c104HalfENS0_7MeanOpsIS4_ffS4_EEjS4_Li4ELi8EEEEEvT1_:
.text._ZN2at6native13reduce_kernelILi256ELi2ENS0_8ReduceOpIN3c104HalfENS0_7MeanOpsIS4_ffS4_EEjS4_Li4ELi8EEEEEvT1_:
        /* <DEDUP_REMOVED lines=288> */
.L_x_3828:
        /* <DEDUP_REMOVED lines=44> */
.L_x_3832:
        /* <DEDUP_REMOVED lines=25> */
.L_x_3838:
[----:B------:R-:W-:Y:S05]  /*1650*/  BSYNC B2 ;  /* 0x0000000000027941 */ /* 0x000fea0003800000 */
.L_x_3837:
        /* <DEDUP_REMOVED lines=9> */
[----:B--2---:R-:W-:-:S05]  /*16f0*/  HADD2.F32 R0, -RZ, R4.H0_H0 ;  /* 0x20000004ff007230 */ /* 0x004fca0000004100 */
[----:B------:R-:W-:-:S07]  /*1700*/  FADD.FTZ R0, R0, UR4 ;  /* 0x0000000400007e21 */ /* 0x000fce0008010000 */
.L_x_3836:
[----:B------:R-:W-:Y:S05]  /*1710*/  BSYNC B1 ;  /* 0x0000000000017941 */ /* 0x000fea0003800000 */
.L_x_3835:
[----:B------:R-:W0:Y:S01]  /*1720*/  LDC R5, c[0x0][0x21c] ;  /* 0x00008700ff057b82 */ /* 0x000e220000000800 */
[----:B------:R-:W-:-:S04]  /*1730*/  IADD3 R3, P0, -R6, 0x8, RZ ;  /* 0x0000000806037810 */ /* 0x000fc80007f1e1ff */
[----:B------:R-:W-:Y:S02]  /*1740*/  LEA R18, P1, R3, R18, 0x1 ;  /* 0x0000001203127211 */ /* 0x000fe400078208ff */
[----:B------:R-:W-:-:S04]  /*1750*/  IADD3.X R4, RZ, -0x1, RZ, P0, !PT ;  /* 0xffffffffff047810 */ /* 0x000fc800007fe4ff */
[----:B------:R-:W-:Y:S02]  /*1760*/  LEA.HI.X R19, R3, R19, R4, 0x1, P1 ;  /* 0x0000001303137211 */ /* 0x000fe400008f0c04 */
[----:B0-----:R-:W-:-:S07]  /*1770*/  IADD3 R14, R6, -0x8, R5 ;  /* 0xfffffff8060e7810 */ /* 0x001fce0007ffe005 */
.L_x_3834:
[----:B------:R-:W-:Y:S05]  /*1780*/  BSYNC B0 ;  /* 0x0000000000007941 */ /* 0x000fea0003800000 */
.L_x_3833:
        /* <DEDUP_REMOVED lines=19> */
[--C-:B------:R-:W-:Y:S01]  /*18c0*/  IMAD.MOV.U32 R12, RZ, RZ, R8.reuse ;  /* 0x000000ffff0c7224 */ /* 0x100fe200078e0008 */
[----:B------:R-:W-:Y:S01]  /*18d0*/  MOV R13, R8 ;  /* 0x00000008000d7202 */ /* 0x000fe20000000f00 */
[----:B------:R-:W-:-:S07]  /*18e0*/  IMAD.MOV.U32 R9, RZ, RZ, R8 ;  /* 0x000000ffff097224 */ /* 0x000fce00078e0008 */
.L_x_3841:
        /* <DEDUP_REMOVED lines=23> */
.L_x_3840:
[----:B------:R-:W-:Y:S05]  /*1a60*/  BSYNC B0 ;  /* 0x0000000000007941 */ /* 0x000fea0003800000 */
.L_x_3839:
        /* <DEDUP_REMOVED lines=8> */
.L_x_3843:
[----:B------:R-:W-:Y:S05]  /*1af0*/  BSYNC B0 ;  /* 0x0000000000007941 */ /* 0x000fea0003800000 */
.L_x_3842:
        /* <DEDUP_REMOVED lines=12> */
.L_x_3845:
[----:B------:R-:W-:Y:S05]  /*1bc0*/  BSYNC B0 ;  /* 0x0000000000007941 */ /* 0x000fea0003800000 */
.L_x_3844:
        /* <DEDUP_REMOVED lines=9> */
.L_x_3831:
        /* <DEDUP_REMOVED lines=31> */
.L_x_3855:
        /* <DEDUP_REMOVED lines=286> */
.L_x_3851:
[----:B------:R-:W-:Y:S01]  /*3030*/  LOP3.LUT R3, R3, 0xfffffffc, RZ, 0xc0, !PT ;  /* 0xfffffffc03037812 */ /* 0x000fe200078ec0ff */
[----:B------:R-:W-:-:S03]  /*3040*/  ULDC UR36, c[0x0][0x224] ;  /* 0x0000890000247ab9 */ /* 0x000fc60000000800 */
[----:B------:R-:W-:-:S04]  /*3050*/  IADD3 R20, P1, R18, R3, RZ ;  /* 0x0000000312147210 */ /* 0x000fc80007f3e0ff */
[----:B------:R-:W-:-:S05]  /*3060*/  IADD3.X R21, RZ, R19, RZ, P1, !PT ;  /* 0x00000013ff157210 */ /* 0x000fca0000ffe4ff */
[----:B------:R-:W2:Y:S01]  /*3070*/  LDG.E R20, desc[UR60][R20.64] ;  /* 0x0000003c14147981 */ /* 0x000ea2000c1e1900 */
[----:B------:R-:W-:-:S05]  /*3080*/  IMAD.U32 R12, RZ, RZ, UR36 ;  /* 0x00000024ff0c7e24 */ /* 0x000fca000f8e00ff */
        /* <DEDUP_REMOVED lines=237> */
.L_x_3852:
        /* <DEDUP_REMOVED lines=243> */
.L_x_3853:
        /* <DEDUP_REMOVED lines=241> */
.L_x_3854:
        /* <DEDUP_REMOVED lines=27> */
.L_x_3850:
[----:B------:R-:W-:-:S07]  /*5f50*/  PRMT R30, R29, 0x5432, R29 ;  /* 0x000054321d1e7816 */ /* 0x000fce000000001d */
.L_x_3849:
[----:B------:R-:W-:Y:S05]  /*5f60*/  BSYNC B0 ;  /* 0x0000000000007941 */ /* 0x000fea0003800000 */
.L_x_3848:
        /* <DEDUP_REMOVED lines=280> */
.L_x_3858:
        /* <DEDUP_REMOVED lines=282> */
.L_x_3859:
        /* <DEDUP_REMOVED lines=282> */
.L_x_3860:
        /* <DEDUP_REMOVED lines=282> */
.L_x_3861:
[----:B------:R-:W-:-:S04]  /*a5d0*/  LOP3.LUT R15, R0, 0xfffffffc, RZ, 0xc0, !PT ;  /* 0xfffffffc000f7812 */ /* 0x000fc800078ec0ff */
[----:B------:R-:W-:-:S04]  /*a5e0*/  IADD3 R14, P1, R18, R15, RZ ;  /* 0x0000000f120e7210 */ /* 0x000fc80007f3e0ff */
[----:B------:R-:W-:-:S05]  /*a5f0*/  IADD3.X R15, RZ, R19, RZ, P1, !PT ;  /* 0x00000013ff0f7210 */ /* 0x000fca0000ffe4ff */
[----:B------:R-:W2:Y:S02]  /*a600*/  LDG.E R14, desc[UR60][R14.64] ;  /* 0x0000003c0e0e7981 */ /* 0x000ea4000c1e1900 */
[----:B--2---:R-:W-:-:S07]  /*a610*/  PRMT R30, R14, 0x5432, R14 ;  /* 0x000054320e1e7816 */ /* 0x004fce000000000e */
.L_x_3857:
[----:B------:R-:W-:Y:S05]  /*a620*/  BSYNC B0 ;  /* 0x0000000000007941 */ /* 0x000fea0003800000 */
.L_x_3856:
        /* <DEDUP_REMOVED lines=26> */
.L_x_3863:
[----:B------:R-:W-:Y:S05]  /*a7d0*/  BSYNC B0 ;  /* 0x0000000000007941 */ /* 0x000fea0003800000 */
.L_x_3862:
[----:B------:R-:W-:Y:S01]  /*a7e0*/  FADD.FTZ R8, R8, R7 ;  /* 0x0000000708087221 */ /* 0x000fe20000010000 */
[----:B------:R-:W-:-:S03]  /*a7f0*/  FADD.FTZ R9, R9, R6 ;  /* 0x0000000609097221 */ /* 0x000fc60000010000 */
[----:B------:R-:W-:Y:S01]  /*a800*/  FADD.FTZ R11, R8, R11 ;  /* 0x0000000b080b7221 */ /* 0x000fe20000010000 */
[----:B------:R-:W-:-:S03]  /*a810*/  FADD.FTZ R10, R9, R10 ;  /* 0x0000000a090a7221 */ /* 0x000fc60000010000 */
[----:B------:R-:W-:Y:S01]  /*a820*/  FADD.FTZ R19, R11, R4 ;  /* 0x000000040b137221 */ /* 0x000fe20000010000 */
[----:B------:R-:W-:Y:S01]  /*a830*/  FADD.FTZ R18, R10, R5 ;  /* 0x000000050a127221 */ /* 0x000fe20000010000 */
[----:B------:R-:W-:Y:S06]  /*a840*/  BRA `(.L_x_3830) ;  /* 0x0000001000087947 */ /* 0x000fec0003800000 */
.L_x_3847:
        /* <DEDUP_REMOVED lines=16> */
.L_x_3867:
        /* <DEDUP_REMOVED lines=40> */
.L_x_3866:
[----:B------:R-:W-:Y:S02]  /*abd0*/  PRMT R9, R4, 0x5432, R6 ;  /* 0x0000543204097816 */ /* 0x000fe40000000006 */
[----:B------:R-:W-:Y:S02]  /*abe0*/  PRMT R7, R26, 0x5410, R4 ;  /* 0x000054101a077816 */ /* 0x000fe40000000004 */
[----:B------:R-:W-:Y:S02]  /*abf0*/  PRMT R6, R8, 0x7610, R6 ;  /* 0x0000761008067816 */ /* 0x000fe40000000006 */
[----:B------:R-:W-:Y:S02]  /*ac00*/  PRMT R26, R26, 0x7632, R26 ;  /* 0x000076321a1a7816 */ /* 0x000fe4000000001a */
[----:B------:R-:W-:-:S07]  /*ac10*/  PRMT R8, R8, 0x7632, R8 ;  /* 0x0000763208087816 */ /* 0x000fce0000000008 */
.L_x_3865:
[----:B------:R-:W-:Y:S05]  /*ac20*/  BSYNC B0 ;  /* 0x0000000000007941 */ /* 0x000fea0003800000 */
.L_x_3864:
        /* <DEDUP_REMOVED lines=35> */
.L_x_3869:
[----:B------:R-:W-:Y:S05]  /*ae60*/  BSYNC B0 ;  /* 0x0000000000007941 */ /* 0x000fea0003800000 */
.L_x_3868:
        /* <DEDUP_REMOVED lines=26> */
.L_x_3871:
[----:B------:R-:W-:Y:S05]  /*b010*/  BSYNC B0 ;  /* 0x0000000000007941 */ /* 0x000fea0003800000 */
.L_x_3870:
[----:B------:R-:W-:Y:S01]  /*b020*/  FADD.FTZ R14, R14, R21 ;  /* 0x000000150e0e7221 */ /* 0x000fe20000010000 */
[----:B------:R-:W-:-:S03]  /*b030*/  FADD.FTZ R15, R10, R15 ;  /* 0x0000000f0a0f7221 */ /* 0x000fc60000010000 */
[----:B------:R-:W-:Y:S01]  /*b040*/  FADD.FTZ R14, R14, R11 ;  /* 0x0000000b0e0e7221 */ /* 0x000fe20000010000 */
[----:B------:R-:W-:-:S03]  /*b050*/  FADD.FTZ R15, R15, R20 ;  /* 0x000000140f0f7221 */ /* 0x000fc60000010000 */
[----:B------:R-:W-:Y:S01]  /*b060*/  FADD.FTZ R19, R14, R3 ;  /* 0x000000030e137221 */ /* 0x000fe20000010000 */
[----:B------:R-:W-:Y:S01]  /*b070*/  FADD.FTZ R18, R15, R0 ;  /* 0x000000000f127221 */ /* 0x000fe20000010000 */
[----:B------:R-:W-:Y:S06]  /*b080*/  BRA `(.L_x_3830) ;  /* 0x0000000400f87947 */ /* 0x000fec0003800000 */
.L_x_3846:
        /* <DEDUP_REMOVED lines=20> */
.L_x_3875:
        /* <DEDUP_REMOVED lines=36> */
.L_x_3874:
[----:B------:R-:W-:Y:S02]  /*b410*/  PRMT R21, R20, 0x7632, R21 ;  /* 0x0000763214157816 */ /* 0x000fe40000000015 */
[----:B------:R-:W-:Y:S02]  /*b420*/  PRMT R15, R14, 0x7610, R14 ;  /* 0x000076100e0f7816 */ /* 0x000fe4000000000e */
[--C-:B------:R-:W-:Y:S02]  /*b430*/  PRMT R20, R20, 0x5410, R24.reuse ;  /* 0x0000541014147816 */ /* 0x100fe40000000018 */
[----:B------:R-:W-:Y:S02]  /*b440*/  PRMT R24, R24, 0x7632, R24 ;  /* 0x0000763218187816 */ /* 0x000fe40000000018 */
[----:B------:R-:W-:-:S07]  /*b450*/  PRMT R14, R4, 0x7610, R4 ;  /* 0x00007610040e7816 */ /* 0x000fce0000000004 */
.L_x_3873:
[----:B------:R-:W-:Y:S05]  /*b460*/  BSYNC B0 ;  /* 0x0000000000007941 */ /* 0x000fea0003800000 */
.L_x_3872:
        /* <DEDUP_REMOVED lines=30> */
.L_x_3877:
[----:B------:R-:W-:Y:S05]  /*b650*/  BSYNC B0 ;  /* 0x0000000000007941 */ /* 0x000fea0003800000 */
.L_x_3876:
        /* <DEDUP_REMOVED lines=26> */
.L_x_3879:
[----:B------:R-:W-:Y:S05]  /*b800*/  BSYNC B0 ;  /* 0x0000000000007941 */ /* 0x000fea0003800000 */
.L_x_3878:
[----:B------:R-:W-:Y:S01]  /*b810*/  FADD.FTZ R8, R7, R8 ;  /* 0x0000000807087221 */ /* 0x000fe20000010000 */
[----:B------:R-:W-:-:S03]  /*b820*/  FADD.FTZ R9, R6, R9 ;  /* 0x0000000906097221 */ /* 0x000fc60000010000 */
[----:B------:R-:W-:Y:S01]  /*b830*/  FADD.FTZ R8, R8, R11 ;  /* 0x0000000b08087221 */ /* 0x000fe20000010000 */
[----:B------:R-:W-:-:S03]  /*b840*/  FADD.FTZ R9, R9, R10 ;  /* 0x0000000a09097221 */ /* 0x000fc60000010000 */
[----:B------:R-:W-:Y:S01]  /*b850*/  FADD.FTZ R19, R8, R3 ;  /* 0x0000000308137221 */ /* 0x000fe20000010000 */
[----:B------:R-:W-:-:S07]  /*b860*/  FADD.FTZ R18, R9, R0 ;  /* 0x0000000009127221 */ /* 0x000fce0000010000 */
.L_x_3830:
[----:B------:R-:W-:Y:S05]  /*b870*/  BSYNC B6 ;  /* 0x0000000000067941 */ /* 0x000fea0003800000 */
.L_x_3829:
        /* <DEDUP_REMOVED lines=15> */
.L_x_3881:
        /* <DEDUP_REMOVED lines=14> */
.L_x_3880:
        /* <DEDUP_REMOVED lines=19> */
.L_x_3884:
        /* <DEDUP_REMOVED lines=14> */
.L_x_3883:
[----:B------:R-:W-:Y:S01]  /*bc60*/  ISETP.GE.AND P0, PT, R0, 0x2, PT ;  /* 0x000000020000780c */ /* 0x000fe20003f06270 */
[----:B------:R-:W-:Y:S05]  /*bc70*/  WARPSYNC.ALL ;  /* 0x0000000000007948 */ /* 0x000fea0003800000 */
[----:B------:R-:W-:Y:S07]  /*bc80*/  BAR.SYNC.DEFER_BLOCKING 0x0 ;  /* 0x0000000000007b1d */ /* 0x000fee0000010000 */
[----:B------:R-:W-:Y:S05]  /*bc90*/  @!P0 BRA `(.L_x_3882) ;  /* 0x0000000000208947 */ /* 0x000fea0003800000 */
[----:B------:R-:W-:-:S11]  /*bca0*/  HFMA2.MMA R3, -RZ, RZ, 0, 5.9604644775390625e-08 ;  /* 0x00000001ff037435 */ /* 0x000fd600000001ff */
.L_x_3885:
[----:B------:R-:W1:Y:S04]  /*bcb0*/  SHFL.DOWN PT, R5, R18, R3, 0x1f ;  /* 0x08001f0312057589 */ /* 0x000e6800000e0000 */
[----:B------:R2:W3:Y:S02]  /*bcc0*/  SHFL.DOWN PT, R4, R19, R3, 0x1f ;  /* 0x08001f0313047589 */ /* 0x0004e400000e0000 */
[----:B--2---:R-:W-:-:S05]  /*bcd0*/  IMAD.SHL.U32 R3, R3, 0x2, RZ ;  /* 0x0000000203037824 */ /* 0x004fca00078e00ff */
[----:B------:R-:W-:Y:S01]  /*bce0*/  ISETP.GE.AND P0, PT, R3, R0, PT ;  /* 0x000000000300720c */ /* 0x000fe20003f06270 */
[----:B-1----:R-:W-:Y:S01]  /*bcf0*/  FADD.FTZ R18, R5, R18 ;  /* 0x0000001205127221 */ /* 0x002fe20000010000 */
[----:B---3--:R-:W-:-:S11]  /*bd00*/  FADD.FTZ R19, R4, R19 ;  /* 0x0000001304137221 */ /* 0x008fd60000010000 */
[----:B------:R-:W-:Y:S05]  /*bd10*/  @!P0 BRA `(.L_x_3885) ;  /* 0xfffffffc00e48947 */ /* 0x000fea000383ffff */
.L_x_3882:
[----:B-1----:R-:W1:Y:S01]  /*bd20*/  LDC R0, c[0x0][0x3ec] ;  /* 0x0000fb00ff007b82 */ /* 0x002e620000000800 */
[----:B------:R-:W-:Y:S01]  /*bd30*/  HFMA2.MMA R24, -RZ, RZ, 0, 0 ;  /* 0x00000000ff187435 */ /* 0x000fe200000001ff */
[----:B------:R-:W-:Y:S02]  /*bd40*/  MOV R22, RZ ;  /* 0x000000ff00167202 */ /* 0x000fe40000000f00 */
[----:B-1----:R-:W-:-:S13]  /*bd50*/  ISETP.NE.AND P0, PT, R0, RZ, PT ;  /* 0x000000ff0000720c */ /* 0x002fda0003f05270 */
        /* <DEDUP_REMOVED lines=274> */
.L_x_3886:
        /* <DEDUP_REMOVED lines=278> */
.L_x_3887:
[----:B------:R-:W-:Y:S01]  /*dfe0*/  ULDC.64 UR6, c[0x0][0x600] ;  /* 0x0001800000067ab9 */ /* 0x000fe20000000a00 */
[----:B------:R-:W-:Y:S02]  /*dff0*/  IADD3 R4, P1, R22, UR4, RZ ;  /* 0x0000000416047c10 */ /* 0x000fe4000ff3e0ff */
[----:B------:R-:W-:Y:S02]  /*e000*/  CS2R R8, SRZ ;  /* 0x0000000000087805 */ /* 0x000fe4000001ff00 */
[----:B------:R-:W-:Y:S02]  /*e010*/  ISETP.NE.U32.AND P0, PT, RZ, UR6, PT ;  /* 0x00000006ff007c0c */ /* 0x000fe4000bf05070 */
[----:B------:R-:W-:Y:S01]  /*e020*/  MOV R0, RZ ;  /* 0x000000ff00007202 */ /* 0x000fe20000000f00 */
[----:B------:R-:W-:Y:S01]  /*e030*/  IMAD.X R5, RZ, RZ, UR5, P1 ;  /* 0x00000005ff057e24 */ /* 0x000fe200088e06ff */
[----:B------:R-:W-:-:S13]  /*e040*/  ISETP.NE.AND.EX P0, PT, RZ, UR7, PT, P0 ;  /* 0x00000007ff007c0c */ /* 0x000fda000bf05300 */
[----:B------:R-:W-:Y:S05]  /*e050*/  @!P0 BRA `(.L_x_3888) ;  /* 0x0000000800248947 */ /* 0x000fea0003800000 */
[----:B------:R-:W-:Y:S01]  /*e060*/  HFMA2.MMA R10, -RZ, RZ, 0, 2.384185791015625e-07 ;  /* 0x00000004ff0a7435 */ /* 0x000fe200000001ff */
[----:B------:R-:W-:Y:S01]  /*e070*/  BSSY B0, `(.L_x_3889) ;  /* 0x0000028000007945 */ /* 0x000fe20003800000 */
[----:B------:R-:W-:Y:S01]  /*e080*/  MOV R12, 0x2 ;  /* 0x00000002000c7802 */ /* 0x000fe20000000f00 */
[----:B0-----:R-:W-:Y:S01]  /*e090*/  IMAD.MOV.U32 R14, RZ, RZ, RZ ;  /* 0x000000ffff0e7224 */ /* 0x001fe200078e00ff */
[----:B------:R-:W-:-:S07]  /*e0a0*/  MOV R11, 0x0 ;  /* 0x00000000000b7802 */ /* 0x000fce0000000f00 */
.L_x_3893:
[-C--:B------:R-:W-:Y:S01]  /*e0b0*/  LOP3.LUT R0, R14, R11.reuse, RZ, 0xfc, !PT ;  /* 0x0000000b0e007212 */ /* 0x080fe200078efcff */
[----:B------:R-:W-:Y:S01]  /*e0c0*/  BSSY B1, `(.L_x_3890) ;  /* 0x000001d000017945 */ /* 0x000fe20003800000 */
[----:B------:R-:W-:Y:S02]  /*e0d0*/  MOV R3, R11 ;  /* 0x0000000b00037202 */ /* 0x000fe40000000f00 */
[----:B------:R-:W-:Y:S01]  /*e0e0*/  ISETP.NE.U32.AND P0, PT, R0, RZ, PT ;  /* 0x000000ff0000720c */ /* 0x000fe20003f05070 */
[----:B------:R-:W-:-:S12]  /*e0f0*/  IMAD.MOV.U32 R0, RZ, RZ, R10 ;  /* 0x000000ffff007224 */ /* 0x000fd800078e000a */
[----:B------:R-:W-:Y:S05]  /*e100*/  @!P0 BRA `(.L_x_3891) ;  /* 0x0000000000148947 */ /* 0x000fea0003800000 */
[----:B------:R-:W-:Y:S01]  /*e110*/  MOV R13, R11 ;  /* 0x0000000b000d7202 */ /* 0x000fe20000000f00 */
[----:B------:R-:W-:Y:S01]  /*e120*/  IMAD.MOV.U32 R11, RZ, RZ, R12 ;  /* 0x000000ffff0b7224 */ /* 0x000fe200078e000c */
[----:B------:R-:W-:-:S07]  /*e130*/  MOV R12, 0xe150 ;  /* 0x0000e150000c7802 */ /* 0x000fce0000000f00 */
[----:B------:R-:W-:Y:S05]  /*e140*/  CALL.REL.NOINC `($__internal_9_$__cuda_sm20_rem_u64) ;  /* 0x0000004c00687944 */ /* 0x000fea0003c00000 */
[----:B------:R-:W-:Y:S05]  /*e150*/  BRA `(.L_x_3892) ;  /* 0x00000000004c7947 */ /* 0x000fea0003800000 */
.L_x_3891:
        /* <DEDUP_REMOVED lines=19> */
.L_x_3892:
[----:B------:R-:W-:Y:S05]  /*e290*/  BSYNC B1 ;  /* 0x0000000000017941 */ /* 0x000fea0003800000 */
.L_x_3890:
[----:B------:R-:W-:Y:S01]  /*e2a0*/  ISETP.NE.U32.AND P0, PT, R10, RZ, PT ;  /* 0x000000ff0a00720c */ /* 0x000fe20003f05070 */
[----:B------:R-:W-:Y:S01]  /*e2b0*/  IMAD.MOV.U32 R12, RZ, RZ, R0 ;  /* 0x000000ffff0c7224 */ /* 0x000fe200078e0000 */
[----:B------:R-:W-:Y:S02]  /*e2c0*/  MOV R14, R3 ;  /* 0x00000003000e7202 */ /* 0x000fe40000000f00 */
[----:B------:R-:W-:-:S13]  /*e2d0*/  ISETP.NE.AND.EX P0, PT, R11, RZ, PT, P0 ;  /* 0x000000ff0b00720c */ /* 0x000fda0003f05300 */
[----:B------:R-:W-:Y:S05]  /*e2e0*/  @P0 BRA `(.L_x_3893) ;  /* 0xfffffffc00700947 */ /* 0x000fea000383ffff */
[----:B------:R-:W-:Y:S05]  /*e2f0*/  BSYNC B0 ;  /* 0x0000000000007941 */ /* 0x000fea0003800000 */
.L_x_3889:
[----:B------:R-:W-:Y:S01]  /*e300*/  ISETP.NE.U32.AND P2, PT, R3, RZ, PT ;  /* 0x000000ff0300720c */ /* 0x000fe20003f45070 */
[----:B------:R-:W-:-:S12]  /*e310*/  BSSY B0, `(.L_x_3894) ;  /* 0x000001c000007945 */ /* 0x000fd80003800000 */
[----:B------:R-:W-:Y:S05]  /*e320*/  @!P2 BRA `(.L_x_3895) ;  /* 0x00000000001ca947 */ /* 0x000fea0003800000 */
[----:B------:R-:W-:Y:S01]  /*e330*/  HFMA2.MMA R14, -RZ, RZ, 0, 2.384185791015625e-07 ;  /* 0x00000004ff0e7435 */ /* 0x000fe200000001ff */
[----:B------:R-:W-:Y:S01]  /*e340*/  IMAD.MOV.U32 R15, RZ, RZ, RZ ;  /* 0x000000ffff0f7224 */ /* 0x000fe200078e00ff */
[----:B------:R-:W-:-:S09]  /*e350*/  MOV R20, 0xe370 ;  /* 0x0000e37000147802 */ /* 0x000fd20000000f00 */
[----:B------:R-:W-:Y:S05]  /*e360*/  CALL.REL.NOINC `($__internal_8_$__cuda_sm20_div_u64) ;  /* 0x0000004400cc7944 */ /* 0x000fea0003c00000 */
[----:B------:R-:W-:Y:S02]  /*e370*/  MOV R8, R10 ;  /* 0x0000000a00087202 */ /* 0x000fe40000000f00 */
[----:B------:R-:W-:Y:S01]  /*e380*/  MOV R9, R11 ;  /* 0x0000000b00097202 */ /* 0x000fe20000000f00 */
[----:B------:R-:W-:Y:S06]  /*e390*/  BRA `(.L_x_3896) ;  /* 0x00000000004c7947 */ /* 0x000fec0003800000 */
.L_x_3895:
        /* <DEDUP_REMOVED lines=19> */
.L_x_3896:
[----:B------:R-:W-:Y:S05]  /*e4d0*/  BSYNC B0 ;  /* 0x0000000000007941 */ /* 0x000fea0003800000 */
.L_x_3894:
[----:B------:R-:W-:Y:S04]  /*e4e0*/  BSSY B0, `(.L_x_3897) ;  /* 0x000001a000007945 */ /* 0x000fe80003800000 */
[----:B------:R-:W-:Y:S05]  /*e4f0*/  @!P2 BRA `(.L_x_3898) ;  /* 0x000000000014a947 */ /* 0x000fea0003800000 */
[----:B------:R-:W-:Y:S01]  /*e500*/  HFMA2.MMA R14, -RZ, RZ, 0, 1.1920928955078125e-07 ;  /* 0x00000002ff0e7435 */ /* 0x000fe200000001ff */
[----:B------:R-:W-:Y:S01]  /*e510*/  IMAD.MOV.U32 R15, RZ, RZ, RZ ;  /* 0x000000ffff0f7224 */ /* 0x000fe200078e00ff */
[----:B------:R-:W-:-:S09]  /*e520*/  MOV R20, 0xe540 ;  /* 0x0000e54000147802 */ /* 0x000fd20000000f00 */
[----:B------:R-:W-:Y:S05]  /*e530*/  CALL.REL.NOINC `($__internal_8_$__cuda_sm20_div_u64) ;  /* 0x0000004400587944 */ /* 0x000fea0003c00000 */
[----:B------:R-:W-:Y:S05]  /*e540*/  BRA `(.L_x_3899) ;  /* 0x00000000004c7947 */ /* 0x000fea0003800000 */
.L_x_3898:
        /* <DEDUP_REMOVED lines=8> */
[----:B------:R-:W-:Y:S01]  /*e5d0*/  IMAD.HI.U32 R3, R11, R3, R10 ;  /* 0x000000030b037227 */ /* 0x000fe200078e000a */
[----:B------:R-:W-:-:S05]  /*e5e0*/  MOV R11, RZ ;  /* 0x000000ff000b7202 */ /* 0x000fca0000000f00 */
        /* <DEDUP_REMOVED lines=9> */
.L_x_3899:
[----:B------:R-:W-:Y:S05]  /*e680*/  BSYNC B0 ;  /* 0x0000000000007941 */ /* 0x000fea0003800000 */
.L_x_3897:
[-C--:B------:R-:W-:Y:S01]  /*e690*/  IMAD R3, R9, R24.reuse, RZ ;  /* 0x0000001809037224 */ /* 0x080fe200078e02ff */
[----:B------:R-:W-:Y:S01]  /*e6a0*/  BSSY B0, `(.L_x_3900) ;  /* 0x0000020000007945 */ /* 0x000fe20003800000 */
[----:B------:R-:W-:-:S04]  /*e6b0*/  IMAD.WIDE.U32 R14, R8, R24, RZ ;  /* 0x00000018080e7225 */ /* 0x000fc800078e00ff */
[----:B------:R-:W-:-:S05]  /*e6c0*/  IMAD.IADD R8, R15, 0x1, R3 ;  /* 0x000000010f087824 */ /* 0x000fca00078e0203 */
[----:B------:R-:W-:-:S13]  /*e6d0*/  LOP3.LUT P0, RZ, R8, 0x7, RZ, 0xc0, !PT ;  /* 0x0000000708ff7812 */ /* 0x000fda000780c0ff */
[----:B------:R-:W-:Y:S05]  /*e6e0*/  @!P0 BRA `(.L_x_3901) ;  /* 0x0000000000208947 */ /* 0x000fea0003800000 */
[----:B------:R-:W-:Y:S01]  /*e6f0*/  MOV R0, R10 ;  /* 0x0000000a00007202 */ /* 0x000fe20000000f00 */
[----:B------:R-:W-:Y:S01]  /*e700*/  IMAD.MOV.U32 R15, RZ, RZ, R8 ;  /* 0x000000ffff0f7224 */ /* 0x000fe200078e0008 */
[----:B------:R-:W-:Y:S02]  /*e710*/  MOV R3, R11 ;  /* 0x0000000b00037202 */ /* 0x000fe40000000f00 */
[----:B------:R-:W-:-:S07]  /*e720*/  MOV R20, 0xe740 ;  /* 0x0000e74000147802 */ /* 0x000fce0000000f00 */
[----:B------:R-:W-:Y:S05]  /*e730*/  CALL.REL.NOINC `($__internal_8_$__cuda_sm20_div_u64) ;  /* 0x0000004000d87944 */ /* 0x000fea0003c00000 */
[----:B------:R-:W-:Y:S02]  /*e740*/  MOV R8, R10 ;  /* 0x0000000a00087202 */ /* 0x000fe40000000f00 */
[----:B------:R-:W-:Y:S01]  /*e750*/  MOV R9, R11 ;  /* 0x0000000b00097202 */ /* 0x000fe20000000f00 */
[----:B------:R-:W-:Y:S06]  /*e760*/  BRA `(.L_x_3902) ;  /* 0x00000000004c7947 */ /* 0x000fec0003800000 */
.L_x_3901:
[----:B------:R-:W0:Y:S01]  /*e770*/  I2F.U32.RP R0, R10 ;  /* 0x0000000a00007306 */ /* 0x000e220000209000 */
[----:B------:R-:W-:-:S07]  /*e780*/  ISETP.NE.U32.AND P2, PT, R10, RZ, PT ;  /* 0x000000ff0a00720c */ /* 0x000fce0003f45070 */
[----:B0-----:R-:W0:Y:S02]  /*e790*/  MUFU.RCP R0, R0 ;  /* 0x0000000000007308 */ /* 0x001e240000001000 */
[----:B0-----:R-:W-:-:S06]  /*e7a0*/  VIADD R8, R0, 0xffffffe ;  /* 0x0ffffffe00087836 */ /* 0x001fcc0000000000 */
[----:B------:R0:W1:Y:S02]  /*e7b0*/  F2I.FTZ.U32.TRUNC.NTZ R9, R8 ;  /* 0x0000000800097305 */ /* 0x000064000021f000 */
[----:B0-----:R-:W-:Y:S01]  /*e7c0*/  HFMA2.MMA R8, -RZ, RZ, 0, 0 ;  /* 0x00000000ff087435 */ /* 0x001fe200000001ff */
[----:B-1----:R-:W-:-:S05]  /*e7d0*/  IADD3 R3, RZ, -R9, RZ ;  /* 0x80000009ff037210 */ /* 0x002fca0007ffe0ff */
[----:B------:R-:W-:-:S04]  /*e7e0*/  IMAD R3, R3, R10, RZ ;  /* 0x0000000a03037224 */ /* 0x000fc800078e02ff */
[----:B------:R-:W-:-:S06]  /*e7f0*/  IMAD.HI.U32 R9, R9, R3, R8 ;  /* 0x0000000309097227 */ /* 0x000fcc00078e0008 */
[----:B------:R-:W-:Y:S01]  /*e800*/  IMAD.HI.U32 R8, R9, R14, RZ ;  /* 0x0000000e09087227 */ /* 0x000fe200078e00ff */
[----:B------:R-:W-:-:S03]  /*e810*/  MOV R9, RZ ;  /* 0x000000ff00097202 */ /* 0x000fc60000000f00 */
[----:B------:R-:W-:-:S04]  /*e820*/  IMAD.MOV R15, RZ, RZ, -R8 ;  /* 0x000000ffff0f7224 */ /* 0x000fc800078e0a08 */
[----:B------:R-:W-:-:S05]  /*e830*/  IMAD R15, R10, R15, R14 ;  /* 0x0000000f0a0f7224 */ /* 0x000fca00078e020e */
[----:B------:R-:W-:-:S13]  /*e840*/  ISETP.GE.U32.AND P0, PT, R15, R10, PT ;  /* 0x0000000a0f00720c */ /* 0x000fda0003f06070 */
[-C--:B------:R-:W-:Y:S02]  /*e850*/  @P0 IADD3 R15, R15, -R10.reuse, RZ ;  /* 0x8000000a0f0f0210 */ /* 0x080fe40007ffe0ff */
[----:B------:R-:W-:Y:S02]  /*e860*/  @P0 IADD3 R8, R8, 0x1, RZ ;  /* 0x0000000108080810 */ /* 0x000fe40007ffe0ff */
[----:B------:R-:W-:-:S13]  /*e870*/  ISETP.GE.U32.AND P1, PT, R15, R10, PT ;  /* 0x0000000a0f00720c */ /* 0x000fda0003f26070 */
[----:B------:R-:W-:Y:S01]  /*e880*/  @P1 VIADD R8, R8, 0x1 ;  /* 0x0000000108081836 */ /* 0x000fe20000000000 */
[----:B------:R-:W-:-:S07]  /*e890*/  @!P2 LOP3.LUT R8, RZ, R10, RZ, 0x33, !PT ;  /* 0x0000000aff08a212 */ /* 0x000fce00078e33ff */
.L_x_3902:
[----:B------:R-:W-:Y:S05]  /*e8a0*/  BSYNC B0 ;  /* 0x0000000000007941 */ /* 0x000fea0003800000 */
.L_x_3900:
[----:B------:R-:W-:Y:S02]  /*e8b0*/  ULDC.64 UR4, c[0x0][0x600] ;  /* 0x0001800000047ab9 */ /* 0x000fe40000000a00 */
[----:B------:R-:W-:-:S04]  /*e8c0*/  IADD3 R8, P0, R8, UR4, RZ ;  /* 0x0000000408087c10 */ /* 0x000fc8000ff1e0ff */
[----:B------:R-:W-:-:S04]  /*e8d0*/  IADD3.X R9, R9, UR5, RZ, P0, !PT ;  /* 0x0000000509097c10 */ /* 0x000fc800087fe4ff */
[----:B------:R-:W-:-:S07]  /*e8e0*/  MOV R0, R9 ;  /* 0x0000000900007202 */ /* 0x000fce0000000f00 */
.L_x_3888:
        /* <DEDUP_REMOVED lines=12> */
[----:B-1----:R-:W-:-:S04]  /*e9b0*/  IMAD R4, R3, UR4, R4 ;  /* 0x0000000403047c24 */ /* 0x002fc8000f8e0204 */
[----:B------:R-:W-:-:S07]  /*e9c0*/  IMAD.SHL.U32 R7, R4, 0x2, RZ ;  /* 0x0000000204077824 */ /* 0x000fce00078e00ff */
        /* <DEDUP_REMOVED lines=274> */
.L_x_3904:
        /* <DEDUP_REMOVED lines=278> */
.L_x_3905:
        /* <DEDUP_REMOVED lines=16> */
.L_x_3907:
[----:B------:R-:W-:Y:S05]  /*10d50*/  BSYNC B0 ;  /* 0x0000000000007941 */ /* 0x000fea0003800000 */
.L_x_3906:
        /* <DEDUP_REMOVED lines=15> */
.L_x_3909:
[----:B------:R-:W-:Y:S05]  /*10e50*/  BSYNC B0 ;  /* 0x0000000000007941 */ /* 0x000fea0003800000 */
.L_x_3908:
        /* <DEDUP_REMOVED lines=35> */
.L_x_3911:
[----:B------:R-:W-:Y:S05]  /*11090*/  BSYNC B0 ;  /* 0x0000000000007941 */ /* 0x000fea0003800000 */
.L_x_3910:
        /* <DEDUP_REMOVED lines=30> */
[----:B------:R-:W-:Y:S01]  /*11280*/  IMAD.MOV.U32 R14, RZ, RZ, R12 ;  /* 0x000000ffff0e7224 */ /* 0x000fe200078e000c */
[----:B------:R-:W-:Y:S01]  /*11290*/  MOV R19, UR9 ;  /* 0x0000000900137c02 */ /* 0x000fe20008000f00 */
[----:B------:R-:W-:-:S04]  /*112a0*/  IMAD R3, R3, UR7, RZ ;  /* 0x0000000703037c24 */ /* 0x000fc8000f8e02ff */
[----:B------:R-:W1:Y:S01]  /*112b0*/  LDC.64 R10, c[0x0][0x608] ;  /* 0x00018200ff0a7b82 */ /* 0x000e620000000a00 */
[----:B0-----:R-:W-:-:S07]  /*112c0*/  IMAD R15, R15, UR6, RZ ;  /* 0x000000060f0f7c24 */ /* 0x001fce000f8e02ff */
.L_x_3916:
[----:B------:R-:W-:-:S05]  /*112d0*/  IADD3 R13, R3, R14, RZ ;  /* 0x0000000e030d7210 */ /* 0x000fca0007ffe0ff */
[----:B-1----:R-:W-:-:S05]  /*112e0*/  IMAD.WIDE.U32 R12, R13, 0x8, R10 ;  /* 0x000000080d0c7825 */ /* 0x002fca00078e000a */
[----:B------:R-:W2:Y:S04]  /*112f0*/  LDG.E R21, desc[UR60][R12.64] ;  /* 0x0000003c0c157981 */ /* 0x000ea8000c1e1900 */
[----:B------:R-:W3:Y:S01]  /*11300*/  LDG.E R20, desc[UR60][R12.64+0x4] ;  /* 0x0000043c0c147981 */ /* 0x000ee2000c1e1900 */
[----:B------:R-:W-:-:S05]  /*11310*/  IMAD.IADD R14, R15, 0x1, R14 ;  /* 0x000000010f0e7824 */ /* 0x000fca00078e020e */
[----:B------:R-:W-:Y:S01]  /*11320*/  ISETP.GE.U32.AND P0, PT, R14, UR8, PT ;  /* 0x000000080e007c0c */ /* 0x000fe2000bf06070 */
[----:B--2---:R-:W-:Y:S01]  /*11330*/  FADD.FTZ R18, R21, R18 ;  /* 0x0000001215127221 */ /* 0x004fe20000010000 */
[----:B---3--:R-:W-:-:S11]  /*11340*/  FADD.FTZ R19, R20, R19 ;  /* 0x0000001314137221 */ /* 0x008fd60000010000 */
[----:B------:R-:W-:Y:S05]  /*11350*/  @!P0 BRA `(.L_x_3916) ;  /* 0xfffffffc00dc8947 */ /* 0x000fea000383ffff */
[----:B------:R-:W-:Y:S05]  /*11360*/  BSYNC B1 ;  /* 0x0000000000017941 */ /* 0x000fea0003800000 */
.L_x_3915:
[----:B------:R-:W-:Y:S05]  /*11370*/  BRA `(.L_x_3914) ;  /* 0x0000000000547947 */ /* 0x000fea0003800000 */
.L_x_3913:
[----:B------:R-:W-:Y:S01]  /*11380*/  ULDC UR7, c[0x0][0x22c] ;  /* 0x00008b0000077ab9 */ /* 0x000fe20000000800 */
[----:B------:R-:W-:Y:S02]  /*11390*/  MOV R19, UR9 ;  /* 0x0000000900137c02 */ /* 0x000fe40008000f00 */
[----:B------:R-:W-:-:S13]  /*113a0*/  ISETP.GE.U32.AND P0, PT, R2, UR7, PT ;  /* 0x0000000702007c0c */ /* 0x000fda000bf06070 */
[----:B------:R-:W-:Y:S05]  /*113b0*/  @P0 BRA `(.L_x_3914) ;  /* 0x0000000000440947 */ /* 0x000fea0003800000 */
[----:B------:R-:W-:Y:S01]  /*113c0*/  ULDC UR6, c[0x0][0x10] ;  /* 0x0000040000067ab9 */ /* 0x000fe20000000800 */
[----:B------:R-:W0:Y:S01]  /*113d0*/  LDC R21, c[0x0][RZ] ;  /* 0x00000000ff157b82 */ /* 0x000e220000000800 */
[----:B------:R-:W-:Y:S01]  /*113e0*/  MOV R14, R2 ;  /* 0x00000002000e7202 */ /* 0x000fe20000000f00 */
[----:B------:R-:W-:Y:S02]  /*113f0*/  IMAD.U32 R19, RZ, RZ, UR9 ;  /* 0x00000009ff137e24 */ /* 0x000fe4000f8e00ff */
[----:B------:R-:W-:-:S04]  /*11400*/  IMAD R3, R3, UR6, RZ ;  /* 0x0000000603037c24 */ /* 0x000fc8000f8e02ff */
[----:B------:R-:W1:Y:S08]  /*11410*/  LDC.64 R10, c[0x0][0x608] ;  /* 0x00018200ff0a7b82 */ /* 0x000e700000000a00 */
[----:B------:R-:W2:Y:S02]  /*11420*/  LDC R25, c[0x0][0x4] ;  /* 0x00000100ff197b82 */ /* 0x000ea40000000800 */
.L_x_3917:
[----:B------:R-:W-:-:S05]  /*11430*/  IADD3 R12, R3, R14, RZ ;  /* 0x0000000e030c7210 */ /* 0x000fca0007ffe0ff */
        /* <DEDUP_REMOVED lines=9> */
.L_x_3914:
[----:B------:R-:W-:Y:S05]  /*114d0*/  BSYNC B0 ;  /* 0x0000000000007941 */ /* 0x000fea0003800000 */
.L_x_3912:
        /* <DEDUP_REMOVED lines=12> */
[----:B------:R-:W-:-:S07]  /*115a0*/  IMAD.U32 R11, RZ, RZ, UR5 ;  /* 0x00000005ff0b7e24 */ /* 0x000fce000f8e00ff */
.L_x_3919:
        /* <DEDUP_REMOVED lines=13> */
.L_x_3918:
[----:B------:R-:W-:Y:S05]  /*11680*/  @!P2 BRA `(.L_x_3920) ;  /* 0x000000000084a947 */ /* 0x000fea0003800000 */
[----:B------:R-:W-:Y:S02]  /*11690*/  ISETP.GT.AND P0, PT, R14, 0x20, PT ;  /* 0x000000200e00780c */ /* 0x000fe40003f04270 */
[----:B------:R-:W-:-:S11]  /*116a0*/  MOV R2, R14 ;  /* 0x0000000e00027202 */ /* 0x000fd60000000f00 */
[----:B------:R-:W-:Y:S05]  /*116b0*/  @!P0 BRA `(.L_x_3921) ;  /* 0x00000000004c8947 */ /* 0x000fea0003800000 */
[----:B------:R-:W-:Y:S01]  /*116c0*/  LEA.HI R2, R14, R14, RZ, 0x1 ;  /* 0x0000000e0e027211 */ /* 0x000fe200078f08ff */
[----:B------:R1:W-:Y:S03]  /*116d0*/  STS.64 [R3], R18 ;  /* 0x0000001203007388 */ /* 0x0003e60000000a00 */
[----:B------:R-:W-:Y:S01]  /*116e0*/  SHF.R.S32.HI R10, RZ, 0x1, R2 ;  /* 0x00000001ff0a7819 */ /* 0x000fe20000011402 */
[----:B------:R-:W-:-:S03]  /*116f0*/  IMAD.MOV.U32 R2, RZ, RZ, 0x20 ;  /* 0x00000020ff027424 */ /* 0x000fc600078e00ff */
[----:B------:R-:W-:-:S13]  /*11700*/  ISETP.GE.AND P0, PT, R10, 0x20, PT ;  /* 0x000000200a00780c */ /* 0x000fda0003f06270 */
[----:B-1----:R-:W-:Y:S05]  /*11710*/  @!P0 BRA `(.L_x_3921) ;  /* 0x0000000000348947 */ /* 0x002fea0003800000 */
.L_x_3922:
[----:B------:R-:W-:Y:S01]  /*11720*/  IADD3 R2, R23, R10, RZ ;  /* 0x0000000a17027210 */ /* 0x000fe20007ffe0ff */
[----:B------:R-:W-:Y:S03]  /*11730*/  BAR.SYNC.DEFER_BLOCKING 0x0 ;  /* 0x0000000000007b1d */ /* 0x000fe60000010000 */
        /* <DEDUP_REMOVED lines=10> */
[----:B------:R-:W-:-:S07]  /*117e0*/  IMAD.MOV.U32 R2, RZ, RZ, 0x20 ;  /* 0x00000020ff027424 */ /* 0x000fce00078e00ff */
.L_x_3921:
[----:B------:R-:W-:Y:S01]  /*117f0*/  BAR.SYNC.DEFER_BLOCKING 0x0 ;  /* 0x0000000000007b1d */ /* 0x000fe20000010000 */
[----:B------:R-:W-:-:S13]  /*11800*/  ISETP.GE.AND P0, PT, R2, 0x2, PT ;  /* 0x000000020200780c */ /* 0x000fda0003f06270 */
[----:B------:R-:W-:Y:S05]  /*11810*/  @!P0 BRA `(.L_x_3920) ;  /* 0x0000000000208947 */ /* 0x000fea0003800000 */
[----:B0-----:R-:W-:-:S11]  /*11820*/  HFMA2.MMA R3, -RZ, RZ, 0, 5.9604644775390625e-08 ;  /* 0x00000001ff037435 */ /* 0x001fd600000001ff */
.L_x_3923:
[----:B------:R-:W0:Y:S04]  /*11830*/  SHFL.DOWN PT, R11, R18, R3, 0x1f ;  /* 0x08001f03120b7589 */ /* 0x000e2800000e0000 */
[----:B------:R1:W2:Y:S02]  /*11840*/  SHFL.DOWN PT, R10, R19, R3, 0x1f ;  /* 0x08001f03130a7589 */ /* 0x0002a400000e0000 */
[----:B-1----:R-:W-:-:S04]  /*11850*/  SHF.L.U32 R3, R3, 0x1, RZ ;  /* 0x0000000103037819 */ /* 0x002fc800000006ff */
[----:B------:R-:W-:Y:S01]  /*11860*/  ISETP.GE.AND P0, PT, R3, R2, PT ;  /* 0x000000020300720c */ /* 0x000fe20003f06270 */
[----:B0-----:R-:W-:Y:S01]  /*11870*/  FADD.FTZ R18, R11, R18 ;  /* 0x000000120b127221 */ /* 0x001fe20000010000 */
[----:B--2---:R-:W-:-:S11]  /*11880*/  FADD.FTZ R19, R10, R19 ;  /* 0x000000130a137221 */ /* 0x004fd60000010000 */
[----:B------:R-:W-:Y:S05]  /*11890*/  @!P0 BRA `(.L_x_3923) ;  /* 0xfffffffc00e48947 */ /* 0x000fea000383ffff */
.L_x_3920:
        /* <DEDUP_REMOVED lines=13> */
.L_x_3925:
[----:B------:R-:W-:Y:S05]  /*11970*/  @!P1 BRA `(.L_x_3926) ;  /* 0x0000000000d49947 */ /* 0x000fea0003800000 */
[----:B------:R-:W1:Y:S01]  /*11980*/  LDC R22, c[0x0][0x624] ;  /* 0x00018900ff167b82 */ /* 0x000e620000000800 */
[----:B------:R-:W-:Y:S02]  /*11990*/  ULDC UR4, c[0x0][0x210] ;  /* 0x0000840000047ab9 */ /* 0x000fe40000000800 */
[----:B0-----:R-:W-:-:S05]  /*119a0*/  FMUL.FTZ R18, R18, UR4 ;  /* 0x0000000412127c20 */ /* 0x001fca0008410000 */
[----:B------:R-:W-:Y:S02]  /*119b0*/  F2FP.F16.F32.PACK_AB R18, RZ, R18 ;  /* 0x00000012ff12723e */ /* 0x000fe400000000ff */
        /* <DEDUP_REMOVED lines=19> */
.L_x_3927:
[----:B------:R-:W-:Y:S01]  /*11af0*/  ULDC.64 UR4, c[0x0][0x5f0] ;  /* 0x00017c0000047ab9 */ /* 0x000fe20000000a00 */
[----:B------:R-:W-:Y:S02]  /*11b00*/  ISETP.NE.AND P6, PT, R22, 0x1, PT ;  /* 0x000000011600780c */ /* 0x000fe40003fc5270 */
[----:B------:R-:W-:Y:S01]  /*11b10*/  IADD3 R2, P0, R17, UR4, RZ ;  /* 0x0000000411027c10 */ /* 0x000fe2000ff1e0ff */
[----:B------:R-:W-:Y:S02]  /*11b20*/  ULDC UR4, c[0x0][0x210] ;  /* 0x0000840000047ab9 */ /* 0x000fe40000000800 */
[----:B------:R-:W-:Y:S02]  /*11b30*/  FMUL.FTZ R19, R19, UR4 ;  /* 0x0000000413137c20 */ /* 0x000fe40008410000 */
[----:B------:R-:W-:-:S03]  /*11b40*/  IMAD.X R3, RZ, RZ, UR5, P0 ;  /* 0x00000005ff037e24 */ /* 0x000fc600080e06ff */
[----:B------:R-:W-:Y:S02]  /*11b50*/  F2FP.F16.F32.PACK_AB R19, RZ, R19 ;  /* 0x00000013ff13723e */ /* 0x000fe400000000ff */
        /* <DEDUP_REMOVED lines=18> */
.L_x_3928:
[----:B------:R-:W-:Y:S02]  /*11c80*/  ULDC.64 UR4, c[0x0][0x5f0] ;  /* 0x00017c0000047ab9 */ /* 0x000fe40000000a00 */
[----:B------:R-:W-:-:S04]  /*11c90*/  IADD3 R16, P0, R16, UR4, RZ ;  /* 0x0000000410107c10 */ /* 0x000fc8000ff1e0ff */
[----:B------:R-:W-:-:S05]  /*11ca0*/  IADD3.X R17, RZ, UR5, RZ, P0, !PT ;  /* 0x00000005ff117c10 */ /* 0x000fca00087fe4ff */
[----:B------:R-:W-:Y:S01]  /*11cb0*/  STG.E.U16 desc[UR60][R16.64], R19 ;  /* 0x0000001310007986 */ /* 0x000fe2000c10153c */
[----:B------:R-:W-:Y:S05]  /*11cc0*/  EXIT ;  /* 0x000000000000794d */ /* 0x000fea0003800000 */
.L_x_3926:
[----:B------:R-:W-:Y:S04]  /*11cd0*/  STG.E desc[UR60][R8.64], R18 ;  /* 0x0000001208007986 */ /* 0x000fe8000c10193c */
[----:B------:R-:W-:Y:S01]  /*11ce0*/  STG.E desc[UR60][R8.64+0x4], R19 ;  /* 0x0000041308007986 */ /* 0x000fe2000c10193c */
[----:B------:R-:W-:Y:S05]  /*11cf0*/  EXIT ;  /* 0x000000000000794d */ /* 0x000fea0003800000 */
.L_x_3924:
[----:B------:R-:W-:Y:S01]  /*11d00*/  ISETP.NE.AND P0, PT, RZ, UR36, PT ;  /* 0x00000024ff007c0c */ /* 0x000fe2000bf05270 */
[----:B------:R-:W-:Y:S02]  /*11d10*/  ULDC.U8 UR4, c[0x0][0x621] ;  /* 0x0001884000047ab9 */ /* 0x000fe40000000000 */
[----:B------:R-:W-:-:S10]  /*11d20*/  ISETP.NE.AND P1, PT, RZ, UR4, PT ;  /* 0x00000004ff007c0c */ /* 0x000fd4000bf25270 */
[----:B------:R-:W-:Y:S05]  /*11d30*/  @!P0 BRA `(.L_x_3929) ;  /* 0x0000000000188947 */ /* 0x000fea0003800000 */
[----:B------:R-:W0:Y:S04]  /*11d40*/  LDG.E.U16 R0, desc[UR60][R4.64] ;  /* 0x0000003c04007981 */ /* 0x000e28000c1e1500 */
[----:B------:R-:W2:Y:S01]  /*11d50*/  LDG.E.U16 R2, desc[UR60][R6.64] ;  /* 0x0000003c06027981 */ /* 0x000ea2000c1e1500 */
[----:B0-----:R-:W-:Y:S02]  /*11d60*/  HADD2.F32 R3, -RZ, R0.H0_H0 ;  /* 0x20000000ff037230 */ /* 0x001fe40000004100 */
[----:B--2---:R-:W-:-:S03]  /*11d70*/  HADD2.F32 R2, -RZ, R2.H0_H0 ;  /* 0x20000002ff027230 */ /* 0x004fc60000004100 */
[----:B------:R-:W-:Y:S02]  /*11d80*/  FADD.FTZ R18, R18, R3 ;  /* 0x0000000312127221 */ /* 0x000fe40000010000 */
[----:B------:R-:W-:-:S07]  /*11d90*/  FADD.FTZ R19, R19, R2 ;  /* 0x0000000213137221 */ /* 0x000fce0000010000 */
.L_x_3929:
        /* <DEDUP_REMOVED lines=24> */
.L_x_3931:
[----:B------:R-:W-:Y:S01]  /*11f20*/  ULDC.64 UR4, c[0x0][0x5f0] ;  /* 0x00017c0000047ab9 */ /* 0x000fe20000000a00 */
[----:B------:R-:W-:Y:S02]  /*11f30*/  ISETP.NE.AND P6, PT, R22, 0x1, PT ;  /* 0x000000011600780c */ /* 0x000fe40003fc5270 */
[----:B------:R-:W-:Y:S01]  /*11f40*/  IADD3 R2, P0, R17, UR4, RZ ;  /* 0x0000000411027c10 */ /* 0x000fe2000ff1e0ff */
[----:B------:R-:W-:Y:S02]  /*11f50*/  ULDC UR4, c[0x0][0x210] ;  /* 0x0000840000047ab9 */ /* 0x000fe40000000800 */
[----:B------:R-:W-:Y:S01]  /*11f60*/  FMUL.FTZ R19, R19, UR4 ;  /* 0x0000000413137c20 */ /* 0x000fe20008410000 */
[----:B------:R-:W-:-:S04]  /*11f70*/  IADD3.X R3, RZ, UR5, RZ, P0, !PT ;  /* 0x00000005ff037c10 */ /* 0x000fc800087fe4ff */
[----:B------:R-:W-:Y:S01]  /*11f80*/  F2FP.F16.F32.PACK_AB R19, RZ, R19 ;  /* 0x00000013ff13723e */ /* 0x000fe200000000ff */
        /* <DEDUP_REMOVED lines=18> */
.L_x_3932:
[----:B------:R-:W-:Y:S02]  /*120b0*/  ULDC.64 UR4, c[0x0][0x5f0] ;  /* 0x00017c0000047ab9 */ /* 0x000fe40000000a00 */
[----:B------:R-:W-:-:S05]  /*120c0*/  IADD3 R16, P0, R16, UR4, RZ ;  /* 0x0000000410107c10 */ /* 0x000fca000ff1e0ff */
[----:B------:R-:W-:-:S05]  /*120d0*/  IMAD.X R17, RZ, RZ, UR5, P0 ;  /* 0x00000005ff117e24 */ /* 0x000fca00080e06ff */
[----:B------:R-:W-:Y:S01]  /*120e0*/  STG.E.U16 desc[UR60][R16.64], R19 ;  /* 0x0000001310007986 */ /* 0x000fe2000c10153c */
[----:B------:R-:W-:Y:S05]  /*120f0*/  EXIT ;  /* 0x000000000000794d */ /* 0x000fea0003800000 */
.L_x_3930:
[----:B0-----:R-:W-:-:S04]  /*12100*/  F2FP.F16.F32.PACK_AB R18, R19, R18 ;  /* 0x000000121312723e */ /* 0x001fc800000000ff */
[----:B------:R-:W-:Y:S01]  /*12110*/  PRMT R3, R18, 0x7632, R3 ;  /* 0x0000763212037816 */ /* 0x000fe20000000003 */
[----:B------:R-:W-:Y:S04]  /*12120*/  STG.E.U16 desc[UR60][R4.64], R18 ;  /* 0x0000001204007986 */ /* 0x000fe8000c10153c */
[----:B------:R-:W-:Y:S01]  /*12130*/  STG.E.U16 desc[UR60][R6.64], R3 ;  /* 0x0000000306007986 */ /* 0x000fe2000c10153c */
[----:B------:R-:W-:Y:S05]  /*12140*/  EXIT ;  /* 0x000000000000794d */ /* 0x000fea0003800000 */
.L_x_3903:
        /* <DEDUP_REMOVED lines=23> */
.L_x_3934:
[----:B------:R-:W-:Y:S05]  /*122c0*/  @!P1 BRA `(.L_x_3935) ;  /* 0x0000000000d49947 */ /* 0x000fea0003800000 */
[----:B------:R-:W1:Y:S01]  /*122d0*/  LDC R16, c[0x0][0x624] ;  /* 0x00018900ff107b82 */ /* 0x000e620000000800 */
[----:B------:R-:W-:Y:S02]  /*122e0*/  ULDC UR4, c[0x0][0x210] ;  /* 0x0000840000047ab9 */ /* 0x000fe40000000800 */
[----:B------:R-:W-:-:S05]  /*122f0*/  FMUL.FTZ R18, R18, UR4 ;  /* 0x0000000412127c20 */ /* 0x000fca0008410000 */
        /* <DEDUP_REMOVED lines=20> */
.L_x_3936:
        /* <DEDUP_REMOVED lines=25> */
.L_x_3937:
[----:B------:R-:W-:Y:S02]  /*125d0*/  ULDC.64 UR4, c[0x0][0x5f0] ;  /* 0x00017c0000047ab9 */ /* 0x000fe40000000a00 */
[----:B------:R-:W-:-:S04]  /*125e0*/  IADD3 R22, P0, R22, UR4, RZ ;  /* 0x0000000416167c10 */ /* 0x000fc8000ff1e0ff */
[----:B------:R-:W-:-:S05]  /*125f0*/  IADD3.X R23, RZ, UR5, RZ, P0, !PT ;  /* 0x00000005ff177c10 */ /* 0x000fca00087fe4ff */
[----:B------:R-:W-:Y:S01]  /*12600*/  STG.E.U16 desc[UR60][R22.64], R19 ;  /* 0x0000001316007986 */ /* 0x000fe2000c10153c */
[----:B------:R-:W-:Y:S05]  /*12610*/  EXIT ;  /* 0x000000000000794d */ /* 0x000fea0003800000 */
.L_x_3935:
[----:B------:R-:W-:Y:S04]  /*12620*/  STG.E desc[UR60][R8.64], R18 ;  /* 0x0000001208007986 */ /* 0x000fe8000c10193c */
[----:B------:R-:W-:Y:S01]  /*12630*/  STG.E desc[UR60][R8.64+0x4], R19 ;  /* 0x0000041308007986 */ /* 0x000fe2000c10193c */
[----:B------:R-:W-:Y:S05]  /*12640*/  EXIT ;  /* 0x000000000000794d */ /* 0x000fea0003800000 */
.L_x_3933:
[----:B-1----:R-:W-:Y:S01]  /*12650*/  ISETP.NE.AND P0, PT, R2, RZ, PT ;  /* 0x000000ff0200720c */ /* 0x002fe20003f05270 */
[----:B------:R-:W-:Y:S02]  /*12660*/  ULDC.U8 UR4, c[0x0][0x621] ;  /* 0x0001884000047ab9 */ /* 0x000fe40000000000 */
[----:B------:R-:W-:-:S10]  /*12670*/  ISETP.NE.AND P1, PT, RZ, UR4, PT ;  /* 0x00000004ff007c0c */ /* 0x000fd4000bf25270 */
[----:B------:R-:W-:Y:S05]  /*12680*/  @!P0 BRA `(.L_x_3938) ;  /* 0x0000000000188947 */ /* 0x000fea0003800000 */
[----:B------:R-:W2:Y:S04]  /*12690*/  LDG.E.U16 R0, desc[UR60][R6.64] ;  /* 0x0000003c06007981 */ /* 0x000ea8000c1e1500 */
[----:B------:R-:W3:Y:S01]  /*126a0*/  LDG.E.U16 R2, desc[UR60][R4.64] ;  /* 0x0000003c04027981 */ /* 0x000ee2000c1e1500 */
[----:B--2---:R-:W-:Y:S02]  /*126b0*/  HADD2.F32 R3, -RZ, R0.H0_H0 ;  /* 0x20000000ff037230 */ /* 0x004fe40000004100 */
[----:B---3--:R-:W-:-:S03]  /*126c0*/  HADD2.F32 R2, -RZ, R2.H0_H0 ;  /* 0x20000002ff027230 */ /* 0x008fc60000004100 */
[----:B------:R-:W-:Y:S02]  /*126d0*/  FADD.FTZ R18, R18, R3 ;  /* 0x0000000312127221 */ /* 0x000fe40000010000 */
[----:B------:R-:W-:-:S07]  /*126e0*/  FADD.FTZ R19, R19, R2 ;  /* 0x0000000213137221 */ /* 0x000fce0000010000 */
.L_x_3938:
        /* <DEDUP_REMOVED lines=24> */
.L_x_3940:
        /* <DEDUP_REMOVED lines=25> */
.L_x_3941:
[----:B------:R-:W-:Y:S02]  /*12a00*/  ULDC.64 UR4, c[0x0][0x5f0] ;  /* 0x00017c0000047ab9 */ /* 0x000fe40000000a00 */
[----:B------:R-:W-:-:S04]  /*12a10*/  IADD3 R22, P0, R22, UR4, RZ ;  /* 0x0000000416167c10 */ /* 0x000fc8000ff1e0ff */
[----:B------:R-:W-:-:S05]  /*12a20*/  IADD3.X R23, RZ, UR5, RZ, P0, !PT ;  /* 0x00000005ff177c10 */ /* 0x000fca00087fe4ff */
[----:B------:R-:W-:Y:S01]  /*12a30*/  STG.E.U16 desc[UR60][R22.64], R19 ;  /* 0x0000001316007986 */ /* 0x000fe2000c10153c */
[----:B------:R-:W-:Y:S05]  /*12a40*/  EXIT ;  /* 0x000000000000794d */ /* 0x000fea0003800000 */
.L_x_3939:
[----:B------:R-:W-:-:S04]  /*12a50*/  F2FP.F16.F32.PACK_AB R18, R19, R18 ;  /* 0x000000121312723e */ /* 0x000fc800000000ff */
[----:B------:R-:W-:Y:S01]  /*12a60*/  PRMT R2, R18, 0x7632, R2 ;  /* 0x0000763212027816 */ /* 0x000fe20000000002 */
[----:B------:R-:W-:Y:S04]  /*12a70*/  STG.E.U16 desc[UR60][R6.64], R18 ;  /* 0x0000001206007986 */ /* 0x000fe8000c10153c */
[----:B------:R-:W-:Y:S01]  /*12a80*/  STG.E.U16 desc[UR60][R4.64], R2 ;  /* 0x0000000204007986 */ /* 0x000fe2000c10153c */
[----:B------:R-:W-:Y:S05]  /*12a90*/  EXIT ;  /* 0x000000000000794d */ /* 0x000fea0003800000 */
        .weak           $__internal_8_$__cuda_sm20_div_u64
        .type           $__internal_8_$__cuda_sm20_div_u64,@function
        .size           $__internal_8_$__cuda_sm20_div_u64,($__internal_9_$__cuda_sm20_rem_u64 - $__internal_8_$__cuda_sm20_div_u64)
$__internal_8_$__cuda_sm20_div_u64:
        /* <DEDUP_REMOVED lines=68> */
[----:B------:R-:W-:Y:S06]  /*12ee0*/  RET.REL.NODEC R20 `(_ZN2at6native13reduce_kernelILi256ELi2ENS0_8ReduceOpIN3c104HalfENS0_7MeanOpsIS4_ffS4_EEjS4_Li4ELi8EEEEEvT1_) ;  /* 0xfffffed014447950 */ /* 0x000fec0003c3ffff */
        .weak           $__internal_9_$__cuda_sm20_rem_u64
        .type           $__internal_9_$__cuda_sm20_rem_u64,@function
        .size           $__internal_9_$__cuda_sm20_rem_u64,(.L_x_8192 - $__internal_9_$__cuda_sm20_rem_u64)
$__internal_9_$__cuda_sm20_rem_u64:
        /* <DEDUP_REMOVED lines=64> */
[----:B------:R-:W-:Y:S06]  /*132f0*/  RET.REL.NODEC R12 `(_ZN2at6native13reduce_kernelILi256ELi2ENS0_8ReduceOpIN3c104HalfENS0_7MeanOpsIS4_ffS4_EEjS4_Li4ELi8EEEEEvT1_) ;  /* 0xfffffecc0c407950 */ /* 0x000fec0003c3ffff */
.L_x_3942:
        /* <DEDUP_REMOVED lines=16> */
.L_x_8192:


//--------------------- .text._ZN2at6native13reduce_kernelILi128ELi4ENS0_8ReduceOpIN3c104HalfENS0_7MeanOpsIS4_ffS4_EEjS4_Li4ELi8EEEEEvT1_ --------------------------
	.section	.text._ZN2at6native13reduce_kernelILi128ELi4ENS0_8ReduceOpIN3c104HalfENS0_7MeanOpsIS4_ffS4_EEjS4_Li4ELi8EEEEEvT1_,"ax",@progbits
	.align	128
        .global         _ZN2at6native13reduce_kernelILi128ELi4ENS0_8ReduceOpIN3c104HalfENS0_7MeanOpsIS4_ffS4_EEjS4_Li4ELi8EEEEEvT1_
        .type           _ZN2at6native13reduce_kernelILi128ELi4ENS0_8ReduceOpIN3c104HalfENS0_7MeanOpsIS4_ffS4_EEjS4_Li4ELi8EEEEEvT1_,@function
        .size           _ZN2at6native13reduce_kernelILi128ELi4ENS0_8ReduceOpIN3c104HalfENS0_7MeanOpsIS4_ffS4_EEjS4_Li4ELi8EEEEEvT1_,(.L_x_8194 - _ZN2at6native13reduce_kernelILi128ELi4ENS0_8ReduceOpIN3c104HalfENS0_7MeanOpsIS4_ffS4_EEjS4_Li4ELi8EEEEEvT1_)
        .other          _ZN2at6native13reduce_kernelILi128ELi4ENS0_8ReduceOpIN3c104HalfENS0_7MeanOpsIS4_ffS4_EEjS4_Li4ELi8EEEEEvT1_,@"STO_CUDA_ENTRY STV_DEFAULT"
_ZN2at6native13reduce_kernelILi128ELi4ENS0_8ReduceOpIN3c104HalfENS0_7MeanOpsIS4_ffS4_EEjS4_Li4ELi8EEEEEvT1_:
.text._ZN2at6native13reduce_kernelILi128ELi4ENS0_8ReduceOpIN3c104HalfENS0_7MeanOpsIS4_ffS4_EEjS4_Li4ELi8EEEEEvT1_:
        /* <DEDUP_REMOVED lines=293> */
.L_x_3943:
        /* <DEDUP_REMOVED lines=30> */
.L_x_3947:
        /* <DEDUP_REMOVED lines=25> */
.L_x_3953:
[----:B------:R-:W-:Y:S05]  /*15c0*/  BSYNC B2 ;  /* 0x0000000000027941 */ /* 0x000fea0003800000 */
.L_x_3952:
        /* <DEDUP_REMOVED lines=11> */
.L_x_3951:
[----:B------:R-:W-:Y:S05]  /*1680*/  BSYNC B1 ;  /* 0x0000000000017941 */ /* 0x000fea0003800000 */
.L_x_3950:
[----:B------:R-:W0:Y:S01]  /*1690*/  LDC R6, c[0x0][0x21c] ;  /* 0x00008700ff067b82 */ /* 0x000e220000000800 */
[----:B------:R-:W-:-:S04]  /*16a0*/  IADD3 R5, P0, -R7, 0x8, RZ ;  /* 0x0000000807057810 */ /* 0x000fc80007f1e1ff */
[----:B------:R-:W-:Y:S02]  /*16b0*/  LEA R22, P1, R5, R22, 0x1 ;  /* 0x0000001605167211 */ /* 0x000fe400078208ff */
[----:B------:R-:W-:-:S04]  /*16c0*/  IADD3.X R4, RZ, -0x1, RZ, P0, !PT ;  /* 0xffffffffff047810 */ /* 0x000fc800007fe4ff */
[----:B------:R-:W-:Y:S02]  /*16d0*/  LEA.HI.X R23, R5, R23, R4, 0x1, P1 ;  /* 0x0000001705177211 */ /* 0x000fe400008f0c04 */
[----:B0-----:R-:W-:-:S07]  /*16e0*/  IADD3 R3, R7, -0x8, R6 ;  /* 0xfffffff807037810 */ /* 0x001fce0007ffe006 */
.L_x_3949:
[----:B------:R-:W-:Y:S05]  /*16f0*/  BSYNC B0 ;  /* 0x0000000000007941 */ /* 0x000fea0003800000 */
.L_x_3948:
        /* <DEDUP_REMOVED lines=22> */
.L_x_3956:
        /* <DEDUP_REMOVED lines=23> */
.L_x_3955:
[----:B------:R-:W-:Y:S05]  /*19d0*/  BSYNC B0 ;  /* 0x0000000000007941 */ /* 0x000fea0003800000 */
.L_x_3954:
        /* <DEDUP_REMOVED lines=8> */
.L_x_3958:
[----:B------:R-:W-:Y:S05]  /*1a60*/  BSYNC B0 ;  /* 0x0000000000007941 */ /* 0x000fea0003800000 */
.L_x_3957:
        /* <DEDUP_REMOVED lines=12> */
.L_x_3960:
[----:B------:R-:W-:Y:S05]  /*1b30*/  BSYNC B0 ;  /* 0x0000000000007941 */ /* 0x000fea0003800000 */
.L_x_3959:
        /* <DEDUP_REMOVED lines=10> */
.L_x_3946:
        /* <DEDUP_REMOVED lines=47> */
.L_x_3970:
        /* <DEDUP_REMOVED lines=287> */
.L_x_3966:
        /* <DEDUP_REMOVED lines=244> */
.L_x_3967:
        /* <DEDUP_REMOVED lines=256> */
.L_x_3968:
        /* <DEDUP_REMOVED lines=243> */
.L_x_3969:
        /* <DEDUP_REMOVED lines=43> */
.L_x_3965:
[----:B------:R-:W-:Y:S02]  /*61e0*/  PRMT R37, R20, 0x7610, R37 ;  /* 0x0000761014257816 */ /* 0x000fe40000000025 */
[----:B------:R-:W-:Y:S02]  /*61f0*/  PRMT R41, R41, 0x7610, R20 ;  /* 0x0000761029297816 */ /* 0x000fe40000000014 */
[C---:B------:R-:W-:Y:S02]  /*6200*/  PRMT R42, R21.reuse, 0x7610, R42 ;  /* 0x00007610152a7816 */ /* 0x040fe4000000002a */
[----:B------:R-:W-:-:S07]  /*6210*/  PRMT R43, R21, 0x7632, R43 ;  /* 0x00007632152b7816 */ /* 0x000fce000000002b */
.L_x_3964:
[----:B------:R-:W-:Y:S05]  /*6220*/  BSYNC B0 ;  /* 0x0000000000007941 */ /* 0x000fea0003800000 */
.L_x_3963:
        /* <DEDUP_REMOVED lines=280> */
.L_x_3973:
        /* <DEDUP_REMOVED lines=283> */
.L_x_3974:
        /* <DEDUP_REMOVED lines=284> */
.L_x_3975:
        /* <DEDUP_REMOVED lines=284> */
.L_x_3976:
        /* <DEDUP_REMOVED lines=8> */
.L_x_3972:
[----:B------:R-:W-:Y:S05]  /*a960*/  BSYNC B0 ;  /* 0x0000000000007941 */ /* 0x000fea0003800000 */
.L_x_3971:
        /* <DEDUP_REMOVED lines=42> */
.L_x_3978:
[----:B------:R-:W-:Y:S05]  /*ac10*/  BSYNC B0 ;  /* 0x0000000000007941 */ /* 0x000fea0003800000 */
.L_x_3977:
        /* <DEDUP_REMOVED lines=13> */
.L_x_3962:
        /* <DEDUP_REMOVED lines=32> */
.L_x_3982:
        /* <DEDUP_REMOVED lines=56> */
.L_x_3981:
[----:B------:R-:W-:Y:S02]  /*b270*/  PRMT R35, R10, 0x7610, R10 ;  /* 0x000076100a237816 */ /* 0x000fe4000000000a */
[----:B------:R-:W-:Y:S02]  /*b280*/  PRMT R36, R11, 0x7610, R11 ;  /* 0x000076100b247816 */ /* 0x000fe4000000000b */
[----:B------:R-:W-:-:S07]  /*b290*/  PRMT R37, R20, 0x7610, R20 ;  /* 0x0000761014257816 */ /* 0x000fce0000000014 */
.L_x_3980:
[----:B------:R-:W-:Y:S05]  /*b2a0*/  BSYNC B0 ;  /* 0x0000000000007941 */ /* 0x000fea0003800000 */
.L_x_3979:
        /* <DEDUP_REMOVED lines=37> */
.L_x_3984:
[----:B------:R-:W-:Y:S05]  /*b500*/  BSYNC B0 ;  /* 0x0000000000007941 */ /* 0x000fea0003800000 */
.L_x_3983:
        /* <DEDUP_REMOVED lines=42> */
.L_x_3986:
[----:B------:R-:W-:Y:S05]  /*b7b0*/  BSYNC B0 ;  /* 0x0000000000007941 */ /* 0x000fea0003800000 */
.L_x_3985:
        /* <DEDUP_REMOVED lines=13> */
.L_x_3961:
        /* <DEDUP_REMOVED lines=37> */
.L_x_3990:
        /* <DEDUP_REMOVED lines=52> */
.L_x_3989:
[----:B------:R-:W-:Y:S02]  /*be20*/  PRMT R34, R12, 0x7610, R12 ;  /* 0x000076100c227816 */ /* 0x000fe4000000000c */
[----:B------:R-:W-:Y:S02]  /*be30*/  PRMT R35, R13, 0x7610, R13 ;  /* 0x000076100d237816 */ /* 0x000fe4000000000d */
[----:B------:R-:W-:Y:S02]  /*be40*/  PRMT R36, R14, 0x7610, R14 ;  /* 0x000076100e247816 */ /* 0x000fe4000000000e */
[----:B------:R-:W-:-:S07]  /*be50*/  PRMT R37, R15, 0x7610, R15 ;  /* 0x000076100f257816 */ /* 0x000fce000000000f */
.L_x_3988:
[----:B------:R-:W-:Y:S05]  /*be60*/  BSYNC B0 ;  /* 0x0000000000007941 */ /* 0x000fea0003800000 */
.L_x_3987:
        /* <DEDUP_REMOVED lines=33> */
.L_x_3992:
[----:B------:R-:W-:Y:S05]  /*c080*/  BSYNC B0 ;  /* 0x0000000000007941 */ /* 0x000fea0003800000 */
.L_x_3991:
        /* <DEDUP_REMOVED lines=42> */
.L_x_3994:
[----:B------:R-:W-:Y:S05]  /*c330*/  BSYNC B0 ;  /* 0x0000000000007941 */ /* 0x000fea0003800000 */
.L_x_3993:
        /* <DEDUP_REMOVED lines=12> */
.L_x_3945:
[----:B------:R-:W-:Y:S05]  /*c400*/  BSYNC B6 ;  /* 0x0000000000067941 */ /* 0x000fea0003800000 */
.L_x_3944:
        /* <DEDUP_REMOVED lines=15> */
.L_x_3996:
        /* <DEDUP_REMOVED lines=16> */
.L_x_3995:
        /* <DEDUP_REMOVED lines=19> */
.L_x_3999:
        /* <DEDUP_REMOVED lines=16> */
.L_x_3998:
[----:B------:R-:W-:Y:S01]  /*c830*/  ISETP.GE.AND P0, PT, R0, 0x2, PT ;  /* 0x000000020000780c */ /* 0x000fe20003f06270 */
[----:B------:R-:W-:Y:S05]  /*c840*/  WARPSYNC.ALL ;  /* 0x0000000000007948 */ /* 0x000fea0003800000 */
[----:B------:R-:W-:Y:S07]  /*c850*/  BAR.SYNC.DEFER_BLOCKING 0x0 ;  /* 0x0000000000007b1d */ /* 0x000fee0000010000 */
[----:B------:R-:W-:Y:S05]  /*c860*/  @!P0 BRA `(.L_x_3997) ;  /* 0x0000000000308947 */ /* 0x000fea0003800000 */
[----:B0-----:R-:W-:-:S07]  /*c870*/  IMAD.MOV.U32 R3, RZ, RZ, 0x1 ;  /* 0x00000001ff037424 */ /* 0x001fce00078e00ff */
.L_x_4000:
        /* <DEDUP_REMOVED lines=11> */
.L_x_3997:
[----:B01----:R-:W0:Y:S01]  /*c930*/  LDC R0, c[0x0][0x3ec] ;  /* 0x0000fb00ff007b82 */ /* 0x003e220000000800 */
[----:B------:R-:W-:Y:S01]  /*c940*/  HFMA2.MMA R23, -RZ, RZ, 0, 0 ;  /* 0x00000000ff177435 */ /* 0x000fe200000001ff */
[----:B------:R-:W-:Y:S01]  /*c950*/  IMAD.MOV.U32 R28, RZ, RZ, RZ ;  /* 0x000000ffff1c7224 */ /* 0x000fe200078e00ff */
[----:B0-----:R-:W-:-:S13]  /*c960*/  ISETP.NE.AND P0, PT, R0, RZ, PT ;  /* 0x000000ff0000720c */ /* 0x001fda0003f05270 */
        /* <DEDUP_REMOVED lines=275> */
.L_x_4001:
        /* <DEDUP_REMOVED lines=278> */
.L_x_4002:
        /* <DEDUP_REMOVED lines=279> */
.L_x_4003:
        /* <DEDUP_REMOVED lines=277> */
.L_x_4004:
        /* <DEDUP_REMOVED lines=11> */
[----:B------:R-:W-:Y:S01]  /*10f70*/  IMAD.MOV.U32 R31, RZ, RZ, RZ ;  /* 0x000000ffff1f7224 */ /* 0x000fe200078e00ff */
[----:B------:R-:W-:-:S07]  /*10f80*/  MOV R9, 0x0 ;  /* 0x0000000000097802 */ /* 0x000fce0000000f00 */
.L_x_4010:
        /* <DEDUP_REMOVED lines=9> */
[----:B------:R-:W-:Y:S05]  /*11020*/  CALL.REL.NOINC `($__internal_11_$__cuda_sm20_rem_u64) ;  /* 0x0000008000247944 */ /* 0x000fea0003c00000 */
[----:B------:R-:W-:Y:S05]  /*11030*/  BRA `(.L_x_4009) ;  /* 0x00000000004c7947 */ /* 0x000fea0003800000 */
.L_x_4008:
        /* <DEDUP_REMOVED lines=19> */
.L_x_4009:
[----:B------:R-:W-:Y:S05]  /*11170*/  BSYNC B1 ;  /* 0x0000000000017941 */ /* 0x000fea0003800000 */
.L_x_4007:
[----:B------:R-:W-:Y:S01]  /*11180*/  ISETP.NE.U32.AND P0, PT, R8, RZ, PT ;  /* 0x000000ff0800720c */ /* 0x000fe20003f05070 */
[----:B------:R-:W-:Y:S01]  /*11190*/  IMAD.MOV.U32 R20, RZ, RZ, R0 ;  /* 0x000000ffff147224 */ /* 0x000fe200078e0000 */
[----:B------:R-:W-:Y:S02]  /*111a0*/  MOV R31, R3 ;  /* 0x00000003001f7202 */ /* 0x000fe40000000f00 */
[----:B------:R-:W-:-:S13]  /*111b0*/  ISETP.NE.AND.EX P0, PT, R9, RZ, PT, P0 ;  /* 0x000000ff0900720c */ /* 0x000fda0003f05300 */
[----:B------:R-:W-:Y:S05]  /*111c0*/  @P0 BRA `(.L_x_4010) ;  /* 0xfffffffc00700947 */ /* 0x000fea000383ffff */
[----:B------:R-:W-:Y:S05]  /*111d0*/  BSYNC B0 ;  /* 0x0000000000007941 */ /* 0x000fea0003800000 */
.L_x_4006:
[----:B------:R-:W-:Y:S01]  /*111e0*/  ISETP.NE.U32.AND P2, PT, R3, RZ, PT ;  /* 0x000000ff0300720c */ /* 0x000fe20003f45070 */
[----:B------:R-:W-:-:S12]  /*111f0*/  BSSY B0, `(.L_x_4011) ;  /* 0x000001c000007945 */ /* 0x000fd80003800000 */
[----:B------:R-:W-:Y:S05]  /*11200*/  @!P2 BRA `(.L_x_4012) ;  /* 0x00000000001ca947 */ /* 0x000fea0003800000 */
[----:B------:R-:W-:Y:S01]  /*11210*/  HFMA2.MMA R30, -RZ, RZ, 0, 2.384185791015625e-07 ;  /* 0x00000004ff1e7435 */ /* 0x000fe200000001ff */
[----:B------:R-:W-:Y:S01]  /*11220*/  IMAD.MOV.U32 R29, RZ, RZ, RZ ;  /* 0x000000ffff1d7224 */ /* 0x000fe200078e00ff */
[----:B------:R-:W-:-:S09]  /*11230*/  MOV R32, 0x11250 ;  /* 0x0001125000207802 */ /* 0x000fd20000000f00 */
[----:B------:R-:W-:Y:S05]  /*11240*/  CALL.REL.NOINC `($__internal_10_$__cuda_sm20_div_u64) ;  /* 0x0000007800887944 */ /* 0x000fea0003c00000 */
[----:B------:R-:W-:Y:S02]  /*11250*/  MOV R8, R14 ;  /* 0x0000000e00087202 */ /* 0x000fe40000000f00 */
[----:B------:R-:W-:Y:S01]  /*11260*/  MOV R9, R15 ;  /* 0x0000000f00097202 */ /* 0x000fe20000000f00 */
[----:B------:R-:W-:Y:S06]  /*11270*/  BRA `(.L_x_4013) ;  /* 0x00000000004c7947 */ /* 0x000fec0003800000 */
.L_x_4012:
        /* <DEDUP_REMOVED lines=19> */
.L_x_4013:
[----:B------:R-:W-:Y:S05]  /*113b0*/  BSYNC B0 ;  /* 0x0000000000007941 */ /* 0x000fea0003800000 */
.L_x_4011:
[----:B------:R-:W-:Y:S04]  /*113c0*/  BSSY B0, `(.L_x_4014) ;  /* 0x000001a000007945 */ /* 0x000fe80003800000 */
[----:B------:R-:W-:Y:S05]  /*113d0*/  @!P2 BRA `(.L_x_4015) ;  /* 0x000000000014a947 */ /* 0x000fea0003800000 */
[----:B------:R-:W-:Y:S01]  /*113e0*/  HFMA2.MMA R30, -RZ, RZ, 0, 1.1920928955078125e-07 ;  /* 0x00000002ff1e7435 */ /* 0x000fe200000001ff */
[----:B------:R-:W-:Y:S01]  /*113f0*/  IMAD.MOV.U32 R29, RZ, RZ, RZ ;  /* 0x000000ffff1d7224 */ /* 0x000fe200078e00ff */
[----:B------:R-:W-:-:S09]  /*11400*/  MOV R32, 0x11420 ;  /* 0x0001142000207802 */ /* 0x000fd20000000f00 */
[----:B------:R-:W-:Y:S05]  /*11410*/  CALL.REL.NOINC `($__internal_10_$__cuda_sm20_div_u64) ;  /* 0x0000007800147944 */ /* 0x000fea0003c00000 */
[----:B------:R-:W-:Y:S05]  /*11420*/  BRA `(.L_x_4016) ;  /* 0x00000000004c7947 */ /* 0x000fea0003800000 */
.L_x_4015:
        /* <DEDUP_REMOVED lines=19> */
.L_x_4016:
[----:B------:R-:W-:Y:S05]  /*11560*/  BSYNC B0 ;  /* 0x0000000000007941 */ /* 0x000fea0003800000 */
.L_x_4014:
[-C--:B------:R-:W-:Y:S01]  /*11570*/  IMAD R3, R9, R28.reuse, RZ ;  /* 0x0000001c09037224 */ /* 0x080fe200078e02ff */
[----:B------:R-:W-:Y:S01]  /*11580*/  BSSY B0, `(.L_x_4017) ;  /* 0x000001f000007945 */ /* 0x000fe20003800000 */
[----:B------:R-:W-:-:S04]  /*11590*/  IMAD.WIDE.U32 R30, R8, R28, RZ ;  /* 0x0000001c081e7225 */ /* 0x000fc800078e00ff */
[----:B------:R-:W-:-:S05]  /*115a0*/  IMAD.IADD R29, R31, 0x1, R3 ;  /* 0x000000011f1d7824 */ /* 0x000fca00078e0203 */
[----:B------:R-:W-:-:S13]  /*115b0*/  LOP3.LUT P0, RZ, R29, 0x7, RZ, 0xc0, !PT ;  /* 0x000000071dff7812 */ /* 0x000fda000780c0ff */
[----:B------:R-:W-:Y:S05]  /*115c0*/  @!P0 BRA `(.L_x_4018) ;  /* 0x00000000001c8947 */ /* 0x000fea0003800000 */
[----:B------:R-:W-:Y:S02]  /*115d0*/  MOV R0, R14 ;  /* 0x0000000e00007202 */ /* 0x000fe40000000f00 */
[----:B------:R-:W-:Y:S02]  /*115e0*/  MOV R3, R15 ;  /* 0x0000000f00037202 */ /* 0x000fe40000000f00 */
[----:B------:R-:W-:-:S07]  /*115f0*/  MOV R32, 0x11610 ;  /* 0x0001161000207802 */ /* 0x000fce0000000f00 */
[----:B------:R-:W-:Y:S05]  /*11600*/  CALL.REL.NOINC `($__internal_10_$__cuda_sm20_div_u64) ;  /* 0x0000007400987944 */ /* 0x000fea0003c00000 */
[----:B------:R-:W-:Y:S01]  /*11610*/  IMAD.MOV.U32 R8, RZ, RZ, R14 ;  /* 0x000000ffff087224 */ /* 0x000fe200078e000e */
[----:B------:R-:W-:Y:S01]  /*11620*/  MOV R9, R15 ;  /* 0x0000000f00097202 */ /* 0x000fe20000000f00 */
[----:B------:R-:W-:Y:S06]  /*11630*/  BRA `(.L_x_4019) ;  /* 0x00000000004c7947 */ /* 0x000fec0003800000 */
.L_x_4018:
        /* <DEDUP_REMOVED lines=19> */
.L_x_4019:
[----:B------:R-:W-:Y:S05]  /*11770*/  BSYNC B0 ;  /* 0x0000000000007941 */ /* 0x000fea0003800000 */
.L_x_4017:
[----:B------:R-:W-:Y:S02]  /*11780*/  ULDC.64 UR4, c[0x0][0x600] ;  /* 0x0001800000047ab9 */ /* 0x000fe40000000a00 */
[----:B------:R-:W-:-:S04]  /*11790*/  IADD3 R8, P0, R8, UR4, RZ ;  /* 0x0000000408087c10 */ /* 0x000fc8000ff1e0ff */
[----:B------:R-:W-:-:S04]  /*117a0*/  IADD3.X R9, R9, UR5, RZ, P0, !PT ;  /* 0x0000000509097c10 */ /* 0x000fc800087fe4ff */
[----:B------:R-:W-:-:S07]  /*117b0*/  MOV R0, R9 ;  /* 0x0000000900007202 */ /* 0x000fce0000000f00 */
.L_x_4005:
        /* <DEDUP_REMOVED lines=289> */
.L_x_4021:
        /* <DEDUP_REMOVED lines=278> */
.L_x_4022:
        /* <DEDUP_REMOVED lines=279> */
.L_x_4023:
        /* <DEDUP_REMOVED lines=277> */
.L_x_4024:
        /* <DEDUP_REMOVED lines=16> */
.L_x_4026:
[----:B------:R-:W-:Y:S05]  /*15ef0*/  BSYNC B0 ;  /* 0x0000000000007941 */ /* 0x000fea0003800000 */
.L_x_4025:
        /* <DEDUP_REMOVED lines=17> */
.L_x_4028:
[----:B------:R-:W-:Y:S05]  /*16010*/  BSYNC B0 ;  /* 0x0000000000007941 */ /* 0x000fea0003800000 */
.L_x_4027:
        /* <DEDUP_REMOVED lines=35> */
.L_x_4030:
[----:B------:R-:W-:Y:S05]  /*16250*/  BSYNC B0 ;  /* 0x0000000000007941 */ /* 0x000fea0003800000 */
.L_x_4029:
        /* <DEDUP_REMOVED lines=38> */
.L_x_4035:
        /* <DEDUP_REMOVED lines=15> */
.L_x_4034:
[----:B------:R-:W-:Y:S05]  /*165b0*/  BRA `(.L_x_4033) ;  /* 0x0000000000747947 */ /* 0x000fea0003800000 */
.L_x_4032:
        /* <DEDUP_REMOVED lines=15> */
.L_x_4036:
        /* <DEDUP_REMOVED lines=14> */
.L_x_4033:
[----:B------:R-:W-:Y:S05]  /*16790*/  BSYNC B0 ;  /* 0x0000000000007941 */ /* 0x000fea0003800000 */
.L_x_4031:
        /* <DEDUP_REMOVED lines=13> */
.L_x_4038:
        /* <DEDUP_REMOVED lines=15> */
.L_x_4037:
        /* <DEDUP_REMOVED lines=11> */
.L_x_4041:
        /* <DEDUP_REMOVED lines=15> */
.L_x_4040:
[----:B------:R-:W-:Y:S01]  /*16b00*/  BAR.SYNC.DEFER_BLOCKING 0x0 ;  /* 0x0000000000007b1d */ /* 0x000fe20000010000 */
[----:B------:R-:W-:-:S13]  /*16b10*/  ISETP.GE.AND P0, PT, R2, 0x2, PT ;  /* 0x000000020200780c */ /* 0x000fda0003f06270 */
[----:B------:R-:W-:Y:S05]  /*16b20*/  @!P0 BRA `(.L_x_4039) ;  /* 0x0000000000308947 */ /* 0x000fea0003800000 */
[----:B------:R-:W-:-:S07]  /*16b30*/  IMAD.MOV.U32 R3, RZ, RZ, 0x1 ;  /* 0x00000001ff037424 */ /* 0x000fce00078e00ff */
.L_x_4042:
        /* <DEDUP_REMOVED lines=11> */
.L_x_4039:
        /* <DEDUP_REMOVED lines=17> */
.L_x_4044:
[----:B------:R-:W-:Y:S05]  /*16d00*/  @!P1 BRA `(.L_x_4045) ;  /* 0x00000004009c9947 */ /* 0x000fea0003800000 */
[----:B------:R-:W3:Y:S01]  /*16d10*/  LDC R16, c[0x0][0x624] ;  /* 0x00018900ff107b82 */ /* 0x000ee20000000800 */
[----:B------:R-:W-:Y:S02]  /*16d20*/  ULDC UR4, c[0x0][0x210] ;  /* 0x0000840000047ab9 */ /* 0x000fe40000000800 */
[----:B012---:R-:W-:-:S05]  /*16d30*/  FMUL.FTZ R24, R24, UR4 ;  /* 0x0000000418187c20 */ /* 0x007fca0008410000 */
[----:B------:R-:W-:Y:S02]  /*16d40*/  F2FP.F16.F32.PACK_AB R24, RZ, R24 ;  /* 0x00000018ff18723e */ /* 0x000fe400000000ff */
        /* <DEDUP_REMOVED lines=19> */
.L_x_4046:
        /* <DEDUP_REMOVED lines=25> */
.L_x_4047:
        /* <DEDUP_REMOVED lines=25> */
.L_x_4048:
        /* <DEDUP_REMOVED lines=25> */
.L_x_4049:
[----:B------:R-:W-:Y:S02]  /*17330*/  ULDC.64 UR4, c[0x0][0x5f0] ;  /* 0x00017c0000047ab9 */ /* 0x000fe40000000a00 */
[----:B-1----:R-:W-:-:S04]  /*17340*/  IADD3 R2, P0, R17, UR4, RZ ;  /* 0x0000000411027c10 */ /* 0x002fc8000ff1e0ff */
[----:B------:R-:W-:-:S05]  /*17350*/  IADD3.X R3, RZ, UR5, RZ, P0, !PT ;  /* 0x00000005ff037c10 */ /* 0x000fca00087fe4ff */
[----:B------:R-:W-:Y:S01]  /*17360*/  STG.E.U16 desc[UR60][R2.64], R27 ;  /* 0x0000001b02007986 */ /* 0x000fe2000c10153c */
[----:B------:R-:W-:Y:S05]  /*17370*/  EXIT ;  /* 0x000000000000794d */ /* 0x000fea0003800000 */
.L_x_4045:
[----:B------:R-:W-:Y:S04]  /*17380*/  STG.E desc[UR60][R8.64], R24 ;  /* 0x0000001808007986 */ /* 0x000fe8000c10193c */
[----:B------:R-:W-:Y:S04]  /*17390*/  STG.E desc[UR60][R8.64+0x4], R25 ;  /* 0x0000041908007986 */ /* 0x000fe8000c10193c */
[----:B------:R-:W-:Y:S04]  /*173a0*/  STG.E desc[UR60][R8.64+0x8], R26 ;  /* 0x0000081a08007986 */ /* 0x000fe8000c10193c */
[----:B------:R-:W-:Y:S01]  /*173b0*/  STG.E desc[UR60][R8.64+0xc], R27 ;  /* 0x00000c1b08007986 */ /* 0x000fe2000c10193c */
[----:B------:R-:W-:Y:S05]  /*173c0*/  EXIT ;  /* 0x000000000000794d */ /* 0x000fea0003800000 */
.L_x_4043:
[----:B------:R-:W-:Y:S01]  /*173d0*/  ISETP.NE.AND P0, PT, RZ, UR36, PT ;  /* 0x00000024ff007c0c */ /* 0x000fe2000bf05270 */
[----:B------:R-:W-:Y:S02]  /*173e0*/  ULDC.U8 UR4, c[0x0][0x621] ;  /* 0x0001884000047ab9 */ /* 0x000fe40000000000 */
[----:B------:R-:W-:-:S10]  /*173f0*/  ISETP.NE.AND P1, PT, RZ, UR4, PT ;  /* 0x00000004ff007c0c */ /* 0x000fd4000bf25270 */
[----:B------:R-:W-:Y:S05]  /*17400*/  @!P0 BRA `(.L_x_4050) ;  /* 0x0000000000308947 */ /* 0x000fea0003800000 */
[----:B------:R-:W3:Y:S04]  /*17410*/  LDG.E.U16 R0, desc[UR60][R10.64] ;  /* 0x0000003c0a007981 */ /* 0x000ee8000c1e1500 */
[----:B------:R-:W4:Y:S04]  /*17420*/  LDG.E.U16 R2, desc[UR60][R12.64] ;  /* 0x0000003c0c027981 */ /* 0x000f28000c1e1500 */
[----:B------:R-:W5:Y:S04]  /*17430*/  LDG.E.U16 R4, desc[UR60][R14.64] ;  /* 0x0000003c0e047981 */ /* 0x000f68000c1e1500 */
[----:B------:R-:W5:Y:S01]  /*17440*/  LDG.E.U16 R6, desc[UR60][R20.64] ;  /* 0x0000003c14067981 */ /* 0x000f62000c1e1500 */
[----:B---3--:R-:W-:-:S02]  /*17450*/  HADD2.F32 R3, -RZ, R0.H0_H0 ;  /* 0x20000000ff037230 */ /* 0x008fc40000004100 */
[----:B----4-:R-:W-:-:S03]  /*17460*/  HADD2.F32 R2, -RZ, R2.H0_H0 ;  /* 0x20000002ff027230 */ /* 0x010fc60000004100 */
[----:B012---:R-:W-:Y:S01]  /*17470*/  FADD.FTZ R24, R24, R3 ;  /* 0x0000000318187221 */ /* 0x007fe20000010000 */
[----:B-----5:R-:W-:Y:S02]  /*17480*/  HADD2.F32 R5, -RZ, R4.H0_H0 ;  /* 0x20000004ff057230 */ /* 0x020fe40000004100 */
[----:B------:R-:W-:Y:S01]  /*17490*/  FADD.FTZ R25, R25, R2 ;  /* 0x0000000219197221 */ /* 0x000fe20000010000 */
[----:B------:R-:W-:Y:S02]  /*174a0*/  HADD2.F32 R6, -RZ, R6.H0_H0 ;  /* 0x20000006ff067230 */ /* 0x000fe40000004100 */
[----:B------:R-:W-:-:S03]  /*174b0*/  FADD.FTZ R26, R26, R5 ;  /* 0x000000051a1a7221 */ /* 0x000fc60000010000 */
[----:B------:R-:W-:-:S07]  /*174c0*/  FADD.FTZ R27, R27, R6 ;  /* 0x000000061b1b7221 */ /* 0x000fce0000010000 */
.L_x_4050:
        /* <DEDUP_REMOVED lines=24> */
.L_x_4052:
        /* <DEDUP_REMOVED lines=25> */
.L_x_4053:
        /* <DEDUP_REMOVED lines=25> */
.L_x_4054:
        /* <DEDUP_REMOVED lines=25> */
.L_x_4055:
[----:B------:R-:W-:Y:S02]  /*17b00*/  ULDC.64 UR4, c[0x0][0x5f0] ;  /* 0x00017c0000047ab9 */ /* 0x000fe40000000a00 */
[----:B-1----:R-:W-:-:S05]  /*17b10*/  IADD3 R2, P0, R17, UR4, RZ ;  /* 0x0000000411027c10 */ /* 0x002fca000ff1e0ff */
[----:B------:R-:W-:-:S05]  /*17b20*/  IMAD.X R3, RZ, RZ, UR5, P0 ;  /* 0x00000005ff037e24 */ /* 0x000fca00080e06ff */
[----:B------:R-:W-:Y:S01]  /*17b30*/  STG.E.U16 desc[UR60][R2.64], R27 ;  /* 0x0000001b02007986 */ /* 0x000fe2000c10153c */
[----:B------:R-:W-:Y:S05]  /*17b40*/  EXIT ;  /* 0x000000000000794d */ /* 0x000fea0003800000 */
.L_x_4051:
[----:B012---:R-:W-:Y:S02]  /*17b50*/  F2FP.F16.F32.PACK_AB R24, R25, R24 ;  /* 0x000000181918723e */ /* 0x007fe400000000ff */
[----:B------:R-:W-:Y:S02]  /*17b60*/  F2FP.F16.F32.PACK_AB R26, R27, R26 ;  /* 0x0000001a1b1a723e */ /* 0x000fe400000000ff */
[----:B------:R-:W-:Y:S01]  /*17b70*/  PRMT R6, R24, 0x7632, R6 ;  /* 0x0000763218067816 */ /* 0x000fe20000000006 */
[----:B------:R-:W-:Y:S01]  /*17b80*/  STG.E.U16 desc[UR60][R10.64], R24 ;  /* 0x000000180a007986 */ /* 0x000fe2000c10153c */
[----:B------:R-:W-:-:S03]  /*17b90*/  PRMT R0, R26, 0x7632, R0 ;  /* 0x000076321a007816 */ /* 0x000fc60000000000 */
[----:B------:R-:W-:Y:S04]  /*17ba0*/  STG.E.U16 desc[UR60][R12.64], R6 ;  /* 0x000000060c007986 */ /* 0x000fe8000c10153c */
[----:B------:R-:W-:Y:S04]  /*17bb0*/  STG.E.U16 desc[UR60][R14.64], R26 ;  /* 0x0000001a0e007986 */ /* 0x000fe8000c10153c */
[----:B------:R-:W-:Y:S01]  /*17bc0*/  STG.E.U16 desc[UR60][R20.64], R0 ;  /* 0x0000000014007986 */ /* 0x000fe2000c10153c */
[----:B------:R-:W-:Y:S05]  /*17bd0*/  EXIT ;  /* 0x000000000000794d */ /* 0x000fea0003800000 */
.L_x_4020:
        /* <DEDUP_REMOVED lines=27> */
.L_x_4057:
[----:B------:R-:W-:Y:S05]  /*17d90*/  @!P1 BRA `(.L_x_4058) ;  /* 0x00000004009c9947 */ /* 0x000fea0003800000 */
[----:B------:R-:W0:Y:S01]  /*17da0*/  LDC R16, c[0x0][0x624] ;  /* 0x00018900ff107b82 */ /* 0x000e220000000800 */
[----:B------:R-:W-:Y:S02]  /*17db0*/  ULDC UR4, c[0x0][0x210] ;  /* 0x0000840000047ab9 */ /* 0x000fe40000000800 */
[----:B------:R-:W-:-:S05]  /*17dc0*/  FMUL.FTZ R24, R24, UR4 ;  /* 0x0000000418187c20 */ /* 0x000fca0008410000 */
[----:B------:R-:W-:Y:S02]  /*17dd0*/  F2FP.F16.F32.PACK_AB R24, RZ, R24 ;  /* 0x00000018ff18723e */ /* 0x000fe400000000ff */
        /* <DEDUP_REMOVED lines=19> */
.L_x_4059:
        /* <DEDUP_REMOVED lines=25> */
.L_x_4060:
        /* <DEDUP_REMOVED lines=25> */
.L_x_4061:
        /* <DEDUP_REMOVED lines=25> */
.L_x_4062:
[----:B------:R-:W-:Y:S02]  /*183c0*/  ULDC.64 UR4, c[0x0][0x5f0] ;  /* 0x00017c0000047ab9 */ /* 0x000fe40000000a00 */
[----:B-1----:R-:W-:-:S04]  /*183d0*/  IADD3 R2, P0, R17, UR4, RZ ;  /* 0x0000000411027c10 */ /* 0x002fc8000ff1e0ff */
[----:B------:R-:W-:-:S05]  /*183e0*/  IADD3.X R3, RZ, UR5, RZ, P0, !PT ;  /* 0x00000005ff037c10 */ /* 0x000fca00087fe4ff */
[----:B------:R-:W-:Y:S01]  /*183f0*/  STG.E.U16 desc[UR60][R2.64], R27 ;  /* 0x0000001b02007986 */ /* 0x000fe2000c10153c */
[----:B------:R-:W-:Y:S05]  /*18400*/  EXIT ;  /* 0x000000000000794d */ /* 0x000fea0003800000 */
.L_x_4058:
[----:B------:R-:W-:Y:S04]  /*18410*/  STG.E desc[UR60][R8.64], R24 ;  /* 0x0000001808007986 */ /* 0x000fe8000c10193c */
[----:B------:R-:W-:Y:S04]  /*18420*/  STG.E desc[UR60][R8.64+0x4], R25 ;  /* 0x0000041908007986 */ /* 0x000fe8000c10193c */
[----:B------:R-:W-:Y:S04]  /*18430*/  STG.E desc[UR60][R8.64+0x8], R26 ;  /* 0x0000081a08007986 */ /* 0x000fe8000c10193c */
[----:B------:R-:W-:Y:S01]  /*18440*/  STG.E desc[UR60][R8.64+0xc], R27 ;  /* 0x00000c1b08007986 */ /* 0x000fe2000c10193c */
[----:B------:R-:W-:Y:S05]  /*18450*/  EXIT ;  /* 0x000000000000794d */ /* 0x000fea0003800000 */
.L_x_4056:
        /* <DEDUP_REMOVED lines=8> */
[----:B--2---:R-:W-:-:S02]  /*184e0*/  HADD2.F32 R3, -RZ, R0.H0_H0 ;  /* 0x20000000ff037230 */ /* 0x004fc40000004100 */
[----:B---3--:R-:W-:-:S03]  /*184f0*/  HADD2.F32 R2, -RZ, R2.H0_H0 ;  /* 0x20000002ff027230 */ /* 0x008fc60000004100 */
[----:B------:R-:W-:Y:S01]  /*18500*/  FADD.FTZ R24, R24, R3 ;  /* 0x0000000318187221 */ /* 0x000fe20000010000 */
[----:B----4-:R-:W-:Y:S02]  /*18510*/  HADD2.F32 R9, -RZ, R8.H0_H0 ;  /* 0x20000008ff097230 */ /* 0x010fe40000004100 */
[----:B------:R-:W-:Y:S01]  /*18520*/  FADD.FTZ R25, R25, R2 ;  /* 0x0000000219197221 */ /* 0x000fe20000010000 */
[----:B-----5:R-:W-:Y:S02]  /*18530*/  HADD2.F32 R14, -RZ, R14.H0_H0 ;  /* 0x2000000eff0e7230 */ /* 0x020fe40000004100 */
[----:B------:R-:W-:-:S03]  /*18540*/  FADD.FTZ R26, R26, R9 ;  /* 0x000000091a1a7221 */ /* 0x000fc60000010000 */
[----:B------:R-:W-:-:S07]  /*18550*/  FADD.FTZ R27, R27, R14 ;  /* 0x0000000e1b1b7221 */ /* 0x000fce0000010000 */
.L_x_4063:
        /* <DEDUP_REMOVED lines=24> */
.L_x_4065:
        /* <DEDUP_REMOVED lines=25> */
.L_x_4066:
        /* <DEDUP_REMOVED lines=25> */
.L_x_4067:
        /* <DEDUP_REMOVED lines=18> */
[----:B------:R-:W-:Y:S01]  /*18b20*/  HFMA2.MMA R13, -RZ, RZ, 0, 0 ;  /* 0x00000000ff0d7435 */ /* 0x000fe200000001ff */
[----:B------:R-:W-:Y:S01]  /*18b30*/  MOV R7, UR5 ;  /* 0x0000000500077c02 */ /* 0x000fe20008000f00 */
[----:B------:R-:W-:Y:S01]  /*18b40*/  IMAD.U32 R11, RZ, RZ, UR7 ;  /* 0x00000007ff0b7e24 */ /* 0x000fe2000f8e00ff */
[----:B------:R-:W-:-:S02]  /*18b50*/  MOV R10, UR6 ;  /* 0x00000006000a7c02 */ /* 0x000fc40008000f00 */
[----:B-1----:R-:W-:-:S07]  /*18b60*/  MOV R12, 0x1 ;  /* 0x00000001000c7802 */ /* 0x002fce0000000f00 */
[----:B------:R-:W-:-:S07]  /*18b70*/  LEPC R20, `(.L_x_4068) ;  /* 0x000000001014794e */ /* 0x000fce0000000000 */
[----:B0-23--:R-:W-:Y:S05]  /*18b80*/  CALL.ABS.NOINC R2 ;  /* 0x0000000002007343 */ /* 0x00dfea0003c00000 */
.L_x_4068:
[----:B------:R-:W-:Y:S02]  /*18b90*/  ULDC.64 UR4, c[0x0][0x5f0] ;  /* 0x00017c0000047ab9 */ /* 0x000fe40000000a00 */
[----:B-1----:R-:W-:-:S05]  /*18ba0*/  IADD3 R2, P0, R17, UR4, RZ ;  /* 0x0000000411027c10 */ /* 0x002fca000ff1e0ff */
[----:B------:R-:W-:-:S05]  /*18bb0*/  IMAD.X R3, RZ, RZ, UR5, P0 ;  /* 0x00000005ff037e24 */ /* 0x000fca00080e06ff */
[----:B------:R-:W-:Y:S01]  /*18bc0*/  STG.E.U16 desc[UR60][R2.64], R27 ;  /* 0x0000001b02007986 */ /* 0x000fe2000c10153c */
[----:B------:R-:W-:Y:S05]  /*18bd0*/  EXIT ;  /* 0x000000000000794d */ /* 0x000fea0003800000 */
.L_x_4064:
[----:B------:R-:W-:Y:S02]  /*18be0*/  F2FP.F16.F32.PACK_AB R24, R25, R24 ;  /* 0x000000181918723e */ /* 0x000fe400000000ff */
        /* <DEDUP_REMOVED lines=8> */
        .weak           $__internal_10_$__cuda_sm20_div_u64
        .type           $__internal_10_$__cuda_sm20_div_u64,@function
        .size           $__internal_10_$__cuda_sm20_div_u64,($__internal_11_$__cuda_sm20_rem_u64 - $__internal_10_$__cuda_sm20_div_u64)
$__internal_10_$__cuda_sm20_div_u64:
[----:B------:R-:W-:Y:S02]  /*18c70*/  MOV R34, R0 ;  /* 0x0000000000227202 */ /* 0x000fe40000000f00 */
        /* <DEDUP_REMOVED lines=15> */
[----:B------:R-:W-:-:S05]  /*18d70*/  IMAD.HI.U32 R20, P1, R15, R33, R20 ;  /* 0x000000210f147227 */ /* 0x000fca0007820014 */
[----:B------:R-:W-:Y:S02]  /*18d80*/  IADD3 R21, P3, R31, R20, RZ ;  /* 0x000000141f157210 */ /* 0x000fe40007f7e0ff */
[----:B------:R-:W-:-:S03]  /*18d90*/  IADD3.X R20, R37, R15, RZ, P0, !PT ;  /* 0x0000000f25147210 */ /* 0x000fc600007fe4ff */
[----:B------:R-:W-:Y:S01]  /*18da0*/  IMAD.WIDE.U32 R14, R21, R0, RZ ;  /* 0x00000000150e7225 */ /* 0x000fe200078e00ff */
[----:B------:R-:W-:-:S03]  /*18db0*/  IADD3.X R31, RZ, RZ, R20, P3, P1 ;  /* 0x000000ffff1f7210 */ /* 0x000fc60001fe2414 */
        /* <DEDUP_REMOVED lines=30> */
[-C--:B------:R-:W-:Y:S02]  /*18fa0*/  IADD3.X R30, ~R3, R34.reuse, RZ, P3, !PT ;  /* 0x00000022031e7210 */ /* 0x080fe40001ffe5ff */
[----:B------:R-:W-:Y:S02]  /*18fb0*/  IADD3.X R20, RZ, R31, RZ, P1, !PT ;  /* 0x0000001fff147210 */ /* 0x000fe40000ffe4ff */
[----:B------:R-:W-:Y:S01]  /*18fc0*/  SEL R15, R15, R33, P0 ;  /* 0x000000210f0f7207 */ /* 0x000fe20000000000 */
[----:B------:R-:W-:Y:S01]  /*18fd0*/  IMAD.MOV.U32 R33, RZ, RZ, 0x0 ;  /* 0x00000000ff217424 */ /* 0x000fe200078e00ff */
[----:B------:R-:W-:Y:S02]  /*18fe0*/  SEL R21, R14, R21, P0 ;  /* 0x000000150e157207 */ /* 0x000fe40000000000 */
[----:B------:R-:W-:-:S02]  /*18ff0*/  SEL R30, R30, R34, P0 ;  /* 0x000000221e1e7207 */ /* 0x000fc40000000000 */
[----:B------:R-:W-:Y:S02]  /*19000*/  SEL R20, R20, R31, P0 ;  /* 0x0000001f14147207 */ /* 0x000fe40000000000 */
[----:B------:R-:W-:Y:S02]  /*19010*/  ISETP.GE.U32.AND P0, PT, R15, R0, PT ;  /* 0x000000000f00720c */ /* 0x000fe40003f06070 */
[----:B------:R-:W-:Y:S02]  /*19020*/  IADD3 R14, P3, R21, 0x1, RZ ;  /* 0x00000001150e7810 */ /* 0x000fe40007f7e0ff */
[----:B------:R-:W-:Y:S02]  /*19030*/  ISETP.NE.U32.AND P1, PT, R0, RZ, PT ;  /* 0x000000ff0000720c */ /* 0x000fe40003f25070 */
[----:B------:R-:W-:Y:S02]  /*19040*/  ISETP.GE.U32.AND.EX P0, PT, R30, R3, PT, P0 ;  /* 0x000000031e00720c */ /* 0x000fe40003f06100 */
[----:B------:R-:W-:-:S02]  /*19050*/  IADD3.X R15, RZ, R20, RZ, P3, !PT ;  /* 0x00000014ff0f7210 */ /* 0x000fc40001ffe4ff */
[----:B------:R-:W-:Y:S02]  /*19060*/  ISETP.NE.AND.EX P1, PT, R3, RZ, PT, P1 ;  /* 0x000000ff0300720c */ /* 0x000fe40003f25310 */
[----:B------:R-:W-:Y:S02]  /*19070*/  SEL R14, R14, R21, P0 ;  /* 0x000000150e0e7207 */ /* 0x000fe40000000000 */
[----:B------:R-:W-:Y:S02]  /*19080*/  SEL R15, R15, R20, P0 ;  /* 0x000000140f0f7207 */ /* 0x000fe40000000000 */
[----:B------:R-:W-:Y:S02]  /*19090*/  SEL R14, R14, 0xffffffff, P1 ;  /* 0xffffffff0e0e7807 */ /* 0x000fe40000800000 */
[----:B------:R-:W-:Y:S01]  /*190a0*/  SEL R15, R15, 0xffffffff, P1 ;  /* 0xffffffff0f0f7807 */ /* 0x000fe20000800000 */
[----:B------:R-:W-:Y:S06]  /*190b0*/  RET.REL.NODEC R32 `(_ZN2at6native13reduce_kernelILi128ELi4ENS0_8ReduceOpIN3c104HalfENS0_7MeanOpsIS4_ffS4_EEjS4_Li4ELi8EEEEEvT1_) ;  /* 0xfffffe6c20d07950 */ /* 0x000fec0003c3ffff */
        .weak           $__internal_11_$__cuda_sm20_rem_u64
        .type           $__internal_11_$__cuda_sm20_rem_u64,@function
        .size           $__internal_11_$__cuda_sm20_rem_u64,(.L_x_8194 - $__internal_11_$__cuda_sm20_rem_u64)
$__internal_11_$__cuda_sm20_rem_u64:
        /* <DEDUP_REMOVED lines=31> */
[----:B------:R-:W-:Y:S01]  /*192b0*/  IMAD.X R32, R9, 0x1, R32, P0 ;  /* 0x0000000109207824 */ /* 0x000fe200000e0620 */
[----:B------:R-:W-:Y:S01]  /*192c0*/  HFMA2.MMA R9, -RZ, RZ, 0, 0 ;  /* 0x00000000ff097435 */ /* 0x000fe200000001ff */
[----:B------:R-:W-:-:S03]  /*192d0*/  IMAD.HI.U32 R8, R15, R20, RZ ;  /* 0x000000140f087227 */ /* 0x000fc600078e00ff */
[----:B------:R-:W-:-:S05]  /*192e0*/  IADD3.X R32, RZ, RZ, R32, P2, P1 ;  /* 0x000000ffff207210 */ /* 0x000fca00017e2420 */
[----:B------:R-:W-:-:S04]  /*192f0*/  IMAD.HI.U32 R14, R32, R31, RZ ;  /* 0x0000001f200e7227 */ /* 0x000fc800078e00ff */
[----:B------:R-:W-:-:S04]  /*19300*/  IMAD.WIDE.U32 R8, R15, R31, R8 ;  /* 0x0000001f0f087225 */ /* 0x000fc800078e0008 */
[C---:B------:R-:W-:Y:S02]  /*19310*/  IMAD R15, R32.reuse, R31, RZ ;  /* 0x0000001f200f7224 */ /* 0x040fe400078e02ff */
[----:B------:R-:W-:-:S05]  /*19320*/  IMAD.HI.U32 R8, P0, R32, R20, R8 ;  /* 0x0000001420087227 */ /* 0x000fca0007800008 */
[----:B------:R-:W-:Y:S02]  /*19330*/  IADD3 R32, P1, R15, R8, RZ ;  /* 0x000000080f207210 */ /* 0x000fe40007f3e0ff */
[----:B------:R-:W-:-:S03]  /*19340*/  IADD3.X R14, R14, RZ, RZ, P0, !PT ;  /* 0x000000ff0e0e7210 */ /* 0x000fc600007fe4ff */
[----:B------:R-:W-:Y:S01]  /*19350*/  IMAD.WIDE.U32 R8, R32, R21, RZ ;  /* 0x0000001520087225 */ /* 0x000fe200078e00ff */
[----:B------:R-:W-:-:S03]  /*19360*/  IADD3.X R14, RZ, R14, RZ, P1, !PT ;  /* 0x0000000eff0e7210 */ /* 0x000fc60000ffe4ff */
[----:B------:R-:W-:Y:S01]  /*19370*/  IMAD R32, R32, R29, R9 ;  /* 0x0000001d20207224 */ /* 0x000fe200078e0209 */
[----:B------:R-:W-:-:S03]  /*19380*/  IADD3 R8, P1, -R8, R20, RZ ;  /* 0x0000001408087210 */ /* 0x000fc60007f3e1ff */
[-C--:B------:R-:W-:Y:S01]  /*19390*/  IMAD R14, R14, R21.reuse, R32 ;  /* 0x000000150e0e7224 */ /* 0x080fe200078e0220 */
[----:B------:R-:W-:-:S03]  /*193a0*/  ISETP.GE.U32.AND P0, PT, R8, R21, PT ;  /* 0x000000150800720c */ /* 0x000fc60003f06070 */
[----:B------:R-:W-:Y:S01]  /*193b0*/  IMAD.X R32, R31, 0x1, ~R14, P1 ;  /* 0x000000011f207824 */ /* 0x000fe200008e0e0e */
[----:B------:R-:W-:Y:S02]  /*193c0*/  IADD3 R14, P1, -R21, R8, RZ ;  /* 0x00000008150e7210 */ /* 0x000fe40007f3e1ff */
[----:B------:R-:W-:Y:S02]  /*193d0*/  MOV R31, 0x0 ;  /* 0x00000000001f7802 */ /* 0x000fe40000000f00 */
[----:B------:R-:W-:Y:S02]  /*193e0*/  ISETP.GE.U32.AND.EX P0, PT, R32, R29, PT, P0 ;  /* 0x0000001d2000720c */ /* 0x000fe40003f06100 */
[----:B------:R-:W-:Y:S02]  /*193f0*/  IADD3.X R20, ~R29, R32, RZ, P1, !PT ;  /* 0x000000201d147210 */ /* 0x000fe40000ffe5ff */
[----:B------:R-:W-:Y:S02]  /*19400*/  SEL R14, R14, R8, P0 ;  /* 0x000000080e0e7207 */ /* 0x000fe40000000000 */
[----:B------:R-:W-:-:S02]  /*19410*/  SEL R20, R20, R32, P0 ;  /* 0x0000002014147207 */ /* 0x000fc40000000000 */
[----:B------:R-:W-:Y:S02]  /*19420*/  ISETP.GE.U32.AND P0, PT, R14, R21, PT ;  /* 0x000000150e00720c */ /* 0x000fe40003f06070 */
[C---:B------:R-:W-:Y:S02]  /*19430*/  IADD3 R8, P2, -R21.reuse, R14, RZ ;  /* 0x0000000e15087210 */ /* 0x040fe40007f5e1ff */
[----:B------:R-:W-:Y:S02]  /*19440*/  ISETP.NE.U32.AND P1, PT, R21, RZ, PT ;  /* 0x000000ff1500720c */ /* 0x000fe40003f25070 */
[----:B------:R-:W-:Y:S02]  /*19450*/  ISETP.GE.U32.AND.EX P0, PT, R20, R29, PT, P0 ;  /* 0x0000001d1400720c */ /* 0x000fe40003f06100 */
[C---:B------:R-:W-:Y:S02]  /*19460*/  IADD3.X R9, ~R29.reuse, R20, RZ, P2, !PT ;  /* 0x000000141d097210 */ /* 0x040fe400017fe5ff */
[----:B------:R-:W-:-:S02]  /*19470*/  ISETP.NE.AND.EX P1, PT, R29, RZ, PT, P1 ;  /* 0x000000ff1d00720c */ /* 0x000fc40003f25310 */
[----:B------:R-:W-:Y:S02]  /*19480*/  SEL R8, R8, R14, P0 ;  /* 0x0000000e08087207 */ /* 0x000fe40000000000 */
[----:B------:R-:W-:Y:S02]  /*19490*/  SEL R9, R9, R20, P0 ;  /* 0x0000001409097207 */ /* 0x000fe40000000000 */
[----:B------:R-:W-:Y:S02]  /*194a0*/  SEL R8, R8, 0xffffffff, P1 ;  /* 0xffffffff08087807 */ /* 0x000fe40000800000 */
[----:B------:R-:W-:Y:S01]  /*194b0*/  SEL R9, R9, 0xffffffff, P1 ;  /* 0xffffffff09097807 */ /* 0x000fe20000800000 */
[----:B------:R-:W-:Y:S06]  /*194c0*/  RET.REL.NODEC R30 `(_ZN2at6native13reduce_kernelILi128ELi4ENS0_8ReduceOpIN3c104HalfENS0_7MeanOpsIS4_ffS4_EEjS4_Li4ELi8EEEEEvT1_) ;  /* 0xfffffe681ecc7950 */ /* 0x000fec0003c3ffff */
.L_x_4069:
        /* <DEDUP_REMOVED lines=11> */
.L_x_8194:


//--------------------- .text._ZN2at6native13reduce_kernelILi512ELi1ENS0_8ReduceOpIN3c108BFloat16ENS0_10WelfordOpsIS4_fiN4cuda3std3__44pairIS4_S4_EEEEjS4_Li2ELi2EEEEEvT1_ --------------------------
	.section	.text._ZN2at6native13reduce_kernelILi512ELi1ENS0_8ReduceOpIN3c108BFloat16ENS0_10WelfordOpsIS4_fiN4cuda3std3__44pairIS4_S4_EEEEjS4_Li2ELi2EEEEEvT1_,"ax",@progbits
	.align	128
        .global         _ZN2at6native13reduce_kernelILi512ELi1ENS0_8ReduceOpIN3c108BFloat16ENS0_10WelfordOpsIS4_fiN4cuda3std3__44pairIS4_S4_EEEEjS4_Li2ELi2EEEEEvT1_
        .type           _ZN2at6native13reduce_kernelILi512ELi1ENS0_8ReduceOpIN3c108BFloat16ENS0_10WelfordOpsIS4_fiN4cuda3std3__44pairIS4_S4_EEEEjS4_Li2ELi2EEEEEvT1_,@function
        .size           _ZN2at6native13reduce_kernelILi512ELi1ENS0_8ReduceOpIN3c108BFloat16ENS0_10WelfordOpsIS4_fiN4cuda3std3__44pairIS4_S4_EEEEjS4_Li2ELi2EEEEEvT1_,(.L_x_8196 - _ZN2at6native13reduce_kernelILi512ELi1ENS0_8ReduceOpIN3c108BFloat16ENS0_10WelfordOpsIS4_fiN4cuda3std3__44pairIS4_S4_EEEEjS4_Li2ELi2EEEEEvT1_)
        .other          _ZN2at6native13reduce_kernelILi512ELi1ENS0_8ReduceOpIN3c108BFloat16ENS0_10WelfordOpsIS4_fiN4cuda3std3__44pairIS4_S4_EEEEjS4_Li2ELi2EEEEEvT1_,@"STO_CUDA_ENTRY STV_DEFAULT"
_ZN2at6native13reduce_kernelILi512ELi1ENS0_8ReduceOpIN3c108BFloat16ENS0_10WelfordOpsIS4_fiN4cuda3std3__44pairIS4_S4_EEEEjS4_Li2ELi2EEEEEvT1_:
.text._ZN2at6native13reduce_kernelILi512ELi1ENS0_8ReduceOpIN3c108BFloat16ENS0_10WelfordOpsIS4_fiN4cuda3std3__44pairIS4_S4_EEEEjS4_Li2ELi2EEEEEvT1_:
[----:B------:R-:W0:Y:S01]  /*0000*/  LDC R1, c[0x0][0x28] ;  /* 0x00000a00ff017b82 */ /* 0x000e220000000800 */
[----:B------:R-:W1:Y:S07]  /*0010*/  S2R R20, SR_TID.X ;  /* 0x0000000000147919 */ /* 0x000e6e0000002100 */
[----:B------:R-:W2:Y:S01]  /*0020*/  LDC R4, c[0x0][0x3fc] ;  /* 0x0000ff00ff047b82 */ /* 0x000ea20000000800 */
[----:B------:R-:W-:Y:S01]  /*0030*/  ULDC.64 UR28, c[0x0][0x248] ;  /* 0x00009200001c7ab9 */ /* 0x000fe20000000a00 */
[----:B------:R-:W-:Y:S01]  /*0040*/  ULDC.64 UR26, c[0x0][0x240] ;  /* 0x00009000001a7ab9 */ /* 0x000fe20000000a00 */
[----:B------:R-:W3:Y:S01]  /*0050*/  S2R R13, SR_TID.Y ;  /* 0x00000000000d7919 */ /* 0x000ee20000002200 */
[----:B------:R-:W-:Y:S01]  /*0060*/  ULDC UR5, c[0x0][0x250] ;  /* 0x0000940000057ab9 */ /* 0x000fe20000000800 */
[----:B------:R-:W-:Y:S01]  /*0070*/  IMAD.MOV.U32 R10, RZ, RZ, RZ ;  /* 0x000000ffff0a7224 */ /* 0x000fe200078e00ff */
[----:B------:R-:W4:Y:S02]  /*0080*/  S2R R0, SR_CTAID.Y ;  /* 0x0000000000007919 */ /* 0x000f240000002600 */
[----:B------:R-:W5:Y:S08]  /*0090*/  S2UR UR4, SR_CTAID.X ;  /* 0x00000000000479c3 */ /* 0x000f700000002500 */
[----:B------:R-:W5:Y:S01]  /*00a0*/  LDC R3, c[0x0][0x238] ;  /* 0x00008e00ff037b82 */ /* 0x000f620000000800 */
[----:B--2---:R-:W-:Y:S01]  /*00b0*/  ISETP.NE.AND P0, PT, R4, RZ, PT ;  /* 0x000000ff0400720c */ /* 0x004fe20003f05270 */
[----:B-1----:R-:W-:-:S02]  /*00c0*/  IMAD R12, R20, UR29, RZ ;  /* 0x0000001d140c7c24 */ /* 0x002fc4000f8e02ff */
[----:B------:R-:W-:Y:S02]  /*00d0*/  IMAD R6, R20, UR26, RZ ;  /* 0x0000001a14067c24 */ /* 0x000fe4000f8e02ff */
[C---:B---3--:R-:W-:Y:S02]  /*00e0*/  IMAD R2, R13.reuse, UR5, R12 ;  /* 0x000000050d027c24 */ /* 0x048fe4000f8e020c */
[----:B------:R-:W-:Y:S01]  /*00f0*/  IMAD R5, R13, UR27, R6 ;  /* 0x0000001b0d057c24 */ /* 0x000fe2000f8e0206 */
[----:B------:R-:W-:Y:S01]  /*0100*/  HFMA2.MMA R6, -RZ, RZ, 0, 0 ;  /* 0x00000000ff067435 */ /* 0x000fe200000001ff */
[----:B-----5:R-:W-:Y:S02]  /*0110*/  IMAD R3, R3, UR4, R2 ;  /* 0x0000000403037c24 */ /* 0x020fe4000f8e0202 */
[----:B----4-:R-:W-:Y:S02]  /*0120*/  IMAD R5, R0, UR28, R5 ;  /* 0x0000001c00057c24 */ /* 0x010fe4000f8e0205 */
        /* <DEDUP_REMOVED lines=274> */
.L_x_4070:
[----:B------:R-:W-:Y:S01]  /*1250*/  ULDC UR4, c[0x0][0x22c] ;  /* 0x00008b0000047ab9 */ /* 0x000fe20000000800 */
[----:B------:R-:W-:Y:S01]  /*1260*/  ULDC.64 UR36, c[0x0][0x208] ;  /* 0x0000820000247ab9 */ /* 0x000fe20000000a00 */
[----:B------:R-:W-:Y:S01]  /*1270*/  MOV R4, UR4 ;  /* 0x0000000400047c02 */ /* 0x000fe20008000f00 */
[----:B------:R-:W-:Y:S01]  /*1280*/  ULDC UR4, c[0x0][0x230] ;  /* 0x00008c0000047ab9 */ /* 0x000fe20000000800 */
[----:B------:R-:W-:Y:S01]  /*1290*/  BSSY B0, `(.L_x_4071) ;  /* 0x0000603000007945 */ /* 0x000fe20003800000 */
[----:B------:R-:W-:Y:S01]  /*12a0*/  IMAD.MOV.U32 R11, RZ, RZ, RZ ;  /* 0x000000ffff0b7224 */ /* 0x000fe200078e00ff */
[----:B------:R-:W-:Y:S02]  /*12b0*/  ISETP.GE.U32.AND P0, PT, R5, R4, PT ;  /* 0x000000040500720c */ /* 0x000fe40003f06070 */
[----:B------:R-:W-:Y:S02]  /*12c0*/  CS2R R8, SRZ ;  /* 0x0000000000087805 */ /* 0x000fe4000001ff00 */
        /* <DEDUP_REMOVED lines=15> */
[----:B------:R-:W-:-:S07]  /*13c0*/  ISETP.NE.AND P0, PT, R17, RZ, PT ;  /* 0x000000ff1100720c */ /* 0x000fce0003f05270 */
[----:B------:R-:W2:Y:S08]  /*13d0*/  LDC R14, c[0x0][0x220] ;  /* 0x00008800ff0e7b82 */ /* 0x000eb00000000800 */
[----:B------:R-:W3:Y:S01]  /*13e0*/  LDC R16, c[0x0][0x224] ;  /* 0x00008900ff107b82 */ /* 0x000ee20000000800 */
[----:B0-----:R-:W-:Y:S01]  /*13f0*/  MOV R8, R3 ;  /* 0x0000000300087202 */ /* 0x001fe20000000f00 */
[----:B-1----:R-:W-:Y:S01]  /*1400*/  IMAD.MOV.U32 R9, RZ, RZ, R15 ;  /* 0x000000ffff097224 */ /* 0x002fe200078e000f */
[----:B--2---:R-:W-:Y:S01]  /*1410*/  MOV R10, R14 ;  /* 0x0000000e000a7202 */ /* 0x004fe20000000f00 */
[----:B---3--:R-:W-:Y:S01]  /*1420*/  IMAD.MOV.U32 R11, RZ, RZ, R16 ;  /* 0x000000ffff0b7224 */ /* 0x008fe200078e0010 */
[----:B------:R-:W-:Y:S06]  /*1430*/  @!P0 BRA `(.L_x_4075) ;  /* 0x0000000000a08947 */ /* 0x000fec0003800000 */
        /* <DEDUP_REMOVED lines=14> */
.L_x_4079:
[----:B------:R-:W-:Y:S05]  /*1520*/  BSYNC B3 ;  /* 0x0000000000037941 */ /* 0x000fea0003800000 */
.L_x_4078:
[----:B------:R-:W-:-:S04]  /*1530*/  PRMT R2, R2, 0x9910, RZ ;  /* 0x0000991002027816 */ /* 0x000fc800000000ff */
[----:B------:R-:W-:-:S13]  /*1540*/  ISETP.NE.AND P0, PT, R2, RZ, PT ;  /* 0x000000ff0200720c */ /* 0x000fda0003f05270 */
[----:B------:R-:W-:Y:S05]  /*1550*/  @!P0 BRA `(.L_x_4077) ;  /* 0x0000000000408947 */ /* 0x000fea0003800000 */
[----:B------:R-:W-:Y:S01]  /*1560*/  IADD3 R2, P0, R20, -R17, RZ ;  /* 0x8000001114027210 */ /* 0x000fe20007f1e0ff */
[----:B------:R-:W-:Y:S01]  /*1570*/  ULDC UR4, c[0x0][0x220] ;  /* 0x0000880000047ab9 */ /* 0x000fe20000000800 */
[----:B------:R-:W-:-:S03]  /*1580*/  ULDC.64 UR6, c[0x0][0x218] ;  /* 0x0000860000067ab9 */ /* 0x000fc60000000a00 */
[----:B------:R-:W-:Y:S01]  /*1590*/  IMAD.X R8, RZ, RZ, -0x1, P0 ;  /* 0xffffffffff087424 */ /* 0x000fe200000e06ff */
[----:B------:R-:W-:-:S04]  /*15a0*/  LEA R18, P0, R2, R6, 0x1 ;  /* 0x0000000602127211 */ /* 0x000fc800078008ff */
[----:B------:R-:W-:-:S05]  /*15b0*/  LEA.HI.X R19, R2, R7, R8, 0x1, P0 ;  /* 0x0000000702137211 */ /* 0x000fca00000f0c08 */
[----:B------:R-:W2:Y:S01]  /*15c0*/  LDG.E.U16 R18, desc[UR36][R18.64] ;  /* 0x0000002412127981 */ /* 0x000ea2000c1e1500 */
[----:B------:R-:W-:-:S06]  /*15d0*/  UIADD3 UR4, UR4, 0x1, URZ ;  /* 0x0000000104047890 */ /* 0x000fcc000fffe03f */
[----:B------:R-:W-:Y:S01]  /*15e0*/  I2FP.F32.S32 R11, UR4 ;  /* 0x00000004000b7c45 */ /* 0x000fe20008201400 */
[----:B------:R-:W-:-:S03]  /*15f0*/  IMAD.U32 R10, RZ, RZ, UR4 ;  /* 0x00000004ff0a7e24 */ /* 0x000fc6000f8e00ff */
[----:B------:R-:W0:Y:S01]  /*1600*/  MUFU.RCP R21, R11 ;  /* 0x0000000b00157308 */ /* 0x000e220000001000 */
[----:B--2---:R-:W-:-:S05]  /*1610*/  SHF.L.U32 R9, R18, 0x10, RZ ;  /* 0x0000001012097819 */ /* 0x004fca00000006ff */
[----:B------:R-:W-:-:S04]  /*1620*/  FADD.FTZ R2, R9, -UR6 ;  /* 0x8000000609027e21 */ /* 0x000fc80008010000 */
[----:B0-----:R-:W-:-:S04]  /*1630*/  FFMA.FTZ R8, R2, R21, UR6 ;  /* 0x0000000602087e23 */ /* 0x001fc80008010015 */
[----:B------:R-:W-:-:S04]  /*1640*/  FADD.FTZ R9, R9, -R8 ;  /* 0x8000000809097221 */ /* 0x000fc80000010000 */
[----:B------:R-:W-:-:S07]  /*1650*/  FFMA.FTZ R9, R2, R9, UR7 ;  /* 0x0000000702097e23 */ /* 0x000fce0008010009 */
.L_x_4077:
[----:B------:R-:W-:Y:S05]  /*1660*/  BSYNC B2 ;  /* 0x0000000000027941 */ /* 0x000fea0003800000 */
.L_x_4076:
[C---:B------:R-:W-:Y:S02]  /*1670*/  IADD3 R18, P0, -R17.reuse, 0x2, RZ ;  /* 0x0000000211127810 */ /* 0x040fe40007f1e1ff */
[----:B------:R-:W-:Y:S02]  /*1680*/  IADD3 R2, R17, -0x2, R4 ;  /* 0xfffffffe11027810 */ /* 0x000fe40007ffe004 */
[----:B------:R-:W-:Y:S02]  /*1690*/  LEA R6, P1, R18, R6, 0x1 ;  /* 0x0000000612067211 */ /* 0x000fe400078208ff */
[----:B------:R-:W-:-:S04]  /*16a0*/  IADD3.X R19, RZ, -0x1, RZ, P0, !PT ;  /* 0xffffffffff137810 */ /* 0x000fc800007fe4ff */
[----:B------:R-:W-:-:S07]  /*16b0*/  LEA.HI.X R7, R18, R7, R19, 0x1, P1 ;  /* 0x0000000712077211 */ /* 0x000fce00008f0c13 */
.L_x_4075:
[----:B------:R-:W-:Y:S05]  /*16c0*/  BSYNC B1 ;  /* 0x0000000000017941 */ /* 0x000fea0003800000 */
.L_x_4074:
[----:B------:R-:W-:Y:S01]  /*16d0*/  LEA R17, R5, 0x1, 0x1 ;  /* 0x0000000105117811 */ /* 0x000fe200078e08ff */
[----:B------:R-:W-:Y:S01]  /*16e0*/  BSSY B1, `(.L_x_4080) ;  /* 0x0000020000017945 */ /* 0x000fe20003800000 */
[----:B------:R-:W-:Y:S02]  /*16f0*/  IMAD.MOV.U32 R4, RZ, RZ, R15 ;  /* 0x000000ffff047224 */ /* 0x000fe400078e000f */
[----:B------:R-:W-:-:S13]  /*1700*/  ISETP.GE.U32.AND P0, PT, R17, R2, PT ;  /* 0x000000021100720c */ /* 0x000fda0003f06070 */
[----:B------:R-:W-:Y:S05]  /*1710*/  @P0 BRA `(.L_x_4081) ;  /* 0x0000000000700947 */ /* 0x000fea0003800000 */
[----:B------:R-:W-:Y:S01]  /*1720*/  BSSY B2, `(.L_x_4082) ;  /* 0x0000019000027945 */ /* 0x000fe20003800000 */
.L_x_4083:
[----:B------:R-:W-:Y:S01]  /*1730*/  IMAD.WIDE.U32 R16, R5, 0x4, R6 ;  /* 0x0000000405107825 */ /* 0x000fe200078e0006 */
[----:B------:R-:W-:Y:S01]  /*1740*/  IADD3 R10, R10, 0x1, RZ ;  /* 0x000000010a0a7810 */ /* 0x000fe20007ffe0ff */
[----:B------:R-:W-:-:S04]  /*1750*/  ULDC UR4, c[0x0][0x234] ;  /* 0x00008d0000047ab9 */ /* 0x000fc80000000800 */
[----:B------:R-:W2:Y:S01]  /*1760*/  LDG.E R16, desc[UR36][R16.64] ;  /* 0x0000002410107981 */ /* 0x000ea2000c1e1900 */
[----:B------:R-:W-:Y:S01]  /*1770*/  VIADD R14, R14, 0x1 ;  /* 0x000000010e0e7836 */ /* 0x000fe20000000000 */
[----:B------:R-:W-:Y:S02]  /*1780*/  I2FP.F32.S32 R15, R10 ;  /* 0x0000000a000f7245 */ /* 0x000fe40000201400 */
[----:B------:R-:W-:Y:S02]  /*1790*/  IADD3 R5, R5, UR4, RZ ;  /* 0x0000000405057c10 */ /* 0x000fe4000fffe0ff */
[----:B------:R-:W-:Y:S01]  /*17a0*/  I2FP.F32.S32 R18, R14 ;  /* 0x0000000e00127245 */ /* 0x000fe20000201400 */
[----:B------:R-:W0:Y:S01]  /*17b0*/  MUFU.RCP R23, R15 ;  /* 0x0000000f00177308 */ /* 0x000e220000001000 */
[----:B------:R-:W-:-:S04]  /*17c0*/  LEA R21, R5, 0x1, 0x1 ;  /* 0x0000000105157811 */ /* 0x000fc800078e08ff */
[----:B------:R-:W-:-:S03]  /*17d0*/  ISETP.GE.U32.AND P0, PT, R21, R2, PT ;  /* 0x000000021500720c */ /* 0x000fc60003f06070 */
[----:B------:R-:W1:Y:S01]  /*17e0*/  MUFU.RCP R24, R18 ;  /* 0x0000001200187308 */ /* 0x000e620000001000 */
[C---:B--2---:R-:W-:Y:S02]  /*17f0*/  PRMT R11, R16.reuse, 0x7632, R11 ;  /* 0x00007632100b7816 */ /* 0x044fe4000000000b */
[----:B------:R-:W-:-:S03]  /*1800*/  SHF.L.U32 R19, R16, 0x10, RZ ;  /* 0x0000001010137819 */ /* 0x000fc600000006ff */
[----:B------:R-:W-:Y:S02]  /*1810*/  IMAD.U32 R22, R11, 0x10000, RZ ;  /* 0x000100000b167824 */ /* 0x000fe400078e00ff */
[--C-:B------:R-:W-:Y:S02]  /*1820*/  FADD.FTZ R11, R19, -R8.reuse ;  /* 0x80000008130b7221 */ /* 0x100fe40000010000 */
[--C-:B------:R-:W-:Y:S02]  /*1830*/  FADD.FTZ R17, R22, -R3.reuse ;  /* 0x8000000316117221 */ /* 0x100fe40000010000 */
[----:B0-----:R-:W-:Y:S02]  /*1840*/  FFMA.FTZ R8, R11, R23, R8 ;  /* 0x000000170b087223 */ /* 0x001fe40000010008 */
[----:B-1----:R-:W-:Y:S02]  /*1850*/  FFMA.FTZ R3, R17, R24, R3 ;  /* 0x0000001811037223 */ /* 0x002fe40000010003 */
[----:B------:R-:W-:-:S02]  /*1860*/  FADD.FTZ R16, R19, -R8 ;  /* 0x8000000813107221 */ /* 0x000fc40000010000 */
[----:B------:R-:W-:Y:S02]  /*1870*/  FADD.FTZ R22, R22, -R3 ;  /* 0x8000000316167221 */ /* 0x000fe40000010000 */
[----:B------:R-:W-:Y:S02]  /*1880*/  FFMA.FTZ R9, R11, R16, R9 ;  /* 0x000000100b097223 */ /* 0x000fe40000010009 */
[----:B------:R-:W-:Y:S01]  /*1890*/  FFMA.FTZ R4, R17, R22, R4 ;  /* 0x0000001611047223 */ /* 0x000fe20000010004 */
[----:B------:R-:W-:Y:S06]  /*18a0*/  @!P0 BRA `(.L_x_4083) ;  /* 0xfffffffc00a08947 */ /* 0x000fec000383ffff */
[----:B------:R-:W-:Y:S05]  /*18b0*/  BSYNC B2 ;  /* 0x0000000000027941 */ /* 0x000fea0003800000 */
.L_x_4082:
[----:B------:R-:W-:Y:S01]  /*18c0*/  IMAD.MOV.U32 R16, RZ, RZ, R18 ;  /* 0x000000ffff107224 */ /* 0x000fe200078e0012 */
[----:B------:R-:W-:-:S07]  /*18d0*/  MOV R11, R15 ;  /* 0x0000000f000b7202 */ /* 0x000fce0000000f00 */
.L_x_4081:
[----:B------:R-:W-:Y:S05]  /*18e0*/  BSYNC B1 ;  /* 0x0000000000017941 */ /* 0x000fea0003800000 */
.L_x_4080:
        /* <DEDUP_REMOVED lines=10> */
.L_x_4085:
[----:B------:R-:W-:Y:S05]  /*1990*/  BSYNC B1 ;  /* 0x0000000000017941 */ /* 0x000fea0003800000 */
.L_x_4084:
        /* <DEDUP_REMOVED lines=9> */
[----:B------:R-:W2:Y:S01]  /*1a30*/  LDG.E.U16 R6, desc[UR36][R6.64] ;  /* 0x0000002406067981 */ /* 0x000ea2000c1e1500 */
[----:B------:R-:W-:-:S05]  /*1a40*/  VIADD R10, R10, 0x1 ;  /* 0x000000010a0a7836 */ /* 0x000fca0000000000 */
[----:B------:R-:W-:-:S04]  /*1a50*/  I2FP.F32.S32 R11, R10 ;  /* 0x0000000a000b7245 */ /* 0x000fc80000201400 */
[----:B------:R-:W0:Y:S01]  /*1a60*/  MUFU.RCP R0, R11 ;  /* 0x0000000b00007308 */ /* 0x000e220000001000 */
[----:B--2---:R-:W-:-:S05]  /*1a70*/  SHF.L.U32 R5, R6, 0x10, RZ ;  /* 0x0000001006057819 */ /* 0x004fca00000006ff */
[----:B------:R-:W-:-:S04]  /*1a80*/  FADD.FTZ R15, -R8, R5 ;  /* 0x00000005080f7221 */ /* 0x000fc80000010100 */
[----:B0-----:R-:W-:-:S04]  /*1a90*/  FFMA.FTZ R8, R15, R0, R8 ;  /* 0x000000000f087223 */ /* 0x001fc80000010008 */
[----:B------:R-:W-:-:S04]  /*1aa0*/  FADD.FTZ R0, R5, -R8 ;  /* 0x8000000805007221 */ /* 0x000fc80000010000 */
[----:B------:R-:W-:-:S07]  /*1ab0*/  FFMA.FTZ R9, R15, R0, R9 ;  /* 0x000000000f097223 */ /* 0x000fce0000010009 */
.L_x_4087:
[----:B------:R-:W-:Y:S05]  /*1ac0*/  BSYNC B1 ;  /* 0x0000000000017941 */ /* 0x000fea0003800000 */
.L_x_4086:
[----:B------:R-:W-:-:S13]  /*1ad0*/  FSETP.NEU.FTZ.AND P0, PT, R11, RZ, PT ;  /* 0x000000ff0b00720b */ /* 0x000fda0003f1d000 */
[----:B------:R-:W-:Y:S05]  /*1ae0*/  @!P0 BRA `(.L_x_4088) ;  /* 0x0000000000388947 */ /* 0x000fea0003800000 */
[----:B------:R-:W-:-:S13]  /*1af0*/  FSETP.NEU.FTZ.AND P0, PT, R16, RZ, PT ;  /* 0x000000ff1000720b */ /* 0x000fda0003f1d000 */
[----:B------:R-:W-:Y:S05]  /*1b00*/  @!P0 BRA `(.L_x_4072) ;  /* 0x0000005400ec8947 */ /* 0x000fea0003800000 */
[----:B------:R-:W-:Y:S01]  /*1b10*/  FADD.FTZ R0, R11, R16 ;  /* 0x000000100b007221 */ /* 0x000fe20000010000 */
[----:B------:R-:W-:Y:S01]  /*1b20*/  FADD.FTZ R3, -R8, R3 ;  /* 0x0000000308037221 */ /* 0x000fe20000010100 */
[----:B------:R-:W-:Y:S01]  /*1b30*/  FADD.FTZ R5, R9, R4 ;  /* 0x0000000409057221 */ /* 0x000fe20000010000 */
[----:B------:R-:W-:Y:S01]  /*1b40*/  IMAD.MOV.U32 R10, RZ, RZ, -0x1 ;  /* 0xffffffffff0a7424 */ /* 0x000fe200078e00ff */
[----:B------:R-:W0:Y:S01]  /*1b50*/  MUFU.RCP R7, R0 ;  /* 0x0000000000077308 */ /* 0x000e220000001000 */
[----:B------:R-:W-:-:S04]  /*1b60*/  FMUL.FTZ R2, R3, R3 ;  /* 0x0000000303027220 */ /* 0x000fc80000410000 */
[----:B------:R-:W-:Y:S01]  /*1b70*/  FMUL.FTZ R9, R11, R2 ;  /* 0x000000020b097220 */ /* 0x000fe20000410000 */
[----:B------:R-:W-:Y:S01]  /*1b80*/  MOV R11, R0 ;  /* 0x00000000000b7202 */ /* 0x000fe20000000f00 */
[----:B0-----:R-:W-:-:S04]  /*1b90*/  FMUL.FTZ R16, R7, R16 ;  /* 0x0000001007107220 */ /* 0x001fc80000410000 */
[----:B------:R-:W-:Y:S01]  /*1ba0*/  FFMA.FTZ R9, R16, R9, R5 ;  /* 0x0000000910097223 */ /* 0x000fe20000010005 */
[----:B------:R-:W-:Y:S01]  /*1bb0*/  FFMA.FTZ R8, R3, R16, R8 ;  /* 0x0000001003087223 */ /* 0x000fe20000010008 */
[----:B------:R-:W-:Y:S06]  /*1bc0*/  BRA `(.L_x_4072) ;  /* 0x0000005400bc7947 */ /* 0x000fec0003800000 */
.L_x_4088:
[----:B------:R-:W-:Y:S01]  /*1bd0*/  IMAD.MOV.U32 R8, RZ, RZ, R3 ;  /* 0x000000ffff087224 */ /* 0x000fe200078e0003 */
[----:B------:R-:W-:Y:S01]  /*1be0*/  MOV R9, R4 ;  /* 0x0000000400097202 */ /* 0x000fe20000000f00 */
[----:B------:R-:W-:Y:S01]  /*1bf0*/  IMAD.MOV.U32 R10, RZ, RZ, R14 ;  /* 0x000000ffff0a7224 */ /* 0x000fe200078e000e */
[----:B------:R-:W-:Y:S01]  /*1c00*/  MOV R11, R16 ;  /* 0x00000010000b7202 */ /* 0x000fe20000000f00 */
[----:B------:R-:W-:Y:S06]  /*1c10*/  BRA `(.L_x_4072) ;  /* 0x0000005400a87947 */ /* 0x000fec0003800000 */
.L_x_4073:
[----:B------:R-:W0:Y:S08]  /*1c20*/  LDC R18, c[0x0][0x398] ;  /* 0x0000e600ff127b82 */ /* 0x000e300000000800 */
[----:B------:R-:W1:Y:S01]  /*1c30*/  LDC R16, c[0x0][0x268] ;  /* 0x00009a00ff107b82 */ /* 0x000e620000000800 */
[----:B0-----:R-:W-:-:S04]  /*1c40*/  SHF.R.U32.HI R18, RZ, 0x1, R18 ;  /* 0x00000001ff127819 */ /* 0x001fc80000011612 */
[----:B------:R-:W-:Y:S02]  /*1c50*/  ISETP.NE.AND P0, PT, R18, 0x1, PT ;  /* 0x000000011200780c */ /* 0x000fe40003f05270 */
[----:B-1----:R-:W-:-:S13]  /*1c60*/  ISETP.EQ.AND P1, PT, R16, 0x1, PT ;  /* 0x000000011000780c */ /* 0x002fda0003f22270 */
[----:B------:R-:W-:Y:S05]  /*1c70*/  @!P0 BRA P1, `(.L_x_4089) ;  /* 0x0000005000188947 */ /* 0x000fea0000800000 */
[----:B------:R-:W0:Y:S01]  /*1c80*/  LDC R8, c[0x0][0x218] ;  /* 0x00008600ff087b82 */ /* 0x000e220000000800 */
[----:B------:R-:W-:Y:S01]  /*1c90*/  ISETP.NE.AND P0, PT, R16, 0x1, PT ;  /* 0x000000011000780c */ /* 0x000fe20003f05270 */
[----:B------:R-:W-:Y:S01]  /*1ca0*/  ULDC UR6, c[0x0][0x234] ;  /* 0x00008d0000067ab9 */ /* 0x000fe20000000800 */
[----:B------:R-:W-:Y:S01]  /*1cb0*/  ULDC.64 UR4, c[0x0][0x220] ;  /* 0x0000880000047ab9 */ /* 0x000fe20000000a00 */
[----:B------:R-:W-:Y:S01]  /*1cc0*/  IMAD.U32 R2, RZ, RZ, UR6 ;  /* 0x00000006ff027e24 */ /* 0x000fe2000f8e00ff */
[----:B------:R-:W-:Y:S01]  /*1cd0*/  MOV R10, UR4 ;  /* 0x00000004000a7c02 */ /* 0x000fe20008000f00 */
[----:B------:R-:W-:Y:S02]  /*1ce0*/  IMAD.U32 R11, RZ, RZ, UR5 ;  /* 0x00000005ff0b7e24 */ /* 0x000fe4000f8e00ff */
[----:B------:R-:W1:Y:S01]  /*1cf0*/  LDC R0, c[0x0][0x21c] ;  /* 0x00008700ff007b82 */ /* 0x000e620000000800 */
[----:B------:R-:W-:Y:S01]  /*1d00*/  IMAD.IADD R9, R5, 0x1, R2 ;  /* 0x0000000105097824 */ /* 0x000fe200078e0202 */
[----:B0-----:R-:W-:-:S04]  /*1d10*/  MOV R3, R8 ;  /* 0x0000000800037202 */ /* 0x001fc80000000f00 */
[----:B------:R-:W-:Y:S05]  /*1d20*/  @!P0 BRA `(.L_x_4090) ;  /* 0x00000048007c8947 */ /* 0x000fea0003800000 */
[----:B------:R-:W-:Y:S01]  /*1d30*/  ISETP.GE.U32.AND P0, PT, R9, R4, PT ;  /* 0x000000040900720c */ /* 0x000fe20003f06070 */
[----:B------:R-:W-:Y:S01]  /*1d40*/  BSSY B1, `(.L_x_4091) ;  /* 0x000023b000017945 */ /* 0x000fe20003800000 */
[----:B-1----:R-:W-:-:S11]  /*1d50*/  MOV R9, R0 ;  /* 0x0000000000097202 */ /* 0x002fd60000000f00 */
[----:B------:R-:W-:Y:S05]  /*1d60*/  @P0 BRA `(.L_x_4092) ;  /* 0x0000002000e00947 */ /* 0x000fea0003800000 */
[----:B------:R-:W0:Y:S01]  /*1d70*/  LDC.64 R14, c[0x0][0x268] ;  /* 0x00009a00ff0e7b82 */ /* 0x000e220000000a00 */
[----:B------:R-:W-:Y:S01]  /*1d80*/  BSSY B2, `(.L_x_4093) ;  /* 0x0000235000027945 */ /* 0x000fe20003800000 */
[----:B------:R-:W-:Y:S01]  /*1d90*/  ISETP.NE.AND P0, PT, R16, RZ, PT ;  /* 0x000000ff1000720c */ /* 0x000fe20003f05270 */
[----:B------:R-:W-:-:S12]  /*1da0*/  IMAD.MOV.U32 R9, RZ, RZ, R0 ;  /* 0x000000ffff097224 */ /* 0x000fd800078e0000 */
.L_x_4096:
        /* <DEDUP_REMOVED lines=297> */
.L_x_4094:
[----:B------:R-:W-:Y:S01]  /*3040*/  LOP3.LUT R25, R4, 0xfffffffe, RZ, 0xc0, !PT ;  /* 0xfffffffe04197812 */ /* 0x000fe200078ec0ff */
[----:B------:R-:W-:Y:S02]  /*3050*/  ULDC UR38, c[0x0][0x234] ;  /* 0x00008d0000267ab9 */ /* 0x000fe40000000800 */
[----:B------:R-:W-:Y:S01]  /*3060*/  IMAD.U32 R2, RZ, RZ, UR38 ;  /* 0x00000026ff027e24 */ /* 0x000fe2000f8e00ff */
[----:B------:R-:W-:-:S04]  /*3070*/  IADD3 R24, P1, R25, R6, RZ ;  /* 0x0000000619187210 */ /* 0x000fc80007f3e0ff */
[----:B------:R-:W-:-:S05]  /*3080*/  IADD3.X R25, RZ, R7, RZ, P1, !PT ;  /* 0x00000007ff197210 */ /* 0x000fca0000ffe4ff */
[----:B------:R1:W5:Y:S01]  /*3090*/  LDG.E.U16 R24, desc[UR36][R24.64] ;  /* 0x0000002418187981 */ /* 0x000362000c1e1500 */
        /* <DEDUP_REMOVED lines=226> */
[----:B------:R-:W2:Y:S08]  /*3ec0*/  @P1 LDC R22, c[0x0][0x38c] ;  /* 0x0000e300ff161b82 */ /* 0x000eb00000000800 */
[----:B------:R-:W3:Y:S01]  /*3ed0*/  @P1 LDC R18, c[0x0][0x3f8] ;  /* 0x0000fe00ff121b82 */ /* 0x000ee20000000800 */
[C---:B0-----:R-:W-:Y:S01]  /*3ee0*/  @P1 IMAD.HI.U32 R4, R17.reuse, R4, R16 ;  /* 0x0000000411041227 */ /* 0x041fe200078e0010 */
[----:B------:R-:W-:-:S04]  /*3ef0*/  IADD3 R16, -R17, RZ, RZ ;  /* 0x000000ff11107210 */ /* 0x000fc80007ffe1ff */
[----:B------:R-:W-:Y:S01]  /*3f00*/  @P1 SHF.R.U32.HI R5, RZ, R5, R4 ;  /* 0x00000005ff051219 */ /* 0x000fe20000011604 */
[----:B------:R-:W-:-:S04]  /*3f10*/  IMAD R4, R16, UR4, R21 ;  /* 0x0000000410047c24 */ /* 0x000fc8000f8e0215 */
[----:B------:R-:W-:Y:S02]  /*3f20*/  @P1 IMAD.MOV R5, RZ, RZ, -R5 ;  /* 0x000000ffff051224 */ /* 0x000fe400078e0a05 */
[----:B------:R-:W-:Y:S02]  /*3f30*/  IMAD R11, R4, UR25, R11 ;  /* 0x00000019040b7c24 */ /* 0x000fe4000f8e020b */
[----:B--2---:R-:W-:-:S04]  /*3f40*/  @P1 IMAD R16, R22, R5, R17 ;  /* 0x0000000516101224 */ /* 0x004fc800078e0211 */
[----:B---3--:R-:W-:-:S07]  /*3f50*/  @P1 IMAD R11, R16, R18, R11 ;  /* 0x00000012100b1224 */ /* 0x008fce00078e020b */
.L_x_4095:
[----:B------:R-:W-:Y:S01]  /*3f60*/  LOP3.LUT R11, R11, 0xfffffffe, RZ, 0xc0, !PT ;  /* 0xfffffffe0b0b7812 */ /* 0x000fe200078ec0ff */
[----:B------:R-:W-:Y:S01]  /*3f70*/  VIADD R10, R10, 0x1 ;  /* 0x000000010a0a7836 */ /* 0x000fe20000000000 */
[----:B------:R-:W-:Y:S01]  /*3f80*/  IADD3 R5, R19, R2, RZ ;  /* 0x0000000213057210 */ /* 0x000fe20007ffe0ff */
[----:B------:R-:W-:Y:S01]  /*3f90*/  ULDC UR4, c[0x0][0x22c] ;  /* 0x00008b0000047ab9 */ /* 0x000fe20000000800 */
[----:B------:R-:W-:-:S04]  /*3fa0*/  IADD3 R16, P1, R11, R6, RZ ;  /* 0x000000060b107210 */ /* 0x000fc80007f3e0ff */
[----:B------:R-:W-:-:S05]  /*3fb0*/  IADD3.X R17, RZ, R7, RZ, P1, !PT ;  /* 0x00000007ff117210 */ /* 0x000fca0000ffe4ff */
[----:B------:R-:W2:Y:S01]  /*3fc0*/  LDG.E.U16 R16, desc[UR36][R16.64] ;  /* 0x0000002410107981 */ /* 0x000ea2000c1e1500 */
[----:B------:R-:W-:Y:S01]  /*3fd0*/  I2FP.F32.S32 R11, R10 ;  /* 0x0000000a000b7245 */ /* 0x000fe20000201400 */
[----:B------:R-:W-:Y:S01]  /*3fe0*/  IMAD.IADD R23, R5, 0x1, R2 ;  /* 0x0000000105177824 */ /* 0x000fe200078e0202 */
[----:B------:R-:W-:Y:S02]  /*3ff0*/  MOV R4, UR4 ;  /* 0x0000000400047c02 */ /* 0x000fe40008000f00 */
[----:B-1----:R-:W1:Y:S01]  /*4000*/  MUFU.RCP R25, R11 ;  /* 0x0000000b00197308 */ /* 0x002e620000001000 */
[----:B-----5:R-:W-:Y:S02]  /*4010*/  SHF.L.U32 R21, R24, 0x10, RZ ;  /* 0x0000001018157819 */ /* 0x020fe400000006ff */
[----:B------:R-:W-:-:S03]  /*4020*/  ISETP.GE.U32.AND P1, PT, R23, R4, PT ;  /* 0x000000041700720c */ /* 0x000fc60003f26070 */
[----:B------:R-:W-:-:S04]  /*4030*/  FADD.FTZ R18, R21, -R8 ;  /* 0x8000000815127221 */ /* 0x000fc80000010000 */
[----:B-1----:R-:W-:-:S04]  /*4040*/  FFMA.FTZ R8, R18, R25, R8 ;  /* 0x0000001912087223 */ /* 0x002fc80000010008 */
[----:B------:R-:W-:-:S04]  /*4050*/  FADD.FTZ R21, R21, -R8 ;  /* 0x8000000815157221 */ /* 0x000fc80000010000 */
[----:B------:R-:W-:Y:S01]  /*4060*/  FFMA.FTZ R9, R18, R21, R9 ;  /* 0x0000001512097223 */ /* 0x000fe20000010009 */
[----:B--2---:R-:W-:-:S04]  /*4070*/  IMAD.U32 R22, R16, 0x10000, RZ ;  /* 0x0001000010167824 */ /* 0x004fc800078e00ff */
[----:B------:R-:W-:-:S04]  /*4080*/  FADD.FTZ R19, R22, -R3 ;  /* 0x8000000316137221 */ /* 0x000fc80000010000 */
[----:B------:R-:W-:-:S04]  /*4090*/  FFMA.FTZ R3, R19, R25, R3 ;  /* 0x0000001913037223 */ /* 0x000fc80000010003 */
[----:B------:R-:W-:-:S04]  /*40a0*/  FADD.FTZ R22, R22, -R3 ;  /* 0x8000000316167221 */ /* 0x000fc80000010000 */
[----:B------:R-:W-:Y:S01]  /*40b0*/  FFMA.FTZ R0, R19, R22, R0 ;  /* 0x0000001613007223 */ /* 0x000fe20000010000 */
[----:B------:R-:W-:Y:S06]  /*40c0*/  @!P1 BRA `(.L_x_4096) ;  /* 0xffffffdc00389947 */ /* 0x000fec000383ffff */
[----:B------:R-:W-:Y:S05]  /*40d0*/  BSYNC B2 ;  /* 0x0000000000027941 */ /* 0x000fea0003800000 */
.L_x_4093:
[----:B------:R-:W-:-:S07]  /*40e0*/  PRMT R19, R16, 0x7610, R19 ;  /* 0x0000761010137816 */ /* 0x000fce0000000013 */
.L_x_4092:
[----:B------:R-:W-:Y:S05]  /*40f0*/  BSYNC B1 ;  /* 0x0000000000017941 */ /* 0x000fea0003800000 */
.L_x_4091:
[----:B------:R-:W-:Y:S01]  /*4100*/  ISETP.GE.U32.AND P0, PT, R5, R4, PT ;  /* 0x000000040500720c */ /* 0x000fe20003f06070 */
[----:B------:R-:W-:Y:S01]  /*4110*/  BSSY B1, `(.L_x_4097) ;  /* 0x0000236000017945 */ /* 0x000fe20003800000 */
[----:B------:R-:W-:Y:S01]  /*4120*/  IMAD.MOV.U32 R21, RZ, RZ, R10 ;  /* 0x000000ffff157224 */ /* 0x000fe200078e000a */
[----:B------:R-:W-:-:S10]  /*4130*/  MOV R22, R11 ;  /* 0x0000000b00167202 */ /* 0x000fd40000000f00 */
        /* <DEDUP_REMOVED lines=271> */
[----:B------:R-:W-:Y:S02]  /*5230*/  IMAD R23, R24, UR4, R23 ;  /* 0x0000000418177c24 */ /* 0x000fe4000f8e0217 */
[----:B0-----:R-:W-:Y:S02]  /*5240*/  @P2 IMAD.HI.U32 R16, R17, R14, R16 ;  /* 0x0000000e11102227 */ /* 0x001fe400078e0010 */
[----:B------:R-:W0:Y:S03]  /*5250*/  @P2 LDC R14, c[0x0][0x3f8] ;  /* 0x0000fe00ff0e2b82 */ /* 0x000e260000000800 */
[----:B------:R-:W-:-:S04]  /*5260*/  @P2 SHF.R.U32.HI R15, RZ, R15, R16 ;  /* 0x0000000fff0f2219 */ /* 0x000fc80000011610 */
[----:B------:R-:W-:-:S05]  /*5270*/  @P2 IADD3 R16, -R15, RZ, RZ ;  /* 0x000000ff0f102210 */ /* 0x000fca0007ffe1ff */
[----:B-1----:R-:W-:-:S04]  /*5280*/  @P2 IMAD R27, R27, R16, R17 ;  /* 0x000000101b1b2224 */ /* 0x002fc800078e0211 */
[----:B0-----:R-:W-:-:S07]  /*5290*/  @P2 IMAD R23, R27, R14, R23 ;  /* 0x0000000e1b172224 */ /* 0x001fce00078e0217 */
.L_x_4099:
        /* <DEDUP_REMOVED lines=281> */
.L_x_4100:
[----:B------:R-:W-:-:S04]  /*6430*/  LOP3.LUT R23, R23, 0xfffffffe, RZ, 0xc0, !PT ;  /* 0xfffffffe17177812 */ /* 0x000fc800078ec0ff */
[----:B------:R-:W-:-:S04]  /*6440*/  IADD3 R6, P1, R23, R6, RZ ;  /* 0x0000000617067210 */ /* 0x000fc80007f3e0ff */
[----:B------:R-:W-:-:S05]  /*6450*/  IADD3.X R7, RZ, R7, RZ, P1, !PT ;  /* 0x00000007ff077210 */ /* 0x000fca0000ffe4ff */
[----:B------:R1:W5:Y:S04]  /*6460*/  LDG.E.U16 R19, desc[UR36][R6.64] ;  /* 0x0000002406137981 */ /* 0x000368000c1e1500 */
.L_x_4098:
[----:B------:R-:W-:Y:S05]  /*6470*/  BSYNC B1 ;  /* 0x0000000000017941 */ /* 0x000fea0003800000 */
.L_x_4097:
[----:B------:R-:W-:Y:S04]  /*6480*/  BSSY B1, `(.L_x_4101) ;  /* 0x0000014000017945 */ /* 0x000fe80003800000 */
[----:B------:R-:W-:Y:S05]  /*6490*/  @P0 BRA `(.L_x_4102) ;  /* 0x0000000000480947 */ /* 0x000fea0003800000 */
[----:B------:R-:W-:Y:S01]  /*64a0*/  IMAD.IADD R5, R5, 0x1, R2 ;  /* 0x0000000105057824 */ /* 0x000fe200078e0202 */
[----:B------:R-:W-:-:S04]  /*64b0*/  IADD3 R10, R10, 0x1, RZ ;  /* 0x000000010a0a7810 */ /* 0x000fc80007ffe0ff */
[----:B------:R-:W-:Y:S01]  /*64c0*/  ISETP.GE.U32.AND P0, PT, R5, R4, PT ;  /* 0x000000040500720c */ /* 0x000fe20003f06070 */
[----:B-----5:R-:W-:Y:S01]  /*64d0*/  IMAD.U32 R5, R24, 0x10000, RZ ;  /* 0x0001000018057824 */ /* 0x020fe200078e00ff */
[----:B------:R-:W-:-:S03]  /*64e0*/  I2FP.F32.S32 R11, R10 ;  /* 0x0000000a000b7245 */ /* 0x000fc60000201400 */
[----:B------:R-:W-:Y:S01]  /*64f0*/  FADD.FTZ R2, -R8, R5 ;  /* 0x0000000508027221 */ /* 0x000fe20000010100 */
[----:B0-----:R-:W0:Y:S07]  /*6500*/  MUFU.RCP R15, R11 ;  /* 0x0000000b000f7308 */ /* 0x001e2e0000001000 */
[----:B------:R-:W-:Y:S02]  /*6510*/  @!P0 IADD3 R21, R21, 0x1, RZ ;  /* 0x0000000115158810 */ /* 0x000fe40007ffe0ff */
[----:B------:R-:W-:-:S02]  /*6520*/  @!P0 SHF.L.U32 R4, R19, 0x10, RZ ;  /* 0x0000001013048819 */ /* 0x000fc400000006ff */
[----:B------:R-:W-:-:S03]  /*6530*/  @!P0 I2FP.F32.S32 R22, R21 ;  /* 0x0000001500168245 */ /* 0x000fc60000201400 */
[----:B-1----:R-:W-:Y:S01]  /*6540*/  @!P0 FADD.FTZ R6, -R3, R4 ;  /* 0x0000000403068221 */ /* 0x002fe20000010100 */
[----:B------:R-:W1:Y:S01]  /*6550*/  @!P0 MUFU.RCP R7, R22 ;  /* 0x0000001600078308 */ /* 0x000e620000001000 */
[----:B0-----:R-:W-:-:S04]  /*6560*/  FFMA.FTZ R8, R2, R15, R8 ;  /* 0x0000000f02087223 */ /* 0x001fc80000010008 */
[----:B------:R-:W-:-:S04]  /*6570*/  FADD.FTZ R5, R5, -R8 ;  /* 0x8000000805057221 */ /* 0x000fc80000010000 */
[----:B------:R-:W-:Y:S01]  /*6580*/  FFMA.FTZ R9, R2, R5, R9 ;  /* 0x0000000502097223 */ /* 0x000fe20000010009 */
[----:B-1----:R-:W-:-:S04]  /*6590*/  @!P0 FFMA.FTZ R3, R6, R7, R3 ;  /* 0x0000000706038223 */ /* 0x002fc80000010003 */
[----:B------:R-:W-:-:S04]  /*65a0*/  @!P0 FADD.FTZ R7, R4, -R3 ;  /* 0x8000000304078221 */ /* 0x000fc80000010000 */
[----:B------:R-:W-:-:S07]  /*65b0*/  @!P0 FFMA.FTZ R0, R6, R7, R0 ;  /* 0x0000000706008223 */ /* 0x000fce0000010000 */
.L_x_4102:
[----:B------:R-:W-:Y:S05]  /*65c0*/  BSYNC B1 ;  /* 0x0000000000017941 */ /* 0x000fea0003800000 */
.L_x_4101:
[----:B------:R-:W-:-:S13]  /*65d0*/  FSETP.NEU.FTZ.AND P0, PT, R11, RZ, PT ;  /* 0x000000ff0b00720b */ /* 0x000fda0003f1d000 */
[----:B------:R-:W-:Y:S05]  /*65e0*/  @!P0 BRA `(.L_x_4103) ;  /* 0x0000000000388947 */ /* 0x000fea0003800000 */
[----:B------:R-:W-:-:S13]  /*65f0*/  FSETP.NEU.FTZ.AND P0, PT, R22, RZ, PT ;  /* 0x000000ff1600720b */ /* 0x000fda0003f1d000 */
[----:B------:R-:W-:Y:S05]  /*6600*/  @!P0 BRA `(.L_x_4072) ;  /* 0x0000000c002c8947 */ /* 0x000fea0003800000 */
[----:B------:R-:W-:Y:S01]  /*6610*/  FADD.FTZ R2, R11, R22 ;  /* 0x000000160b027221 */ /* 0x000fe20000010000 */
[----:B------:R-:W-:Y:S01]  /*6620*/  FADD.FTZ R3, -R8, R3 ;  /* 0x0000000308037221 */ /* 0x000fe20000010100 */
[----:B------:R-:W-:Y:S01]  /*6630*/  FADD.FTZ R5, R9, R0 ;  /* 0x0000000009057221 */ /* 0x000fe20000010000 */
[----:B------:R-:W-:Y:S01]  /*6640*/  MOV R10, 0xffffffff ;  /* 0xffffffff000a7802 */ /* 0x000fe20000000f00 */
[----:B-1----:R-:W1:Y:S01]  /*6650*/  MUFU.RCP R7, R2 ;  /* 0x0000000200077308 */ /* 0x002e620000001000 */
[----:B------:R-:W-:-:S04]  /*6660*/  FMUL.FTZ R4, R3, R3 ;  /* 0x0000000303047220 */ /* 0x000fc80000410000 */
[----:B------:R-:W-:Y:S01]  /*6670*/  FMUL.FTZ R9, R11, R4 ;  /* 0x000000040b097220 */ /* 0x000fe20000410000 */
[----:B------:R-:W-:Y:S02]  /*6680*/  IMAD.MOV.U32 R11, RZ, RZ, R2 ;  /* 0x000000ffff0b7224 */ /* 0x000fe400078e0002 */
[----:B-1----:R-:W-:-:S04]  /*6690*/  FMUL.FTZ R22, R7, R22 ;  /* 0x0000001607167220 */ /* 0x002fc80000410000 */
[----:B------:R-:W-:Y:S01]  /*66a0*/  FFMA.FTZ R9, R22, R9, R5 ;  /* 0x0000000916097223 */ /* 0x000fe20000010005 */
[----:B------:R-:W-:Y:S01]  /*66b0*/  FFMA.FTZ R8, R3, R22, R8 ;  /* 0x0000001603087223 */ /* 0x000fe20000010008 */
[----:B------:R-:W-:Y:S06]  /*66c0*/  BRA `(.L_x_4072) ;  /* 0x0000000800fc7947 */ /* 0x000fec0003800000 */
.L_x_4103:
[----:B------:R-:W-:Y:S01]  /*66d0*/  MOV R8, R3 ;  /* 0x0000000300087202 */ /* 0x000fe20000000f00 */
[----:B------:R-:W-:Y:S01]  /*66e0*/  IMAD.MOV.U32 R10, RZ, RZ, R21 ;  /* 0x000000ffff0a7224 */ /* 0x000fe200078e0015 */
[----:B------:R-:W-:Y:S02]  /*66f0*/  MOV R9, R0 ;  /* 0x0000000000097202 */ /* 0x000fe40000000f00 */
[----:B------:R-:W-:Y:S01]  /*6700*/  MOV R11, R22 ;  /* 0x00000016000b7202 */ /* 0x000fe20000000f00 */
[----:B------:R-:W-:Y:S06]  /*6710*/  BRA `(.L_x_4072) ;  /* 0x0000000800e87947 */ /* 0x000fec0003800000 */
.L_x_4090:
[----:B------:R-:W-:Y:S01]  /*6720*/  ISETP.GE.U32.AND P0, PT, R9, R4, PT ;  /* 0x000000040900720c */ /* 0x000fe20003f06070 */
[----:B------:R-:W-:Y:S01]  /*6730*/  BSSY B1, `(.L_x_4104) ;  /* 0x0000020000017945 */ /* 0x000fe20003800000 */
[----:B-1----:R-:W-:-:S11]  /*6740*/  MOV R9, R0 ;  /* 0x0000000000097202 */ /* 0x002fd60000000f00 */
[----:B------:R-:W-:Y:S05]  /*6750*/  @P0 BRA `(.L_x_4105) ;  /* 0x0000000000740947 */ /* 0x000fea0003800000 */
[----:B------:R-:W-:Y:S01]  /*6760*/  BSSY B2, `(.L_x_4106) ;  /* 0x000001a000027945 */ /* 0x000fe20003800000 */
[----:B------:R-:W-:-:S07]  /*6770*/  IMAD.MOV.U32 R9, RZ, RZ, R0 ;  /* 0x000000ffff097224 */ /* 0x000fce00078e0000 */
.L_x_4107:
[-C--:B------:R-:W-:Y:S01]  /*6780*/  IADD3 R11, R2, R5.reuse, RZ ;  /* 0x00000005020b7210 */ /* 0x080fe20007ffe0ff */
[----:B------:R-:W-:-:S04]  /*6790*/  IMAD R15, R18, R5, RZ ;  /* 0x00000005120f7224 */ /* 0x000fc800078e02ff */
[----:B------:R-:W-:Y:S02]  /*67a0*/  IMAD R17, R18, R11, RZ ;  /* 0x0000000b12117224 */ /* 0x000fe400078e02ff */
[----:B------:R-:W-:-:S04]  /*67b0*/  IMAD.WIDE.U32 R14, R15, 0x2, R6 ;  /* 0x000000020f0e7825 */ /* 0x000fc800078e0006 */
[----:B------:R-:W-:Y:S02]  /*67c0*/  IMAD.WIDE.U32 R16, R17, 0x2, R6 ;  /* 0x0000000211107825 */ /* 0x000fe400078e0006 */
[----:B------:R-:W2:Y:S04]  /*67d0*/  LDG.E.U16 R14, desc[UR36][R14.64] ;  /* 0x000000240e0e7981 */ /* 0x000ea8000c1e1500 */
[----:B------:R-:W3:Y:S01]  /*67e0*/  LDG.E.U16 R17, desc[UR36][R16.64] ;  /* 0x0000002410117981 */ /* 0x000ee2000c1e1500 */
[----:B------:R-:W-:Y:S02]  /*67f0*/  IADD3 R10, R10, 0x1, RZ ;  /* 0x000000010a0a7810 */ /* 0x000fe40007ffe0ff */
[----:B------:R-:W-:Y:S02]  /*6800*/  IADD3 R5, R11, R2, RZ ;  /* 0x000000020b057210 */ /* 0x000fe40007ffe0ff */
[----:B------:R-:W-:-:S03]  /*6810*/  I2FP.F32.S32 R24, R10 ;  /* 0x0000000a00187245 */ /* 0x000fc60000201400 */
[----:B------:R-:W-:Y:S01]  /*6820*/  IMAD.IADD R23, R5, 0x1, R2 ;  /* 0x0000000105177824 */ /* 0x000fe200078e0202 */
[----:B------:R-:W0:Y:S04]  /*6830*/  MUFU.RCP R26, R24 ;  /* 0x00000018001a7308 */ /* 0x000e280000001000 */
[----:B------:R-:W-:Y:S01]  /*6840*/  ISETP.GE.U32.AND P0, PT, R23, R4, PT ;  /* 0x000000041700720c */ /* 0x000fe20003f06070 */
[----:B--2---:R-:W-:Y:S01]  /*6850*/  IMAD.U32 R19, R14, 0x10000, RZ ;  /* 0x000100000e137824 */ /* 0x004fe200078e00ff */
[----:B---3--:R-:W-:-:S03]  /*6860*/  SHF.L.U32 R22, R17, 0x10, RZ ;  /* 0x0000001011167819 */ /* 0x008fc600000006ff */
[--C-:B------:R-:W-:Y:S02]  /*6870*/  FADD.FTZ R11, R19, -R8.reuse ;  /* 0x80000008130b7221 */ /* 0x100fe40000010000 */
[C-C-:B------:R-:W-:Y:S02]  /*6880*/  FADD.FTZ R21, R22.reuse, -R3.reuse ;  /* 0x8000000316157221 */ /* 0x140fe40000010000 */
[-C--:B0-----:R-:W-:Y:S02]  /*6890*/  FFMA.FTZ R8, R11, R26.reuse, R8 ;  /* 0x0000001a0b087223 */ /* 0x081fe40000010008 */
[----:B------:R-:W-:Y:S02]  /*68a0*/  FFMA.FTZ R3, R21, R26, R3 ;  /* 0x0000001a15037223 */ /* 0x000fe40000010003 */
[----:B------:R-:W-:Y:S02]  /*68b0*/  FADD.FTZ R16, R19, -R8 ;  /* 0x8000000813107221 */ /* 0x000fe40000010000 */
[----:B------:R-:W-:-:S02]  /*68c0*/  FADD.FTZ R22, R22, -R3 ;  /* 0x8000000316167221 */ /* 0x000fc40000010000 */
[----:B------:R-:W-:Y:S02]  /*68d0*/  FFMA.FTZ R9, R11, R16, R9 ;  /* 0x000000100b097223 */ /* 0x000fe40000010009 */
[----:B------:R-:W-:Y:S01]  /*68e0*/  FFMA.FTZ R0, R21, R22, R0 ;  /* 0x0000001615007223 */ /* 0x000fe20000010000 */
[----:B------:R-:W-:Y:S06]  /*68f0*/  @!P0 BRA `(.L_x_4107) ;  /* 0xfffffffc00a08947 */ /* 0x000fec000383ffff */
[----:B------:R-:W-:Y:S05]  /*6900*/  BSYNC B2 ;  /* 0x0000000000027941 */ /* 0x000fea0003800000 */
.L_x_4106:
[----:B------:R-:W-:Y:S02]  /*6910*/  PRMT R19, R14, 0x7610, R19 ;  /* 0x000076100e137816 */ /* 0x000fe40000000013 */
[----:B------:R-:W-:-:S07]  /*6920*/  MOV R11, R24 ;  /* 0x00000018000b7202 */ /* 0x000fce0000000f00 */
.L_x_4105:
[----:B------:R-:W-:Y:S05]  /*6930*/  BSYNC B1 ;  /* 0x0000000000017941 */ /* 0x000fea0003800000 */
.L_x_4104:
[----:B------:R-:W-:Y:S01]  /*6940*/  ISETP.GE.U32.AND P1, PT, R5, R4, PT ;  /* 0x000000040500720c */ /* 0x000fe20003f26070 */
[----:B------:R-:W-:Y:S01]  /*6950*/  BSSY B1, `(.L_x_4108) ;  /* 0x000000e000017945 */ /* 0x000fe20003800000 */
[----:B------:R-:W-:Y:S01]  /*6960*/  MOV R16, R10 ;  /* 0x0000000a00107202 */ /* 0x000fe20000000f00 */
[----:B------:R-:W-:-:S10]  /*6970*/  IMAD.MOV.U32 R22, RZ, RZ, R11 ;  /* 0x000000ffff167224 */ /* 0x000fd400078e000b */
[----:B------:R-:W-:Y:S05]  /*6980*/  @P1 BRA `(.L_x_4109) ;  /* 0x0000000000281947 */ /* 0x000fea0003800000 */
[----:B------:R-:W-:Y:S01]  /*6990*/  IADD3 R21, R5, R2, RZ ;  /* 0x0000000205157210 */ /* 0x000fe20007ffe0ff */
[----:B------:R-:W-:Y:S01]  /*69a0*/  IMAD R19, R18, R5, RZ ;  /* 0x0000000512137224 */ /* 0x000fe200078e02ff */
[----:B------:R-:W-:Y:S01]  /*69b0*/  MOV R14, R6 ;  /* 0x00000006000e7202 */ /* 0x000fe20000000f00 */
[----:B------:R-:W-:Y:S01]  /*69c0*/  IMAD.MOV.U32 R15, RZ, RZ, R7 ;  /* 0x000000ffff0f7224 */ /* 0x000fe200078e0007 */
[----:B------:R-:W-:-:S03]  /*69d0*/  ISETP.GE.U32.AND P0, PT, R21, R4, PT ;  /* 0x000000041500720c */ /* 0x000fc60003f06070 */
[----:B------:R-:W-:-:S05]  /*69e0*/  IMAD.WIDE.U32 R6, R19, 0x2, R14 ;  /* 0x0000000213067825 */ /* 0x000fca00078e000e */
[----:B------:R0:W5:Y:S05]  /*69f0*/  LDG.E.U16 R19, desc[UR36][R6.64] ;  /* 0x0000002406137981 */ /* 0x00016a000c1e1500 */
[----:B------:R-:W-:-:S04]  /*6a00*/  @!P0 IMAD R21, R18, R21, RZ ;  /* 0x0000001512158224 */ /* 0x000fc800078e02ff */
[----:B------:R-:W-:-:S05]  /*6a10*/  @!P0 IMAD.WIDE.U32 R14, R21, 0x2, R14 ;  /* 0x00000002150e8825 */ /* 0x000fca00078e000e */
[----:B------:R0:W5:Y:S02]  /*6a20*/  @!P0 LDG.E.U16 R17, desc[UR36][R14.64] ;  /* 0x000000240e118981 */ /* 0x000164000c1e1500 */
.L_x_4109:
[----:B------:R-:W-:Y:S05]  /*6a30*/  BSYNC B1 ;  /* 0x0000000000017941 */ /* 0x000fea0003800000 */
.L_x_4108:
[----:B------:R-:W-:Y:S04]  /*6a40*/  BSSY B1, `(.L_x_4110) ;  /* 0x0000014000017945 */ /* 0x000fe80003800000 */
[----:B------:R-:W-:Y:S05]  /*6a50*/  @P1 BRA `(.L_x_4111) ;  /* 0x0000000000481947 */ /* 0x000fea0003800000 */
[----:B------:R-:W-:Y:S02]  /*6a60*/  IADD3 R5, R5, R2, RZ ;  /* 0x0000000205057210 */ /* 0x000fe40007ffe0ff */
[----:B------:R-:W-:Y:S02]  /*6a70*/  IADD3 R10, R10, 0x1, RZ ;  /* 0x000000010a0a7810 */ /* 0x000fe40007ffe0ff */
[----:B------:R-:W-:Y:S02]  /*6a80*/  ISETP.GE.U32.AND P0, PT, R5, R4, PT ;  /* 0x000000040500720c */ /* 0x000fe40003f06070 */
[----:B------:R-:W-:Y:S02]  /*6a90*/  I2FP.F32.S32 R11, R10 ;  /* 0x0000000a000b7245 */ /* 0x000fe40000201400 */
[----:B-----5:R-:W-:Y:S02]  /*6aa0*/  SHF.L.U32 R19, R19, 0x10, RZ ;  /* 0x0000001013137819 */ /* 0x020fe400000006ff */
[----:B0-----:R-:W0:Y:S03]  /*6ab0*/  MUFU.RCP R7, R11 ;  /* 0x0000000b00077308 */ /* 0x001e260000001000 */
[----:B------:R-:W-:-:S04]  /*6ac0*/  FADD.FTZ R2, -R8, R19 ;  /* 0x0000001308027221 */ /* 0x000fc80000010100 */
[----:B------:R-:W-:Y:S01]  /*6ad0*/  @!P0 VIADD R16, R16, 0x1 ;  /* 0x0000000110108836 */ /* 0x000fe20000000000 */
[----:B------:R-:W-:-:S04]  /*6ae0*/  @!P0 SHF.L.U32 R4, R17, 0x10, RZ ;  /* 0x0000001011048819 */ /* 0x000fc800000006ff */
[----:B------:R-:W-:Y:S01]  /*6af0*/  @!P0 I2FP.F32.S32 R22, R16 ;  /* 0x0000001000168245 */ /* 0x000fe20000201400 */
[----:B------:R-:W-:-:S03]  /*6b00*/  @!P0 FADD.FTZ R5, -R3, R4 ;  /* 0x0000000403058221 */ /* 0x000fc60000010100 */
[----:B------:R-:W1:Y:S01]  /*6b10*/  @!P0 MUFU.RCP R6, R22 ;  /* 0x0000001600068308 */ /* 0x000e620000001000 */
[----:B0-----:R-:W-:-:S04]  /*6b20*/  FFMA.FTZ R8, R2, R7, R8 ;  /* 0x0000000702087223 */ /* 0x001fc80000010008 */
[----:B------:R-:W-:-:S04]  /*6b30*/  FADD.FTZ R19, R19, -R8 ;  /* 0x8000000813137221 */ /* 0x000fc80000010000 */
[----:B------:R-:W-:Y:S01]  /*6b40*/  FFMA.FTZ R9, R2, R19, R9 ;  /* 0x0000001302097223 */ /* 0x000fe20000010009 */
[----:B-1----:R-:W-:-:S04]  /*6b50*/  @!P0 FFMA.FTZ R3, R5, R6, R3 ;  /* 0x0000000605038223 */ /* 0x002fc80000010003 */
[----:B------:R-:W-:-:S04]  /*6b60*/  @!P0 FADD.FTZ R4, R4, -R3 ;  /* 0x8000000304048221 */ /* 0x000fc80000010000 */
[----:B------:R-:W-:-:S07]  /*6b70*/  @!P0 FFMA.FTZ R0, R5, R4, R0 ;  /* 0x0000000405008223 */ /* 0x000fce0000010000 */
.L_x_4111:
[----:B------:R-:W-:Y:S05]  /*6b80*/  BSYNC B1 ;  /* 0x0000000000017941 */ /* 0x000fea0003800000 */
.L_x_4110:
        /* <DEDUP_REMOVED lines=8> */
[----:B0-----:R-:W0:Y:S01]  /*6c10*/  MUFU.RCP R7, R2 ;  /* 0x0000000200077308 */ /* 0x001e220000001000 */
[----:B------:R-:W-:-:S04]  /*6c20*/  FMUL.FTZ R4, R3, R3 ;  /* 0x0000000303047220 */ /* 0x000fc80000410000 */
[----:B------:R-:W-:Y:S01]  /*6c30*/  FMUL.FTZ R9, R11, R4 ;  /* 0x000000040b097220 */ /* 0x000fe20000410000 */
[----:B------:R-:W-:Y:S01]  /*6c40*/  MOV R11, R2 ;  /* 0x00000002000b7202 */ /* 0x000fe20000000f00 */
[----:B0-----:R-:W-:-:S04]  /*6c50*/  FMUL.FTZ R22, R7, R22 ;  /* 0x0000001607167220 */ /* 0x001fc80000410000 */
[----:B------:R-:W-:Y:S01]  /*6c60*/  FFMA.FTZ R9, R22, R9, R5 ;  /* 0x0000000916097223 */ /* 0x000fe20000010005 */
[----:B------:R-:W-:Y:S01]  /*6c70*/  FFMA.FTZ R8, R3, R22, R8 ;  /* 0x0000001603087223 */ /* 0x000fe20000010008 */
[----:B------:R-:W-:Y:S06]  /*6c80*/  BRA `(.L_x_4072) ;  /* 0x00000004008c7947 */ /* 0x000fec0003800000 */
.L_x_4112:
[----:B------:R-:W-:Y:S01]  /*6c90*/  MOV R8, R3 ;  /* 0x0000000300087202 */ /* 0x000fe20000000f00 */
[----:B------:R-:W-:Y:S01]  /*6ca0*/  IMAD.MOV.U32 R9, RZ, RZ, R0 ;  /* 0x000000ffff097224 */ /* 0x000fe200078e0000 */
[----:B------:R-:W-:Y:S02]  /*6cb0*/  MOV R10, R16 ;  /* 0x00000010000a7202 */ /* 0x000fe40000000f00 */
[----:B------:R-:W-:Y:S01]  /*6cc0*/  MOV R11, R22 ;  /* 0x00000016000b7202 */ /* 0x000fe20000000f00 */
[----:B------:R-:W-:Y:S06]  /*6cd0*/  BRA `(.L_x_4072) ;  /* 0x0000000400787947 */ /* 0x000fec0003800000 */
.L_x_4089:
[----:B------:R-:W0:Y:S01]  /*6ce0*/  LDC R0, c[0x0][0x234] ;  /* 0x00008d00ff007b82 */ /* 0x000e220000000800 */
[----:B------:R-:W-:Y:S01]  /*6cf0*/  ULDC.64 UR4, c[0x0][0x220] ;  /* 0x0000880000047ab9 */ /* 0x000fe20000000a00 */
[----:B------:R-:W-:Y:S01]  /*6d00*/  BSSY B1, `(.L_x_4113) ;  /* 0x0000026000017945 */ /* 0x000fe20003800000 */
[----:B------:R-:W-:Y:S01]  /*6d10*/  MOV R10, UR4 ;  /* 0x00000004000a7c02 */ /* 0x000fe20008000f00 */
[----:B------:R-:W-:Y:S01]  /*6d20*/  IMAD.U32 R11, RZ, RZ, UR5 ;  /* 0x00000005ff0b7e24 */ /* 0x000fe2000f8e00ff */
[----:B------:R-:W-:-:S03]  /*6d30*/  MOV R15, R5 ;  /* 0x00000005000f7202 */ /* 0x000fc60000000f00 */
[----:B------:R-:W1:Y:S08]  /*6d40*/  LDC R8, c[0x0][0x218] ;  /* 0x00008600ff087b82 */ /* 0x000e700000000800 */
[----:B------:R-:W2:Y:S01]  /*6d50*/  LDC R9, c[0x0][0x21c] ;  /* 0x00008700ff097b82 */ /* 0x000ea20000000800 */
[----:B0-----:R-:W-:-:S05]  /*6d60*/  IMAD.IADD R3, R5, 0x1, R0 ;  /* 0x0000000105037824 */ /* 0x001fca00078e0200 */
[----:B------:R-:W-:Y:S02]  /*6d70*/  ISETP.GE.U32.AND P0, PT, R3, R4, PT ;  /* 0x000000040300720c */ /* 0x000fe40003f06070 */
[----:B-1----:R-:W-:Y:S02]  /*6d80*/  MOV R5, R8 ;  /* 0x0000000800057202 */ /* 0x002fe40000000f00 */
[----:B--2---:R-:W-:-:S09]  /*6d90*/  MOV R14, R9 ;  /* 0x00000009000e7202 */ /* 0x004fd20000000f00 */
[----:B------:R-:W-:Y:S05]  /*6da0*/  @P0 BRA `(.L_x_4114) ;  /* 0x00000000006c0947 */ /* 0x000fea0003800000 */
[----:B------:R-:W-:Y:S01]  /*6db0*/  BSSY B2, `(.L_x_4115) ;  /* 0x0000017000027945 */ /* 0x000fe20003800000 */
.L_x_4116:
[C---:B------:R-:W-:Y:S02]  /*6dc0*/  IMAD.IADD R11, R15.reuse, 0x1, R0 ;  /* 0x000000010f0b7824 */ /* 0x040fe400078e0200 */
[----:B------:R-:W-:-:S04]  /*6dd0*/  IMAD.WIDE.U32 R16, R15, 0x2, R6 ;  /* 0x000000020f107825 */ /* 0x000fc800078e0006 */
[----:B------:R-:W-:Y:S02]  /*6de0*/  IMAD.WIDE.U32 R2, R11, 0x2, R6 ;  /* 0x000000020b027825 */ /* 0x000fe400078e0006 */
[----:B------:R-:W2:Y:S04]  /*6df0*/  LDG.E.U16 R16, desc[UR36][R16.64] ;  /* 0x0000002410107981 */ /* 0x000ea8000c1e1500 */
[----:B------:R-:W3:Y:S01]  /*6e00*/  LDG.E.U16 R2, desc[UR36][R2.64] ;  /* 0x0000002402027981 */ /* 0x000ee2000c1e1500 */
[----:B------:R-:W-:-:S04]  /*6e10*/  IADD3 R10, R10, 0x1, RZ ;  /* 0x000000010a0a7810 */ /* 0x000fc80007ffe0ff */
[----:B------:R-:W-:-:S04]  /*6e20*/  I2FP.F32.S32 R22, R10 ;  /* 0x0000000a00167245 */ /* 0x000fc80000201400 */
[----:B------:R-:W0:Y:S01]  /*6e30*/  MUFU.RCP R24, R22 ;  /* 0x0000001600187308 */ /* 0x000e220000001000 */
[----:B------:R-:W-:-:S04]  /*6e40*/  IADD3 R15, R11, R0, RZ ;  /* 0x000000000b0f7210 */ /* 0x000fc80007ffe0ff */
[----:B------:R-:W-:-:S04]  /*6e50*/  IADD3 R23, R15, R0, RZ ;  /* 0x000000000f177210 */ /* 0x000fc80007ffe0ff */
[----:B------:R-:W-:Y:S01]  /*6e60*/  ISETP.GE.U32.AND P0, PT, R23, R4, PT ;  /* 0x000000041700720c */ /* 0x000fe20003f06070 */
[----:B--2---:R-:W-:Y:S01]  /*6e70*/  IMAD.U32 R19, R16, 0x10000, RZ ;  /* 0x0001000010137824 */ /* 0x004fe200078e00ff */
[----:B---3--:R-:W-:-:S03]  /*6e80*/  SHF.L.U32 R18, R2, 0x10, RZ ;  /* 0x0000001002127819 */ /* 0x008fc600000006ff */
[--C-:B------:R-:W-:Y:S02]  /*6e90*/  FADD.FTZ R11, R19, -R8.reuse ;  /* 0x80000008130b7221 */ /* 0x100fe40000010000 */
[--C-:B------:R-:W-:Y:S02]  /*6ea0*/  FADD.FTZ R21, R18, -R5.reuse ;  /* 0x8000000512157221 */ /* 0x100fe40000010000 */
[-C--:B0-----:R-:W-:Y:S02]  /*6eb0*/  FFMA.FTZ R8, R11, R24.reuse, R8 ;  /* 0x000000180b087223 */ /* 0x081fe40000010008 */
[----:B------:R-:W-:-:S04]  /*6ec0*/  FFMA.FTZ R5, R21, R24, R5 ;  /* 0x0000001815057223 */ /* 0x000fc80000010005 */
[----:B------:R-:W-:Y:S01]  /*6ed0*/  FADD.FTZ R3, R18, -R5 ;  /* 0x8000000512037221 */ /* 0x000fe20000010000 */
[----:B------:R-:W-:-:S03]  /*6ee0*/  FADD.FTZ R18, R19, -R8 ;  /* 0x8000000813127221 */ /* 0x000fc60000010000 */
[----:B------:R-:W-:Y:S01]  /*6ef0*/  FFMA.FTZ R14, R21, R3, R14 ;  /* 0x00000003150e7223 */ /* 0x000fe2000001000e */
[----:B------:R-:W-:Y:S01]  /*6f00*/  FFMA.FTZ R9, R11, R18, R9 ;  /* 0x000000120b097223 */ /* 0x000fe20000010009 */
[----:B------:R-:W-:Y:S06]  /*6f10*/  @!P0 BRA `(.L_x_4116) ;  /* 0xfffffffc00a88947 */ /* 0x000fec000383ffff */
[----:B------:R-:W-:Y:S05]  /*6f20*/  BSYNC B2 ;  /* 0x0000000000027941 */ /* 0x000fea0003800000 */
.L_x_4115:
[----:B------:R-:W-:Y:S01]  /*6f30*/  PRMT R3, R16, 0x7610, R3 ;  /* 0x0000761010037816 */ /* 0x000fe20000000003 */
[----:B------:R-:W-:Y:S01]  /*6f40*/  IMAD.MOV.U32 R11, RZ, RZ, R22 ;  /* 0x000000ffff0b7224 */ /* 0x000fe200078e0016 */
[----:B------:R-:W-:-:S07]  /*6f50*/  PRMT R17, R2, 0x7610, R17 ;  /* 0x0000761002117816 */ /* 0x000fce0000000011 */
.L_x_4114:
[----:B------:R-:W-:Y:S05]  /*6f60*/  BSYNC B1 ;  /* 0x0000000000017941 */ /* 0x000fea0003800000 */
.L_x_4113:
[----:B------:R-:W-:Y:S01]  /*6f70*/  ISETP.GE.U32.AND P1, PT, R15, R4, PT ;  /* 0x000000040f00720c */ /* 0x000fe20003f26070 */
[----:B------:R-:W-:Y:S01]  /*6f80*/  BSSY B1, `(.L_x_4117) ;  /* 0x000000a000017945 */ /* 0x000fe20003800000 */
[----:B------:R-:W-:Y:S02]  /*6f90*/  MOV R16, R10 ;  /* 0x0000000a00107202 */ /* 0x000fe40000000f00 */
[----:B------:R-:W-:-:S09]  /*6fa0*/  MOV R18, R11 ;  /* 0x0000000b00127202 */ /* 0x000fd20000000f00 */
[----:B------:R-:W-:Y:S05]  /*6fb0*/  @P1 BRA `(.L_x_4118) ;  /* 0x0000000000181947 */ /* 0x000fea0003800000 */
[C---:B------:R-:W-:Y:S02]  /*6fc0*/  IMAD.IADD R19, R15.reuse, 0x1, R0 ;  /* 0x000000010f137824 */ /* 0x040fe400078e0200 */
[----:B------:R-:W-:-:S03]  /*6fd0*/  IMAD.WIDE.U32 R2, R15, 0x2, R6 ;  /* 0x000000020f027825 */ /* 0x000fc600078e0006 */
[----:B------:R-:W-:-:S03]  /*6fe0*/  ISETP.GE.U32.AND P0, PT, R19, R4, PT ;  /* 0x000000041300720c */ /* 0x000fc60003f06070 */
[----:B------:R0:W5:Y:S10]  /*6ff0*/  LDG.E.U16 R3, desc[UR36][R2.64] ;  /* 0x0000002402037981 */ /* 0x000174000c1e1500 */
[----:B------:R-:W-:-:S05]  /*7000*/  @!P0 IMAD.WIDE.U32 R6, R19, 0x2, R6 ;  /* 0x0000000213068825 */ /* 0x000fca00078e0006 */
[----:B------:R0:W5:Y:S02]  /*7010*/  @!P0 LDG.E.U16 R17, desc[UR36][R6.64] ;  /* 0x0000002406118981 */ /* 0x000164000c1e1500 */
.L_x_4118:
[----:B------:R-:W-:Y:S05]  /*7020*/  BSYNC B1 ;  /* 0x0000000000017941 */ /* 0x000fea0003800000 */
.L_x_4117:
        /* <DEDUP_REMOVED lines=20> */
.L_x_4120:
[----:B------:R-:W-:Y:S05]  /*7170*/  BSYNC B1 ;  /* 0x0000000000017941 */ /* 0x000fea0003800000 */
.L_x_4119:
[----:B------:R-:W-:-:S13]  /*7180*/  FSETP.NEU.FTZ.AND P0, PT, R11, RZ, PT ;  /* 0x000000ff0b00720b */ /* 0x000fda0003f1d000 */
[----:B------:R-:W-:Y:S05]  /*7190*/  @!P0 BRA `(.L_x_4121) ;  /* 0x0000000000388947 */ /* 0x000fea0003800000 */
[----:B------:R-:W-:-:S13]  /*71a0*/  FSETP.NEU.FTZ.AND P0, PT, R18, RZ, PT ;  /* 0x000000ff1200720b */ /* 0x000fda0003f1d000 */
[----:B------:R-:W-:Y:S05]  /*71b0*/  @!P0 BRA `(.L_x_4072) ;  /* 0x0000000000408947 */ /* 0x000fea0003800000 */
[----:B------:R-:W-:Y:S01]  /*71c0*/  FADD.FTZ R0, R11, R18 ;  /* 0x000000120b007221 */ /* 0x000fe20000010000 */
[----:B-----5:R-:W-:Y:S01]  /*71d0*/  FADD.FTZ R3, -R8, R5 ;  /* 0x0000000508037221 */ /* 0x020fe20000010100 */
        /* <DEDUP_REMOVED lines=10> */
.L_x_4121:
[----:B------:R-:W-:Y:S01]  /*7280*/  MOV R8, R5 ;  /* 0x0000000500087202 */ /* 0x000fe20000000f00 */
[----:B------:R-:W-:Y:S01]  /*7290*/  IMAD.MOV.U32 R9, RZ, RZ, R14 ;  /* 0x000000ffff097224 */ /* 0x000fe200078e000e */
[----:B------:R-:W-:Y:S02]  /*72a0*/  MOV R10, R16 ;  /* 0x00000010000a7202 */ /* 0x000fe40000000f00 */
[----:B------:R-:W-:-:S07]  /*72b0*/  MOV R11, R18 ;  /* 0x00000012000b7202 */ /* 0x000fce0000000f00 */
.L_x_4072:
[----:B------:R-:W-:Y:S05]  /*72c0*/  BSYNC B0 ;  /* 0x0000000000007941 */ /* 0x000fea0003800000 */
.L_x_4071:
        /* <DEDUP_REMOVED lines=13> */
[----:B------:R2:W-:Y:S10]  /*73a0*/  STS.128 [R0], R8 ;  /* 0x0000000800007388 */ /* 0x0005f40000000c00 */
[----:B------:R-:W-:Y:S05]  /*73b0*/  @!P0 BRA `(.L_x_4122) ;  /* 0x0000000000948947 */ /* 0x000fea0003800000 */
[----:B0-----:R-:W-:-:S07]  /*73c0*/  IMAD.U32 R2, RZ, RZ, UR5 ;  /* 0x00000005ff027e24 */ /* 0x001fce000f8e00ff */
.L_x_4128:
[----:B0----5:R-:W-:Y:S01]  /*73d0*/  IADD3 R3, R13, R2, RZ ;  /* 0x000000020d037210 */ /* 0x021fe20007ffe0ff */
[----:B------:R-:W-:Y:S03]  /*73e0*/  BAR.SYNC.DEFER_BLOCKING 0x0 ;  /* 0x0000000000007b1d */ /* 0x000fe60000010000 */
[----:B------:R-:W-:-:S03]  /*73f0*/  ISETP.GE.U32.AND P0, PT, R3, UR7, PT ;  /* 0x0000000703007c0c */ /* 0x000fc6000bf06070 */
[----:B------:R-:W-:Y:S01]  /*7400*/  BSSY B0, `(.L_x_4123) ;  /* 0x000001d000007945 */ /* 0x000fe20003800000 */
[----:B------:R-:W-:-:S13]  /*7410*/  ISETP.GE.U32.OR P0, PT, R13, R2, P0 ;  /* 0x000000020d00720c */ /* 0x000fda0000706470 */
[----:B---3--:R-:W-:Y:S05]  /*7420*/  @P0 BRA `(.L_x_4124) ;  /* 0x0000000000680947 */ /* 0x008fea0003800000 */
[----:B------:R-:W-:Y:S01]  /*7430*/  IMAD R3, R3, UR6, R20 ;  /* 0x0000000603037c24 */ /* 0x000fe2000f8e0214 */
[----:B------:R-:W-:Y:S01]  /*7440*/  FSETP.NEU.FTZ.AND P0, PT, R11, RZ, PT ;  /* 0x000000ff0b00720b */ /* 0x000fe20003f1d000 */
[----:B------:R-:W-:Y:S03]  /*7450*/  BSSY B1, `(.L_x_4125) ;  /* 0x0000016000017945 */ /* 0x000fe60003800000 */
[----:B------:R-:W-:-:S05]  /*7460*/  LEA R3, R3, UR4, 0x4 ;  /* 0x0000000403037c11 */ /* 0x000fca000f8e20ff */
[----:B-1----:R0:W1:Y:S04]  /*7470*/  LDS.128 R4, [R3] ;  /* 0x0000000003047984 */ /* 0x0020680000000c00 */
[----:B------:R-:W-:Y:S05]  /*7480*/  @!P0 BRA `(.L_x_4126) ;  /* 0x0000000000388947 */ /* 0x000fea0003800000 */
[----:B-1----:R-:W-:-:S13]  /*7490*/  FSETP.NEU.FTZ.AND P0, PT, R7, RZ, PT ;  /* 0x000000ff0700720b */ /* 0x002fda0003f1d000 */
[----:B------:R-:W-:Y:S05]  /*74a0*/  @!P0 BRA `(.L_x_4127) ;  /* 0x0000000000408947 */ /* 0x000fea0003800000 */
[----:B------:R-:W-:Y:S01]  /*74b0*/  FADD.FTZ R6, R11, R7 ;  /* 0x000000070b067221 */ /* 0x000fe20000010000 */
[----:B0-----:R-:W-:Y:S01]  /*74c0*/  FADD.FTZ R3, -R8, R4 ;  /* 0x0000000408037221 */ /* 0x001fe20000010100 */
[----:B------:R-:W-:Y:S02]  /*74d0*/  FADD.FTZ R14, R9, R5 ;  /* 0x00000005090e7221 */ /* 0x000fe40000010000 */
[----:B--2---:R-:W0:Y:S01]  /*74e0*/  MUFU.RCP R10, R6 ;  /* 0x00000006000a7308 */ /* 0x004e220000001000 */
[----:B------:R-:W-:-:S04]  /*74f0*/  FMUL.FTZ R4, R3, R3 ;  /* 0x0000000303047220 */ /* 0x000fc80000410000 */
[----:B------:R-:W-:Y:S01]  /*7500*/  FMUL.FTZ R4, R11, R4 ;  /* 0x000000040b047220 */ /* 0x000fe20000410000 */
[----:B------:R-:W-:Y:S02]  /*7510*/  IMAD.MOV.U32 R11, RZ, RZ, R6 ;  /* 0x000000ffff0b7224 */ /* 0x000fe400078e0006 */
[----:B0-----:R-:W-:Y:S01]  /*7520*/  FMUL.FTZ R7, R7, R10 ;  /* 0x0000000a07077220 */ /* 0x001fe20000410000 */
[----:B------:R-:W-:-:S03]  /*7530*/  MOV R10, 0xffffffff ;  /* 0xffffffff000a7802 */ /* 0x000fc60000000f00 */
[----:B------:R-:W-:Y:S01]  /*7540*/  FFMA.FTZ R9, R7, R4, R14 ;  /* 0x0000000407097223 */ /* 0x000fe2000001000e */
[----:B------:R-:W-:Y:S01]  /*7550*/  FFMA.FTZ R8, R3, R7, R8 ;  /* 0x0000000703087223 */ /* 0x000fe20000010008 */
[----:B------:R-:W-:Y:S06]  /*7560*/  BRA `(.L_x_4127) ;  /* 0x0000000000107947 */ /* 0x000fec0003800000 */
.L_x_4126:
[----:B-12---:R-:W-:Y:S01]  /*7570*/  MOV R10, R6 ;  /* 0x00000006000a7202 */ /* 0x006fe20000000f00 */
[----:B------:R-:W-:Y:S01]  /*7580*/  IMAD.MOV.U32 R9, RZ, RZ, R5 ;  /* 0x000000ffff097224 */ /* 0x000fe200078e0005 */
[----:B------:R-:W-:Y:S02]  /*7590*/  MOV R8, R4 ;  /* 0x0000000400087202 */ /* 0x000fe40000000f00 */
[----:B------:R-:W-:-:S07]  /*75a0*/  MOV R11, R7 ;  /* 0x00000007000b7202 */ /* 0x000fce0000000f00 */
.L_x_4127:
[----:B------:R-:W-:Y:S05]  /*75b0*/  BSYNC B1 ;  /* 0x0000000000017941 */ /* 0x000fea0003800000 */
.L_x_4125:
[----:B------:R3:W-:Y:S02]  /*75c0*/  STS.128 [R0], R8 ;  /* 0x0000000800007388 */ /* 0x0007e40000000c00 */
.L_x_4124:
[----:B------:R-:W-:Y:S05]  /*75d0*/  BSYNC B0 ;  /* 0x0000000000007941 */ /* 0x000fea0003800000 */
.L_x_4123:
[----:B------:R-:W-:Y:S02]  /*75e0*/  ISETP.GT.AND P0, PT, R2, 0x1, PT ;  /* 0x000000010200780c */ /* 0x000fe40003f04270 */
[----:B------:R-:W-:-:S11]  /*75f0*/  SHF.R.S32.HI R2, RZ, 0x1, R2 ;  /* 0x00000001ff027819 */ /* 0x000fd60000011402 */
[----:B------:R-:W-:Y:S05]  /*7600*/  @P0 BRA `(.L_x_4128) ;  /* 0xfffffffc00700947 */ /* 0x000fea000383ffff */
.L_x_4122:
[----:B------:R-:W-:Y:S02]  /*7610*/  ULDC UR4, c[0x0][0x240] ;  /* 0x0000900000047ab9 */ /* 0x000fe40000000800 */
[----:B------:R-:W-:-:S13]  /*7620*/  ISETP.NE.AND P0, PT, RZ, UR4, PT ;  /* 0x00000004ff007c0c */ /* 0x000fda000bf05270 */
[----:B------:R-:W-:Y:S05]  /*7630*/  @!P0 BRA `(.L_x_4129) ;  /* 0x0000000400548947 */ /* 0x000fea0003800000 */
[----:B-----5:R-:W4:Y:S02]  /*7640*/  LDC R17, c[0x0][RZ] ;  /* 0x00000000ff117b82 */ /* 0x020f240000000800 */
[----:B----4-:R-:W-:Y:S02]  /*7650*/  ISETP.GT.AND P0, PT, R17, 0x20, PT ;  /* 0x000000201100780c */ /* 0x010fe40003f04270 */
[----:B--23--:R-:W-:-:S11]  /*7660*/  MOV R0, R17 ;  /* 0x0000001100007202 */ /* 0x00cfd60000000f00 */
[----:B------:R-:W-:Y:S05]  /*7670*/  @!P0 BRA `(.L_x_4130) ;  /* 0x0000000000c08947 */ /* 0x000fea0003800000 */
[----:B------:R-:W2:Y:S01]  /*7680*/  S2UR UR5, SR_CgaCtaId ;  /* 0x00000000000579c3 */ /* 0x000ea20000008800 */
[----:B------:R-:W-:Y:S01]  /*7690*/  UMOV UR4, 0x400 ;  /* 0x0000040000047882 */ /* 0x000fe20000000000 */
[----:B------:R-:W-:Y:S01]  /*76a0*/  IMAD R0, R13, R17, R20 ;  /* 0x000000110d007224 */ /* 0x000fe200078e0214 */
[----:B------:R-:W-:-:S04]  /*76b0*/  UIADD3 UR4, UR4, 0x10, URZ ;  /* 0x0000001004047890 */ /* 0x000fc8000fffe03f */
[----:B--2---:R-:W-:-:S06]  /*76c0*/  ULEA UR4, UR5, UR4, 0x18 ;  /* 0x0000000405047291 */ /* 0x004fcc000f8ec03f */
[----:B0-----:R-:W-:Y:S02]  /*76d0*/  LEA R2, R0, UR4, 0x4 ;  /* 0x0000000400027c11 */ /* 0x001fe4000f8e20ff */
[----:B------:R-:W-:-:S03]  /*76e0*/  LEA.HI R0, R17, R17, RZ, 0x1 ;  /* 0x0000001111007211 */ /* 0x000fc600078f08ff */
[----:B------:R2:W-:Y:S01]  /*76f0*/  STS.128 [R2], R8 ;  /* 0x0000000802007388 */ /* 0x0005e20000000c00 */
[----:B------:R-:W-:Y:S01]  /*7700*/  SHF.R.S32.HI R3, RZ, 0x1, R0 ;  /* 0x00000001ff037819 */ /* 0x000fe20000011400 */
[----:B------:R-:W-:-:S03]  /*7710*/  IMAD.MOV.U32 R0, RZ, RZ, 0x20 ;  /* 0x00000020ff007424 */ /* 0x000fc600078e00ff */
[----:B------:R-:W-:-:S13]  /*7720*/  ISETP.GE.AND P0, PT, R3, 0x20, PT ;  /* 0x000000200300780c */ /* 0x000fda0003f06270 */
[----:B--2---:R-:W-:Y:S05]  /*7730*/  @!P0 BRA `(.L_x_4130) ;  /* 0x0000000000908947 */ /* 0x004fea0003800000 */
.L_x_4136:
[----:B------:R-:W-:Y:S01]  /*7740*/  IADD3 R0, R20, R3, RZ ;  /* 0x0000000314007210 */ /* 0x000fe20007ffe0ff */
[----:B------:R-:W-:Y:S03]  /*7750*/  BAR.SYNC.DEFER_BLOCKING 0x0 ;  /* 0x0000000000007b1d */ /* 0x000fe60000010000 */
[----:B------:R-:W-:-:S03]  /*7760*/  ISETP.GE.U32.AND P0, PT, R0, R17, PT ;  /* 0x000000110000720c */ /* 0x000fc60003f06070 */
[----:B------:R-:W-:Y:S01]  /*7770*/  BSSY B0, `(.L_x_4131) ;  /* 0x000001c000007945 */ /* 0x000fe20003800000 */
[----:B------:R-:W-:-:S13]  /*7780*/  ISETP.GE.U32.OR P0, PT, R20, R3, P0 ;  /* 0x000000031400720c */ /* 0x000fda0000706470 */
[----:B0-----:R-:W-:Y:S05]  /*7790*/  @P0 BRA `(.L_x_4132) ;  /* 0x0000000000640947 */ /* 0x001fea0003800000 */
[----:B------:R-:W-:Y:S01]  /*77a0*/  LEA R4, R3, R2, 0x4 ;  /* 0x0000000203047211 */ /* 0x000fe200078e20ff */
[----:B------:R-:W-:Y:S01]  /*77b0*/  BSSY B1, `(.L_x_4133) ;  /* 0x0000016000017945 */ /* 0x000fe20003800000 */
[----:B------:R-:W-:-:S04]  /*77c0*/  FSETP.NEU.FTZ.AND P0, PT, R11, RZ, PT ;  /* 0x000000ff0b00720b */ /* 0x000fc80003f1d000 */
[----:B-1----:R-:W0:Y:S09]  /*77d0*/  LDS.128 R4, [R4] ;  /* 0x0000000004047984 */ /* 0x002e320000000c00 */
[----:B------:R-:W-:Y:S05]  /*77e0*/  @!P0 BRA `(.L_x_4134) ;  /* 0x0000000000388947 */ /* 0x000fea0003800000 */
[----:B0-----:R-:W-:-:S13]  /*77f0*/  FSETP.NEU.FTZ.AND P0, PT, R7, RZ, PT ;  /* 0x000000ff0700720b */ /* 0x001fda0003f1d000 */
[----:B------:R-:W-:Y:S05]  /*7800*/  @!P0 BRA `(.L_x_4135) ;  /* 0x0000000000408947 */ /* 0x000fea0003800000 */
[----:B------:R-:W-:Y:S01]  /*7810*/  FADD.FTZ R0, R11, R7 ;  /* 0x000000070b007221 */ /* 0x000fe20000010000 */
[----:B------:R-:W-:Y:S01]  /*7820*/  FADD.FTZ R15, -R8, R4 ;  /* 0x00000004080f7221 */ /* 0x000fe20000010100 */
[----:B------:R-:W-:Y:S02]  /*7830*/  FADD.FTZ R6, R9, R5 ;  /* 0x0000000509067221 */ /* 0x000fe40000010000 */
[----:B------:R-:W0:Y:S01]  /*7840*/  MUFU.RCP R10, R0 ;  /* 0x00000000000a7308 */ /* 0x000e220000001000 */
[----:B------:R-:W-:-:S04]  /*7850*/  FMUL.FTZ R4, R15, R15 ;  /* 0x0000000f0f047220 */ /* 0x000fc80000410000 */
[----:B------:R-:W-:Y:S01]  /*7860*/  FMUL.FTZ R4, R11, R4 ;  /* 0x000000040b047220 */ /* 0x000fe20000410000 */
[----:B------:R-:W-:Y:S01]  /*7870*/  MOV R11, R0 ;  /* 0x00000000000b7202 */ /* 0x000fe20000000f00 */
[----:B0-----:R-:W-:Y:S01]  /*7880*/  FMUL.FTZ R7, R7, R10 ;  /* 0x0000000a07077220 */ /* 0x001fe20000410000 */
[----:B------:R-:W-:-:S03]  /*7890*/  IMAD.MOV.U32 R10, RZ, RZ, -0x1 ;  /* 0xffffffffff0a7424 */ /* 0x000fc600078e00ff */
[----:B------:R-:W-:Y:S01]  /*78a0*/  FFMA.FTZ R9, R7, R4, R6 ;  /* 0x0000000407097223 */ /* 0x000fe20000010006 */
[----:B------:R-:W-:Y:S01]  /*78b0*/  FFMA.FTZ R8, R15, R7, R8 ;  /* 0x000000070f087223 */ /* 0x000fe20000010008 */
[----:B------:R-:W-:Y:S06]  /*78c0*/  BRA `(.L_x_4135) ;  /* 0x0000000000107947 */ /* 0x000fec0003800000 */
.L_x_4134:
[----:B0-----:R-:W-:Y:S01]  /*78d0*/  MOV R10, R6 ;  /* 0x00000006000a7202 */ /* 0x001fe20000000f00 */
[----:B------:R-:W-:Y:S01]  /*78e0*/  IMAD.MOV.U32 R8, RZ, RZ, R4 ;  /* 0x000000ffff087224 */ /* 0x000fe200078e0004 */
[----:B------:R-:W-:Y:S02]  /*78f0*/  MOV R9, R5 ;  /* 0x0000000500097202 */ /* 0x000fe40000000f00 */
[----:B------:R-:W-:-:S07]  /*7900*/  MOV R11, R7 ;  /* 0x00000007000b7202 */ /* 0x000fce0000000f00 */
.L_x_4135:
[----:B------:R-:W-:Y:S05]  /*7910*/  BSYNC B1 ;  /* 0x0000000000017941 */ /* 0x000fea0003800000 */
.L_x_4133:
[----:B------:R0:W-:Y:S02]  /*7920*/  STS.128 [R2], R8 ;  /* 0x0000000802007388 */ /* 0x0001e40000000c00 */
.L_x_4132:
[----:B------:R-:W-:Y:S05]  /*7930*/  BSYNC B0 ;  /* 0x0000000000007941 */ /* 0x000fea0003800000 */
.L_x_4131:
[----:B------:R-:W-:-:S04]  /*7940*/  SHF.R.S32.HI R3, RZ, 0x1, R3 ;  /* 0x00000001ff037819 */ /* 0x000fc80000011403 */
[----:B------:R-:W-:-:S13]  /*7950*/  ISETP.GE.AND P0, PT, R3, 0x20, PT ;  /* 0x000000200300780c */ /* 0x000fda0003f06270 */
[----:B------:R-:W-:Y:S05]  /*7960*/  @P0 BRA `(.L_x_4136) ;  /* 0xfffffffc00740947 */ /* 0x000fea000383ffff */
[----:B------:R-:W-:-:S07]  /*7970*/  IMAD.MOV.U32 R0, RZ, RZ, 0x20 ;  /* 0x00000020ff007424 */ /* 0x000fce00078e00ff */
.L_x_4130:
[----:B------:R-:W-:Y:S01]  /*7980*/  BAR.SYNC.DEFER_BLOCKING 0x0 ;  /* 0x0000000000007b1d */ /* 0x000fe20000010000 */
[----:B------:R-:W-:-:S13]  /*7990*/  ISETP.GE.AND P0, PT, R0, 0x2, PT ;  /* 0x000000020000780c */ /* 0x000fda0003f06270 */
[----:B------:R-:W-:Y:S05]  /*79a0*/  @!P0 BRA `(.L_x_4129) ;  /* 0x0000000000788947 */ /* 0x000fea0003800000 */
[----:B0-----:R-:W-:-:S11]  /*79b0*/  HFMA2.MMA R3, -RZ, RZ, 0, 5.9604644775390625e-08 ;  /* 0x00000001ff037435 */ /* 0x001fd600000001ff */
.L_x_4140:
[----:B------:R-:W-:Y:S01]  /*79c0*/  FSETP.NEU.FTZ.AND P0, PT, R11, RZ, PT ;  /* 0x000000ff0b00720b */ /* 0x000fe20003f1d000 */
[----:B--2---:R0:W2:Y:S01]  /*79d0*/  SHFL.DOWN PT, R5, R8, R3, 0x1f ;  /* 0x08001f0308057589 */ /* 0x0040a200000e0000 */
[----:B------:R-:W-:Y:S03]  /*79e0*/  BSSY B0, `(.L_x_4137) ;  /* 0x0000017000007945 */ /* 0x000fe60003800000 */
[----:B---3--:R0:W3:Y:S04]  /*79f0*/  SHFL.DOWN PT, R14, R9, R3, 0x1f ;  /* 0x08001f03090e7589 */ /* 0x0080e800000e0000 */
[----:B----4-:R0:W4:Y:S04]  /*7a00*/  SHFL.DOWN PT, R2, R10, R3, 0x1f ;  /* 0x08001f030a027589 */ /* 0x01012800000e0000 */
[----:B------:R0:W0:Y:S01]  /*7a10*/  SHFL.DOWN PT, R15, R11, R3, 0x1f ;  /* 0x08001f030b0f7589 */ /* 0x00002200000e0000 */
[----:B------:R-:W-:Y:S05]  /*7a20*/  @!P0 BRA `(.L_x_4138) ;  /* 0x0000000000388947 */ /* 0x000fea0003800000 */
[----:B0-----:R-:W-:-:S13]  /*7a30*/  FSETP.NEU.FTZ.AND P0, PT, R15, RZ, PT ;  /* 0x000000ff0f00720b */ /* 0x001fda0003f1d000 */
[----:B------:R-:W-:Y:S05]  /*7a40*/  @!P0 BRA `(.L_x_4139) ;  /* 0x0000000000408947 */ /* 0x000fea0003800000 */
[----:B----4-:R-:W-:Y:S01]  /*7a50*/  FADD.FTZ R2, R11, R15 ;  /* 0x0000000f0b027221 */ /* 0x010fe20000010000 */
[----:B--2---:R-:W-:Y:S01]  /*7a60*/  FADD.FTZ R5, -R8, R5 ;  /* 0x0000000508057221 */ /* 0x004fe20000010100 */
[----:B-1-3--:R-:W-:Y:S01]  /*7a70*/  FADD.FTZ R7, R9, R14 ;  /* 0x0000000e09077221 */ /* 0x00afe20000010000 */
[----:B------:R-:W-:Y:S01]  /*7a80*/  MOV R10, 0xffffffff ;  /* 0xffffffff000a7802 */ /* 0x000fe20000000f00 */
[----:B------:R-:W0:Y:S01]  /*7a90*/  MUFU.RCP R6, R2 ;  /* 0x0000000200067308 */ /* 0x000e220000001000 */
[----:B------:R-:W-:-:S04]  /*7aa0*/  FMUL.FTZ R4, R5, R5 ;  /* 0x0000000505047220 */ /* 0x000fc80000410000 */
[----:B------:R-:W-:Y:S01]  /*7ab0*/  FMUL.FTZ R9, R11, R4 ;  /* 0x000000040b097220 */ /* 0x000fe20000410000 */
[----:B------:R-:W-:Y:S02]  /*7ac0*/  IMAD.MOV.U32 R11, RZ, RZ, R2 ;  /* 0x000000ffff0b7224 */ /* 0x000fe400078e0002 */
[----:B0-----:R-:W-:-:S04]  /*7ad0*/  FMUL.FTZ R4, R15, R6 ;  /* 0x000000060f047220 */ /* 0x001fc80000410000 */
[----:B------:R-:W-:Y:S01]  /*7ae0*/  FFMA.FTZ R9, R4, R9, R7 ;  /* 0x0000000904097223 */ /* 0x000fe20000010007 */
[----:B------:R-:W-:Y:S01]  /*7af0*/  FFMA.FTZ R8, R5, R4, R8 ;  /* 0x0000000405087223 */ /* 0x000fe20000010008 */
[----:B------:R-:W-:Y:S06]  /*7b00*/  BRA `(.L_x_4139) ;  /* 0x0000000000107947 */ /* 0x000fec0003800000 */
.L_x_4138:
[----:B0-2---:R-:W-:Y:S01]  /*7b10*/  MOV R8, R5 ;  /* 0x0000000500087202 */ /* 0x005fe20000000f00 */
[----:B----4-:R-:W-:Y:S01]  /*7b20*/  IMAD.MOV.U32 R10, RZ, RZ, R2 ;  /* 0x000000ffff0a7224 */ /* 0x010fe200078e0002 */
[----:B---3--:R-:W-:Y:S02]  /*7b30*/  MOV R9, R14 ;  /* 0x0000000e00097202 */ /* 0x008fe40000000f00 */
[----:B------:R-:W-:-:S07]  /*7b40*/  MOV R11, R15 ;  /* 0x0000000f000b7202 */ /* 0x000fce0000000f00 */
.L_x_4139:
[----:B------:R-:W-:Y:S05]  /*7b50*/  BSYNC B0 ;  /* 0x0000000000007941 */ /* 0x000fea0003800000 */
.L_x_4137:
[----:B------:R-:W-:-:S04]  /*7b60*/  SHF.L.U32 R3, R3, 0x1, RZ ;  /* 0x0000000103037819 */ /* 0x000fc800000006ff */
[----:B------:R-:W-:-:S13]  /*7b70*/  ISETP.GE.AND P0, PT, R3, R0, PT ;  /* 0x000000000300720c */ /* 0x000fda0003f06270 */
[----:B------:R-:W-:Y:S05]  /*7b80*/  @!P0 BRA `(.L_x_4140) ;  /* 0xfffffffc008c8947 */ /* 0x000fea000383ffff */
.L_x_4129:
[----:B--23--:R-:W2:Y:S01]  /*7b90*/  LDC R0, c[0x0][0x3fc] ;  /* 0x0000ff00ff007b82 */ /* 0x00cea20000000800 */
[----:B-----5:R-:W-:Y:S01]  /*7ba0*/  IMAD.MOV.U32 R17, RZ, RZ, RZ ;  /* 0x000000ffff117224 */ /* 0x020fe200078e00ff */
[----:B--2---:R-:W-:-:S13]  /*7bb0*/  ISETP.NE.AND P0, PT, R0, RZ, PT ;  /* 0x000000ff0000720c */ /* 0x004fda0003f05270 */
[----:B------:R-:W-:Y:S05]  /*7bc0*/  @!P0 BRA `(.L_x_4141) ;  /* 0x00000010005c8947 */ /* 0x000fea0003800000 */
[----:B------:R-:W4:Y:S01]  /*7bd0*/  S2R R13, SR_TID.Y ;  /* 0x00000000000d7919 */ /* 0x000f220000002200 */
[----:B------:R-:W2:Y:S01]  /*7be0*/  S2UR UR4, SR_CTAID.X ;  /* 0x00000000000479c3 */ /* 0x000ea20000002500 */
[----:B------:R-:W-:Y:S01]  /*7bf0*/  ULDC UR5, c[0x0][0x250] ;  /* 0x0000940000057ab9 */ /* 0x000fe20000000800 */
[----:B------:R-:W-:Y:S01]  /*7c00*/  ULDC.64 UR6, c[0x0][0x400] ;  /* 0x0001000000067ab9 */ /* 0x000fe20000000a00 */
[----:B------:R-:W-:-:S05]  /*7c10*/  ISETP.NE.AND P0, PT, R0, 0x1, PT ;  /* 0x000000010000780c */ /* 0x000fca0003f05270 */
[----:B0-----:R-:W2:Y:S01]  /*7c20*/  LDC R3, c[0x0][0x238] ;  /* 0x00008e00ff037b82 */ /* 0x001ea20000000800 */
[----:B----4-:R-:W-:-:S04]  /*7c30*/  IMAD R2, R13, UR5, R12 ;  /* 0x000000050d027c24 */ /* 0x010fc8000f8e020c */
[----:B--2---:R-:W-:Y:S01]  /*7c40*/  IMAD R3, R3, UR4, R2 ;  /* 0x0000000403037c24 */ /* 0x004fe2000f8e0202 */
[----:B------:R-:W-:Y:S01]  /*7c50*/  HFMA2.MMA R2, -RZ, RZ, 0, 0 ;  /* 0x00000000ff027435 */ /* 0x000fe200000001ff */
[----:B------:R-:W-:-:S09]  /*7c60*/  ULDC UR4, c[0x0][0x408] ;  /* 0x0001020000047ab9 */ /* 0x000fd20000000800 */
        /* <DEDUP_REMOVED lines=269> */
.L_x_4141:
[----:B------:R-:W-:Y:S01]  /*8d40*/  ULDC.64 UR4, c[0x0][0x610] ;  /* 0x0001840000047ab9 */ /* 0x000fe20000000a00 */
[----:B0---4-:R-:W-:Y:S02]  /*8d50*/  CS2R R2, SRZ ;  /* 0x0000000000027805 */ /* 0x011fe4000001ff00 */
[----:B------:R-:W-:Y:S01]  /*8d60*/  ISETP.NE.U32.AND P0, PT, RZ, UR4, PT ;  /* 0x00000004ff007c0c */ /* 0x000fe2000bf05070 */
[----:B------:R-:W-:-:S03]  /*8d70*/  IMAD.MOV.U32 R0, RZ, RZ, RZ ;  /* 0x000000ffff007224 */ /* 0x000fc600078e00ff */
[----:B------:R-:W-:-:S13]  /*8d80*/  ISETP.NE.AND.EX P0, PT, RZ, UR5, PT, P0 ;  /* 0x00000005ff007c0c */ /* 0x000fda000bf05300 */
[----:B------:R-:W-:Y:S05]  /*8d90*/  @!P0 BRA `(.L_x_4142) ;  /* 0x0000000800048947 */ /* 0x000fea0003800000 */
[----:B------:R-:W-:Y:S01]  /*8da0*/  HFMA2.MMA R16, -RZ, RZ, 0, 0 ;  /* 0x00000000ff107435 */ /* 0x000fe200000001ff */
[----:B-1----:R-:W-:Y:S01]  /*8db0*/  MOV R6, 0x2 ;  /* 0x0000000200067802 */ /* 0x002fe20000000f00 */
[----:B------:R-:W-:Y:S01]  /*8dc0*/  IMAD.MOV.U32 R18, RZ, RZ, 0x10 ;  /* 0x00000010ff127424 */ /* 0x000fe200078e00ff */
[----:B------:R-:W-:-:S08]  /*8dd0*/  MOV R19, 0x0 ;  /* 0x0000000000137802 */ /* 0x000fd00000000f00 */
.L_x_4145:
[----:B------:R-:W-:Y:S01]  /*8de0*/  LOP3.LUT R0, R16, R19, RZ, 0xfc, !PT ;  /* 0x0000001310007212 */ /* 0x000fe200078efcff */
[----:B------:R-:W-:-:S03]  /*8df0*/  IMAD.MOV.U32 R3, RZ, RZ, R19 ;  /* 0x000000ffff037224 */ /* 0x000fc600078e0013 */
[----:B------:R-:W-:Y:S02]  /*8e00*/  ISETP.NE.U32.AND P0, PT, R0, RZ, PT ;  /* 0x000000ff0000720c */ /* 0x000fe40003f05070 */
[----:B------:R-:W-:-:S11]  /*8e10*/  MOV R0, R18 ;  /* 0x0000001200007202 */ /* 0x000fd60000000f00 */
[----:B------:R-:W-:Y:S05]  /*8e20*/  @!P0 BRA `(.L_x_4143) ;  /* 0x0000000000148947 */ /* 0x000fea0003800000 */
[----:B------:R-:W-:Y:S02]  /*8e30*/  MOV R15, R18 ;  /* 0x00000012000f7202 */ /* 0x000fe40000000f00 */
[----:B------:R-:W-:Y:S02]  /*8e40*/  MOV R2, R6 ;  /* 0x0000000600027202 */ /* 0x000fe40000000f00 */
[----:B------:R-:W-:-:S07]  /*8e50*/  MOV R14, 0x8e70 ;  /* 0x00008e70000e7802 */ /* 0x000fce0000000f00 */
[----:B------:R-:W-:Y:S05]  /*8e60*/  CALL.REL.NOINC `($__internal_13_$__cuda_sm20_rem_u64) ;  /* 0x0000004000987944 */ /* 0x000fea0003c00000 */
[----:B------:R-:W-:Y:S05]  /*8e70*/  BRA `(.L_x_4144) ;  /* 0x00000000004c7947 */ /* 0x000fea0003800000 */
.L_x_4143:
[----:B------:R-:W0:Y:S01]  /*8e80*/  I2F.U32.RP R2, R18 ;  /* 0x0000001200027306 */ /* 0x000e220000209000 */
[----:B------:R-:W-:Y:S02]  /*8e90*/  ISETP.NE.U32.AND P1, PT, R18, RZ, PT ;  /* 0x000000ff1200720c */ /* 0x000fe40003f25070 */
[----:B------:R-:W-:-:S05]  /*8ea0*/  MOV R19, RZ ;  /* 0x000000ff00137202 */ /* 0x000fca0000000f00 */
[----:B0-----:R-:W0:Y:S02]  /*8eb0*/  MUFU.RCP R2, R2 ;  /* 0x0000000200027308 */ /* 0x001e240000001000 */
[----:B0-----:R-:W-:-:S06]  /*8ec0*/  VIADD R4, R2, 0xffffffe ;  /* 0x0ffffffe02047836 */ /* 0x001fcc0000000000 */
        /* <DEDUP_REMOVED lines=14> */
.L_x_4144:
[----:B------:R-:W-:Y:S01]  /*8fb0*/  ISETP.NE.U32.AND P0, PT, R18, RZ, PT ;  /* 0x000000ff1200720c */ /* 0x000fe20003f05070 */
[----:B------:R-:W-:Y:S01]  /*8fc0*/  IMAD.MOV.U32 R16, RZ, RZ, R3 ;  /* 0x000000ffff107224 */ /* 0x000fe200078e0003 */
[----:B------:R-:W-:Y:S02]  /*8fd0*/  MOV R6, R0 ;  /* 0x0000000000067202 */ /* 0x000fe40000000f00 */
[----:B------:R-:W-:-:S13]  /*8fe0*/  ISETP.NE.AND.EX P0, PT, R19, RZ, PT, P0 ;  /* 0x000000ff1300720c */ /* 0x000fda0003f05300 */
[----:B------:R-:W-:Y:S05]  /*8ff0*/  @P0 BRA `(.L_x_4145) ;  /* 0xfffffffc00780947 */ /* 0x000fea000383ffff */
[----:B------:R-:W-:-:S13]  /*9000*/  ISETP.NE.U32.AND P2, PT, R3, RZ, PT ;  /* 0x000000ff0300720c */ /* 0x000fda0003f45070 */
[----:B------:R-:W-:Y:S05]  /*9010*/  @!P2 BRA `(.L_x_4146) ;  /* 0x00000000001ca947 */ /* 0x000fea0003800000 */
[----:B------:R-:W-:Y:S01]  /*9020*/  HFMA2.MMA R6, -RZ, RZ, 0, 9.5367431640625e-07 ;  /* 0x00000010ff067435 */ /* 0x000fe200000001ff */
[----:B------:R-:W-:Y:S02]  /*9030*/  MOV R2, RZ ;  /* 0x000000ff00027202 */ /* 0x000fe40000000f00 */
[----:B------:R-:W-:-:S08]  /*9040*/  MOV R4, 0x9060 ;  /* 0x0000906000047802 */ /* 0x000fd00000000f00 */
[----:B------:R-:W-:Y:S05]  /*9050*/  CALL.REL.NOINC `($__internal_12_$__cuda_sm20_div_u64) ;  /* 0x0000003c00087944 */ /* 0x000fea0003c00000 */
[----:B------:R-:W-:Y:S01]  /*9060*/  IMAD.MOV.U32 R14, RZ, RZ, R2 ;  /* 0x000000ffff0e7224 */ /* 0x000fe200078e0002 */
[----:B------:R-:W-:Y:S01]  /*9070*/  MOV R15, R7 ;  /* 0x00000007000f7202 */ /* 0x000fe20000000f00 */
[----:B------:R-:W-:Y:S06]  /*9080*/  BRA `(.L_x_4147) ;  /* 0x00000000004c7947 */ /* 0x000fec0003800000 */
.L_x_4146:
[----:B------:R-:W0:Y:S01]  /*9090*/  I2F.U32.RP R2, R0 ;  /* 0x0000000000027306 */ /* 0x000e220000209000 */
[----:B------:R-:W-:Y:S01]  /*90a0*/  ISETP.NE.U32.AND P3, PT, R0, RZ, PT ;  /* 0x000000ff0000720c */ /* 0x000fe20003f65070 */
[----:B------:R-:W-:-:S06]  /*90b0*/  IMAD.MOV.U32 R15, RZ, RZ, RZ ;  /* 0x000000ffff0f7224 */ /* 0x000fcc00078e00ff */
[----:B0-----:R-:W0:Y:S02]  /*90c0*/  MUFU.RCP R2, R2 ;  /* 0x0000000200027308 */ /* 0x001e240000001000 */
[----:B0-----:R-:W-:-:S06]  /*90d0*/  IADD3 R4, R2, 0xffffffe, RZ ;  /* 0x0ffffffe02047810 */ /* 0x001fcc0007ffe0ff */
[----:B------:R0:W1:Y:S02]  /*90e0*/  F2I.FTZ.U32.TRUNC.NTZ R5, R4 ;  /* 0x0000000400057305 */ /* 0x000064000021f000 */
[----:B0-----:R-:W-:Y:S01]  /*90f0*/  HFMA2.MMA R4, -RZ, RZ, 0, 0 ;  /* 0x00000000ff047435 */ /* 0x001fe200000001ff */
[----:B-1----:R-:W-:-:S04]  /*9100*/  IMAD.MOV R7, RZ, RZ, -R5 ;  /* 0x000000ffff077224 */ /* 0x002fc800078e0a05 */
        /* <DEDUP_REMOVED lines=11> */
.L_x_4147:
[----:B------:R-:W-:Y:S05]  /*91c0*/  @!P2 BRA `(.L_x_4148) ;  /* 0x000000000018a947 */ /* 0x000fea0003800000 */
[----:B------:R-:W-:Y:S01]  /*91d0*/  HFMA2.MMA R2, -RZ, RZ, 0, 0 ;  /* 0x00000000ff027435 */ /* 0x000fe200000001ff */
[----:B------:R-:W-:Y:S02]  /*91e0*/  MOV R6, 0x2 ;  /* 0x0000000200067802 */ /* 0x000fe40000000f00 */
[----:B------:R-:W-:-:S08]  /*91f0*/  MOV R4, 0x9210 ;  /* 0x0000921000047802 */ /* 0x000fd00000000f00 */
[----:B------:R-:W-:Y:S05]  /*9200*/  CALL.REL.NOINC `($__internal_12_$__cuda_sm20_div_u64) ;  /* 0x00000038009c7944 */ /* 0x000fea0003c00000 */
[----:B------:R-:W-:Y:S01]  /*9210*/  IMAD.MOV.U32 R3, RZ, RZ, R7 ;  /* 0x000000ffff037224 */ /* 0x000fe200078e0007 */
[----:B------:R-:W-:Y:S06]  /*9220*/  BRA `(.L_x_4149) ;  /* 0x00000000004c7947 */ /* 0x000fec0003800000 */
.L_x_4148:
        /* <DEDUP_REMOVED lines=15> */
[----:B------:R-:W-:Y:S02]  /*9320*/  ISETP.GE.U32.AND P1, PT, R3, R0, PT ;  /* 0x000000000300720c */ /* 0x000fe40003f26070 */
[----:B------:R-:W-:-:S11]  /*9330*/  MOV R3, RZ ;  /* 0x000000ff00037202 */ /* 0x000fd60000000f00 */
[----:B------:R-:W-:Y:S02]  /*9340*/  @P1 IADD3 R2, R2, 0x1, RZ ;  /* 0x0000000102021810 */ /* 0x000fe40007ffe0ff */
[----:B------:R-:W-:-:S07]  /*9350*/  @!P2 LOP3.LUT R2, RZ, R0, RZ, 0x33, !PT ;  /* 0x00000000ff02a212 */ /* 0x000fce00078e33ff */
.L_x_4149:
        /* <DEDUP_REMOVED lines=9> */
[----:B------:R-:W-:Y:S05]  /*93f0*/  CALL.REL.NOINC `($__internal_12_$__cuda_sm20_div_u64) ;  /* 0x0000003800207944 */ /* 0x000fea0003c00000 */
[----:B------:R-:W-:Y:S01]  /*9400*/  IMAD.MOV.U32 R3, RZ, RZ, R7 ;  /* 0x000000ffff037224 */ /* 0x000fe200078e0007 */
[----:B------:R-:W-:Y:S06]  /*9410*/  BRA `(.L_x_4152) ;  /* 0x0000000000507947 */ /* 0x000fec0003800000 */
.L_x_4151:
[----:B------:R-:W0:Y:S01]  /*9420*/  I2F.U32.RP R0, R2 ;  /* 0x0000000200007306 */ /* 0x000e220000209000 */
[----:B------:R-:W-:-:S07]  /*9430*/  ISETP.NE.U32.AND P2, PT, R2, RZ, PT ;  /* 0x000000ff0200720c */ /* 0x000fce0003f45070 */
[----:B0-----:R-:W0:Y:S02]  /*9440*/  MUFU.RCP R0, R0 ;  /* 0x0000000000007308 */ /* 0x001e240000001000 */
[----:B0-----:R-:W-:-:S06]  /*9450*/  IADD3 R4, R0, 0xffffffe, RZ ;  /* 0x0ffffffe00047810 */ /* 0x001fcc0007ffe0ff */
[----:B------:R0:W1:Y:S02]  /*9460*/  F2I.FTZ.U32.TRUNC.NTZ R5, R4 ;  /* 0x0000000400057305 */ /* 0x000064000021f000 */
[----:B0-----:R-:W-:Y:S01]  /*9470*/  IMAD.MOV.U32 R4, RZ, RZ, RZ ;  /* 0x000000ffff047224 */ /* 0x001fe200078e00ff */
[----:B-1----:R-:W-:-:S05]  /*9480*/  IADD3 R3, RZ, -R5, RZ ;  /* 0x80000005ff037210 */ /* 0x002fca0007ffe0ff */
[----:B------:R-:W-:-:S04]  /*9490*/  IMAD R3, R3, R2, RZ ;  /* 0x0000000203037224 */ /* 0x000fc800078e02ff */
[----:B------:R-:W-:-:S04]  /*94a0*/  IMAD.HI.U32 R5, R5, R3, R4 ;  /* 0x0000000305057227 */ /* 0x000fc800078e0004 */
[----:B------:R-:W-:Y:S02]  /*94b0*/  IMAD.MOV.U32 R3, RZ, RZ, RZ ;  /* 0x000000ffff037224 */ /* 0x000fe400078e00ff */
        /* <DEDUP_REMOVED lines=10> */
.L_x_4152:
[----:B------:R-:W-:Y:S05]  /*9560*/  BSYNC B0 ;  /* 0x0000000000007941 */ /* 0x000fea0003800000 */
.L_x_4150:
[----:B------:R-:W-:Y:S02]  /*9570*/  ULDC.64 UR4, c[0x0][0x610] ;  /* 0x0001840000047ab9 */ /* 0x000fe40000000a00 */
[----:B------:R-:W-:-:S04]  /*9580*/  IADD3 R2, P0, R2, UR4, RZ ;  /* 0x0000000402027c10 */ /* 0x000fc8000ff1e0ff */
[----:B------:R-:W-:-:S04]  /*9590*/  IADD3.X R3, R3, UR5, RZ, P0, !PT ;  /* 0x0000000503037c10 */ /* 0x000fc800087fe4ff */
[----:B------:R-:W-:-:S07]  /*95a0*/  MOV R0, R3 ;  /* 0x0000000300007202 */ /* 0x000fce0000000f00 */
.L_x_4142:
        /* <DEDUP_REMOVED lines=18> */
[----:B-1----:R-:W-:-:S05]  /*96d0*/  IMAD.HI.U32 R6, R5, UR7, R4 ;  /* 0x0000000705067c27 */ /* 0x002fca000f8e0004 */
        /* <DEDUP_REMOVED lines=268> */
.L_x_4154:
[----:B------:R-:W-:Y:S01]  /*a7a0*/  ULDC UR7, c[0x0][0x240] ;  /* 0x0000900000077ab9 */ /* 0x000fe20000000800 */
[----:B------:R-:W-:Y:S01]  /*a7b0*/  ULDC UR4, c[0x0][0x230] ;  /* 0x00008c0000047ab9 */ /* 0x000fe20000000800 */
[----:B------:R-:W-:Y:S01]  /*a7c0*/  ISETP.NE.AND P0, PT, RZ, UR7, PT ;  /* 0x00000007ff007c0c */ /* 0x000fe2000bf05270 */
[----:B------:R-:W-:Y:S01]  /*a7d0*/  BSSY B0, `(.L_x_4155) ;  /* 0x000000b000007945 */ /* 0x000fe20003800000 */
[----:B------:R-:W-:Y:S02]  /*a7e0*/  PRMT R4, RZ, 0x7610, R4 ;  /* 0x00007610ff047816 */ /* 0x000fe40000000004 */
        /* <DEDUP_REMOVED lines=9> */
.L_x_4156:
[----:B------:R-:W-:Y:S05]  /*a880*/  BSYNC B0 ;  /* 0x0000000000007941 */ /* 0x000fea0003800000 */
.L_x_4155:
        /* <DEDUP_REMOVED lines=17> */
.L_x_4158:
[----:B------:R-:W-:Y:S05]  /*a9a0*/  BSYNC B0 ;  /* 0x0000000000007941 */ /* 0x000fea0003800000 */
.L_x_4157:
        /* <DEDUP_REMOVED lines=15> */
[----:B------:R-:W2:Y:S01]  /*aaa0*/  LDC.64 R4, c[0x0][0x620] ;  /* 0x00018800ff047b82 */ /* 0x000ea20000000a00 */
[----:B------:R-:W0:Y:S08]  /*aab0*/  FLO.U32 R8, UR4 ;  /* 0x0000000400087d00 */ /* 0x000e3000080e0000 */
[----:B-1----:R-:W1:Y:S01]  /*aac0*/  POPC R7, UR4 ;  /* 0x0000000400077d09 */ /* 0x002e620008000000 */
[----:B--2---:R-:W-:Y:S01]  /*aad0*/  IMAD.WIDE.U32 R4, R12, 0x4, R4 ;  /* 0x000000040c047825 */ /* 0x004fe200078e0004 */
[----:B0-----:R-:W-:-:S13]  /*aae0*/  ISETP.EQ.U32.AND P0, PT, R8, R9, PT ;  /* 0x000000090800720c */ /* 0x001fda0003f02070 */
[----:B-1----:R-:W2:Y:S01]  /*aaf0*/  @P0 ATOMG.E.ADD.STRONG.GPU PT, R5, desc[UR36][R4.64], R7 ;  /* 0x00000007040509a8 */ /* 0x002ea200081ee1e4 */
        /* <DEDUP_REMOVED lines=13> */
.L_x_4160:
[----:B------:R-:W-:Y:S05]  /*abd0*/  BSYNC B0 ;  /* 0x0000000000007941 */ /* 0x000fea0003800000 */
.L_x_4159:
[----:B------:R-:W3:Y:S08]  /*abe0*/  S2UR UR5, SR_CgaCtaId ;  /* 0x00000000000579c3 */ /* 0x000ef00000008800 */
[----:B------:R-:W-:Y:S06]  /*abf0*/  BAR.SYNC.DEFER_BLOCKING 0x0 ;  /* 0x0000000000007b1d */ /* 0x000fec0000010000 */
[----:B------:R-:W-:-:S02]  /*ac00*/  UMOV UR4, 0x400 ;  /* 0x0000040000047882 */ /* 0x000fc40000000000 */
[----:B---3--:R-:W-:-:S09]  /*ac10*/  ULEA UR4, UR5, UR4, 0x18 ;  /* 0x0000000405047291 */ /* 0x008fd2000f8ec03f */
[----:B0-2---:R-:W0:Y:S02]  /*ac20*/  LDS.U8 R4, [UR4] ;  /* 0x00000004ff047984 */ /* 0x005e240008000000 */
        /* <DEDUP_REMOVED lines=13> */
[----:B------:R-:W-:Y:S01]  /*ad00*/  ULDC.64 UR8, c[0x0][0x220] ;  /* 0x0000880000087ab9 */ /* 0x000fe20000000a00 */
[----:B------:R-:W-:Y:S01]  /*ad10*/  MOV R4, UR4 ;  /* 0x0000000400047c02 */ /* 0x000fe20008000f00 */
[----:B-1----:R-:W-:Y:S01]  /*ad20*/  IMAD.U32 R6, RZ, RZ, UR8 ;  /* 0x00000008ff067e24 */ /* 0x002fe2000f8e00ff */
[----:B------:R-:W-:Y:S01]  /*ad30*/  MOV R5, UR5 ;  /* 0x0000000500057c02 */ /* 0x000fe20008000f00 */
[----:B------:R-:W-:Y:S01]  /*ad40*/  BSSY B0, `(.L_x_4161) ;  /* 0x0000058000007945 */ /* 0x000fe20003800000 */
[----:B------:R-:W-:-:S03]  /*ad50*/  MOV R7, UR9 ;  /* 0x0000000900077c02 */ /* 0x000fc60008000f00 */
[----:B------:R-:W-:Y:S05]  /*ad60*/  @!P0 BRA `(.L_x_4162) ;  /* 0x0000000000b08947 */ /* 0x000fea0003800000 */
[----:B------:R-:W-:Y:S01]  /*ad70*/  ULDC UR4, c[0x0][0x0] ;  /* 0x0000000000047ab9 */ /* 0x000fe20000000800 */
[----:B------:R-:W-:Y:S01]  /*ad80*/  ULDC UR5, c[0x0][0x23c] ;  /* 0x00008f0000057ab9 */ /* 0x000fe20000000800 */
[----:B------:R-:W-:Y:S01]  /*ad90*/  IMAD R14, R13, UR4, R20 ;  /* 0x000000040d0e7c24 */ /* 0x000fe2000f8e0214 */
[----:B------:R-:W-:-:S04]  /*ada0*/  ULDC UR6, c[0x0][0x23c] ;  /* 0x00008f0000067ab9 */ /* 0x000fc80000000800 */
[----:B------:R-:W-:-:S13]  /*adb0*/  ISETP.GE.U32.AND P0, PT, R14, UR5, PT ;  /* 0x000000050e007c0c */ /* 0x000fda000bf06070 */
[----:B------:R-:W-:Y:S05]  /*adc0*/  @P0 BRA `(.L_x_4163) ;  /* 0x00000004003c0947 */ /* 0x000fea0003800000 */
[----:B------:R-:W-:Y:S01]  /*add0*/  ULDC UR5, c[0x0][0x10] ;  /* 0x0000040000057ab9 */ /* 0x000fe20000000800 */
[----:B------:R-:W0:Y:S01]  /*ade0*/  LDC R19, c[0x0][0x4] ;  /* 0x00000100ff137b82 */ /* 0x000e220000000800 */
[----:B------:R-:W-:Y:S01]  /*adf0*/  BSSY B1, `(.L_x_4164) ;  /* 0x0000022000017945 */ /* 0x000fe20003800000 */
[----:B------:R-:W-:-:S06]  /*ae00*/  IMAD R15, R12, UR5, RZ ;  /* 0x000000050c0f7c24 */ /* 0x000fcc000f8e02ff */
[----:B------:R-:W1:Y:S01]  /*ae10*/  LDC.64 R8, c[0x0][0x618] ;  /* 0x00018600ff087b82 */ /* 0x000e620000000a00 */
[----:B0-----:R-:W-:-:S07]  /*ae20*/  IMAD R19, R19, UR4, RZ ;  /* 0x0000000413137c24 */ /* 0x001fce000f8e02ff */
.L_x_4168:
[----:B0-----:R-:W-:-:S05]  /*ae30*/  IADD3 R11, R15, R14, RZ ;  /* 0x0000000e0f0b7210 */ /* 0x001fca0007ffe0ff */
[----:B-1----:R-:W-:-:S05]  /*ae40*/  IMAD.WIDE.U32 R10, R11, 0x10, R8 ;  /* 0x000000100b0a7825 */ /* 0x002fca00078e0008 */
[----:B------:R0:W5:Y:S04]  /*ae50*/  LDG.E R21, desc[UR36][R10.64] ;  /* 0x000000240a157981 */ /* 0x000168000c1e1900 */
[----:B------:R0:W5:Y:S04]  /*ae60*/  LDG.E R12, desc[UR36][R10.64+0x4] ;  /* 0x000004240a0c7981 */ /* 0x000168000c1e1900 */
[----:B------:R0:W5:Y:S01]  /*ae70*/  LDG.E R22, desc[UR36][R10.64+0xc] ;  /* 0x00000c240a167981 */ /* 0x000162000c1e1900 */
[----:B------:R-:W-:Y:S01]  /*ae80*/  FSETP.NEU.FTZ.AND P0, PT, R7, RZ, PT ;  /* 0x000000ff0700720b */ /* 0x000fe20003f1d000 */
[----:B------:R-:W-:Y:S01]  /*ae90*/  IMAD.IADD R14, R19, 0x1, R14 ;  /* 0x00000001130e7824 */ /* 0x000fe200078e020e */
[----:B------:R-:W-:Y:S04]  /*aea0*/  BSSY B2, `(.L_x_4165) ;  /* 0x0000015000027945 */ /* 0x000fe80003800000 */
[----:B------:R-:W-:-:S07]  /*aeb0*/  ISETP.GE.U32.AND P2, PT, R14, UR6, PT ;  /* 0x000000060e007c0c */ /* 0x000fce000bf46070 */
[----:B0-----:R-:W-:Y:S06]  /*aec0*/  @!P0 BRA `(.L_x_4166) ;  /* 0x0000000000388947 */ /* 0x001fec0003800000 */
[----:B-----5:R-:W-:-:S13]  /*aed0*/  FSETP.NEU.FTZ.AND P0, PT, R22, RZ, PT ;  /* 0x000000ff1600720b */ /* 0x020fda0003f1d000 */
[----:B------:R-:W-:Y:S05]  /*aee0*/  @!P0 BRA `(.L_x_4167) ;  /* 0x0000000000408947 */ /* 0x000fea0003800000 */
[----:B------:R-:W-:Y:S01]  /*aef0*/  FADD.FTZ R10, R7, R22 ;  /* 0x00000016070a7221 */ /* 0x000fe20000010000 */
[----:B------:R-:W-:Y:S01]  /*af00*/  FADD.FTZ R11, -R4, R21 ;  /* 0x00000015040b7221 */ /* 0x000fe20000010100 */
[----:B------:R-:W-:Y:S02]  /*af10*/  FADD.FTZ R16, R5, R12 ;  /* 0x0000000c05107221 */ /* 0x000fe40000010000 */
[----:B------:R-:W0:Y:S01]  /*af20*/  MUFU.RCP R18, R10 ;  /* 0x0000000a00127308 */ /* 0x000e220000001000 */
[----:B------:R-:W-:-:S04]  /*af30*/  FMUL.FTZ R6, R11, R11 ;  /* 0x0000000b0b067220 */ /* 0x000fc80000410000 */
[----:B------:R-:W-:Y:S01]  /*af40*/  FMUL.FTZ R12, R7, R6 ;  /* 0x00000006070c7220 */ /* 0x000fe20000410000 */
[----:B------:R-:W-:Y:S01]  /*af50*/  MOV R6, 0xffffffff ;  /* 0xffffffff00067802 */ /* 0x000fe20000000f00 */
[----:B0-----:R-:W-:-:S04]  /*af60*/  FMUL.FTZ R7, R22, R18 ;  /* 0x0000001216077220 */ /* 0x001fc80000410000 */
[----:B------:R-:W-:Y:S01]  /*af70*/  FFMA.FTZ R5, R7, R12, R16 ;  /* 0x0000000c07057223 */ /* 0x000fe20000010010 */
[----:B------:R-:W-:Y:S01]  /*af80*/  FFMA.FTZ R4, R11, R7, R4 ;  /* 0x000000070b047223 */ /* 0x000fe20000010004 */
[----:B------:R-:W-:Y:S01]  /*af90*/  MOV R7, R10 ;  /* 0x0000000a00077202 */ /* 0x000fe20000000f00 */
[----:B------:R-:W-:Y:S06]  /*afa0*/  BRA `(.L_x_4167) ;  /* 0x0000000000107947 */ /* 0x000fec0003800000 */
.L_x_4166:
[----:B------:R0:W5:Y:S02]  /*afb0*/  LDG.E R6, desc[UR36][R10.64+0x8] ;  /* 0x000008240a067981 */ /* 0x000164000c1e1900 */
[----:B-----5:R-:W-:Y:S01]  /*afc0*/  IMAD.MOV.U32 R4, RZ, RZ, R21 ;  /* 0x000000ffff047224 */ /* 0x020fe200078e0015 */
[----:B------:R-:W-:Y:S02]  /*afd0*/  MOV R5, R12 ;  /* 0x0000000c00057202 */ /* 0x000fe40000000f00 */
[----:B------:R-:W-:-:S07]  /*afe0*/  MOV R7, R22 ;  /* 0x0000001600077202 */ /* 0x000fce0000000f00 */
.L_x_4167:
[----:B------:R-:W-:Y:S05]  /*aff0*/  BSYNC B2 ;  /* 0x0000000000027941 */ /* 0x000fea0003800000 */
.L_x_4165:
[----:B------:R-:W-:Y:S05]  /*b000*/  @!P2 BRA `(.L_x_4168) ;  /* 0xfffffffc0088a947 */ /* 0x000fea000383ffff */
[----:B------:R-:W-:Y:S05]  /*b010*/  BSYNC B1 ;  /* 0x0000000000017941 */ /* 0x000fea0003800000 */
.L_x_4164:
[----:B------:R-:W-:Y:S05]  /*b020*/  BRA `(.L_x_4163) ;  /* 0x0000000000a47947 */ /* 0x000fea0003800000 */
.L_x_4162:
[----:B------:R-:W-:Y:S01]  /*b030*/  ULDC UR4, c[0x0][0x23c] ;  /* 0x00008f0000047ab9 */ /* 0x000fe20000000800 */
[----:B------:R-:W-:Y:S01]  /*b040*/  ULDC UR5, c[0x0][0x23c] ;  /* 0x00008f0000057ab9 */ /* 0x000fe20000000800 */
[----:B------:R-:W-:-:S13]  /*b050*/  ISETP.GE.U32.AND P0, PT, R13, UR4, PT ;  /* 0x000000040d007c0c */ /* 0x000fda000bf06070 */
[----:B------:R-:W-:Y:S05]  /*b060*/  @P0 BRA `(.L_x_4163) ;  /* 0x0000000000940947 */ /* 0x000fea0003800000 */
[----:B------:R-:W-:Y:S01]  /*b070*/  ULDC UR4, c[0x0][0x10] ;  /* 0x0000040000047ab9 */ /* 0x000fe20000000800 */
[----:B------:R-:W0:Y:S01]  /*b080*/  LDC R19, c[0x0][RZ] ;  /* 0x00000000ff137b82 */ /* 0x000e220000000800 */
[----:B------:R-:W-:Y:S02]  /*b090*/  IMAD.MOV.U32 R14, RZ, RZ, R13 ;  /* 0x000000ffff0e7224 */ /* 0x000fe400078e000d */
[----:B------:R-:W-:-:S05]  /*b0a0*/  IMAD R21, R12, UR4, RZ ;  /* 0x000000040c157c24 */ /* 0x000fca000f8e02ff */
[----:B------:R-:W1:Y:S08]  /*b0b0*/  LDC.64 R8, c[0x0][0x618] ;  /* 0x00018600ff087b82 */ /* 0x000e700000000a00 */
[----:B------:R-:W2:Y:S02]  /*b0c0*/  LDC R15, c[0x0][0x4] ;  /* 0x00000100ff0f7b82 */ /* 0x000ea40000000800 */
.L_x_4172:
[----:B0-----:R-:W-:-:S05]  /*b0d0*/  IADD3 R10, R21, R14, RZ ;  /* 0x0000000e150a7210 */ /* 0x001fca0007ffe0ff */
[----:B0-----:R-:W-:-:S04]  /*b0e0*/  IMAD R11, R10, R19, R20 ;  /* 0x000000130a0b7224 */ /* 0x001fc800078e0214 */
[----:B-1----:R-:W-:-:S05]  /*b0f0*/  IMAD.WIDE.U32 R10, R11, 0x10, R8 ;  /* 0x000000100b0a7825 */ /* 0x002fca00078e0008 */
[----:B------:R0:W5:Y:S04]  /*b100*/  LDG.E R23, desc[UR36][R10.64] ;  /* 0x000000240a177981 */ /* 0x000168000c1e1900 */
[----:B------:R0:W5:Y:S04]  /*b110*/  LDG.E R12, desc[UR36][R10.64+0x4] ;  /* 0x000004240a0c7981 */ /* 0x000168000c1e1900 */
[----:B------:R0:W5:Y:S01]  /*b120*/  LDG.E R22, desc[UR36][R10.64+0xc] ;  /* 0x00000c240a167981 */ /* 0x000162000c1e1900 */
[----:B------:R-:W-:Y:S01]  /*b130*/  FSETP.NEU.FTZ.AND P0, PT, R7, RZ, PT ;  /* 0x000000ff0700720b */ /* 0x000fe20003f1d000 */
[----:B------:R-:W-:Y:S01]  /*b140*/  BSSY B1, `(.L_x_4169) ;  /* 0x0000016000017945 */ /* 0x000fe20003800000 */
[----:B--2---:R-:W-:-:S04]  /*b150*/  IADD3 R14, R15, R14, RZ ;  /* 0x0000000e0f0e7210 */ /* 0x004fc80007ffe0ff */
        /* <DEDUP_REMOVED lines=10> */
[----:B------:R-:W-:Y:S02]  /*b200*/  IMAD.MOV.U32 R6, RZ, RZ, -0x1 ;  /* 0xffffffffff067424 */ /* 0x000fe400078e00ff */
[----:B0-----:R-:W-:-:S04]  /*b210*/  FMUL.FTZ R7, R22, R18 ;  /* 0x0000001216077220 */ /* 0x001fc80000410000 */
[----:B------:R-:W-:Y:S01]  /*b220*/  FFMA.FTZ R5, R7, R12, R16 ;  /* 0x0000000c07057223 */ /* 0x000fe20000010010 */
[----:B------:R-:W-:Y:S01]  /*b230*/  FFMA.FTZ R4, R11, R7, R4 ;  /* 0x000000070b047223 */ /* 0x000fe20000010004 */
[----:B------:R-:W-:Y:S01]  /*b240*/  MOV R7, R10 ;  /* 0x0000000a00077202 */ /* 0x000fe20000000f00 */
[----:B------:R-:W-:Y:S06]  /*b250*/  BRA `(.L_x_4171) ;  /* 0x0000000000107947 */ /* 0x000fec0003800000 */
.L_x_4170:
[----:B------:R0:W5:Y:S02]  /*b260*/  LDG.E R6, desc[UR36][R10.64+0x8] ;  /* 0x000008240a067981 */ /* 0x000164000c1e1900 */
[----:B-----5:R-:W-:Y:S01]  /*b270*/  MOV R4, R23 ;  /* 0x0000001700047202 */ /* 0x020fe20000000f00 */
[----:B------:R-:W-:Y:S01]  /*b280*/  IMAD.MOV.U32 R5, RZ, RZ, R12 ;  /* 0x000000ffff057224 */ /* 0x000fe200078e000c */
[----:B------:R-:W-:-:S07]  /*b290*/  MOV R7, R22 ;  /* 0x0000001600077202 */ /* 0x000fce0000000f00 */
.L_x_4171:
[----:B------:R-:W-:Y:S05]  /*b2a0*/  BSYNC B1 ;  /* 0x0000000000017941 */ /* 0x000fea0003800000 */
.L_x_4169:
[----:B------:R-:W-:Y:S05]  /*b2b0*/  @!P2 BRA `(.L_x_4172) ;  /* 0xfffffffc0084a947 */ /* 0x000fea000383ffff */
.L_x_4163:
[----:B------:R-:W-:Y:S05]  /*b2c0*/  BSYNC B0 ;  /* 0x0000000000007941 */ /* 0x000fea0003800000 */
.L_x_4161:
[----:B------:R-:W1:Y:S01]  /*b2d0*/  S2UR UR5, SR_CgaCtaId ;  /* 0x00000000000579c3 */ /* 0x000e620000008800 */
[----:B------:R-:W-:Y:S02]  /*b2e0*/  UMOV UR4, 0x400 ;  /* 0x0000040000047882 */ /* 0x000fe40000000000 */
[----:B------:R-:W-:-:S05]  /*b2f0*/  UIADD3 UR4, UR4, 0x10, URZ ;  /* 0x0000001004047890 */ /* 0x000fca000fffe03f */
[----:B------:R-:W2:Y:S01]  /*b300*/  LDC R15, c[0x0][RZ] ;  /* 0x00000000ff0f7b82 */ /* 0x000ea20000000800 */
[----:B------:R-:W-:Y:S01]  /*b310*/  ULDC UR6, c[0x0][0x4] ;  /* 0x0000010000067ab9 */ /* 0x000fe20000000800 */
[----:B-1----:R-:W-:Y:S02]  /*b320*/  ULEA UR4, UR5, UR4, 0x18 ;  /* 0x0000000405047291 */ /* 0x002fe4000f8ec03f */
[----:B------:R-:W-:Y:S01]  /*b330*/  USHF.R.U32.HI UR5, URZ, 0x1, UR6 ;  /* 0x000000013f057899 */ /* 0x000fe20008011606 */
[----:B--2---:R-:W-:-:S05]  /*b340*/  IMAD R12, R13, R15, R20 ;  /* 0x0000000f0d0c7224 */ /* 0x004fca00078e0214 */
[----:B------:R-:W-:Y:S02]  /*b350*/  ISETP.NE.AND P0, PT, RZ, UR5, PT ;  /* 0x00000005ff007c0c */ /* 0x000fe4000bf05270 */
[----:B------:R-:W-:-:S05]  /*b360*/  LEA R12, R12, UR4, 0x4 ;  /* 0x000000040c0c7c11 */ /* 0x000fca000f8e20ff */
[----:B------:R1:W-:Y:S06]  /*b370*/  STS.128 [R12], R4 ;  /* 0x000000040c007388 */ /* 0x0003ec0000000c00 */
[----:B------:R-:W-:Y:S05]  /*b380*/  @!P0 BRA `(.L_x_4173) ;  /* 0x0000000000948947 */ /* 0x000fea0003800000 */
[----:B------:R-:W-:-:S07]  /*b390*/  MOV R14, UR5 ;  /* 0x00000005000e7c02 */ /* 0x000fce0008000f00 */
.L_x_4179:
[C---:B------:R-:W-:Y:S01]  /*b3a0*/  IMAD.IADD R8, R13.reuse, 0x1, R14 ;  /* 0x000000010d087824 */ /* 0x040fe200078e020e */
[----:B------:R-:W-:Y:S04]  /*b3b0*/  BAR.SYNC.DEFER_BLOCKING 0x0 ;  /* 0x0000000000007b1d */ /* 0x000fe80000010000 */
[----:B------:R-:W-:Y:S02]  /*b3c0*/  ISETP.GE.U32.AND P0, PT, R8, UR6, PT ;  /* 0x0000000608007c0c */ /* 0x000fe4000bf06070 */
[----:B------:R-:W-:Y:S02]  /*b3d0*/  BSSY B0, `(.L_x_4174) ;  /* 0x000001d000007945 */ /* 0x000fe40003800000 */
[----:B------:R-:W-:-:S13]  /*b3e0*/  ISETP.GE.U32.OR P0, PT, R13, R14, P0 ;  /* 0x0000000e0d00720c */ /* 0x000fda0000706470 */
[----:B--2---:R-:W-:Y:S05]  /*b3f0*/  @P0 BRA `(.L_x_4175) ;  /* 0x0000000000680947 */ /* 0x004fea0003800000 */
[----:B------:R-:W-:Y:S01]  /*b400*/  IMAD R8, R8, R15, R20 ;  /* 0x0000000f08087224 */ /* 0x000fe200078e0214 */
[----:B------:R-:W-:Y:S01]  /*b410*/  FSETP.NEU.FTZ.AND P0, PT, R7, RZ, PT ;  /* 0x000000ff0700720b */ /* 0x000fe20003f1d000 */
[----:B------:R-:W-:Y:S03]  /*b420*/  BSSY B1, `(.L_x_4176) ;  /* 0x0000016000017945 */ /* 0x000fe60003800000 */
[----:B------:R-:W-:-:S06]  /*b430*/  LEA R8, R8, UR4, 0x4 ;  /* 0x0000000408087c11 */ /* 0x000fcc000f8e20ff */
[----:B0-----:R-:W0:Y:S03]  /*b440*/  LDS.128 R8, [R8] ;  /* 0x0000000008087984 */ /* 0x001e260000000c00 */
[----:B------:R-:W-:Y:S05]  /*b450*/  @!P0 BRA `(.L_x_4177) ;  /* 0x0000000000388947 */ /* 0x000fea0003800000 */
[----:B0-----:R-:W-:-:S13]  /*b460*/  FSETP.NEU.FTZ.AND P0, PT, R11, RZ, PT ;  /* 0x000000ff0b00720b */ /* 0x001fda0003f1d000 */
[----:B------:R-:W-:Y:S05]  /*b470*/  @!P0 BRA `(.L_x_4178) ;  /* 0x0000000000408947 */ /* 0x000fea0003800000 */
[----:B------:R-:W-:Y:S01]  /*b480*/  FADD.FTZ R10, R7, R11 ;  /* 0x0000000b070a7221 */ /* 0x000fe20000010000 */
[----:B------:R-:W-:Y:S01]  /*b490*/  FADD.FTZ R19, -R4, R8 ;  /* 0x0000000804137221 */ /* 0x000fe20000010100 */
[----:B------:R-:W-:Y:S02]  /*b4a0*/  FADD.FTZ R16, R5, R9 ;  /* 0x0000000905107221 */ /* 0x000fe40000010000 */
[----:B------:R-:W0:Y:S01]  /*b4b0*/  MUFU.RCP R18, R10 ;  /* 0x0000000a00127308 */ /* 0x000e220000001000 */
[----:B-1----:R-:W-:-:S04]  /*b4c0*/  FMUL.FTZ R6, R19, R19 ;  /* 0x0000001313067220 */ /* 0x002fc80000410000 */
[----:B------:R-:W-:Y:S01]  /*b4d0*/  FMUL.FTZ R8, R7, R6 ;  /* 0x0000000607087220 */ /* 0x000fe20000410000 */
[----:B------:R-:W-:Y:S02]  /*b4e0*/  MOV R6, 0xffffffff ;  /* 0xffffffff00067802 */ /* 0x000fe40000000f00 */
[----:B------:R-:W-:Y:S01]  /*b4f0*/  MOV R7, R10 ;  /* 0x0000000a00077202 */ /* 0x000fe20000000f00 */
[----:B0-----:R-:W-:-:S04]  /*b500*/  FMUL.FTZ R11, R11, R18 ;  /* 0x000000120b0b7220 */ /* 0x001fc80000410000 */
[----:B------:R-:W-:Y:S01]  /*b510*/  FFMA.FTZ R5, R11, R8, R16 ;  /* 0x000000080b057223 */ /* 0x000fe20000010010 */
[----:B------:R-:W-:Y:S01]  /*b520*/  FFMA.FTZ R4, R19, R11, R4 ;  /* 0x0000000b13047223 */ /* 0x000fe20000010004 */
[----:B------:R-:W-:Y:S06]  /*b530*/  BRA `(.L_x_4178) ;  /* 0x0000000000107947 */ /* 0x000fec0003800000 */
.L_x_4177:
[----:B01----:R-:W-:Y:S01]  /*b540*/  IMAD.MOV.U32 R6, RZ, RZ, R10 ;  /* 0x000000ffff067224 */ /* 0x003fe200078e000a */
[----:B------:R-:W-:Y:S01]  /*b550*/  MOV R4, R8 ;  /* 0x0000000800047202 */ /* 0x000fe20000000f00 */
[----:B------:R-:W-:Y:S01]  /*b560*/  IMAD.MOV.U32 R7, RZ, RZ, R11 ;  /* 0x000000ffff077224 */ /* 0x000fe200078e000b */
[----:B------:R-:W-:-:S07]  /*b570*/  MOV R5, R9 ;  /* 0x0000000900057202 */ /* 0x000fce0000000f00 */
.L_x_4178:
[----:B------:R-:W-:Y:S05]  /*b580*/  BSYNC B1 ;  /* 0x0000000000017941 */ /* 0x000fea0003800000 */
.L_x_4176:
[----:B------:R2:W-:Y:S02]  /*b590*/  STS.128 [R12], R4 ;  /* 0x000000040c007388 */ /* 0x0005e40000000c00 */
.L_x_4175:
[----:B------:R-:W-:Y:S05]  /*b5a0*/  BSYNC B0 ;  /* 0x0000000000007941 */ /* 0x000fea0003800000 */
.L_x_4174:
[----:B------:R-:W-:Y:S02]  /*b5b0*/  ISETP.GT.AND P0, PT, R14, 0x1, PT ;  /* 0x000000010e00780c */ /* 0x000fe40003f04270 */
[----:B------:R-:W-:-:S11]  /*b5c0*/  SHF.R.S32.HI R14, RZ, 0x1, R14 ;  /* 0x00000001ff0e7819 */ /* 0x000fd6000001140e */
[----:B------:R-:W-:Y:S05]  /*b5d0*/  @P0 BRA `(.L_x_4179) ;  /* 0xfffffffc00700947 */ /* 0x000fea000383ffff */
.L_x_4173:
        /* <DEDUP_REMOVED lines=12> */
[----:B------:R-:W-:-:S07]  /*b6a0*/  IMAD.MOV.U32 R13, RZ, RZ, R9 ;  /* 0x000000ffff0d7224 */ /* 0x000fce00078e0009 */
.L_x_4187:
[----:B------:R-:W-:Y:S01]  /*b6b0*/  IADD3 R8, R20, R13, RZ ;  /* 0x0000000d14087210 */ /* 0x000fe20007ffe0ff */
[----:B------:R-:W-:Y:S03]  /*b6c0*/  BAR.SYNC.DEFER_BLOCKING 0x0 ;  /* 0x0000000000007b1d */ /* 0x000fe60000010000 */
[----:B------:R-:W-:-:S03]  /*b6d0*/  ISETP.GE.U32.AND P0, PT, R8, R15, PT ;  /* 0x0000000f0800720c */ /* 0x000fc60003f06070 */
[----:B------:R-:W-:Y:S01]  /*b6e0*/  BSSY B0, `(.L_x_4182) ;  /* 0x000001c000007945 */ /* 0x000fe20003800000 */
[----:B------:R-:W-:-:S13]  /*b6f0*/  ISETP.GE.U32.OR P0, PT, R20, R13, P0 ;  /* 0x0000000d1400720c */ /* 0x000fda0000706470 */
[----:B---3--:R-:W-:Y:S05]  /*b700*/  @P0 BRA `(.L_x_4183) ;  /* 0x0000000000640947 */ /* 0x008fea0003800000 */
[----:B------:R-:W-:Y:S01]  /*b710*/  LEA R8, R13, R12, 0x4 ;  /* 0x0000000c0d087211 */ /* 0x000fe200078e20ff */
[----:B------:R-:W-:Y:S01]  /*b720*/  BSSY B1, `(.L_x_4184) ;  /* 0x0000016000017945 */ /* 0x000fe20003800000 */
[----:B------:R-:W-:-:S04]  /*b730*/  FSETP.NEU.FTZ.AND P0, PT, R7, RZ, PT ;  /* 0x000000ff0700720b */ /* 0x000fc80003f1d000 */
[----:B0-----:R-:W0:Y:S09]  /*b740*/  LDS.128 R8, [R8] ;  /* 0x0000000008087984 */ /* 0x001e320000000c00 */
[----:B------:R-:W-:Y:S05]  /*b750*/  @!P0 BRA `(.L_x_4185) ;  /* 0x0000000000388947 */ /* 0x000fea0003800000 */
[----:B0-----:R-:W-:-:S13]  /*b760*/  FSETP.NEU.FTZ.AND P0, PT, R11, RZ, PT ;  /* 0x000000ff0b00720b */ /* 0x001fda0003f1d000 */
[----:B------:R-:W-:Y:S05]  /*b770*/  @!P0 BRA `(.L_x_4186) ;  /* 0x0000000000408947 */ /* 0x000fea0003800000 */
[----:B------:R-:W-:Y:S01]  /*b780*/  FADD.FTZ R10, R7, R11 ;  /* 0x0000000b070a7221 */ /* 0x000fe20000010000 */
[----:B------:R-:W-:Y:S01]  /*b790*/  FADD.FTZ R19, -R4, R8 ;  /* 0x0000000804137221 */ /* 0x000fe20000010100 */
[----:B------:R-:W-:Y:S02]  /*b7a0*/  FADD.FTZ R14, R5, R9 ;  /* 0x00000009050e7221 */ /* 0x000fe40000010000 */
[----:B------:R-:W0:Y:S01]  /*b7b0*/  MUFU.RCP R16, R10 ;  /* 0x0000000a00107308 */ /* 0x000e220000001000 */
[----:B-12---:R-:W-:-:S04]  /*b7c0*/  FMUL.FTZ R6, R19, R19 ;  /* 0x0000001313067220 */ /* 0x006fc80000410000 */
[----:B------:R-:W-:Y:S01]  /*b7d0*/  FMUL.FTZ R8, R7, R6 ;  /* 0x0000000607087220 */ /* 0x000fe20000410000 */
[----:B------:R-:W-:Y:S01]  /*b7e0*/  IMAD.MOV.U32 R6, RZ, RZ, -0x1 ;  /* 0xffffffffff067424 */ /* 0x000fe200078e00ff */
[----:B------:R-:W-:Y:S01]  /*b7f0*/  MOV R7, R10 ;  /* 0x0000000a00077202 */ /* 0x000fe20000000f00 */
[----:B0-----:R-:W-:-:S04]  /*b800*/  FMUL.FTZ R11, R11, R16 ;  /* 0x000000100b0b7220 */ /* 0x001fc80000410000 */
[----:B------:R-:W-:Y:S01]  /*b810*/  FFMA.FTZ R5, R11, R8, R14 ;  /* 0x000000080b057223 */ /* 0x000fe2000001000e */
[----:B------:R-:W-:Y:S01]  /*b820*/  FFMA.FTZ R4, R19, R11, R4 ;  /* 0x0000000b13047223 */ /* 0x000fe20000010004 */
[----:B------:R-:W-:Y:S06]  /*b830*/  BRA `(.L_x_4186) ;  /* 0x0000000000107947 */ /* 0x000fec0003800000 */
.L_x_4185:
[----:B012---:R-:W-:Y:S01]  /*b840*/  MOV R6, R10 ;  /* 0x0000000a00067202 */ /* 0x007fe20000000f00 */
[----:B------:R-:W-:Y:S01]  /*b850*/  IMAD.MOV.U32 R4, RZ, RZ, R8 ;  /* 0x000000ffff047224 */ /* 0x000fe200078e0008 */
[----:B------:R-:W-:Y:S02]  /*b860*/  MOV R5, R9 ;  /* 0x0000000900057202 */ /* 0x000fe40000000f00 */
[----:B------:R-:W-:-:S07]  /*b870*/  MOV R7, R11 ;  /* 0x0000000b00077202 */ /* 0x000fce0000000f00 */
.L_x_4186:
[----:B------:R-:W-:Y:S05]  /*b880*/  BSYNC B1 ;  /* 0x0000000000017941 */ /* 0x000fea0003800000 */
.L_x_4184:
[----:B------:R3:W-:Y:S02]  /*b890*/  STS.128 [R12], R4 ;  /* 0x000000040c007388 */ /* 0x0007e40000000c00 */
.L_x_4183:
[----:B------:R-:W-:Y:S05]  /*b8a0*/  BSYNC B0 ;  /* 0x0000000000007941 */ /* 0x000fea0003800000 */
.L_x_4182:
[----:B------:R-:W-:-:S04]  /*b8b0*/  SHF.R.S32.HI R13, RZ, 0x1, R13 ;  /* 0x00000001ff0d7819 */ /* 0x000fc8000001140d */
[----:B------:R-:W-:-:S13]  /*b8c0*/  ISETP.GE.AND P0, PT, R13, 0x20, PT ;  /* 0x000000200d00780c */ /* 0x000fda0003f06270 */
[----:B------:R-:W-:Y:S05]  /*b8d0*/  @P0 BRA `(.L_x_4187) ;  /* 0xfffffffc00740947 */ /* 0x000fea000383ffff */
[----:B------:R-:W-:-:S07]  /*b8e0*/  IMAD.MOV.U32 R8, RZ, RZ, 0x20 ;  /* 0x00000020ff087424 */ /* 0x000fce00078e00ff */
.L_x_4181:
[----:B------:R-:W-:Y:S01]  /*b8f0*/  BAR.SYNC.DEFER_BLOCKING 0x0 ;  /* 0x0000000000007b1d */ /* 0x000fe20000010000 */
[----:B------:R-:W-:-:S13]  /*b900*/  ISETP.GE.AND P0, PT, R8, 0x2, PT ;  /* 0x000000020800780c */ /* 0x000fda0003f06270 */
[----:B------:R-:W-:Y:S05]  /*b910*/  @!P0 BRA `(.L_x_4180) ;  /* 0x0000000000788947 */ /* 0x000fea0003800000 */
[----:B------:R-:W-:-:S11]  /*b920*/  HFMA2.MMA R9, -RZ, RZ, 0, 5.9604644775390625e-08 ;  /* 0x00000001ff097435 */ /* 0x000fd600000001ff */
.L_x_4191:
[----:B------:R-:W-:Y:S01]  /*b930*/  FSETP.NEU.FTZ.AND P0, PT, R7, RZ, PT ;  /* 0x000000ff0700720b */ /* 0x000fe20003f1d000 */
[----:B0---4-:R0:W4:Y:S01]  /*b940*/  SHFL.DOWN PT, R11, R4, R9, 0x1f ;  /* 0x08001f09040b7589 */ /* 0x01112200000e0000 */
[----:B------:R-:W-:Y:S03]  /*b950*/  BSSY B0, `(.L_x_4188) ;  /* 0x0000017000007945 */ /* 0x000fe60003800000 */
[----:B-123--:R0:W1:Y:S04]  /*b960*/  SHFL.DOWN PT, R12, R5, R9, 0x1f ;  /* 0x08001f09050c7589 */ /* 0x00e06800000e0000 */
[----:B------:R0:W2:Y:S04]  /*b970*/  SHFL.DOWN PT, R10, R6, R9, 0x1f ;  /* 0x08001f09060a7589 */ /* 0x0000a800000e0000 */
[----:B------:R0:W3:Y:S01]  /*b980*/  SHFL.DOWN PT, R16, R7, R9, 0x1f ;  /* 0x08001f0907107589 */ /* 0x0000e200000e0000 */
[----:B------:R-:W-:Y:S05]  /*b990*/  @!P0 BRA `(.L_x_4189) ;  /* 0x0000000000388947 */ /* 0x000fea0003800000 */
[----:B---3--:R-:W-:-:S13]  /*b9a0*/  FSETP.NEU.FTZ.AND P0, PT, R16, RZ, PT ;  /* 0x000000ff1000720b */ /* 0x008fda0003f1d000 */
[----:B------:R-:W-:Y:S05]  /*b9b0*/  @!P0 BRA `(.L_x_4190) ;  /* 0x0000000000408947 */ /* 0x000fea0003800000 */
[----:B--2---:R-:W-:Y:S01]  /*b9c0*/  FADD.FTZ R10, R7, R16 ;  /* 0x00000010070a7221 */ /* 0x004fe20000010000 */
[----:B----4-:R-:W-:Y:S01]  /*b9d0*/  FADD.FTZ R11, -R4, R11 ;  /* 0x0000000b040b7221 */ /* 0x010fe20000010100 */
[----:B-1----:R-:W-:Y:S02]  /*b9e0*/  FADD.FTZ R14, R5, R12 ;  /* 0x0000000c050e7221 */ /* 0x002fe40000010000 */
[----:B------:R-:W1:Y:S01]  /*b9f0*/  MUFU.RCP R13, R10 ;  /* 0x0000000a000d7308 */ /* 0x000e620000001000 */
[----:B0-----:R-:W-:-:S04]  /*ba00*/  FMUL.FTZ R6, R11, R11 ;  /* 0x0000000b0b067220 */ /* 0x001fc80000410000 */
[----:B------:R-:W-:Y:S01]  /*ba10*/  FMUL.FTZ R12, R7, R6 ;  /* 0x00000006070c7220 */ /* 0x000fe20000410000 */
[----:B------:R-:W-:Y:S01]  /*ba20*/  MOV R6, 0xffffffff ;  /* 0xffffffff00067802 */ /* 0x000fe20000000f00 */
[----:B-1----:R-:W-:-:S04]  /*ba30*/  FMUL.FTZ R7, R16, R13 ;  /* 0x0000000d10077220 */ /* 0x002fc80000410000 */
[----:B------:R-:W-:Y:S01]  /*ba40*/  FFMA.FTZ R5, R7, R12, R14 ;  /* 0x0000000c07057223 */ /* 0x000fe2000001000e */
[----:B------:R-:W-:Y:S01]  /*ba50*/  FFMA.FTZ R4, R11, R7, R4 ;  /* 0x000000070b047223 */ /* 0x000fe20000010004 */
[----:B------:R-:W-:Y:S01]  /*ba60*/  IMAD.MOV.U32 R7, RZ, RZ, R10 ;  /* 0x000000ffff077224 */ /* 0x000fe200078e000a */
[----:B------:R-:W-:Y:S06]  /*ba70*/  BRA `(.L_x_4190) ;  /* 0x0000000000107947 */ /* 0x000fec0003800000 */
.L_x_4189:
[----:B0---4-:R-:W-:Y:S01]  /*ba80*/  MOV R4, R11 ;  /* 0x0000000b00047202 */ /* 0x011fe20000000f00 */
[----:B--2---:R-:W-:Y:S01]  /*ba90*/  IMAD.MOV.U32 R6, RZ, RZ, R10 ;  /* 0x000000ffff067224 */ /* 0x004fe200078e000a */
[----:B-1----:R-:W-:Y:S02]  /*baa0*/  MOV R5, R12 ;  /* 0x0000000c00057202 */ /* 0x002fe40000000f00 */
[----:B---3--:R-:W-:-:S07]  /*bab0*/  MOV R7, R16 ;  /* 0x0000001000077202 */ /* 0x008fce0000000f00 */
.L_x_4190:
[----:B------:R-:W-:Y:S05]  /*bac0*/  BSYNC B0 ;  /* 0x0000000000007941 */ /* 0x000fea0003800000 */
.L_x_4188:
[----:B0-----:R-:W-:-:S04]  /*bad0*/  SHF.L.U32 R9, R9, 0x1, RZ ;  /* 0x0000000109097819 */ /* 0x001fc800000006ff */
[----:B------:R-:W-:-:S13]  /*bae0*/  ISETP.GE.AND P0, PT, R9, R8, PT ;  /* 0x000000080900720c */ /* 0x000fda0003f06270 */
[----:B------:R-:W-:Y:S05]  /*baf0*/  @!P0 BRA `(.L_x_4191) ;  /* 0xfffffffc008c8947 */ /* 0x000fea000383ffff */
.L_x_4180:
[----:B------:R-:W-:Y:S05]  /*bb00*/  @!P1 EXIT ;  /* 0x000000000000994d */ /* 0x000fea0003800000 */
[----:B------:R-:W-:Y:S01]  /*bb10*/  ISETP.NE.U32.AND P0, PT, R2, RZ, PT ;  /* 0x000000ff0200720c */ /* 0x000fe20003f05070 */
[----:B------:R-:W-:-:S03]  /*bb20*/  ULDC.U8 UR38, c[0x0][0x630] ;  /* 0x00018c0000267ab9 */ /* 0x000fc60000000000 */
[----:B------:R-:W-:-:S13]  /*bb30*/  ISETP.NE.AND.EX P0, PT, R0, RZ, PT, P0 ;  /* 0x000000ff0000720c */ /* 0x000fda0003f05300 */
[----:B------:R-:W-:Y:S05]  /*bb40*/  @!P0 BRA `(.L_x_4192) ;  /* 0x0000000000e88947 */ /* 0x000fea0003800000 */
[----:B------:R-:W-:-:S13]  /*bb50*/  ISETP.NE.AND P0, PT, RZ, UR38, PT ;  /* 0x00000026ff007c0c */ /* 0x000fda000bf05270 */
[----:B------:R-:W-:Y:S05]  /*bb60*/  @!P0 BRA `(.L_x_4193) ;  /* 0x00000000005c8947 */ /* 0x000fea0003800000 */
[----:B------:R-:W5:Y:S01]  /*bb70*/  LDG.E R13, desc[UR36][R2.64+0xc] ;  /* 0x00000c24020d7981 */ /* 0x000f62000c1e1900 */
[----:B------:R-:W-:Y:S01]  /*bb80*/  BSSY B0, `(.L_x_4193) ;  /* 0x0000015000007945 */ /* 0x000fe20003800000 */
[----:B-----5:R-:W-:-:S13]  /*bb90*/  FSETP.NEU.FTZ.AND P0, PT, R13, RZ, PT ;  /* 0x000000ff0d00720b */ /* 0x020fda0003f1d000 */
[----:B------:R-:W-:Y:S05]  /*bba0*/  @!P0 BRA `(.L_x_4194) ;  /* 0x0000000000488947 */ /* 0x000fea0003800000 */
[----:B------:R-:W-:Y:S01]  /*bbb0*/  FSETP.NEU.FTZ.AND P0, PT, R7, RZ, PT ;  /* 0x000000ff0700720b */ /* 0x000fe20003f1d000 */
[----:B0---4-:R-:W4:Y:S04]  /*bbc0*/  LDG.E R11, desc[UR36][R2.64] ;  /* 0x00000024020b7981 */ /* 0x011f28000c1e1900 */
[----:B------:R-:W4:Y:S08]  /*bbd0*/  LDG.E R16, desc[UR36][R2.64+0x4] ;  /* 0x0000042402107981 */ /* 0x000f30000c1e1900 */
[----:B-123--:R-:W-:-:S06]  /*bbe0*/  @P0 IMAD.MOV.U32 R6, RZ, RZ, -0x1 ;  /* 0xffffffffff060424 */ /* 0x00efcc00078e00ff */
[----:B------:R0:W5:Y:S01]  /*bbf0*/  @!P0 LDG.E R6, desc[UR36][R2.64+0x8] ;  /* 0x0000082402068981 */ /* 0x000162000c1e1900 */
[----:B------:R-:W-:-:S04]  /*bc00*/  @P0 FADD.FTZ R8, R7, R13 ;  /* 0x0000000d07080221 */ /* 0x000fc80000010000 */
[----:B------:R-:W1:Y:S02]  /*bc10*/  @P0 MUFU.RCP R14, R8 ;  /* 0x00000008000e0308 */ /* 0x000e640000001000 */
[----:B-1----:R-:W-:Y:S01]  /*bc20*/  @P0 FMUL.FTZ R9, R7, R14 ;  /* 0x0000000e07090220 */ /* 0x002fe20000410000 */
[----:B------:R-:W-:Y:S02]  /*bc30*/  @P0 MOV R7, R8 ;  /* 0x0000000800070202 */ /* 0x000fe40000000f00 */
[----:B------:R-:W-:Y:S01]  /*bc40*/  @!P0 MOV R7, R13 ;  /* 0x0000000d00078202 */ /* 0x000fe20000000f00 */
[----:B----4-:R-:W-:-:S04]  /*bc50*/  @P0 FADD.FTZ R0, R4, -R11 ;  /* 0x8000000b04000221 */ /* 0x010fc80000010000 */
[C---:B------:R-:W-:Y:S01]  /*bc60*/  @P0 FMUL.FTZ R10, R0.reuse, R0 ;  /* 0x00000000000a0220 */ /* 0x040fe20000410000 */
[----:B------:R-:W-:Y:S01]  /*bc70*/  @P0 FADD.FTZ R12, R5, R16 ;  /* 0x00000010050c0221 */ /* 0x000fe20000010000 */
[--C-:B------:R-:W-:Y:S01]  /*bc80*/  @P0 FFMA.FTZ R4, R0, R9, R11.reuse ;  /* 0x0000000900040223 */ /* 0x100fe2000001000b */
[----:B------:R-:W-:Y:S02]  /*bc90*/  @!P0 IMAD.MOV.U32 R4, RZ, RZ, R11 ;  /* 0x000000ffff048224 */ /* 0x000fe400078e000b */
[----:B------:R-:W-:-:S04]  /*bca0*/  @P0 FMUL.FTZ R10, R13, R10 ;  /* 0x0000000a0d0a0220 */ /* 0x000fc80000410000 */
[----:B------:R-:W-:Y:S01]  /*bcb0*/  @P0 FFMA.FTZ R5, R9, R10, R12 ;  /* 0x0000000a09050223 */ /* 0x000fe2000001000c */
[----:B0-----:R-:W-:-:S07]  /*bcc0*/  @!P0 MOV R5, R16 ;  /* 0x0000001000058202 */ /* 0x001fce0000000f00 */
.L_x_4194:
[----:B------:R-:W-:Y:S05]  /*bcd0*/  BSYNC B0 ;  /* 0x0000000000007941 */ /* 0x000fea0003800000 */
.L_x_4193:
[----:B------:R-:W-:Y:S02]  /*bce0*/  ULDC.U8 UR4, c[0x0][0x631] ;  /* 0x00018c4000047ab9 */ /* 0x000fe40000000000 */
[----:B------:R-:W-:-:S13]  /*bcf0*/  ISETP.NE.AND P0, PT, RZ, UR4, PT ;  /* 0x00000004ff007c0c */ /* 0x000fda000bf05270 */
[----:B------:R-:W-:Y:S05]  /*bd00*/  @!P0 BRA `(.L_x_4195) ;  /* 0x0000000000648947 */ /* 0x000fea0003800000 */
[----:B------:R-:W0:Y:S01]  /*bd10*/  LDC R8, c[0x0][0x634] ;  /* 0x00018d00ff087b82 */ /* 0x000e220000000800 */
[----:B------:R-:W-:Y:S02]  /*bd20*/  ULDC UR4, c[0x0][0x210] ;  /* 0x0000840000047ab9 */ /* 0x000fe40000000800 */
[C---:B------:R-:W-:Y:S01]  /*bd30*/  FADD.FTZ R0, R7.reuse, -UR4 ;  /* 0x8000000407007e21 */ /* 0x040fe20008010000 */
[----:B------:R-:W-:Y:S01]  /*bd40*/  FSETP.GT.FTZ.AND P0, PT, R7, UR4, PT ;  /* 0x0000000407007c0b */ /* 0x000fe2000bf14000 */
[----:B------:R-:W-:-:S03]  /*bd50*/  ULDC.U8 UR4, c[0x0][0x214] ;  /* 0x0000850000047ab9 */ /* 0x000fc60000000000 */
[----:B------:R-:W-:Y:S02]  /*bd60*/  FSEL R0, R0, RZ, P0 ;  /* 0x000000ff00007208 */ /* 0x000fe40000000000 */
[----:B------:R-:W-:-:S04]  /*bd70*/  ISETP.NE.AND P0, PT, RZ, UR4, PT ;  /* 0x00000004ff007c0c */ /* 0x000fc8000bf05270 */
[----:B------:R-:W1:Y:S01]  /*bd80*/  MUFU.RCP R0, R0 ;  /* 0x0000000000007308 */ /* 0x000e620000001000 */
[----:B0-----:R-:W-:Y:S01]  /*bd90*/  ISETP.GE.AND P1, PT, R8, 0x1, PT ;  /* 0x000000010800780c */ /* 0x001fe20003f26270 */
[----:B-123--:R-:W-:-:S12]  /*bda0*/  FMUL.FTZ R5, R0, R5 ;  /* 0x0000000500057220 */ /* 0x00efd80000410000 */
[----:B------:R-:W0:Y:S01]  /*bdb0*/  @P1 LDC.64 R2, c[0x0][0x600] ;  /* 0x00018000ff021b82 */ /* 0x000e220000000a00 */
[----:B------:R-:W1:Y:S02]  /*bdc0*/  @P0 MUFU.SQRT R5, R5 ;  /* 0x0000000500050308 */ /* 0x000e640000002000 */
[----:B-1---5:R-:W-:Y:S02]  /*bdd0*/  F2FP.BF16.F32.PACK_AB R6, RZ, R5 ;  /* 0x00000005ff06723e */ /* 0x022fe400000010ff */
[----:B0-----:R-:W-:-:S04]  /*bde0*/  @P1 IADD3 R2, P0, R17, R2, RZ ;  /* 0x0000000211021210 */ /* 0x001fc80007f1e0ff */
[----:B------:R-:W-:Y:S02]  /*bdf0*/  @P1 IADD3.X R3, RZ, R3, RZ, P0, !PT ;  /* 0x00000003ff031210 */ /* 0x000fe400007fe4ff */
[----:B------:R-:W-:-:S03]  /*be00*/  ISETP.GE.AND P0, PT, R8, 0x2, PT ;  /* 0x000000020800780c */ /* 0x000fc60003f06270 */
[----:B------:R0:W-:Y:S10]  /*be10*/  @P1 STG.E.U16 desc[UR36][R2.64], R6 ;  /* 0x0000000602001986 */ /* 0x0001f4000c101524 */
[----:B------:R-:W-:Y:S05]  /*be20*/  @!P0 EXIT ;  /* 0x000000000000894d */ /* 0x000fea0003800000 */
[----:B0-----:R-:W-:Y:S01]  /*be30*/  LOP3.LUT R2, R17, 0xfffffffe, RZ, 0xc0, !PT ;  /* 0xfffffffe11027812 */ /* 0x001fe200078ec0ff */
[----:B------:R-:W-:Y:S01]  /*be40*/  ULDC.64 UR4, c[0x0][0x608] ;  /* 0x0001820000047ab9 */ /* 0x000fe20000000a00 */
[----:B------:R-:W-:Y:S02]  /*be50*/  F2FP.BF16.F32.PACK_AB R4, RZ, R4 ;  /* 0x00000004ff04723e */ /* 0x000fe400000010ff */
[----:B------:R-:W-:-:S05]  /*be60*/  IADD3 R2, P0, R2, UR4, RZ ;  /* 0x0000000402027c10 */ /* 0x000fca000ff1e0ff */
[----:B------:R-:W-:-:S05]  /*be70*/  IMAD.X R3, RZ, RZ, UR5, P0 ;  /* 0x00000005ff037e24 */ /* 0x000fca00080e06ff */
[----:B------:R-:W-:Y:S01]  /*be80*/  STG.E.U16 desc[UR36][R2.64], R4 ;  /* 0x0000000402007986 */ /* 0x000fe2000c101524 */
[----:B------:R-:W-:Y:S05]  /*be90*/  EXIT ;  /* 0x000000000000794d */ /* 0x000fea0003800000 */
.L_x_4195:
[----:B------:R-:W-:Y:S04]  /*bea0*/  STG.E desc[UR36][R2.64], R4 ;  /* 0x0000000402007986 */ /* 0x000fe8000c101924 */
[----:B------:R-:W-:Y:S04]  /*beb0*/  STG.E desc[UR36][R2.64+0x4], R5 ;  /* 0x0000040502007986 */ /* 0x000fe8000c101924 */
[----:B-----5:R-:W-:Y:S04]  /*bec0*/  STG.E desc[UR36][R2.64+0x8], R6 ;  /* 0x0000080602007986 */ /* 0x020fe8000c101924 */
[----:B------:R-:W-:Y:S01]  /*bed0*/  STG.E desc[UR36][R2.64+0xc], R7 ;  /* 0x00000c0702007986 */ /* 0x000fe2000c101924 */
[----:B------:R-:W-:Y:S05]  /*bee0*/  EXIT ;  /* 0x000000000000794d */ /* 0x000fea0003800000 */
.L_x_4192:
[----:B------:R-:W-:-:S13]  /*bef0*/  ISETP.NE.AND P0, PT, RZ, UR38, PT ;  /* 0x00000026ff007c0c */ /* 0x000fda000bf05270 */
[----:B------:R-:W-:Y:S05]  /*bf00*/  @!P0 BRA `(.L_x_4196) ;  /* 0x0000000000588947 */ /* 0x000fea0003800000 */
[----:B------:R-:W-:Y:S01]  /*bf10*/  MOV R0, 0x0 ;  /* 0x0000000000007802 */ /* 0x000fe20000000f00 */
[----:B------:R-:W-:Y:S01]  /*bf20*/  ULDC.64 UR4, c[0x4][0x580] ;  /* 0x0101600000047ab9 */ /* 0x000fe20000000a00 */
[----:B------:R-:W-:Y:S01]  /*bf30*/  ULDC.64 UR6, c[0x4][0x1a8] ;  /* 0x01006a0000067ab9 */ /* 0x000fe20000000a00 */
[----:B-123--:R-:W-:Y:S01]  /*bf40*/  MOV R4, UR4 ;  /* 0x0000000400047c02 */ /* 0x00efe20008000f00 */
[----:B------:R1:W2:Y:S01]  /*bf50*/  LDC.64 R2, c[0x4][R0] ;  /* 0x0100000000027b82 */ /* 0x0002a20000000a00 */
[----:B------:R-:W-:Y:S01]  /*bf60*/  MOV R5, UR5 ;  /* 0x0000000500057c02 */ /* 0x000fe20008000f00 */
[----:B------:R-:W-:Y:S01]  /*bf70*/  ULDC.64 UR4, c[0x4][0x578] ;  /* 0x01015e0000047ab9 */ /* 0x000fe20000000a00 */
[----:B------:R-:W-:Y:S01]  /*bf80*/  HFMA2.MMA R8, -RZ, RZ, 0, 4.3690204620361328125e-05 ;  /* 0x000002ddff087435 */ /* 0x000fe200000001ff */
[----:B------:R-:W-:Y:S01]  /*bf90*/  IMAD.U32 R6, RZ, RZ, UR4 ;  /* 0x00000004ff067e24 */ /* 0x000fe2000f8e00ff */
[----:B------:R-:W-:Y:S01]  /*bfa0*/  MOV R7, UR5 ;  /* 0x0000000500077c02 */ /* 0x000fe20008000f00 */
[----:B0---4-:R-:W-:Y:S01]  /*bfb0*/  IMAD.U32 R11, RZ, RZ, UR7 ;  /* 0x00000007ff0b7e24 */ /* 0x011fe2000f8e00ff */
[----:B------:R-:W-:Y:S01]  /*bfc0*/  MOV R10, UR6 ;  /* 0x00000006000a7c02 */ /* 0x000fe20008000f00 */
[----:B------:R-:W-:Y:S01]  /*bfd0*/  IMAD.MOV.U32 R13, RZ, RZ, RZ ;  /* 0x000000ffff0d7224 */ /* 0x000fe200078e00ff */
[----:B-1----:R-:W-:-:S07]  /*bfe0*/  MOV R12, 0x1 ;  /* 0x00000001000c7802 */ /* 0x002fce0000000f00 */
[----:B------:R-:W-:-:S07]  /*bff0*/  LEPC R20, `(.L_x_4197) ;  /* 0x000000001014794e */ /* 0x000fce0000000000 */
[----:B--2---:R-:W-:Y:S05]  /*c000*/  CALL.ABS.NOINC R2 ;  /* 0x0000000002007343 */ /* 0x004fea0003c00000 */
.L_x_4197:
[----:B------:R-:W-:Y:S01]  /*c010*/  UMOV UR4, URZ ;  /* 0x0000003f00047c82 */ /* 0x000fe20008000000 */
[----:B------:R-:W-:Y:S01]  /*c020*/  UMOV UR5, URZ ;  /* 0x0000003f00057c82 */ /* 0x000fe20008000000 */
[----:B------:R-:W-:Y:S01]  /*c030*/  UMOV UR6, URZ ;  /* 0x0000003f00067c82 */ /* 0x000fe20008000000 */
[----:B------:R-:W-:Y:S01]  /*c040*/  MOV R7, UR4 ;  /* 0x0000000400077c02 */ /* 0x000fe20008000f00 */
[----:B------:R-:W-:Y:S01]  /*c050*/  IMAD.U32 R4, RZ, RZ, UR6 ;  /* 0x00000006ff047e24 */ /* 0x000fe2000f8e00ff */
[----:B------:R-:W-:-:S07]  /*c060*/  MOV R5, UR5 ;  /* 0x0000000500057c02 */ /* 0x000fce0008000f00 */
.L_x_4196:
[----:B------:R-:W-:Y:S02]  /*c070*/  ULDC.U8 UR4, c[0x0][0x631] ;  /* 0x00018c4000047ab9 */ /* 0x000fe40000000000 */
[----:B------:R-:W-:-:S13]  /*c080*/  ISETP.NE.AND P0, PT, RZ, UR4, PT ;  /* 0x00000004ff007c0c */ /* 0x000fda000bf05270 */
[----:B------:R-:W-:Y:S05]  /*c090*/  @!P0 BRA `(.L_x_4198) ;  /* 0x0000000000648947 */ /* 0x000fea0003800000 */
[----:B------:R-:W5:Y:S01]  /*c0a0*/  LDC R8, c[0x0][0x634] ;  /* 0x00018d00ff087b82 */ /* 0x000f620000000800 */
[----:B------:R-:W-:Y:S02]  /*c0b0*/  ULDC UR4, c[0x0][0x210] ;  /* 0x0000840000047ab9 */ /* 0x000fe40000000800 */
[C---:B------:R-:W-:Y:S01]  /*c0c0*/  FADD.FTZ R0, R7.reuse, -UR4 ;  /* 0x8000000407007e21 */ /* 0x040fe20008010000 */
[----:B------:R-:W-:Y:S01]  /*c0d0*/  FSETP.GT.FTZ.AND P0, PT, R7, UR4, PT ;  /* 0x0000000407007c0b */ /* 0x000fe2000bf14000 */
[----:B------:R-:W-:-:S03]  /*c0e0*/  ULDC.U8 UR4, c[0x0][0x214] ;  /* 0x0000850000047ab9 */ /* 0x000fc60000000000 */
[----:B------:R-:W-:Y:S02]  /*c0f0*/  FSEL R0, R0, RZ, P0 ;  /* 0x000000ff00007208 */ /* 0x000fe40000000000 */
[----:B------:R-:W-:-:S04]  /*c100*/  ISETP.NE.AND P0, PT, RZ, UR4, PT ;  /* 0x00000004ff007c0c */ /* 0x000fc8000bf05270 */
[----:B------:R-:W1:Y:S01]  /*c110*/  MUFU.RCP R0, R0 ;  /* 0x0000000000007308 */ /* 0x000e620000001000 */
[----:B-----5:R-:W-:Y:S01]  /*c120*/  ISETP.GE.AND P1, PT, R8, 0x1, PT ;  /* 0x000000010800780c */ /* 0x020fe20003f26270 */
[----:B-123--:R-:W-:-:S12]  /*c130*/  FMUL.FTZ R5, R0, R5 ;  /* 0x0000000500057220 */ /* 0x00efd80000410000 */
[----:B------:R-:W1:Y:S01]  /*c140*/  @P1 LDC.64 R2, c[0x0][0x600] ;  /* 0x00018000ff021b82 */ /* 0x000e620000000a00 */
[----:B------:R-:W2:Y:S02]  /*c150*/  @P0 MUFU.SQRT R5, R5 ;  /* 0x0000000500050308 */ /* 0x000ea40000002000 */
[----:B--2---:R-:W-:Y:S02]  /*c160*/  F2FP.BF16.F32.PACK_AB R6, RZ, R5 ;  /* 0x00000005ff06723e */ /* 0x004fe400000010ff */
[----:B-1----:R-:W-:-:S04]  /*c170*/  @P1 IADD3 R2, P0, R17, R2, RZ ;  /* 0x0000000211021210 */ /* 0x002fc80007f1e0ff */
[----:B------:R-:W-:Y:S02]  /*c180*/  @P1 IADD3.X R3, RZ, R3, RZ, P0, !PT ;  /* 0x00000003ff031210 */ /* 0x000fe400007fe4ff */
[----:B------:R-:W-:-:S03]  /*c190*/  ISETP.GE.AND P0, PT, R8, 0x2, PT ;  /* 0x000000020800780c */ /* 0x000fc60003f06270 */
[----:B------:R1:W-:Y:S10]  /*c1a0*/  @P1 STG.E.U16 desc[UR36][R2.64], R6 ;  /* 0x0000000602001986 */ /* 0x0003f4000c101524 */
[----:B------:R-:W-:Y:S05]  /*c1b0*/  @!P0 EXIT ;  /* 0x000000000000894d */ /* 0x000fea0003800000 */
[----:B-1----:R-:W-:Y:S01]  /*c1c0*/  LOP3.LUT R2, R17, 0xfffffffe, RZ, 0xc0, !PT ;  /* 0xfffffffe11027812 */ /* 0x002fe200078ec0ff */
[----:B------:R-:W-:Y:S01]  /*c1d0*/  ULDC.64 UR4, c[0x0][0x608] ;  /* 0x0001820000047ab9 */ /* 0x000fe20000000a00 */
[----:B------:R-:W-:Y:S02]  /*c1e0*/  F2FP.BF16.F32.PACK_AB R4, RZ, R4 ;  /* 0x00000004ff04723e */ /* 0x000fe400000010ff */
[----:B------:R-:W-:-:S04]  /*c1f0*/  IADD3 R2, P0, R2, UR4, RZ ;  /* 0x0000000402027c10 */ /* 0x000fc8000ff1e0ff */
[----:B------:R-:W-:-:S05]  /*c200*/  IADD3.X R3, RZ, UR5, RZ, P0, !PT ;  /* 0x00000005ff037c10 */ /* 0x000fca00087fe4ff */
[----:B------:R-:W-:Y:S01]  /*c210*/  STG.E.U16 desc[UR36][R2.64], R4 ;  /* 0x0000000402007986 */ /* 0x000fe2000c101524 */
[----:B------:R-:W-:Y:S05]  /*c220*/  EXIT ;  /* 0x000000000000794d */ /* 0x000fea0003800000 */
.L_x_4198:
[----:B------:R-:W-:Y:S01]  /*c230*/  MOV R0, 0x0 ;  /* 0x0000000000007802 */ /* 0x000fe20000000f00 */
[----:B------:R-:W-:Y:S01]  /*c240*/  ULDC.64 UR4, c[0x4][0x580] ;  /* 0x0101600000047ab9 */ /* 0x000fe20000000a00 */
[----:B------:R-:W-:Y:S01]  /*c250*/  ULDC.64 UR6, c[0x4][0x578] ;  /* 0x01015e0000067ab9 */ /* 0x000fe20000000a00 */
[----:B-123--:R-:W-:Y:S01]  /*c260*/  IMAD.U32 R4, RZ, RZ, UR4 ;  /* 0x00000004ff047e24 */ /* 0x00efe2000f8e00ff */
[----:B------:R1:W2:Y:S01]  /*c270*/  LDC.64 R2, c[0x4][R0] ;  /* 0x0100000000027b82 */ /* 0x0002a20000000a00 */
[----:B------:R-:W-:Y:S01]  /*c280*/  MOV R5, UR5 ;  /* 0x0000000500057c02 */ /* 0x000fe20008000f00 */
[----:B------:R-:W-:Y:S01]  /*c290*/  ULDC.64 UR4, c[0x4][0x188] ;  /* 0x0100620000047ab9 */ /* 0x000fe20000000a00 */
[----:B------:R-:W-:Y:S01]  /*c2a0*/  HFMA2.MMA R12, -RZ, RZ, 0, 5.9604644775390625e-08 ;  /* 0x00000001ff0c7435 */ /* 0x000fe200000001ff */
[----:B------:R-:W-:Y:S01]  /*c2b0*/  MOV R6, UR6 ;  /* 0x0000000600067c02 */ /* 0x000fe20008000f00 */
[----:B------:R-:W-:Y:S01]  /*c2c0*/  IMAD.U32 R7, RZ, RZ, UR7 ;  /* 0x00000007ff077e24 */ /* 0x000fe2000f8e00ff */
[----:B0-----:R-:W-:Y:S01]  /*c2d0*/  MOV R10, UR4 ;  /* 0x00000004000a7c02 */ /* 0x001fe20008000f00 */
[----:B------:R-:W-:Y:S01]  /*c2e0*/  IMAD.MOV.U32 R8, RZ, RZ, 0x2e9 ;  /* 0x000002e9ff087424 */ /* 0x000fe200078e00ff */
[----:B----4-:R-:W-:-:S02]  /*c2f0*/  MOV R11, UR5 ;  /* 0x00000005000b7c02 */ /* 0x010fc40008000f00 */
[----:B-1----:R-:W-:-:S07]  /*c300*/  MOV R13, RZ ;  /* 0x000000ff000d7202 */ /* 0x002fce0000000f00 */
[----:B------:R-:W-:-:S07]  /*c310*/  LEPC R20, `(.L_x_4199) ;  /* 0x000000001014794e */ /* 0x000fce0000000000 */
[----:B--2---:R-:W-:Y:S05]  /*c320*/  CALL.ABS.NOINC R2 ;  /* 0x0000000002007343 */ /* 0x004fea0003c00000 */
.L_x_4199:
[----:B------:R-:W-:Y:S05]  /*c330*/  EXIT ;  /* 0x000000000000794d */ /* 0x000fea0003800000 */
.L_x_4153:
[----:B------:R-:W0:Y:S01]  /*c340*/  S2R R5, SR_TID.Y ;  /* 0x0000000000057919 */ /* 0x000e220000002200 */
[----:B------:R-:W2:Y:S01]  /*c350*/  S2UR UR4, SR_CTAID.X ;  /* 0x00000000000479c3 */ /* 0x000ea20000002500 */
[----:B------:R-:W-:-:S07]  /*c360*/  ULDC UR5, c[0x0][0x250] ;  /* 0x0000940000057ab9 */ /* 0x000fce0000000800 */
[----:B-1----:R-:W2:Y:S01]  /*c370*/  LDC R7, c[0x0][0x238] ;  /* 0x00008e00ff077b82 */ /* 0x002ea20000000800 */
[----:B0-----:R-:W-:-:S04]  /*c380*/  IMAD R12, R5, UR5, R12 ;  /* 0x00000005050c7c24 */ /* 0x001fc8000f8e020c */
[----:B--2---:R-:W-:Y:S01]  /*c390*/  IMAD R7, R7, UR4, R12 ;  /* 0x0000000407077c24 */ /* 0x004fe2000f8e020c */
[----:B------:R-:W-:-:S04]  /*c3a0*/  ULDC UR4, c[0x0][0x230] ;  /* 0x00008c0000047ab9 */ /* 0x000fc80000000800 */
        /* <DEDUP_REMOVED lines=14> */
[----:B------:R-:W-:-:S13]  /*c490*/  ISETP.NE.AND P0, PT, RZ, UR38, PT ;  /* 0x00000026ff007c0c */ /* 0x000fda000bf05270 */
[----:B------:R-:W-:Y:S05]  /*c4a0*/  @!P0 BRA `(.L_x_4201) ;  /* 0x00000000005c8947 */ /* 0x000fea0003800000 */
[----:B------:R-:W2:Y:S01]  /*c4b0*/  LDG.E R13, desc[UR36][R2.64+0xc] ;  /* 0x00000c24020d7981 */ /* 0x000ea2000c1e1900 */
[----:B------:R-:W-:Y:S01]  /*c4c0*/  BSSY B0, `(.L_x_4201) ;  /* 0x0000015000007945 */ /* 0x000fe20003800000 */
[----:B--2---:R-:W-:-:S13]  /*c4d0*/  FSETP.NEU.FTZ.AND P0, PT, R13, RZ, PT ;  /* 0x000000ff0d00720b */ /* 0x004fda0003f1d000 */
[----:B------:R-:W-:Y:S05]  /*c4e0*/  @!P0 BRA `(.L_x_4202) ;  /* 0x0000000000488947 */ /* 0x000fea0003800000 */
[----:B------:R-:W-:Y:S01]  /*c4f0*/  FSETP.NEU.FTZ.AND P0, PT, R11, RZ, PT ;  /* 0x000000ff0b00720b */ /* 0x000fe20003f1d000 */
[----:B------:R-:W2:Y:S04]  /*c500*/  LDG.E R7, desc[UR36][R2.64] ;  /* 0x0000002402077981 */ /* 0x000ea8000c1e1900 */
[----:B------:R-:W3:Y:S08]  /*c510*/  LDG.E R16, desc[UR36][R2.64+0x4] ;  /* 0x0000042402107981 */ /* 0x000ef0000c1e1900 */
[----:B------:R-:W-:-:S06]  /*c520*/  @P0 IMAD.MOV.U32 R10, RZ, RZ, -0x1 ;  /* 0xffffffffff0a0424 */ /* 0x000fcc00078e00ff */
[----:B------:R0:W5:Y:S01]  /*c530*/  @!P0 LDG.E R10, desc[UR36][R2.64+0x8] ;  /* 0x00000824020a8981 */ /* 0x000162000c1e1900 */
[----:B------:R-:W-:-:S04]  /*c540*/  @P0 FADD.FTZ R4, R11, R13 ;  /* 0x0000000d0b040221 */ /* 0x000fc80000010000 */
[----:B------:R-:W1:Y:S02]  /*c550*/  @P0 MUFU.RCP R14, R4 ;  /* 0x00000004000e0308 */ /* 0x000e640000001000 */
[----:B-1----:R-:W-:Y:S01]  /*c560*/  @P0 FMUL.FTZ R5, R11, R14 ;  /* 0x0000000e0b050220 */ /* 0x002fe20000410000 */
[----:B------:R-:W-:Y:S02]  /*c570*/  @P0 MOV R11, R4 ;  /* 0x00000004000b0202 */ /* 0x000fe40000000f00 */
[----:B------:R-:W-:Y:S01]  /*c580*/  @!P0 MOV R11, R13 ;  /* 0x0000000d000b8202 */ /* 0x000fe20000000f00 */
[----:B--2---:R-:W-:-:S04]  /*c590*/  @P0 FADD.FTZ R0, R8, -R7 ;  /* 0x8000000708000221 */ /* 0x004fc80000010000 */
[C---:B------:R-:W-:Y:S01]  /*c5a0*/  @P0 FMUL.FTZ R6, R0.reuse, R0 ;  /* 0x0000000000060220 */ /* 0x040fe20000410000 */
[----:B---3--:R-:W-:Y:S01]  /*c5b0*/  @P0 FADD.FTZ R12, R9, R16 ;  /* 0x00000010090c0221 */ /* 0x008fe20000010000 */
[--C-:B------:R-:W-:Y:S01]  /*c5c0*/  @P0 FFMA.FTZ R8, R0, R5, R7.reuse ;  /* 0x0000000500080223 */ /* 0x100fe20000010007 */
[----:B------:R-:W-:Y:S02]  /*c5d0*/  @!P0 IMAD.MOV.U32 R8, RZ, RZ, R7 ;  /* 0x000000ffff088224 */ /* 0x000fe400078e0007 */
[----:B------:R-:W-:-:S04]  /*c5e0*/  @P0 FMUL.FTZ R6, R13, R6 ;  /* 0x000000060d060220 */ /* 0x000fc80000410000 */
[----:B------:R-:W-:Y:S01]  /*c5f0*/  @P0 FFMA.FTZ R9, R5, R6, R12 ;  /* 0x0000000605090223 */ /* 0x000fe2000001000c */
[----:B0-----:R-:W-:-:S07]  /*c600*/  @!P0 MOV R9, R16 ;  /* 0x0000001000098202 */ /* 0x001fce0000000f00 */
.L_x_4202:
[----:B------:R-:W-:Y:S05]  /*c610*/  BSYNC B0 ;  /* 0x0000000000007941 */ /* 0x000fea0003800000 */
.L_x_4201:
        /* <DEDUP_REMOVED lines=12> */
[----:B-1----:R-:W-:-:S12]  /*c6e0*/  FMUL.FTZ R9, R0, R9 ;  /* 0x0000000900097220 */ /* 0x002fd80000410000 */
[----:B------:R-:W0:Y:S01]  /*c6f0*/  @P1 LDC.64 R2, c[0x0][0x600] ;  /* 0x00018000ff021b82 */ /* 0x000e220000000a00 */
[----:B------:R-:W1:Y:S02]  /*c700*/  @P0 MUFU.SQRT R9, R9 ;  /* 0x0000000900090308 */ /* 0x000e640000002000 */
[----:B-1----:R-:W-:Y:S02]  /*c710*/  F2FP.BF16.F32.PACK_AB R4, RZ, R9 ;  /* 0x00000009ff04723e */ /* 0x002fe400000010ff */
        /* <DEDUP_REMOVED lines=12> */
.L_x_4203:
[----:B------:R-:W-:Y:S04]  /*c7e0*/  STG.E desc[UR36][R2.64], R8 ;  /* 0x0000000802007986 */ /* 0x000fe8000c101924 */
[----:B------:R-:W-:Y:S04]  /*c7f0*/  STG.E desc[UR36][R2.64+0x4], R9 ;  /* 0x0000040902007986 */ /* 0x000fe8000c101924 */
[----:B-----5:R-:W-:Y:S04]  /*c800*/  STG.E desc[UR36][R2.64+0x8], R10 ;  /* 0x0000080a02007986 */ /* 0x020fe8000c101924 */
[----:B------:R-:W-:Y:S01]  /*c810*/  STG.E desc[UR36][R2.64+0xc], R11 ;  /* 0x00000c0b02007986 */ /* 0x000fe2000c101924 */
[----:B------:R-:W-:Y:S05]  /*c820*/  EXIT ;  /* 0x000000000000794d */ /* 0x000fea0003800000 */
.L_x_4200:
[----:B------:R-:W-:-:S13]  /*c830*/  ISETP.NE.AND P0, PT, RZ, UR38, PT ;  /* 0x00000026ff007c0c */ /* 0x000fda000bf05270 */
        /* <DEDUP_REMOVED lines=8> */
[----:B------:R-:W-:Y:S01]  /*c8c0*/  HFMA2.MMA R8, -RZ, RZ, 0, 4.3690204620361328125e-05 ;  /* 0x000002ddff087435 */ /* 0x000fe200000001ff */
        /* <DEDUP_REMOVED lines=8> */
.L_x_4205:
[----:B------:R-:W-:Y:S01]  /*c950*/  UMOV UR4, URZ ;  /* 0x0000003f00047c82 */ /* 0x000fe20008000000 */
[----:B------:R-:W-:Y:S01]  /*c960*/  UMOV UR5, URZ ;  /* 0x0000003f00057c82 */ /* 0x000fe20008000000 */
[----:B------:R-:W-:Y:S01]  /*c970*/  UMOV UR6, URZ ;  /* 0x0000003f00067c82 */ /* 0x000fe20008000000 */
[----:B------:R-:W-:Y:S01]  /*c980*/  MOV R11, UR4 ;  /* 0x00000004000b7c02 */ /* 0x000fe20008000f00 */
[----:B------:R-:W-:Y:S01]  /*c990*/  IMAD.U32 R8, RZ, RZ, UR6 ;  /* 0x00000006ff087e24 */ /* 0x000fe2000f8e00ff */
[----:B------:R-:W-:-:S07]  /*c9a0*/  MOV R9, UR5 ;  /* 0x0000000500097c02 */ /* 0x000fce0008000f00 */
.L_x_4204:
        /* <DEDUP_REMOVED lines=24> */
[----:B------:R-:W-:-:S04]  /*cb30*/  IADD3 R2, P0, R2, UR4, RZ ;  /* 0x0000000402027c10 */ /* 0x000fc8000ff1e0ff */
[----:B------:R-:W-:-:S05]  /*cb40*/  IADD3.X R3, RZ, UR5, RZ, P0, !PT ;  /* 0x00000005ff037c10 */ /* 0x000fca00087fe4ff */
[----:B------:R-:W-:Y:S01]  /*cb50*/  STG.E.U16 desc[UR36][R2.64], R8 ;  /* 0x0000000802007986 */ /* 0x000fe2000c101524 */
[----:B------:R-:W-:Y:S05]  /*cb60*/  EXIT ;  /* 0x000000000000794d */ /* 0x000fea0003800000 */
.L_x_4206:
        /* <DEDUP_REMOVED lines=16> */
.L_x_4207:
[----:B------:R-:W-:Y:S05]  /*cc70*/  EXIT ;  /* 0x000000000000794d */ /* 0x000fea0003800000 */
        .weak           $__internal_12_$__cuda_sm20_div_u64
        .type           $__internal_12_$__cuda_sm20_div_u64,@function
        .size           $__internal_12_$__cuda_sm20_div_u64,($__internal_13_$__cuda_sm20_rem_u64 - $__internal_12_$__cuda_sm20_div_u64)
$__internal_12_$__cuda_sm20_div_u64:
        /* <DEDUP_REMOVED lines=46> */
[----:B------:R-:W-:Y:S02]  /*cf60*/  ISETP.GE.U32.AND P0, PT, R23, R0, PT ;  /* 0x000000001700720c */ /* 0x000fe40003f06070 */
[----:B------:R-:W-:Y:S02]  /*cf70*/  IADD3 R21, P3, -R0, R23, RZ ;  /* 0x0000001700157210 */ /* 0x000fe40007f7e1ff */
[----:B------:R-:W-:Y:S02]  /*cf80*/  IADD3.X R18, ~R19, R2, RZ, P1, !PT ;  /* 0x0000000213127210 */ /* 0x000fe40000ffe5ff */
[----:B------:R-:W-:Y:S02]  /*cf90*/  IADD3 R2, P1, R7, 0x1, RZ ;  /* 0x0000000107027810 */ /* 0x000fe40007f3e0ff */
[C---:B------:R-:W-:Y:S01]  /*cfa0*/  ISETP.GE.U32.AND.EX P0, PT, R18.reuse, R3, PT, P0 ;  /* 0x000000031200720c */ /* 0x040fe20003f06100 */
[----:B------:R-:W-:Y:S01]  /*cfb0*/  IMAD.X R16, R18, 0x1, ~R3, P3 ;  /* 0x0000000112107824 */ /* 0x000fe200018e0e03 */
[----:B------:R-:W-:-:S02]  /*cfc0*/  IADD3.X R6, RZ, R5, RZ, P1, !PT ;  /* 0x00000005ff067210 */ /* 0x000fc40000ffe4ff */
[----:B------:R-:W-:Y:S02]  /*cfd0*/  SEL R21, R21, R23, P0 ;  /* 0x0000001715157207 */ /* 0x000fe40000000000 */
[----:B------:R-:W-:Y:S02]  /*cfe0*/  SEL R19, R2, R7, P0 ;  /* 0x0000000702137207 */ /* 0x000fe40000000000 */
[----:B------:R-:W-:Y:S02]  /*cff0*/  SEL R16, R16, R18, P0 ;  /* 0x0000001210107207 */ /* 0x000fe40000000000 */
[----:B------:R-:W-:Y:S01]  /*d000*/  SEL R6, R6, R5, P0 ;  /* 0x0000000506067207 */ /* 0x000fe20000000000 */
[----:B------:R-:W-:Y:S01]  /*d010*/  IMAD.MOV.U32 R5, RZ, RZ, 0x0 ;  /* 0x00000000ff057424 */ /* 0x000fe200078e00ff */
[----:B------:R-:W-:Y:S02]  /*d020*/  ISETP.GE.U32.AND P0, PT, R21, R0, PT ;  /* 0x000000001500720c */ /* 0x000fe40003f06070 */
[----:B------:R-:W-:-:S02]  /*d030*/  IADD3 R2, P3, R19, 0x1, RZ ;  /* 0x0000000113027810 */ /* 0x000fc40007f7e0ff */
[----:B------:R-:W-:Y:S02]  /*d040*/  ISETP.NE.U32.AND P1, PT, R0, RZ, PT ;  /* 0x000000ff0000720c */ /* 0x000fe40003f25070 */
[----:B------:R-:W-:Y:S02]  /*d050*/  ISETP.GE.U32.AND.EX P0, PT, R16, R3, PT, P0 ;  /* 0x000000031000720c */ /* 0x000fe40003f06100 */
[-C--:B------:R-:W-:Y:S02]  /*d060*/  IADD3.X R7, RZ, R6.reuse, RZ, P3, !PT ;  /* 0x00000006ff077210 */ /* 0x080fe40001ffe4ff */
[----:B------:R-:W-:Y:S02]  /*d070*/  ISETP.NE.AND.EX P1, PT, R3, RZ, PT, P1 ;  /* 0x000000ff0300720c */ /* 0x000fe40003f25310 */
[----:B------:R-:W-:Y:S02]  /*d080*/  SEL R2, R2, R19, P0 ;  /* 0x0000001302027207 */ /* 0x000fe40000000000 */
[----:B------:R-:W-:-:S02]  /*d090*/  SEL R7, R7, R6, P0 ;  /* 0x0000000607077207 */ /* 0x000fc40000000000 */
[----:B------:R-:W-:Y:S02]  /*d0a0*/  SEL R2, R2, 0xffffffff, P1 ;  /* 0xffffffff02027807 */ /* 0x000fe40000800000 */
[----:B------:R-:W-:Y:S01]  /*d0b0*/  SEL R7, R7, 0xffffffff, P1 ;  /* 0xffffffff07077807 */ /* 0x000fe20000800000 */
[----:B------:R-:W-:Y:S06]  /*d0c0*/  RET.REL.NODEC R4 `(_ZN2at6native13reduce_kernelILi512ELi1ENS0_8ReduceOpIN3c108BFloat16ENS0_10WelfordOpsIS4_fiN4cuda3std3__44pairIS4_S4_EEEEjS4_Li2ELi2EEEEEvT1_) ;  /* 0xffffff2c04cc7950 */ /* 0x000fec0003c3ffff */
        .weak           $__internal_13_$__cuda_sm20_rem_u64
        .type           $__internal_13_$__cuda_sm20_rem_u64,@function
        .size           $__internal_13_$__cuda_sm20_rem_u64,(.L_x_8196 - $__internal_13_$__cuda_sm20_rem_u64)
$__internal_13_$__cuda_sm20_rem_u64:
[----:B------:R-:W-:-:S06]  /*d0d0*/  MOV R18, R15 ;  /* 0x0000000f00127202 */ /* 0x000fcc0000000f00 */
        /* <DEDUP_REMOVED lines=62> */
[----:B------:R-:W-:Y:S06]  /*d4c0*/  RET.REL.NODEC R14 `(_ZN2at6native13reduce_kernelILi512ELi1ENS0_8ReduceOpIN3c108BFloat16ENS0_10WelfordOpsIS4_fiN4cuda3std3__44pairIS4_S4_EEEEjS4_Li2ELi2EEEEEvT1_) ;  /* 0xffffff280ecc7950 */ /* 0x000fec0003c3ffff */
.L_x_4208:
        /* <DEDUP_REMOVED lines=11> */
.L_x_8196:


//--------------------- .text._ZN2at6native13reduce_kernelILi256ELi2ENS0_8ReduceOpIN3c108BFloat16ENS0_10WelfordOpsIS4_fiN4cuda3std3__44pairIS4_S4_EEEEjS4_Li2ELi2EEEEEvT1_ --------------------------
	.section	.text._ZN2at6native13reduce_kernelILi256ELi2ENS0_8ReduceOpIN3c108BFloat16ENS0_10WelfordOpsIS4_fiN4cuda3std3__44pairIS4_S4_EEEEjS4_Li2ELi2EEEEEvT1_,"ax",@progbits
	.align	128
        .global         _ZN2at6native13reduce_kernelILi256ELi2ENS0_8ReduceOpIN3c108BFloat16ENS0_10WelfordOpsIS4_fiN4cuda3std3__44pairIS4_S4_EEEEjS4_Li2ELi2EEEEEvT1_
        .type           _ZN2at6native13reduce_kernelILi256ELi2ENS0_8ReduceOpIN3c108BFloat16ENS0_10WelfordOpsIS4_fiN4cuda3std3__44pairIS4_S4_EEEEjS4_Li2ELi2EEEEEvT1_,@function
        .size           _ZN2at6native13reduce_kernelILi256ELi2ENS0_8ReduceOpIN3c108BFloat16ENS0_10WelfordOpsIS4_fiN4cuda3std3__44pairIS4_S4_EEEEjS4_Li2ELi2EEEEEvT1_,(.L_x_8198 - _ZN2at6native13reduce_kernelILi256ELi2ENS0_8ReduceOpIN3c108BFloat16ENS0_10WelfordOpsIS4_fiN4cuda3std3__44pairIS4_S4_EEEEjS4_Li2ELi2EEEEEvT1_)
        .other          _ZN2at6native13reduce_kernelILi256ELi2ENS0_8ReduceOpIN3c108BFloat16ENS0_10WelfordOpsIS4_fiN4cuda3std3__44pairIS4_S4_EEEEjS4_Li2ELi2EEEEEvT1_,@"STO_CUDA_ENTRY STV_DEFAULT"
_ZN2at6native13reduce_kernelILi256ELi2ENS0_8ReduceOpIN3c108BFloat16ENS0_10WelfordOpsIS4_fiN4cuda3std3__44pairIS4_S4_EEEEjS4_Li2ELi2EEEEEvT1_:
.text._ZN2at6native13reduce_kernelILi256ELi2ENS0_8ReduceOpIN3c108BFloat16ENS0_10WelfordOpsIS4_fiN4cuda3std3__44pairIS4_S4_EEEEjS4_Li2ELi2EEEEEvT1_:
        /* <DEDUP_REMOVED lines=294> */
.L_x_4209:
[----:B------:R-:W-:Y:S01]  /*1260*/  ULDC UR4, c[0x0][0x22c] ;  /* 0x00008b0000047ab9 */ /* 0x000fe20000000800 */
[----:B------:R-:W-:Y:S01]  /*1270*/  ULDC.64 UR40, c[0x0][0x208] ;  /* 0x0000820000287ab9 */ /* 0x000fe20000000a00 */
[----:B------:R-:W-:Y:S01]  /*1280*/  IMAD.U32 R22, RZ, RZ, UR4 ;  /* 0x00000004ff167e24 */ /* 0x000fe2000f8e00ff */
[----:B------:R-:W-:Y:S01]  /*1290*/  ULDC UR4, c[0x0][0x230] ;  /* 0x00008c0000047ab9 */ /* 0x000fe20000000800 */
[----:B------:R-:W-:Y:S01]  /*12a0*/  BSSY B6, `(.L_x_4210) ;  /* 0x00006eb000067945 */ /* 0x000fe20003800000 */
[----:B------:R-:W-:Y:S02]  /*12b0*/  MOV R11, RZ ;  /* 0x000000ff000b7202 */ /* 0x000fe40000000f00 */
[----:B------:R-:W-:Y:S02]  /*12c0*/  CS2R R8, SRZ ;  /* 0x0000000000087805 */ /* 0x000fe4000001ff00 */
[----:B------:R-:W-:Y:S02]  /*12d0*/  ISETP.GE.U32.AND P0, PT, R15, R22, PT ;  /* 0x000000160f00720c */ /* 0x000fe40003f06070 */
[----:B------:R-:W-:-:S02]  /*12e0*/  CS2R R6, SRZ ;  /* 0x0000000000067805 */ /* 0x000fc4000001ff00 */
[----:B------:R-:W-:Y:S02]  /*12f0*/  ISETP.GE.U32.OR P0, PT, R5, UR4, P0 ;  /* 0x0000000405007c0c */ /* 0x000fe40008706470 */
[----:B------:R-:W-:-:S11]  /*1300*/  CS2R R4, SRZ ;  /* 0x0000000000047805 */ /* 0x000fd6000001ff00 */
        /* <DEDUP_REMOVED lines=14> */
[----:B------:R-:W-:Y:S01]  /*13f0*/  HFMA2.MMA R8, -RZ, RZ, 0, 2.8789043426513671875e-05 ;  /* 0x000001e3ff087435 */ /* 0x000fe200000001ff */
[----:B------:R-:W-:Y:S01]  /*1400*/  MOV R6, UR4 ;  /* 0x0000000400067c02 */ /* 0x000fe20008000f00 */
[----:B------:R-:W-:Y:S01]  /*1410*/  IMAD.U32 R7, RZ, RZ, UR5 ;  /* 0x00000005ff077e24 */ /* 0x000fe2000f8e00ff */
[----:B------:R-:W-:Y:S01]  /*1420*/  MOV R10, UR6 ;  /* 0x00000006000a7c02 */ /* 0x000fe20008000f00 */
[----:B------:R-:W-:Y:S01]  /*1430*/  IMAD.U32 R11, RZ, RZ, UR7 ;  /* 0x00000007ff0b7e24 */ /* 0x000fe2000f8e00ff */
[----:B------:R-:W-:Y:S01]  /*1440*/  MOV R13, RZ ;  /* 0x000000ff000d7202 */ /* 0x000fe20000000f00 */
[----:B------:R-:W-:-:S07]  /*1450*/  IMAD.MOV.U32 R12, RZ, RZ, 0x1 ;  /* 0x00000001ff0c7424 */ /* 0x000fce00078e00ff */
[----:B------:R-:W-:-:S07]  /*1460*/  LEPC R20, `(.L_x_4213) ;  /* 0x000000001014794e */ /* 0x000fce0000000000 */
[----:B0-----:R-:W-:Y:S05]  /*1470*/  CALL.ABS.NOINC R14 ;  /* 0x000000000e007343 */ /* 0x001fea0003c00000 */
.L_x_4213:
[----:B------:R-:W0:Y:S01]  /*1480*/  LDC R3, c[0x0][0x218] ;  /* 0x00008600ff037b82 */ /* 0x000e220000000800 */
[----:B------:R-:W-:Y:S01]  /*1490*/  SHF.R.U64 R0, R16, 0x1, R17 ;  /* 0x0000000110007819 */ /* 0x000fe20000001211 */
[----:B------:R-:W-:Y:S01]  /*14a0*/  ULDC UR4, c[0x0][0x22c] ;  /* 0x00008b0000047ab9 */ /* 0x000fe20000000800 */
[----:B------:R-:W-:Y:S02]  /*14b0*/  BSSY B0, `(.L_x_4214) ;  /* 0x0000037000007945 */ /* 0x000fe40003800000 */
[----:B------:R-:W-:Y:S01]  /*14c0*/  LOP3.LUT R10, R0, 0x1, RZ, 0xc0, !PT ;  /* 0x00000001000a7812 */ /* 0x000fe200078ec0ff */
[----:B------:R-:W-:Y:S02]  /*14d0*/  IMAD.U32 R0, RZ, RZ, UR4 ;  /* 0x00000004ff007e24 */ /* 0x000fe4000f8e00ff */
        /* <DEDUP_REMOVED lines=25> */
.L_x_4219:
[----:B------:R-:W-:Y:S05]  /*1670*/  BSYNC B2 ;  /* 0x0000000000027941 */ /* 0x000fea0003800000 */
.L_x_4218:
        /* <DEDUP_REMOVED lines=19> */
.L_x_4217:
[----:B------:R-:W-:Y:S05]  /*17b0*/  BSYNC B1 ;  /* 0x0000000000017941 */ /* 0x000fea0003800000 */
.L_x_4216:
[----:B------:R-:W0:Y:S01]  /*17c0*/  LDC R15, c[0x0][0x22c] ;  /* 0x00008b00ff0f7b82 */ /* 0x000e220000000800 */
[----:B------:R-:W-:-:S04]  /*17d0*/  IADD3 R8, P0, -R10, 0x2, RZ ;  /* 0x000000020a087810 */ /* 0x000fc80007f1e1ff */
[----:B------:R-:W-:Y:S02]  /*17e0*/  LEA R16, P1, R8, R16, 0x1 ;  /* 0x0000001008107211 */ /* 0x000fe400078208ff */
[----:B------:R-:W-:-:S04]  /*17f0*/  IADD3.X R9, RZ, -0x1, RZ, P0, !PT ;  /* 0xffffffffff097810 */ /* 0x000fc800007fe4ff */
[----:B------:R-:W-:Y:S02]  /*1800*/  LEA.HI.X R17, R8, R17, R9, 0x1, P1 ;  /* 0x0000001108117211 */ /* 0x000fe400008f0c09 */
[----:B0-----:R-:W-:-:S07]  /*1810*/  IADD3 R0, R10, -0x2, R15 ;  /* 0xfffffffe0a007810 */ /* 0x001fce0007ffe00f */
.L_x_4215:
[----:B------:R-:W-:Y:S05]  /*1820*/  BSYNC B0 ;  /* 0x0000000000007941 */ /* 0x000fea0003800000 */
.L_x_4214:
[----:B------:R-:W0:Y:S01]  /*1830*/  LDC.64 R8, c[0x0][0x240] ;  /* 0x00009000ff087b82 */ /* 0x000e220000000a00 */
[----:B------:R-:W-:Y:S07]  /*1840*/  BSSY B0, `(.L_x_4220) ;  /* 0x0000026000007945 */ /* 0x000fee0003800000 */
[----:B------:R-:W1:Y:S01]  /*1850*/  LDC R10, c[0x0][0x248] ;  /* 0x00009200ff0a7b82 */ /* 0x000e620000000800 */
[----:B0-----:R-:W-:-:S04]  /*1860*/  IMAD R8, R23, R8, RZ ;  /* 0x0000000817087224 */ /* 0x001fc800078e02ff */
[----:B------:R-:W-:-:S04]  /*1870*/  IMAD R8, R18, R9, R8 ;  /* 0x0000000912087224 */ /* 0x000fc800078e0208 */
[----:B-1----:R-:W-:Y:S02]  /*1880*/  IMAD R14, R19, R10, R8 ;  /* 0x0000000a130e7224 */ /* 0x002fe400078e0208 */
[----:B------:R-:W-:-:S03]  /*1890*/  IMAD.MOV.U32 R8, RZ, RZ, R13 ;  /* 0x000000ffff087224 */ /* 0x000fc600078e000d */
[----:B------:R-:W-:-:S04]  /*18a0*/  LEA R15, R14, 0x1, 0x1 ;  /* 0x000000010e0f7811 */ /* 0x000fc800078e08ff */
[----:B------:R-:W-:-:S13]  /*18b0*/  ISETP.GE.U32.AND P0, PT, R15, R0, PT ;  /* 0x000000000f00720c */ /* 0x000fda0003f06070 */
[----:B------:R-:W-:Y:S05]  /*18c0*/  @P0 BRA `(.L_x_4221) ;  /* 0x0000000000740947 */ /* 0x000fea0003800000 */
[----:B------:R-:W-:Y:S01]  /*18d0*/  BSSY B1, `(.L_x_4222) ;  /* 0x000001a000017945 */ /* 0x000fe20003800000 */
[----:B------:R-:W-:-:S07]  /*18e0*/  MOV R7, R14 ;  /* 0x0000000e00077202 */ /* 0x000fce0000000f00 */
.L_x_4223:
[----:B------:R-:W-:Y:S01]  /*18f0*/  IMAD.WIDE.U32 R12, R7, 0x4, R16 ;  /* 0x00000004070c7825 */ /* 0x000fe200078e0010 */
[----:B------:R-:W-:Y:S01]  /*1900*/  IADD3 R11, R11, 0x1, RZ ;  /* 0x000000010b0b7810 */ /* 0x000fe20007ffe0ff */
[----:B------:R-:W-:-:S04]  /*1910*/  ULDC UR4, c[0x0][0x234] ;  /* 0x00008d0000047ab9 */ /* 0x000fc80000000800 */
[----:B------:R-:W2:Y:S01]  /*1920*/  LDG.E R12, desc[UR40][R12.64] ;  /* 0x000000280c0c7981 */ /* 0x000ea2000c1e1900 */
[----:B------:R-:W-:Y:S01]  /*1930*/  VIADD R6, R6, 0x1 ;  /* 0x0000000106067836 */ /* 0x000fe20000000000 */
[----:B------:R-:W-:Y:S01]  /*1940*/  I2FP.F32.S32 R20, R11 ;  /* 0x0000000b00147245 */ /* 0x000fe20000201400 */
[----:B------:R-:W-:-:S03]  /*1950*/  VIADD R7, R7, UR4 ;  /* 0x0000000407077c36 */ /* 0x000fc60008000000 */
[----:B------:R-:W-:Y:S01]  /*1960*/  I2FP.F32.S32 R15, R6 ;  /* 0x00000006000f7245 */ /* 0x000fe20000201400 */
[----:B------:R-:W-:Y:S01]  /*1970*/  MUFU.RCP R22, R20 ;  /* 0x0000001400167308 */ /* 0x000fe20000001000 */
[----:B------:R-:W-:-:S04]  /*1980*/  LEA R25, R7, 0x1, 0x1 ;  /* 0x0000000107197811 */ /* 0x000fc800078e08ff */
[----:B------:R-:W-:-:S03]  /*1990*/  ISETP.GE.U32.AND P0, PT, R25, R0, PT ;  /* 0x000000001900720c */ /* 0x000fc60003f06070 */
[----:B------:R-:W0:Y:S01]  /*19a0*/  MUFU.RCP R27, R15 ;  /* 0x0000000f001b7308 */ /* 0x000e220000001000 */
[C---:B--2---:R-:W-:Y:S01]  /*19b0*/  PRMT R14, R12.reuse, 0x7632, R14 ;  /* 0x000076320c0e7816 */ /* 0x044fe2000000000e */
[----:B------:R-:W-:-:S03]  /*19c0*/  IMAD.U32 R21, R12, 0x10000, RZ ;  /* 0x000100000c157824 */ /* 0x000fc600078e00ff */
[----:B------:R-:W-:Y:S01]  /*19d0*/  SHF.L.U32 R14, R14, 0x10, RZ ;  /* 0x000000100e0e7819 */ /* 0x000fe200000006ff */
[----:B------:R-:W-:-:S04]  /*19e0*/  FADD.FTZ R12, R21, -R4 ;  /* 0x80000004150c7221 */ /* 0x000fc80000010000 */
[----:B------:R-:W-:Y:S01]  /*19f0*/  FADD.FTZ R13, R14, -R3 ;  /* 0x800000030e0d7221 */ /* 0x000fe20000010000 */
[----:B0-----:R-:W-:-:S03]  /*1a00*/  FFMA.FTZ R4, R12, R27, R4 ;  /* 0x0000001b0c047223 */ /* 0x001fc60000010004 */
[----:B------:R-:W-:Y:S01]  /*1a10*/  FFMA.FTZ R3, R13, R22, R3 ;  /* 0x000000160d037223 */ /* 0x000fe20000010003 */
[----:B------:R-:W-:-:S03]  /*1a20*/  FADD.FTZ R21, R21, -R4 ;  /* 0x8000000415157221 */ /* 0x000fc60000010000 */
[----:B------:R-:W-:Y:S01]  /*1a30*/  FADD.FTZ R14, R14, -R3 ;  /* 0x800000030e0e7221 */ /* 0x000fe20000010000 */
[----:B------:R-:W-:-:S03]  /*1a40*/  FFMA.FTZ R5, R12, R21, R5 ;  /* 0x000000150c057223 */ /* 0x000fc60000010005 */
[----:B------:R-:W-:Y:S01]  /*1a50*/  FFMA.FTZ R8, R13, R14, R8 ;  /* 0x0000000e0d087223 */ /* 0x000fe20000010008 */
[----:B------:R-:W-:Y:S06]  /*1a60*/  @!P0 BRA `(.L_x_4223) ;  /* 0xfffffffc00a08947 */ /* 0x000fec000383ffff */
[----:B------:R-:W-:Y:S05]  /*1a70*/  BSYNC B1 ;  /* 0x0000000000017941 */ /* 0x000fea0003800000 */
.L_x_4222:
[----:B------:R-:W-:Y:S01]  /*1a80*/  MOV R12, R20 ;  /* 0x00000014000c7202 */ /* 0x000fe20000000f00 */
[----:B------:R-:W-:-:S07]  /*1a90*/  IMAD.MOV.U32 R7, RZ, RZ, R15 ;  /* 0x000000ffff077224 */ /* 0x000fce00078e000f */
.L_x_4221:
[----:B------:R-:W-:Y:S05]  /*1aa0*/  BSYNC B0 ;  /* 0x0000000000007941 */ /* 0x000fea0003800000 */
.L_x_4220:
[----:B------:R-:W-:Y:S01]  /*1ab0*/  ISETP.NE.AND P0, PT, R9, RZ, PT ;  /* 0x000000ff0900720c */ /* 0x000fe20003f05270 */
[----:B------:R-:W-:Y:S01]  /*1ac0*/  BSSY B0, `(.L_x_4224) ;  /* 0x0000009000007945 */ /* 0x000fe20003800000 */
[----:B------:R-:W-:Y:S02]  /*1ad0*/  ISETP.NE.AND P1, PT, R18, RZ, PT ;  /* 0x000000ff1200720c */ /* 0x000fe40003f25270 */
[----:B------:R-:W-:-:S11]  /*1ae0*/  PRMT R9, RZ, 0x7610, R9 ;  /* 0x00007610ff097816 */ /* 0x000fd60000000009 */
[----:B------:R-:W-:Y:S05]  /*1af0*/  @P0 BRA P1, `(.L_x_4225) ;  /* 0x0000000000140947 */ /* 0x000fea0000800000 */
[----:B------:R-:W-:Y:S01]  /*1b00*/  ISETP.NE.AND P0, PT, R10, RZ, PT ;  /* 0x000000ff0a00720c */ /* 0x000fe20003f05270 */
[----:B------:R-:W-:-:S12]  /*1b10*/  HFMA2.MMA R9, -RZ, RZ, 0, 5.9604644775390625e-08 ;  /* 0x00000001ff097435 */ /* 0x000fd800000001ff */
[----:B------:R-:W-:-:S04]  /*1b20*/  @P0 ISETP.NE.AND P1, PT, R19, RZ, PT ;  /* 0x000000ff1300020c */ /* 0x000fc80003f25270 */
[----:B------:R-:W-:-:S04]  /*1b30*/  @P0 SEL R10, RZ, 0x1, P1 ;  /* 0x00000001ff0a0807 */ /* 0x000fc80000800000 */
[----:B------:R-:W-:-:S07]  /*1b40*/  @P0 PRMT R9, R10, 0x7610, R9 ;  /* 0x000076100a090816 */ /* 0x000fce0000000009 */
.L_x_4225:
[----:B------:R-:W-:Y:S05]  /*1b50*/  BSYNC B0 ;  /* 0x0000000000007941 */ /* 0x000fea0003800000 */
.L_x_4224:
        /* <DEDUP_REMOVED lines=9> */
[----:B------:R-:W2:Y:S01]  /*1bf0*/  LDG.E.U16 R16, desc[UR40][R16.64] ;  /* 0x0000002810107981 */ /* 0x000ea2000c1e1500 */
[----:B------:R-:W-:-:S04]  /*1c00*/  IADD3 R6, R6, 0x1, RZ ;  /* 0x0000000106067810 */ /* 0x000fc80007ffe0ff */
[----:B------:R-:W-:-:S04]  /*1c10*/  I2FP.F32.S32 R7, R6 ;  /* 0x0000000600077245 */ /* 0x000fc80000201400 */
[----:B------:R-:W0:Y:S01]  /*1c20*/  MUFU.RCP R0, R7 ;  /* 0x0000000700007308 */ /* 0x000e220000001000 */
[----:B--2---:R-:W-:-:S04]  /*1c30*/  IMAD.U32 R9, R16, 0x10000, RZ ;  /* 0x0001000010097824 */ /* 0x004fc800078e00ff */
[----:B------:R-:W-:-:S04]  /*1c40*/  FADD.FTZ R13, -R4, R9 ;  /* 0x00000009040d7221 */ /* 0x000fc80000010100 */
[----:B0-----:R-:W-:-:S04]  /*1c50*/  FFMA.FTZ R4, R13, R0, R4 ;  /* 0x000000000d047223 */ /* 0x001fc80000010004 */
[----:B------:R-:W-:-:S04]  /*1c60*/  FADD.FTZ R0, R9, -R4 ;  /* 0x8000000409007221 */ /* 0x000fc80000010000 */
[----:B------:R-:W-:-:S07]  /*1c70*/  FFMA.FTZ R5, R13, R0, R5 ;  /* 0x000000000d057223 */ /* 0x000fce0000010005 */
.L_x_4227:
[----:B------:R-:W-:Y:S05]  /*1c80*/  BSYNC B0 ;  /* 0x0000000000007941 */ /* 0x000fea0003800000 */
.L_x_4226:
[----:B------:R-:W-:Y:S01]  /*1c90*/  FSETP.NEU.FTZ.AND P0, PT, R7, RZ, PT ;  /* 0x000000ff0700720b */ /* 0x000fe20003f1d000 */
[----:B------:R-:W-:-:S12]  /*1ca0*/  BSSY B0, `(.L_x_4228) ;  /* 0x0000014000007945 */ /* 0x000fd80003800000 */
[----:B------:R-:W-:Y:S05]  /*1cb0*/  @!P0 BRA `(.L_x_4229) ;  /* 0x0000000000388947 */ /* 0x000fea0003800000 */
[----:B------:R-:W-:-:S13]  /*1cc0*/  FSETP.NEU.FTZ.AND P0, PT, R12, RZ, PT ;  /* 0x000000ff0c00720b */ /* 0x000fda0003f1d000 */
        /* <DEDUP_REMOVED lines=8> */
[----:B------:R-:W-:Y:S02]  /*1d50*/  IMAD.MOV.U32 R7, RZ, RZ, R0 ;  /* 0x000000ffff077224 */ /* 0x000fe400078e0000 */
[----:B0-----:R-:W-:-:S04]  /*1d60*/  FMUL.FTZ R12, R11, R12 ;  /* 0x0000000c0b0c7220 */ /* 0x001fc80000410000 */
[----:B------:R-:W-:Y:S01]  /*1d70*/  FFMA.FTZ R5, R12, R5, R9 ;  /* 0x000000050c057223 */ /* 0x000fe20000010009 */
[----:B------:R-:W-:Y:S01]  /*1d80*/  FFMA.FTZ R4, R3, R12, R4 ;  /* 0x0000000c03047223 */ /* 0x000fe20000010004 */
[----:B------:R-:W-:Y:S06]  /*1d90*/  BRA `(.L_x_4230) ;  /* 0x0000000000107947 */ /* 0x000fec0003800000 */
.L_x_4229:
[----:B------:R-:W-:Y:S01]  /*1da0*/  MOV R4, R3 ;  /* 0x0000000300047202 */ /* 0x000fe20000000f00 */
[----:B------:R-:W-:Y:S01]  /*1db0*/  IMAD.MOV.U32 R5, RZ, RZ, R8 ;  /* 0x000000ffff057224 */ /* 0x000fe200078e0008 */
[----:B------:R-:W-:Y:S01]  /*1dc0*/  MOV R6, R11 ;  /* 0x0000000b00067202 */ /* 0x000fe20000000f00 */
[----:B------:R-:W-:-:S07]  /*1dd0*/  IMAD.MOV.U32 R7, RZ, RZ, R12 ;  /* 0x000000ffff077224 */ /* 0x000fce00078e000c */
.L_x_4230:
[----:B------:R-:W-:Y:S05]  /*1de0*/  BSYNC B0 ;  /* 0x0000000000007941 */ /* 0x000fea0003800000 */
.L_x_4228:
[----:B------:R-:W-:Y:S02]  /*1df0*/  CS2R R8, SRZ ;  /* 0x0000000000087805 */ /* 0x000fe4000001ff00 */
[----:B------:R-:W-:Y:S01]  /*1e00*/  CS2R R10, SRZ ;  /* 0x00000000000a7805 */ /* 0x000fe2000001ff00 */
[----:B------:R-:W-:Y:S06]  /*1e10*/  BRA `(.L_x_4211) ;  /* 0x0000006000cc7947 */ /* 0x000fec0003800000 */
.L_x_4212:
        /* <DEDUP_REMOVED lines=10> */
[----:B------:R-:W-:Y:S01]  /*1ec0*/  MOV R0, UR6 ;  /* 0x0000000600007c02 */ /* 0x000fe20008000f00 */
[----:B------:R-:W-:Y:S01]  /*1ed0*/  IMAD.U32 R6, RZ, RZ, UR4 ;  /* 0x00000004ff067e24 */ /* 0x000fe2000f8e00ff */
[----:B------:R-:W-:Y:S02]  /*1ee0*/  MOV R7, UR5 ;  /* 0x0000000500077c02 */ /* 0x000fe40008000f00 */
[----:B------:R-:W1:Y:S01]  /*1ef0*/  LDC R5, c[0x0][0x21c] ;  /* 0x00008700ff057b82 */ /* 0x000e620000000800 */
[----:B------:R-:W-:Y:S02]  /*1f00*/  IMAD.IADD R3, R15, 0x1, R0 ;  /* 0x000000010f037824 */ /* 0x000fe400078e0200 */
[----:B0-----:R-:W-:Y:S01]  /*1f10*/  IMAD.MOV.U32 R13, RZ, RZ, R4 ;  /* 0x000000ffff0d7224 */ /* 0x001fe200078e0004 */
[----:B-1----:R-:W-:-:S02]  /*1f20*/  MOV R14, R5 ;  /* 0x00000005000e7202 */ /* 0x002fc40000000f00 */
[----:B------:R-:W-:Y:S05]  /*1f30*/  @!P0 BRA `(.L_x_4232) ;  /* 0x0000004c00608947 */ /* 0x000fea0003800000 */
[----:B------:R-:W-:Y:S01]  /*1f40*/  ISETP.GE.U32.AND P0, PT, R3, R22, PT ;  /* 0x000000160300720c */ /* 0x000fe20003f06070 */
[----:B------:R-:W-:Y:S01]  /*1f50*/  BSSY B0, `(.L_x_4233) ;  /* 0x0000245000007945 */ /* 0x000fe20003800000 */
[-C--:B------:R-:W-:Y:S01]  /*1f60*/  MOV R12, R5.reuse ;  /* 0x00000005000c7202 */ /* 0x080fe20000000f00 */
[--C-:B------:R-:W-:Y:S01]  /*1f70*/  IMAD.MOV.U32 R3, RZ, RZ, R4.reuse ;  /* 0x000000ffff037224 */ /* 0x100fe200078e0004 */
[----:B------:R-:W-:Y:S01]  /*1f80*/  MOV R9, R5 ;  /* 0x0000000500097202 */ /* 0x000fe20000000f00 */
[----:B------:R-:W-:-:S08]  /*1f90*/  IMAD.MOV.U32 R8, RZ, RZ, R4 ;  /* 0x000000ffff087224 */ /* 0x000fd000078e0004 */
[----:B------:R-:W-:Y:S05]  /*1fa0*/  @P0 BRA `(.L_x_4234) ;  /* 0x0000002000fc0947 */ /* 0x000fea0003800000 */
[----:B------:R-:W0:Y:S01]  /*1fb0*/  LDC.64 R10, c[0x0][0x268] ;  /* 0x00009a00ff0a7b82 */ /* 0x000e220000000a00 */
[----:B------:R-:W-:Y:S01]  /*1fc0*/  BSSY B1, `(.L_x_4235) ;  /* 0x000023b000017945 */ /* 0x000fe20003800000 */
[----:B------:R-:W-:Y:S01]  /*1fd0*/  ISETP.NE.AND P0, PT, R19, RZ, PT ;  /* 0x000000ff1300720c */ /* 0x000fe20003f05270 */
[--C-:B------:R-:W-:Y:S01]  /*1fe0*/  IMAD.MOV.U32 R3, RZ, RZ, R4.reuse ;  /* 0x000000ffff037224 */ /* 0x100fe200078e0004 */
[-C--:B------:R-:W-:Y:S01]  /*1ff0*/  MOV R12, R5.reuse ;  /* 0x00000005000c7202 */ /* 0x080fe20000000f00 */
[----:B------:R-:W-:Y:S01]  /*2000*/  IMAD.MOV.U32 R8, RZ, RZ, R4 ;  /* 0x000000ffff087224 */ /* 0x000fe200078e0004 */
[----:B------:R-:W-:-:S09]  /*2010*/  MOV R9, R5 ;  /* 0x0000000500097202 */ /* 0x000fd20000000f00 */
.L_x_4238:
        /* <DEDUP_REMOVED lines=287> */
.L_x_4236:
        /* <DEDUP_REMOVED lines=244> */
.L_x_4237:
[----:B------:R-:W-:Y:S01]  /*4150*/  LOP3.LUT R7, R7, 0xfffffffc, RZ, 0xc0, !PT ;  /* 0xfffffffc07077812 */ /* 0x000fe200078ec0ff */
[----:B------:R-:W-:-:S03]  /*4160*/  ULDC UR4, c[0x0][0x22c] ;  /* 0x00008b0000047ab9 */ /* 0x000fc60000000800 */
[----:B------:R-:W-:-:S05]  /*4170*/  IADD3 R20, P1, R7, R16, RZ ;  /* 0x0000001007147210 */ /* 0x000fca0007f3e0ff */
[----:B------:R-:W-:-:S05]  /*4180*/  IMAD.X R21, RZ, RZ, R17, P1 ;  /* 0x000000ffff157224 */ /* 0x000fca00008e0611 */
[----:B------:R1:W2:Y:S01]  /*4190*/  LDG.E R27, desc[UR40][R20.64] ;  /* 0x00000028141b7981 */ /* 0x0002a2000c1e1900 */
[----:B------:R-:W-:Y:S02]  /*41a0*/  IADD3 R6, R6, 0x1, RZ ;  /* 0x0000000106067810 */ /* 0x000fe40007ffe0ff */
[----:B------:R-:W-:Y:S02]  /*41b0*/  IADD3 R15, R15, R0, RZ ;  /* 0x000000000f0f7210 */ /* 0x000fe40007ffe0ff */
[----:B------:R-:W-:Y:S02]  /*41c0*/  I2FP.F32.S32 R7, R6 ;  /* 0x0000000600077245 */ /* 0x000fe40000201400 */
[----:B------:R-:W-:Y:S01]  /*41d0*/  MOV R22, UR4 ;  /* 0x0000000400167c02 */ /* 0x000fe20008000f00 */
[----:B------:R-:W-:Y:S01]  /*41e0*/  IMAD.IADD R25, R15, 0x1, R0 ;  /* 0x000000010f197824 */ /* 0x000fe200078e0200 */
[----:B------:R-:W3:Y:S01]  /*41f0*/  MUFU.RCP R30, R7 ;  /* 0x00000007001e7308 */ /* 0x000ee20000001000 */
[----:B-1----:R-:W-:-:S03]  /*4200*/  SHF.L.U32 R21, R31, 0x10, RZ ;  /* 0x000000101f157819 */ /* 0x002fc600000006ff */
[----:B------:R-:W-:Y:S02]  /*4210*/  ISETP.GE.U32.AND P1, PT, R25, R22, PT ;  /* 0x000000161900720c */ /* 0x000fe40003f26070 */
[----:B------:R-:W-:-:S04]  /*4220*/  FADD.FTZ R24, R21, -R8 ;  /* 0x8000000815187221 */ /* 0x000fc80000010000 */
[----:B---3--:R-:W-:-:S04]  /*4230*/  FFMA.FTZ R8, R24, R30, R8 ;  /* 0x0000001e18087223 */ /* 0x008fc80000010008 */
[----:B------:R-:W-:-:S04]  /*4240*/  FADD.FTZ R21, R21, -R8 ;  /* 0x8000000815157221 */ /* 0x000fc80000010000 */
[----:B------:R-:W-:Y:S01]  /*4250*/  FFMA.FTZ R9, R24, R21, R9 ;  /* 0x0000001518097223 */ /* 0x000fe20000010009 */
[C---:B--2---:R-:W-:Y:S02]  /*4260*/  PRMT R19, R27.reuse, 0x7632, R19 ;  /* 0x000076321b137816 */ /* 0x044fe40000000013 */
[----:B------:R-:W-:-:S03]  /*4270*/  SHF.L.U32 R26, R27, 0x10, RZ ;  /* 0x000000101b1a7819 */ /* 0x000fc600000006ff */
[----:B------:R-:W-:Y:S01]  /*4280*/  IMAD.U32 R28, R19, 0x10000, RZ ;  /* 0x00010000131c7824 */ /* 0x000fe200078e00ff */
[----:B------:R-:W-:Y:S01]  /*4290*/  SHF.L.U32 R19, R32, 0x10, RZ ;  /* 0x0000001020137819 */ /* 0x000fe200000006ff */
[----:B------:R-:W-:Y:S02]  /*42a0*/  FADD.FTZ R25, R26, -R3 ;  /* 0x800000031a197221 */ /* 0x000fe40000010000 */
[----:B------:R-:W-:Y:S02]  /*42b0*/  FADD.FTZ R29, R28, -R13 ;  /* 0x8000000d1c1d7221 */ /* 0x000fe40000010000 */
[--C-:B------:R-:W-:Y:S01]  /*42c0*/  FADD.FTZ R20, R19, -R4.reuse ;  /* 0x8000000413147221 */ /* 0x100fe20000010000 */
[-C--:B------:R-:W-:Y:S01]  /*42d0*/  FFMA.FTZ R3, R25, R30.reuse, R3 ;  /* 0x0000001e19037223 */ /* 0x080fe20000010003 */
[-C--:B------:R-:W-:Y:S02]  /*42e0*/  FFMA.FTZ R13, R29, R30.reuse, R13 ;  /* 0x0000001e1d0d7223 */ /* 0x080fe4000001000d */
[----:B------:R-:W-:Y:S01]  /*42f0*/  FFMA.FTZ R4, R20, R30, R4 ;  /* 0x0000001e14047223 */ /* 0x000fe20000010004 */
[----:B------:R-:W-:Y:S01]  /*4300*/  FADD.FTZ R26, R26, -R3 ;  /* 0x800000031a1a7221 */ /* 0x000fe20000010000 */
[----:B------:R-:W-:-:S02]  /*4310*/  FADD.FTZ R28, R28, -R13 ;  /* 0x8000000d1c1c7221 */ /* 0x000fc40000010000 */
[----:B------:R-:W-:Y:S01]  /*4320*/  FADD.FTZ R19, R19, -R4 ;  /* 0x8000000413137221 */ /* 0x000fe20000010000 */
[----:B------:R-:W-:Y:S01]  /*4330*/  FFMA.FTZ R12, R25, R26, R12 ;  /* 0x0000001a190c7223 */ /* 0x000fe2000001000c */
[----:B------:R-:W-:Y:S02]  /*4340*/  FFMA.FTZ R14, R29, R28, R14 ;  /* 0x0000001c1d0e7223 */ /* 0x000fe4000001000e */
[----:B------:R-:W-:Y:S01]  /*4350*/  FFMA.FTZ R5, R20, R19, R5 ;  /* 0x0000001314057223 */ /* 0x000fe20000010005 */
[----:B------:R-:W-:Y:S06]  /*4360*/  @!P1 BRA `(.L_x_4238) ;  /* 0xffffffdc002c9947 */ /* 0x000fec000383ffff */
[----:B------:R-:W-:Y:S05]  /*4370*/  BSYNC B1 ;  /* 0x0000000000017941 */ /* 0x000fea0003800000 */
.L_x_4235:
[C---:B------:R-:W-:Y:S02]  /*4380*/  PRMT R34, R27.reuse, 0x7610, R34 ;  /* 0x000076101b227816 */ /* 0x040fe40000000022 */
[----:B------:R-:W-:-:S07]  /*4390*/  PRMT R27, R27, 0x7632, R27 ;  /* 0x000076321b1b7816 */ /* 0x000fce000000001b */
.L_x_4234:
[----:B------:R-:W-:Y:S05]  /*43a0*/  BSYNC B0 ;  /* 0x0000000000007941 */ /* 0x000fea0003800000 */
.L_x_4233:
[----:B------:R-:W-:Y:S01]  /*43b0*/  ISETP.GE.U32.AND P0, PT, R15, R22, PT ;  /* 0x000000160f00720c */ /* 0x000fe20003f06070 */
[----:B------:R-:W-:Y:S01]  /*43c0*/  BSSY B0, `(.L_x_4239) ;  /* 0x000023e000007945 */ /* 0x000fe20003800000 */
[----:B------:R-:W-:Y:S01]  /*43d0*/  IMAD.MOV.U32 R19, RZ, RZ, R6 ;  /* 0x000000ffff137224 */ /* 0x000fe200078e0006 */
[-C--:B------:R-:W-:Y:S01]  /*43e0*/  MOV R28, R7.reuse ;  /* 0x00000007001c7202 */ /* 0x080fe20000000f00 */
[----:B------:R-:W-:Y:S01]  /*43f0*/  IMAD.MOV.U32 R30, RZ, RZ, R7 ;  /* 0x000000ffff1e7224 */ /* 0x000fe200078e0007 */
[-C--:B------:R-:W-:Y:S02]  /*4400*/  MOV R29, R6.reuse ;  /* 0x00000006001d7202 */ /* 0x080fe40000000f00 */
[----:B0-----:R-:W-:Y:S02]  /*4410*/  MOV R10, R6 ;  /* 0x00000006000a7202 */ /* 0x001fe40000000f00 */
[----:B------:R-:W-:-:S04]  /*4420*/  MOV R11, R7 ;  /* 0x00000007000b7202 */ /* 0x000fc80000000f00 */
        /* <DEDUP_REMOVED lines=278> */
.L_x_4241:
        /* <DEDUP_REMOVED lines=283> */
.L_x_4242:
[----:B------:R-:W-:-:S04]  /*6740*/  LOP3.LUT R33, R33, 0xfffffffc, RZ, 0xc0, !PT ;  /* 0xfffffffc21217812 */ /* 0x000fc800078ec0ff */
[----:B------:R-:W-:-:S05]  /*6750*/  IADD3 R16, P1, R33, R16, RZ ;  /* 0x0000001021107210 */ /* 0x000fca0007f3e0ff */
[----:B------:R-:W-:-:S05]  /*6760*/  IMAD.X R17, RZ, RZ, R17, P1 ;  /* 0x000000ffff117224 */ /* 0x000fca00008e0611 */
[----:B------:R-:W2:Y:S02]  /*6770*/  LDG.E R16, desc[UR40][R16.64] ;  /* 0x0000002810107981 */ /* 0x000ea4000c1e1900 */
[C---:B--2---:R-:W-:Y:S02]  /*6780*/  PRMT R34, R16.reuse, 0x7610, R34 ;  /* 0x0000761010227816 */ /* 0x044fe40000000022 */
[----:B------:R-:W-:-:S07]  /*6790*/  PRMT R27, R16, 0x7632, R27 ;  /* 0x00007632101b7816 */ /* 0x000fce000000001b */
.L_x_4240:
[----:B------:R-:W-:Y:S05]  /*67a0*/  BSYNC B0 ;  /* 0x0000000000007941 */ /* 0x000fea0003800000 */
.L_x_4239:
[----:B------:R-:W-:Y:S04]  /*67b0*/  BSSY B0, `(.L_x_4243) ;  /* 0x0000025000007945 */ /* 0x000fe80003800000 */
[----:B------:R-:W-:Y:S05]  /*67c0*/  @P0 BRA `(.L_x_4244) ;  /* 0x00000000008c0947 */ /* 0x000fea0003800000 */
[----:B------:R-:W-:Y:S01]  /*67d0*/  IADD3 R6, R6, 0x1, RZ ;  /* 0x0000000106067810 */ /* 0x000fe20007ffe0ff */
[----:B------:R-:W-:Y:S01]  /*67e0*/  IMAD.U32 R17, R32, 0x10000, RZ ;  /* 0x0001000020117824 */ /* 0x000fe200078e00ff */
[----:B------:R-:W-:Y:S02]  /*67f0*/  IADD3 R10, R10, 0x1, RZ ;  /* 0x000000010a0a7810 */ /* 0x000fe40007ffe0ff */
[----:B------:R-:W-:Y:S01]  /*6800*/  I2FP.F32.S32 R7, R6 ;  /* 0x0000000600077245 */ /* 0x000fe20000201400 */
[----:B------:R-:W-:Y:S01]  /*6810*/  FADD.FTZ R16, -R4, R17 ;  /* 0x0000001104107221 */ /* 0x000fe20000010100 */
[----:B------:R-:W-:Y:S02]  /*6820*/  I2FP.F32.S32 R11, R10 ;  /* 0x0000000a000b7245 */ /* 0x000fe40000201400 */
[----:B------:R-:W0:Y:S01]  /*6830*/  MUFU.RCP R25, R7 ;  /* 0x0000000700197308 */ /* 0x000e220000001000 */
[----:B------:R-:W-:Y:S02]  /*6840*/  IADD3 R15, R15, R0, RZ ;  /* 0x000000000f0f7210 */ /* 0x000fe40007ffe0ff */
[----:B------:R-:W-:-:S02]  /*6850*/  SHF.L.U32 R31, R31, 0x10, RZ ;  /* 0x000000101f1f7819 */ /* 0x000fc400000006ff */
[----:B------:R-:W-:-:S03]  /*6860*/  ISETP.GE.U32.AND P0, PT, R15, R22, PT ;  /* 0x000000160f00720c */ /* 0x000fc60003f06070 */
[----:B------:R-:W1:Y:S01]  /*6870*/  MUFU.RCP R21, R11 ;  /* 0x0000000b00157308 */ /* 0x000e620000001000 */
[----:B------:R-:W-:Y:S01]  /*6880*/  FADD.FTZ R20, -R8, R31 ;  /* 0x0000001f08147221 */ /* 0x000fe20000010100 */
[----:B0-----:R-:W-:-:S04]  /*6890*/  FFMA.FTZ R4, R16, R25, R4 ;  /* 0x0000001910047223 */ /* 0x001fc80000010004 */
[----:B------:R-:W-:Y:S01]  /*68a0*/  FADD.FTZ R17, R17, -R4 ;  /* 0x8000000411117221 */ /* 0x000fe20000010000 */
[----:B-1----:R-:W-:-:S03]  /*68b0*/  FFMA.FTZ R8, R20, R21, R8 ;  /* 0x0000001514087223 */ /* 0x002fc60000010008 */
[----:B------:R-:W-:Y:S01]  /*68c0*/  FFMA.FTZ R5, R16, R17, R5 ;  /* 0x0000001110057223 */ /* 0x000fe20000010005 */
[----:B------:R-:W-:-:S04]  /*68d0*/  FADD.FTZ R31, R31, -R8 ;  /* 0x800000081f1f7221 */ /* 0x000fc80000010000 */
[----:B------:R-:W-:Y:S01]  /*68e0*/  FFMA.FTZ R9, R20, R31, R9 ;  /* 0x0000001f14097223 */ /* 0x000fe20000010009 */
[----:B------:R-:W-:Y:S06]  /*68f0*/  @P0 BRA `(.L_x_4244) ;  /* 0x0000000000400947 */ /* 0x000fec0003800000 */
[----:B------:R-:W-:Y:S01]  /*6900*/  VIADD R19, R19, 0x1 ;  /* 0x0000000113137836 */ /* 0x000fe20000000000 */
[----:B------:R-:W-:Y:S01]  /*6910*/  IADD3 R29, R29, 0x1, RZ ;  /* 0x000000011d1d7810 */ /* 0x000fe20007ffe0ff */
[----:B------:R-:W-:Y:S01]  /*6920*/  IMAD.U32 R16, R27, 0x10000, RZ ;  /* 0x000100001b107824 */ /* 0x000fe200078e00ff */
[----:B------:R-:W-:Y:S02]  /*6930*/  SHF.L.U32 R34, R34, 0x10, RZ ;  /* 0x0000001022227819 */ /* 0x000fe400000006ff */
[----:B------:R-:W-:Y:S01]  /*6940*/  I2FP.F32.S32 R28, R19 ;  /* 0x00000013001c7245 */ /* 0x000fe20000201400 */
[----:B------:R-:W-:Y:S01]  /*6950*/  FADD.FTZ R17, -R13, R16 ;  /* 0x000000100d117221 */ /* 0x000fe20000010100 */
[----:B------:R-:W-:Y:S01]  /*6960*/  I2FP.F32.S32 R30, R29 ;  /* 0x0000001d001e7245 */ /* 0x000fe20000201400 */
[----:B------:R-:W-:Y:S01]  /*6970*/  FADD.FTZ R0, -R3, R34 ;  /* 0x0000002203007221 */ /* 0x000fe20000010100 */
[----:B------:R-:W0:Y:S08]  /*6980*/  MUFU.RCP R15, R28 ;  /* 0x0000001c000f7308 */ /* 0x000e300000001000 */
[----:B------:R-:W1:Y:S01]  /*6990*/  MUFU.RCP R20, R30 ;  /* 0x0000001e00147308 */ /* 0x000e620000001000 */
[----:B0-----:R-:W-:-:S04]  /*69a0*/  FFMA.FTZ R3, R0, R15, R3 ;  /* 0x0000000f00037223 */ /* 0x001fc80000010003 */
[----:B------:R-:W-:Y:S01]  /*69b0*/  FADD.FTZ R15, R34, -R3 ;  /* 0x80000003220f7221 */ /* 0x000fe20000010000 */
[----:B-1----:R-:W-:-:S03]  /*69c0*/  FFMA.FTZ R13, R17, R20, R13 ;  /* 0x00000014110d7223 */ /* 0x002fc6000001000d */
[----:B------:R-:W-:Y:S01]  /*69d0*/  FFMA.FTZ R12, R0, R15, R12 ;  /* 0x0000000f000c7223 */ /* 0x000fe2000001000c */
[----:B------:R-:W-:-:S04]  /*69e0*/  FADD.FTZ R16, R16, -R13 ;  /* 0x8000000d10107221 */ /* 0x000fc80000010000 */
[----:B------:R-:W-:-:S07]  /*69f0*/  FFMA.FTZ R14, R17, R16, R14 ;  /* 0x00000010110e7223 */ /* 0x000fce000001000e */
.L_x_4244:
[----:B------:R-:W-:Y:S05]  /*6a00*/  BSYNC B0 ;  /* 0x0000000000007941 */ /* 0x000fea0003800000 */
.L_x_4243:
        /* <DEDUP_REMOVED lines=11> */
[----:B------:R-:W-:Y:S02]  /*6ac0*/  MOV R6, 0xffffffff ;  /* 0xffffffff00067802 */ /* 0x000fe40000000f00 */
[----:B------:R-:W-:Y:S01]  /*6ad0*/  MOV R7, R0 ;  /* 0x0000000000077202 */ /* 0x000fe20000000f00 */
[----:B0-----:R-:W-:-:S04]  /*6ae0*/  FMUL.FTZ R28, R17, R28 ;  /* 0x0000001c111c7220 */ /* 0x001fc80000410000 */
[----:B------:R-:W-:Y:S01]  /*6af0*/  FFMA.FTZ R5, R28, R5, R15 ;  /* 0x000000051c057223 */ /* 0x000fe2000001000f */
[----:B------:R-:W-:Y:S01]  /*6b00*/  FFMA.FTZ R4, R3, R28, R4 ;  /* 0x0000001c03047223 */ /* 0x000fe20000010004 */
[----:B------:R-:W-:Y:S06]  /*6b10*/  BRA `(.L_x_4247) ;  /* 0x0000000000107947 */ /* 0x000fec0003800000 */
.L_x_4246:
[----:B------:R-:W-:Y:S01]  /*6b20*/  IMAD.MOV.U32 R4, RZ, RZ, R3 ;  /* 0x000000ffff047224 */ /* 0x000fe200078e0003 */
[----:B------:R-:W-:Y:S01]  /*6b30*/  MOV R5, R12 ;  /* 0x0000000c00057202 */ /* 0x000fe20000000f00 */
[----:B------:R-:W-:Y:S01]  /*6b40*/  IMAD.MOV.U32 R7, RZ, RZ, R28 ;  /* 0x000000ffff077224 */ /* 0x000fe200078e001c */
[----:B------:R-:W-:-:S07]  /*6b50*/  MOV R6, R19 ;  /* 0x0000001300067202 */ /* 0x000fce0000000f00 */
.L_x_4247:
[----:B------:R-:W-:Y:S05]  /*6b60*/  BSYNC B0 ;  /* 0x0000000000007941 */ /* 0x000fea0003800000 */
.L_x_4245:
[----:B------:R-:W-:-:S13]  /*6b70*/  FSETP.NEU.FTZ.AND P0, PT, R11, RZ, PT ;  /* 0x000000ff0b00720b */ /* 0x000fda0003f1d000 */
        /* <DEDUP_REMOVED lines=15> */
.L_x_4248:
[----:B------:R-:W-:Y:S01]  /*6c70*/  IMAD.MOV.U32 R8, RZ, RZ, R13 ;  /* 0x000000ffff087224 */ /* 0x000fe200078e000d */
[----:B------:R-:W-:Y:S01]  /*6c80*/  MOV R9, R14 ;  /* 0x0000000e00097202 */ /* 0x000fe20000000f00 */
[----:B------:R-:W-:Y:S01]  /*6c90*/  IMAD.MOV.U32 R11, RZ, RZ, R30 ;  /* 0x000000ffff0b7224 */ /* 0x000fe200078e001e */
[----:B------:R-:W-:Y:S01]  /*6ca0*/  MOV R10, R29 ;  /* 0x0000001d000a7202 */ /* 0x000fe20000000f00 */
[----:B------:R-:W-:Y:S06]  /*6cb0*/  BRA `(.L_x_4211) ;  /* 0x0000001400247947 */ /* 0x000fec0003800000 */
.L_x_4232:
        /* <DEDUP_REMOVED lines=8> */
[-C--:B------:R-:W-:Y:S01]  /*6d40*/  MOV R12, R5.reuse ;  /* 0x00000005000c7202 */ /* 0x080fe20000000f00 */
[----:B------:R-:W-:Y:S01]  /*6d50*/  IMAD.MOV.U32 R3, RZ, RZ, R4 ;  /* 0x000000ffff037224 */ /* 0x000fe200078e0004 */
[----:B------:R-:W-:Y:S02]  /*6d60*/  MOV R9, R5 ;  /* 0x0000000500097202 */ /* 0x000fe40000000f00 */
[----:B------:R-:W-:-:S07]  /*6d70*/  MOV R8, R4 ;  /* 0x0000000400087202 */ /* 0x000fce0000000f00 */
.L_x_4252:
[----:B------:R-:W-:Y:S02]  /*6d80*/  IMAD.IADD R19, R0, 0x1, R15 ;  /* 0x0000000100137824 */ /* 0x000fe400078e020f */
[C---:B------:R-:W-:Y:S02]  /*6d90*/  IMAD R15, R20.reuse, R15, RZ ;  /* 0x0000000f140f7224 */ /* 0x040fe400078e02ff */
[----:B------:R-:W-:-:S03]  /*6da0*/  IMAD R7, R20, R19, RZ ;  /* 0x0000001314077224 */ /* 0x000fc600078e02ff */
[----:B------:R-:W-:Y:S02]  /*6db0*/  SHF.R.U32.HI R15, RZ, 0x1, R15 ;  /* 0x00000001ff0f7819 */ /* 0x000fe4000001160f */
[----:B------:R-:W-:-:S03]  /*6dc0*/  SHF.R.U32.HI R7, RZ, 0x1, R7 ;  /* 0x00000001ff077819 */ /* 0x000fc60000011607 */
[----:B------:R-:W-:-:S04]  /*6dd0*/  IMAD.WIDE.U32 R24, R15, 0x4, R16 ;  /* 0x000000040f187825 */ /* 0x000fc800078e0010 */
[----:B------:R-:W-:Y:S02]  /*6de0*/  IMAD.WIDE.U32 R10, R7, 0x4, R16 ;  /* 0x00000004070a7825 */ /* 0x000fe400078e0010 */
[----:B------:R-:W2:Y:S04]  /*6df0*/  LDG.E R24, desc[UR40][R24.64] ;  /* 0x0000002818187981 */ /* 0x000ea8000c1e1900 */
[----:B------:R-:W3:Y:S01]  /*6e00*/  LDG.E R10, desc[UR40][R10.64] ;  /* 0x000000280a0a7981 */ /* 0x000ee2000c1e1900 */
[----:B------:R-:W-:-:S04]  /*6e10*/  IADD3 R6, R6, 0x1, RZ ;  /* 0x0000000106067810 */ /* 0x000fc80007ffe0ff */
[----:B------:R-:W-:Y:S02]  /*6e20*/  I2FP.F32.S32 R7, R6 ;  /* 0x0000000600077245 */ /* 0x000fe40000201400 */
[----:B------:R-:W-:Y:S02]  /*6e30*/  IADD3 R15, R19, R0, RZ ;  /* 0x00000000130f7210 */ /* 0x000fe40007ffe0ff */
[----:B------:R-:W0:Y:S03]  /*6e40*/  MUFU.RCP R32, R7 ;  /* 0x0000000700207308 */ /* 0x000e260000001000 */
[----:B------:R-:W-:-:S05]  /*6e50*/  IMAD.IADD R27, R15, 0x1, R0 ;  /* 0x000000010f1b7824 */ /* 0x000fca00078e0200 */
[----:B------:R-:W-:Y:S02]  /*6e60*/  ISETP.GE.U32.AND P0, PT, R27, R22, PT ;  /* 0x000000161b00720c */ /* 0x000fe40003f06070 */
[----:B--2---:R-:W-:Y:S02]  /*6e70*/  PRMT R19, R24, 0x7632, R19 ;  /* 0x0000763218137816 */ /* 0x004fe40000000013 */
[C---:B---3--:R-:W-:Y:S02]  /*6e80*/  PRMT R21, R10.reuse, 0x7632, R21 ;  /* 0x000076320a157816 */ /* 0x048fe40000000015 */
[----:B------:R-:W-:Y:S02]  /*6e90*/  SHF.L.U32 R26, R10, 0x10, RZ ;  /* 0x000000100a1a7819 */ /* 0x000fe400000006ff */
[----:B------:R-:W-:Y:S01]  /*6ea0*/  SHF.L.U32 R28, R21, 0x10, RZ ;  /* 0x00000010151c7819 */ /* 0x000fe200000006ff */
[----:B------:R-:W-:Y:S01]  /*6eb0*/  IMAD.U32 R11, R24, 0x10000, RZ ;  /* 0x00010000180b7824 */ /* 0x000fe200078e00ff */
[----:B------:R-:W-:Y:S01]  /*6ec0*/  SHF.L.U32 R21, R19, 0x10, RZ ;  /* 0x0000001013157819 */ /* 0x000fe200000006ff */
[----:B------:R-:W-:-:S02]  /*6ed0*/  FADD.FTZ R27, R26, -R3 ;  /* 0x800000031a1b7221 */ /* 0x000fc40000010000 */
[----:B------:R-:W-:Y:S01]  /*6ee0*/  FADD.FTZ R30, R28, -R13 ;  /* 0x8000000d1c1e7221 */ /* 0x000fe20000010000 */
[----:B------:R-:W-:Y:S01]  /*6ef0*/  FADD.FTZ R19, R11, -R4 ;  /* 0x800000040b137221 */ /* 0x000fe20000010000 */
[----:B------:R-:W-:Y:S01]  /*6f00*/  FADD.FTZ R25, R21, -R8 ;  /* 0x8000000815197221 */ /* 0x000fe20000010000 */
[-C--:B0-----:R-:W-:Y:S01]  /*6f10*/  FFMA.FTZ R3, R27, R32.reuse, R3 ;  /* 0x000000201b037223 */ /* 0x081fe20000010003 */
[-C--:B------:R-:W-:Y:S01]  /*6f20*/  FFMA.FTZ R13, R30, R32.reuse, R13 ;  /* 0x000000201e0d7223 */ /* 0x080fe2000001000d */
[-C--:B------:R-:W-:Y:S01]  /*6f30*/  FFMA.FTZ R4, R19, R32.reuse, R4 ;  /* 0x0000002013047223 */ /* 0x080fe20000010004 */
[----:B------:R-:W-:Y:S01]  /*6f40*/  FFMA.FTZ R8, R25, R32, R8 ;  /* 0x0000002019087223 */ /* 0x000fe20000010008 */
[----:B------:R-:W-:Y:S01]  /*6f50*/  FADD.FTZ R29, R26, -R3 ;  /* 0x800000031a1d7221 */ /* 0x000fe20000010000 */
[----:B------:R-:W-:Y:S01]  /*6f60*/  FADD.FTZ R31, R28, -R13 ;  /* 0x8000000d1c1f7221 */ /* 0x000fe20000010000 */
[----:B------:R-:W-:Y:S01]  /*6f70*/  FADD.FTZ R26, R11, -R4 ;  /* 0x800000040b1a7221 */ /* 0x000fe20000010000 */
[----:B------:R-:W-:Y:S01]  /*6f80*/  FADD.FTZ R28, R21, -R8 ;  /* 0x80000008151c7221 */ /* 0x000fe20000010000 */
[----:B------:R-:W-:Y:S01]  /*6f90*/  FFMA.FTZ R12, R27, R29, R12 ;  /* 0x0000001d1b0c7223 */ /* 0x000fe2000001000c */
[----:B------:R-:W-:Y:S01]  /*6fa0*/  FFMA.FTZ R14, R30, R31, R14 ;  /* 0x0000001f1e0e7223 */ /* 0x000fe2000001000e */
[----:B------:R-:W-:Y:S01]  /*6fb0*/  FFMA.FTZ R5, R19, R26, R5 ;  /* 0x0000001a13057223 */ /* 0x000fe20000010005 */
[----:B------:R-:W-:Y:S01]  /*6fc0*/  FFMA.FTZ R9, R25, R28, R9 ;  /* 0x0000001c19097223 */ /* 0x000fe20000010009 */
[----:B------:R-:W-:Y:S06]  /*6fd0*/  @!P0 BRA `(.L_x_4252) ;  /* 0xfffffffc00688947 */ /* 0x000fec000383ffff */
[----:B------:R-:W-:Y:S05]  /*6fe0*/  BSYNC B1 ;  /* 0x0000000000017941 */ /* 0x000fea0003800000 */
.L_x_4251:
[C---:B------:R-:W-:Y:S02]  /*6ff0*/  PRMT R29, R24.reuse, 0x7610, R29 ;  /* 0x00007610181d7816 */ /* 0x040fe4000000001d */
[----:B------:R-:W-:Y:S02]  /*7000*/  PRMT R30, R24, 0x7632, R30 ;  /* 0x00007632181e7816 */ /* 0x000fe4000000001e */
[C---:B------:R-:W-:Y:S02]  /*7010*/  PRMT R19, R10.reuse, 0x7610, R19 ;  /* 0x000076100a137816 */ /* 0x040fe40000000013 */
[----:B------:R-:W-:-:S07]  /*7020*/  PRMT R24, R10, 0x7632, R24 ;  /* 0x000076320a187816 */ /* 0x000fce0000000018 */
.L_x_4250:
[----:B------:R-:W-:Y:S05]  /*7030*/  BSYNC B0 ;  /* 0x0000000000007941 */ /* 0x000fea0003800000 */
.L_x_4249:
[----:B------:R-:W-:Y:S01]  /*7040*/  ISETP.GE.U32.AND P1, PT, R15, R22, PT ;  /* 0x000000160f00720c */ /* 0x000fe20003f26070 */
[----:B------:R-:W-:Y:S01]  /*7050*/  BSSY B0, `(.L_x_4253) ;  /* 0x0000018000007945 */ /* 0x000fe20003800000 */
[-C--:B------:R-:W-:Y:S01]  /*7060*/  MOV R25, R6.reuse ;  /* 0x0000000600197202 */ /* 0x080fe20000000f00 */
[----:B------:R-:W-:Y:S01]  /*7070*/  IMAD.MOV.U32 R28, RZ, RZ, R7 ;  /* 0x000000ffff1c7224 */ /* 0x000fe200078e0007 */
[----:B------:R-:W-:Y:S01]  /*7080*/  MOV R27, R6 ;  /* 0x00000006001b7202 */ /* 0x000fe20000000f00 */
[----:B------:R-:W-:Y:S01]  /*7090*/  IMAD.MOV.U32 R10, RZ, RZ, R6 ;  /* 0x000000ffff0a7224 */ /* 0x000fe200078e0006 */
[-C--:B------:R-:W-:Y:S02]  /*70a0*/  MOV R26, R7.reuse ;  /* 0x00000007001a7202 */ /* 0x080fe40000000f00 */
[----:B------:R-:W-:-:S05]  /*70b0*/  MOV R11, R7 ;  /* 0x00000007000b7202 */ /* 0x000fca0000000f00 */
[----:B------:R-:W-:Y:S05]  /*70c0*/  @P1 BRA `(.L_x_4254) ;  /* 0x0000000000401947 */ /* 0x000fea0003800000 */
[----:B------:R-:W-:Y:S01]  /*70d0*/  IADD3 R29, R15, R0, RZ ;  /* 0x000000000f1d7210 */ /* 0x000fe20007ffe0ff */
[----:B------:R-:W-:-:S03]  /*70e0*/  IMAD R21, R20, R15, RZ ;  /* 0x0000000f14157224 */ /* 0x000fc600078e02ff */
[----:B------:R-:W-:-:S13]  /*70f0*/  ISETP.GE.U32.AND P0, PT, R29, R22, PT ;  /* 0x000000161d00720c */ /* 0x000fda0003f06070 */
[----:B------:R-:W-:Y:S01]  /*7100*/  @!P0 IMAD R20, R20, R29, RZ ;  /* 0x0000001d14148224 */ /* 0x000fe200078e02ff */
[----:B------:R-:W-:Y:S02]  /*7110*/  SHF.R.U32.HI R29, RZ, 0x1, R21 ;  /* 0x00000001ff1d7819 */ /* 0x000fe40000011615 */
[----:B------:R-:W-:Y:S02]  /*7120*/  MOV R21, R17 ;  /* 0x0000001100157202 */ /* 0x000fe40000000f00 */
[----:B------:R-:W-:Y:S01]  /*7130*/  @!P0 SHF.R.U32.HI R31, RZ, 0x1, R20 ;  /* 0x00000001ff1f8819 */ /* 0x000fe20000011614 */
[----:B------:R-:W-:-:S04]  /*7140*/  IMAD.MOV.U32 R20, RZ, RZ, R16 ;  /* 0x000000ffff147224 */ /* 0x000fc800078e0010 */
        /* <DEDUP_REMOVED lines=8> */
.L_x_4254:
[----:B------:R-:W-:Y:S05]  /*71d0*/  BSYNC B0 ;  /* 0x0000000000007941 */ /* 0x000fea0003800000 */
.L_x_4253:
[----:B------:R-:W-:Y:S04]  /*71e0*/  BSSY B0, `(.L_x_4255) ;  /* 0x0000025000007945 */ /* 0x000fe80003800000 */
[----:B------:R-:W-:Y:S05]  /*71f0*/  @P1 BRA `(.L_x_4256) ;  /* 0x00000000008c1947 */ /* 0x000fea0003800000 */
[----:B------:R-:W-:Y:S01]  /*7200*/  VIADD R10, R10, 0x1 ;  /* 0x000000010a0a7836 */ /* 0x000fe20000000000 */
[----:B------:R-:W-:Y:S01]  /*7210*/  IADD3 R6, R6, 0x1, RZ ;  /* 0x0000000106067810 */ /* 0x000fe20007ffe0ff */
[----:B------:R-:W-:Y:S01]  /*7220*/  IMAD.IADD R15, R15, 0x1, R0 ;  /* 0x000000010f0f7824 */ /* 0x000fe200078e0200 */
[----:B------:R-:W-:Y:S02]  /*7230*/  SHF.L.U32 R29, R29, 0x10, RZ ;  /* 0x000000101d1d7819 */ /* 0x000fe400000006ff */
[----:B------:R-:W-:Y:S02]  /*7240*/  I2FP.F32.S32 R7, R6 ;  /* 0x0000000600077245 */ /* 0x000fe40000201400 */
[----:B------:R-:W-:Y:S01]  /*7250*/  I2FP.F32.S32 R11, R10 ;  /* 0x0000000a000b7245 */ /* 0x000fe20000201400 */
[----:B------:R-:W-:Y:S01]  /*7260*/  FADD.FTZ R16, -R4, R29 ;  /* 0x0000001d04107221 */ /* 0x000fe20000010100 */
[----:B------:R-:W0:Y:S01]  /*7270*/  MUFU.RCP R21, R7 ;  /* 0x0000000700157308 */ /* 0x000e220000001000 */
[----:B------:R-:W-:-:S02]  /*7280*/  SHF.L.U32 R17, R30, 0x10, RZ ;  /* 0x000000101e117819 */ /* 0x000fc400000006ff */
[----:B------:R-:W-:-:S03]  /*7290*/  ISETP.GE.U32.AND P0, PT, R15, R22, PT ;  /* 0x000000160f00720c */ /* 0x000fc60003f06070 */
[----:B------:R-:W-:Y:S02]  /*72a0*/  FADD.FTZ R20, -R8, R17 ;  /* 0x0000001108147221 */ /* 0x000fe40000010100 */
[----:B------:R-:W1:Y:S01]  /*72b0*/  MUFU.RCP R31, R11 ;  /* 0x0000000b001f7308 */ /* 0x000e620000001000 */
[----:B0-----:R-:W-:-:S04]  /*72c0*/  FFMA.FTZ R4, R16, R21, R4 ;  /* 0x0000001510047223 */ /* 0x001fc80000010004 */
[----:B------:R-:W-:Y:S01]  /*72d0*/  FADD.FTZ R29, R29, -R4 ;  /* 0x800000041d1d7221 */ /* 0x000fe20000010000 */
[----:B-1----:R-:W-:-:S03]  /*72e0*/  FFMA.FTZ R8, R20, R31, R8 ;  /* 0x0000001f14087223 */ /* 0x002fc60000010008 */
[----:B------:R-:W-:Y:S01]  /*72f0*/  FFMA.FTZ R5, R16, R29, R5 ;  /* 0x0000001d10057223 */ /* 0x000fe20000010005 */
[----:B------:R-:W-:-:S04]  /*7300*/  FADD.FTZ R17, R17, -R8 ;  /* 0x8000000811117221 */ /* 0x000fc80000010000 */
[----:B------:R-:W-:Y:S01]  /*7310*/  FFMA.FTZ R9, R20, R17, R9 ;  /* 0x0000001114097223 */ /* 0x000fe20000010009 */
[----:B------:R-:W-:Y:S06]  /*7320*/  @P0 BRA `(.L_x_4256) ;  /* 0x0000000000400947 */ /* 0x000fec0003800000 */
[----:B------:R-:W-:Y:S01]  /*7330*/  IADD3 R25, R25, 0x1, RZ ;  /* 0x0000000119197810 */ /* 0x000fe20007ffe0ff */
[----:B------:R-:W-:Y:S01]  /*7340*/  IMAD.U32 R0, R19, 0x10000, RZ ;  /* 0x0001000013007824 */ /* 0x000fe200078e00ff */
[----:B------:R-:W-:Y:S02]  /*7350*/  IADD3 R27, R27, 0x1, RZ ;  /* 0x000000011b1b7810 */ /* 0x000fe40007ffe0ff */
[----:B------:R-:W-:Y:S01]  /*7360*/  I2FP.F32.S32 R28, R25 ;  /* 0x00000019001c7245 */ /* 0x000fe20000201400 */
[----:B------:R-:W-:Y:S01]  /*7370*/  FADD.FTZ R15, -R3, R0 ;  /* 0x00000000030f7221 */ /* 0x000fe20000010100 */
[----:B------:R-:W-:Y:S02]  /*7380*/  I2FP.F32.S32 R26, R27 ;  /* 0x0000001b001a7245 */ /* 0x000fe40000201400 */
[----:B------:R-:W0:Y:S01]  /*7390*/  MUFU.RCP R20, R28 ;  /* 0x0000001c00147308 */ /* 0x000e220000001000 */
[----:B------:R-:W-:-:S05]  /*73a0*/  SHF.L.U32 R24, R24, 0x10, RZ ;  /* 0x0000001018187819 */ /* 0x000fca00000006ff */
[----:B------:R-:W-:Y:S02]  /*73b0*/  FADD.FTZ R16, -R13, R24 ;  /* 0x000000180d107221 */ /* 0x000fe40000010100 */
[----:B------:R-:W1:Y:S01]  /*73c0*/  MUFU.RCP R17, R26 ;  /* 0x0000001a00117308 */ /* 0x000e620000001000 */
[----:B0-----:R-:W-:-:S04]  /*73d0*/  FFMA.FTZ R3, R15, R20, R3 ;  /* 0x000000140f037223 */ /* 0x001fc80000010003 */
[----:B------:R-:W-:Y:S01]  /*73e0*/  FADD.FTZ R0, R0, -R3 ;  /* 0x8000000300007221 */ /* 0x000fe20000010000 */
[----:B-1----:R-:W-:-:S03]  /*73f0*/  FFMA.FTZ R13, R16, R17, R13 ;  /* 0x00000011100d7223 */ /* 0x002fc6000001000d */
[----:B------:R-:W-:Y:S01]  /*7400*/  FFMA.FTZ R12, R15, R0, R12 ;  /* 0x000000000f0c7223 */ /* 0x000fe2000001000c */
[----:B------:R-:W-:-:S04]  /*7410*/  FADD.FTZ R17, R24, -R13 ;  /* 0x8000000d18117221 */ /* 0x000fc80000010000 */
[----:B------:R-:W-:-:S07]  /*7420*/  FFMA.FTZ R14, R16, R17, R14 ;  /* 0x00000011100e7223 */ /* 0x000fce000001000e */
.L_x_4256:
[----:B------:R-:W-:Y:S05]  /*7430*/  BSYNC B0 ;  /* 0x0000000000007941 */ /* 0x000fea0003800000 */
.L_x_4255:
        /* <DEDUP_REMOVED lines=17> */
.L_x_4258:
[----:B------:R-:W-:Y:S01]  /*7550*/  MOV R4, R3 ;  /* 0x0000000300047202 */ /* 0x000fe20000000f00 */
[----:B------:R-:W-:Y:S01]  /*7560*/  IMAD.MOV.U32 R6, RZ, RZ, R25 ;  /* 0x000000ffff067224 */ /* 0x000fe200078e0019 */
[----:B------:R-:W-:Y:S02]  /*7570*/  MOV R5, R12 ;  /* 0x0000000c00057202 */ /* 0x000fe40000000f00 */
[----:B------:R-:W-:-:S07]  /*7580*/  MOV R7, R28 ;  /* 0x0000001c00077202 */ /* 0x000fce0000000f00 */
.L_x_4259:
[----:B------:R-:W-:Y:S05]  /*7590*/  BSYNC B0 ;  /* 0x0000000000007941 */ /* 0x000fea0003800000 */
.L_x_4257:
        /* <DEDUP_REMOVED lines=14> */
[----:B------:R-:W-:Y:S01]  /*7680*/  IMAD.MOV.U32 R11, RZ, RZ, R0 ;  /* 0x000000ffff0b7224 */ /* 0x000fe200078e0000 */
[----:B------:R-:W-:Y:S06]  /*7690*/  BRA `(.L_x_4211) ;  /* 0x0000000800ac7947 */ /* 0x000fec0003800000 */
.L_x_4260:
[----:B------:R-:W-:Y:S01]  /*76a0*/  MOV R8, R13 ;  /* 0x0000000d00087202 */ /* 0x000fe20000000f00 */
[----:B------:R-:W-:Y:S01]  /*76b0*/  IMAD.MOV.U32 R10, RZ, RZ, R27 ;  /* 0x000000ffff0a7224 */ /* 0x000fe200078e001b */
[----:B------:R-:W-:Y:S02]  /*76c0*/  MOV R9, R14 ;  /* 0x0000000e00097202 */ /* 0x000fe40000000f00 */
[----:B------:R-:W-:Y:S01]  /*76d0*/  MOV R11, R26 ;  /* 0x0000001a000b7202 */ /* 0x000fe20000000f00 */
[----:B------:R-:W-:Y:S06]  /*76e0*/  BRA `(.L_x_4211) ;  /* 0x0000000800987947 */ /* 0x000fec0003800000 */
.L_x_4231:
[----:B------:R-:W0:Y:S01]  /*76f0*/  LDC R0, c[0x0][0x234] ;  /* 0x00008d00ff007b82 */ /* 0x000e220000000800 */
[----:B------:R-:W-:Y:S01]  /*7700*/  ULDC.64 UR4, c[0x0][0x220] ;  /* 0x0000880000047ab9 */ /* 0x000fe20000000a00 */
[----:B------:R-:W-:Y:S01]  /*7710*/  BSSY B0, `(.L_x_4261) ;  /* 0x000003d000007945 */ /* 0x000fe20003800000 */
[----:B------:R-:W-:Y:S01]  /*7720*/  MOV R6, UR4 ;  /* 0x0000000400067c02 */ /* 0x000fe20008000f00 */
[----:B------:R-:W-:Y:S01]  /*7730*/  IMAD.MOV.U32 R19, RZ, RZ, R15 ;  /* 0x000000ffff137224 */ /* 0x000fe200078e000f */
[----:B------:R-:W-:-:S03]  /*7740*/  MOV R7, UR5 ;  /* 0x0000000500077c02 */ /* 0x000fc60008000f00 */
[----:B------:R-:W1:Y:S08]  /*7750*/  LDC R4, c[0x0][0x218] ;  /* 0x00008600ff047b82 */ /* 0x000e700000000800 */
[----:B------:R-:W2:Y:S01]  /*7760*/  LDC R5, c[0x0][0x21c] ;  /* 0x00008700ff057b82 */ /* 0x000ea20000000800 */
[----:B0-----:R-:W-:-:S04]  /*7770*/  IADD3 R3, R15, R0, RZ ;  /* 0x000000000f037210 */ /* 0x001fc80007ffe0ff */
[----:B------:R-:W-:Y:S01]  /*7780*/  ISETP.GE.U32.AND P0, PT, R3, R22, PT ;  /* 0x000000160300720c */ /* 0x000fe20003f06070 */
[----:B-1----:R-:W-:Y:S01]  /*7790*/  IMAD.MOV.U32 R15, RZ, RZ, R4 ;  /* 0x000000ffff0f7224 */ /* 0x002fe200078e0004 */
[-C--:B------:R-:W-:Y:S02]  /*77a0*/  MOV R3, R4.reuse ;  /* 0x0000000400037202 */ /* 0x080fe40000000f00 */
[----:B------:R-:W-:Y:S02]  /*77b0*/  MOV R8, R4 ;  /* 0x0000000400087202 */ /* 0x000fe40000000f00 */
[-C--:B--2---:R-:W-:Y:S01]  /*77c0*/  MOV R20, R5.reuse ;  /* 0x0000000500147202 */ /* 0x084fe20000000f00 */
[----:B------:R-:W-:Y:S01]  /*77d0*/  IMAD.MOV.U32 R14, RZ, RZ, R5 ;  /* 0x000000ffff0e7224 */ /* 0x000fe200078e0005 */
[----:B------:R-:W-:-:S05]  /*77e0*/  MOV R9, R5 ;  /* 0x0000000500097202 */ /* 0x000fca0000000f00 */
[----:B------:R-:W-:Y:S05]  /*77f0*/  @P0 BRA `(.L_x_4262) ;  /* 0x0000000000b80947 */ /* 0x000fea0003800000 */
[----:B------:R-:W-:Y:S01]  /*7800*/  BSSY B1, `(.L_x_4263) ;  /* 0x0000029000017945 */ /* 0x000fe20003800000 */
[----:B------:R-:W-:Y:S01]  /*7810*/  IMAD.MOV.U32 R14, RZ, RZ, R5 ;  /* 0x000000ffff0e7224 */ /* 0x000fe200078e0005 */
[----:B------:R-:W-:Y:S01]  /*7820*/  MOV R3, R4 ;  /* 0x0000000400037202 */ /* 0x000fe20000000f00 */
[----:B------:R-:W-:Y:S01]  /*7830*/  IMAD.MOV.U32 R8, RZ, RZ, R4 ;  /* 0x000000ffff087224 */ /* 0x000fe200078e0004 */
[----:B------:R-:W-:-:S07]  /*7840*/  MOV R9, R5 ;  /* 0x0000000500097202 */ /* 0x000fce0000000f00 */
.L_x_4264:
[----:B------:R-:W-:Y:S02]  /*7850*/  IADD3 R21, R19, R0, RZ ;  /* 0x0000000013157210 */ /* 0x000fe40007ffe0ff */
[----:B------:R-:W-:Y:S02]  /*7860*/  SHF.R.U32.HI R13, RZ, 0x1, R19 ;  /* 0x00000001ff0d7819 */ /* 0x000fe40000011613 */
[----:B------:R-:W-:-:S03]  /*7870*/  SHF.R.U32.HI R11, RZ, 0x1, R21 ;  /* 0x00000001ff0b7819 */ /* 0x000fc60000011615 */
[----:B------:R-:W-:-:S04]  /*7880*/  IMAD.WIDE.U32 R12, R13, 0x4, R16 ;  /* 0x000000040d0c7825 */ /* 0x000fc800078e0010 */
[----:B------:R-:W-:Y:S01]  /*7890*/  IMAD.WIDE.U32 R10, R11, 0x4, R16 ;  /* 0x000000040b0a7825 */ /* 0x000fe200078e0010 */
[----:B------:R-:W2:Y:S05]  /*78a0*/  LDG.E R30, desc[UR40][R12.64] ;  /* 0x000000280c1e7981 */ /* 0x000eaa000c1e1900 */
[----:B------:R-:W3:Y:S01]  /*78b0*/  LDG.E R10, desc[UR40][R10.64] ;  /* 0x000000280a0a7981 */ /* 0x000ee2000c1e1900 */
[----:B------:R-:W-:-:S04]  /*78c0*/  IADD3 R6, R6, 0x1, RZ ;  /* 0x0000000106067810 */ /* 0x000fc80007ffe0ff */
[----:B------:R-:W-:Y:S01]  /*78d0*/  I2FP.F32.S32 R7, R6 ;  /* 0x0000000600077245 */ /* 0x000fe20000201400 */
[----:B------:R-:W-:-:S03]  /*78e0*/  IMAD.IADD R19, R21, 0x1, R0 ;  /* 0x0000000115137824 */ /* 0x000fc600078e0200 */
[----:B------:R-:W0:Y:S02]  /*78f0*/  MUFU.RCP R28, R7 ;  /* 0x00000007001c7308 */ /* 0x000e240000001000 */
[----:B------:R-:W-:-:S04]  /*7900*/  IADD3 R25, R19, R0, RZ ;  /* 0x0000000013197210 */ /* 0x000fc80007ffe0ff */
        /* <DEDUP_REMOVED lines=25> */
.L_x_4263:
[C---:B------:R-:W-:Y:S02]  /*7aa0*/  PRMT R29, R30.reuse, 0x7610, R29 ;  /* 0x000076101e1d7816 */ /* 0x040fe4000000001d */
[----:B------:R-:W-:Y:S02]  /*7ab0*/  PRMT R30, R30, 0x7632, R30 ;  /* 0x000076321e1e7816 */ /* 0x000fe4000000001e */
[C---:B------:R-:W-:Y:S02]  /*7ac0*/  PRMT R21, R10.reuse, 0x7610, R21 ;  /* 0x000076100a157816 */ /* 0x040fe40000000015 */
[----:B------:R-:W-:-:S07]  /*7ad0*/  PRMT R24, R10, 0x7632, R24 ;  /* 0x000076320a187816 */ /* 0x000fce0000000018 */
.L_x_4262:
[----:B------:R-:W-:Y:S05]  /*7ae0*/  BSYNC B0 ;  /* 0x0000000000007941 */ /* 0x000fea0003800000 */
.L_x_4261:
[----:B------:R-:W-:Y:S01]  /*7af0*/  ISETP.GE.U32.AND P1, PT, R19, R22, PT ;  /* 0x000000161300720c */ /* 0x000fe20003f26070 */
[----:B------:R-:W-:Y:S01]  /*7b00*/  BSSY B0, `(.L_x_4265) ;  /* 0x0000014000007945 */ /* 0x000fe20003800000 */
[----:B------:R-:W-:Y:S01]  /*7b10*/  IMAD.MOV.U32 R25, RZ, RZ, R6 ;  /* 0x000000ffff197224 */ /* 0x000fe200078e0006 */
[-C--:B------:R-:W-:Y:S01]  /*7b20*/  MOV R28, R7.reuse ;  /* 0x00000007001c7202 */ /* 0x080fe20000000f00 */
[----:B------:R-:W-:Y:S01]  /*7b30*/  IMAD.MOV.U32 R26, RZ, RZ, R7 ;  /* 0x000000ffff1a7224 */ /* 0x000fe200078e0007 */
[-C--:B------:R-:W-:Y:S02]  /*7b40*/  MOV R27, R6.reuse ;  /* 0x00000006001b7202 */ /* 0x080fe40000000f00 */
[----:B------:R-:W-:Y:S02]  /*7b50*/  MOV R10, R6 ;  /* 0x00000006000a7202 */ /* 0x000fe40000000f00 */
[----:B------:R-:W-:-:S04]  /*7b60*/  MOV R11, R7 ;  /* 0x00000007000b7202 */ /* 0x000fc80000000f00 */
[----:B------:R-:W-:Y:S05]  /*7b70*/  @P1 BRA `(.L_x_4266) ;  /* 0x0000000000301947 */ /* 0x000fea0003800000 */
[----:B------:R-:W-:Y:S01]  /*7b80*/  IMAD.IADD R29, R19, 0x1, R0 ;  /* 0x00000001131d7824 */ /* 0x000fe200078e0200 */
[----:B------:R-:W-:-:S04]  /*7b90*/  SHF.R.U32.HI R13, RZ, 0x1, R19 ;  /* 0x00000001ff0d7819 */ /* 0x000fc80000011613 */
[----:B------:R-:W-:Y:S01]  /*7ba0*/  ISETP.GE.U32.AND P0, PT, R29, R22, PT ;  /* 0x000000161d00720c */ /* 0x000fe20003f06070 */
[----:B------:R-:W-:-:S06]  /*7bb0*/  IMAD.WIDE.U32 R12, R13, 0x4, R16 ;  /* 0x000000040d0c7825 */ /* 0x000fcc00078e0010 */
[----:B------:R-:W2:Y:S06]  /*7bc0*/  LDG.E R12, desc[UR40][R12.64] ;  /* 0x000000280c0c7981 */ /* 0x000eac000c1e1900 */
[----:B------:R-:W-:-:S05]  /*7bd0*/  @!P0 SHF.R.U32.HI R29, RZ, 0x1, R29 ;  /* 0x00000001ff1d8819 */ /* 0x000fca000001161d */
[----:B------:R-:W-:-:S06]  /*7be0*/  @!P0 IMAD.WIDE.U32 R16, R29, 0x4, R16 ;  /* 0x000000041d108825 */ /* 0x000fcc00078e0010 */
[----:B------:R-:W3:Y:S01]  /*7bf0*/  @!P0 LDG.E R16, desc[UR40][R16.64] ;  /* 0x0000002810108981 */ /* 0x000ee2000c1e1900 */
[C---:B--2---:R-:W-:Y:S02]  /*7c00*/  PRMT R29, R12.reuse, 0x7610, R29 ;  /* 0x000076100c1d7816 */ /* 0x044fe4000000001d */
[----:B------:R-:W-:Y:S02]  /*7c10*/  PRMT R30, R12, 0x7632, R30 ;  /* 0x000076320c1e7816 */ /* 0x000fe4000000001e */
[C---:B---3--:R-:W-:Y:S02]  /*7c20*/  @!P0 PRMT R21, R16.reuse, 0x7610, R21 ;  /* 0x0000761010158816 */ /* 0x048fe40000000015 */
[----:B------:R-:W-:-:S07]  /*7c30*/  @!P0 PRMT R24, R16, 0x7632, R24 ;  /* 0x0000763210188816 */ /* 0x000fce0000000018 */
.L_x_4266:
[----:B------:R-:W-:Y:S05]  /*7c40*/  BSYNC B0 ;  /* 0x0000000000007941 */ /* 0x000fea0003800000 */
.L_x_4265:
        /* <DEDUP_REMOVED lines=37> */
.L_x_4268:
[----:B------:R-:W-:Y:S05]  /*7ea0*/  BSYNC B0 ;  /* 0x0000000000007941 */ /* 0x000fea0003800000 */
.L_x_4267:
        /* <DEDUP_REMOVED lines=17> */
.L_x_4270:
[----:B------:R-:W-:Y:S01]  /*7fc0*/  IMAD.MOV.U32 R4, RZ, RZ, R3 ;  /* 0x000000ffff047224 */ /* 0x000fe200078e0003 */
[----:B------:R-:W-:Y:S01]  /*7fd0*/  MOV R5, R14 ;  /* 0x0000000e00057202 */ /* 0x000fe20000000f00 */
[----:B------:R-:W-:Y:S01]  /*7fe0*/  IMAD.MOV.U32 R7, RZ, RZ, R28 ;  /* 0x000000ffff077224 */ /* 0x000fe200078e001c */
[----:B------:R-:W-:-:S07]  /*7ff0*/  MOV R6, R25 ;  /* 0x0000001900067202 */ /* 0x000fce0000000f00 */
.L_x_4271:
[----:B------:R-:W-:Y:S05]  /*8000*/  BSYNC B0 ;  /* 0x0000000000007941 */ /* 0x000fea0003800000 */
.L_x_4269:
        /* <DEDUP_REMOVED lines=16> */
.L_x_4272:
[----:B------:R-:W-:Y:S01]  /*8110*/  IMAD.MOV.U32 R8, RZ, RZ, R15 ;  /* 0x000000ffff087224 */ /* 0x000fe200078e000f */
[----:B------:R-:W-:Y:S01]  /*8120*/  MOV R9, R20 ;  /* 0x0000001400097202 */ /* 0x000fe20000000f00 */
[----:B------:R-:W-:Y:S01]  /*8130*/  IMAD.MOV.U32 R11, RZ, RZ, R26 ;  /* 0x000000ffff0b7224 */ /* 0x000fe200078e001a */
[----:B------:R-:W-:-:S07]  /*8140*/  MOV R10, R27 ;  /* 0x0000001b000a7202 */ /* 0x000fce0000000f00 */
.L_x_4211:
[----:B------:R-:W-:Y:S05]  /*8150*/  BSYNC B6 ;  /* 0x0000000000067941 */ /* 0x000fea0003800000 */
.L_x_4210:
[----:B------:R-:W-:Y:S02]  /*8160*/  ULDC UR4, c[0x0][0x244] ;  /* 0x0000910000047ab9 */ /* 0x000fe40000000800 */
[----:B------:R-:W-:-:S13]  /*8170*/  ISETP.NE.AND P0, PT, RZ, UR4, PT ;  /* 0x00000004ff007c0c */ /* 0x000fda000bf05270 */
[----:B------:R-:W-:Y:S05]  /*8180*/  @!P0 BRA `(.L_x_4273) ;  /* 0x0000000400288947 */ /* 0x000fea0003800000 */
[----:B------:R-:W0:Y:S01]  /*8190*/  S2R R13, SR_CgaCtaId ;  /* 0x00000000000d7919 */ /* 0x000e220000008800 */
[----:B------:R-:W1:Y:S01]  /*81a0*/  LDC R0, c[0x0][RZ] ;  /* 0x00000000ff007b82 */ /* 0x000e620000000800 */
[----:B------:R-:W-:-:S04]  /*81b0*/  MOV R12, 0x400 ;  /* 0x00000400000c7802 */ /* 0x000fc80000000f00 */
[----:B------:R-:W-:-:S03]  /*81c0*/  IADD3 R12, R12, 0x10, RZ ;  /* 0x000000100c0c7810 */ /* 0x000fc60007ffe0ff */
[----:B------:R-:W2:Y:S01]  /*81d0*/  LDC R3, c[0x0][0x4] ;  /* 0x00000100ff037b82 */ /* 0x000ea20000000800 */
[----:B-1----:R-:W-:Y:S01]  /*81e0*/  IMAD R17, R18, R0, R23 ;  /* 0x0000000012117224 */ /* 0x002fe200078e0217 */
[----:B0-----:R-:W-:Y:S02]  /*81f0*/  LEA R16, R13, R12, 0x18 ;  /* 0x0000000c0d107211 */ /* 0x001fe400078ec0ff */
[----:B--2---:R-:W-:Y:S02]  /*8200*/  SHF.R.U32.HI R19, RZ, 0x1, R3 ;  /* 0x00000001ff137819 */ /* 0x004fe40000011603 */
[----:B------:R-:W-:Y:S02]  /*8210*/  LEA R17, R17, R16, 0x5 ;  /* 0x0000001011117211 */ /* 0x000fe400078e28ff */
[----:B------:R-:W-:-:S03]  /*8220*/  ISETP.NE.AND P0, PT, R19, RZ, PT ;  /* 0x000000ff1300720c */ /* 0x000fc60003f05270 */
[----:B------:R0:W-:Y:S04]  /*8230*/  STS.128 [R17], R4 ;  /* 0x0000000411007388 */ /* 0x0001e80000000c00 */
[----:B------:R0:W-:Y:S06]  /*8240*/  STS.128 [R17+0x10], R8 ;  /* 0x0000100811007388 */ /* 0x0001ec0000000c00 */
[----:B------:R-:W-:Y:S05]  /*8250*/  @!P0 BRA `(.L_x_4273) ;  /* 0x0000000000f48947 */ /* 0x000fea0003800000 */
.L_x_4282:
[----:B------:R-:W-:Y:S01]  /*8260*/  IMAD.IADD R12, R18, 0x1, R19 ;  /* 0x00000001120c7824 */ /* 0x000fe200078e0213 */
[----:B------:R-:W-:Y:S05]  /*8270*/  WARPSYNC.ALL ;  /* 0x0000000000007948 */ /* 0x000fea0003800000 */
[----:B------:R-:W-:Y:S01]  /*8280*/  BAR.SYNC.DEFER_BLOCKING 0x0 ;  /* 0x0000000000007b1d */ /* 0x000fe20000010000 */
[----:B------:R-:W-:-:S04]  /*8290*/  ISETP.GE.U32.AND P0, PT, R12, R3, PT ;  /* 0x000000030c00720c */ /* 0x000fc80003f06070 */
[----:B------:R-:W-:Y:S01]  /*82a0*/  ISETP.GE.U32.OR P0, PT, R18, R19, P0 ;  /* 0x000000131200720c */ /* 0x000fe20000706470 */
[----:B------:R-:W-:-:S12]  /*82b0*/  BSSY B0, `(.L_x_4274) ;  /* 0x0000034000007945 */ /* 0x000fd80003800000 */
[----:B-12---:R-:W-:Y:S05]  /*82c0*/  @P0 BRA `(.L_x_4275) ;  /* 0x0000000000c80947 */ /* 0x006fea0003800000 */
[----:B------:R-:W-:Y:S01]  /*82d0*/  IMAD R13, R12, R0, R23 ;  /* 0x000000000c0d7224 */ /* 0x000fe200078e0217 */
[----:B------:R-:W-:Y:S01]  /*82e0*/  FSETP.NEU.FTZ.AND P0, PT, R7, RZ, PT ;  /* 0x000000ff0700720b */ /* 0x000fe20003f1d000 */
[----:B------:R-:W-:Y:S03]  /*82f0*/  BSSY B1, `(.L_x_4276) ;  /* 0x0000017000017945 */ /* 0x000fe60003800000 */
[----:B------:R-:W-:-:S05]  /*8300*/  LEA R20, R13, R16, 0x5 ;  /* 0x000000100d147211 */ /* 0x000fca00078e28ff */
[----:B------:R1:W2:Y:S04]  /*8310*/  LDS.128 R12, [R20] ;  /* 0x00000000140c7984 */ /* 0x0002a80000000c00 */
[----:B------:R1:W3:Y:S01]  /*8320*/  LDS.128 R24, [R20+0x10] ;  /* 0x0000100014187984 */ /* 0x0002e20000000c00 */
[----:B------:R-:W-:Y:S05]  /*8330*/  @!P0 BRA `(.L_x_4277) ;  /* 0x0000000000388947 */ /* 0x000fea0003800000 */
[----:B--2---:R-:W-:-:S13]  /*8340*/  FSETP.NEU.FTZ.AND P0, PT, R15, RZ, PT ;  /* 0x000000ff0f00720b */ /* 0x004fda0003f1d000 */
[----:B------:R-:W-:Y:S05]  /*8350*/  @!P0 BRA `(.L_x_4278) ;  /* 0x0000000000408947 */ /* 0x000fea0003800000 */
[----:B------:R-:W-:Y:S01]  /*8360*/  FADD.FTZ R14, R7, R15 ;  /* 0x0000000f070e7221 */ /* 0x000fe20000010000 */
[----:B------:R-:W-:Y:S01]  /*8370*/  FADD.FTZ R21, -R4, R12 ;  /* 0x0000000c04157221 */ /* 0x000fe20000010100 */
[----:B-1----:R-:W-:Y:S02]  /*8380*/  FADD.FTZ R20, R5, R13 ;  /* 0x0000000d05147221 */ /* 0x002fe40000010000 */
[----:B------:R-:W1:Y:S01]  /*8390*/  MUFU.RCP R22, R14 ;  /* 0x0000000e00167308 */ /* 0x000e620000001000 */
[----:B0-----:R-:W-:-:S04]  /*83a0*/  FMUL.FTZ R6, R21, R21 ;  /* 0x0000001515067220 */ /* 0x001fc80000410000 */
[----:B------:R-:W-:Y:S01]  /*83b0*/  FMUL.FTZ R12, R7, R6 ;  /* 0x00000006070c7220 */ /* 0x000fe20000410000 */
[----:B------:R-:W-:Y:S01]  /*83c0*/  MOV R6, 0xffffffff ;  /* 0xffffffff00067802 */ /* 0x000fe20000000f00 */
[----:B------:R-:W-:Y:S02]  /*83d0*/  IMAD.MOV.U32 R7, RZ, RZ, R14 ;  /* 0x000000ffff077224 */ /* 0x000fe400078e000e */
[----:B-1----:R-:W-:-:S04]  /*83e0*/  FMUL.FTZ R15, R15, R22 ;  /* 0x000000160f0f7220 */ /* 0x002fc80000410000 */
[----:B------:R-:W-:Y:S01]  /*83f0*/  FFMA.FTZ R5, R15, R12, R20 ;  /* 0x0000000c0f057223 */ /* 0x000fe20000010014 */
[----:B------:R-:W-:Y:S01]  /*8400*/  FFMA.FTZ R4, R21, R15, R4 ;  /* 0x0000000f15047223 */ /* 0x000fe20000010004 */
[----:B------:R-:W-:Y:S06]  /*8410*/  BRA `(.L_x_4278) ;  /* 0x0000000000107947 */ /* 0x000fec0003800000 */
.L_x_4277:
[----:B0-2---:R-:W-:Y:S01]  /*8420*/  MOV R6, R14 ;  /* 0x0000000e00067202 */ /* 0x005fe20000000f00 */
[----:B------:R-:W-:Y:S01]  /*8430*/  IMAD.MOV.U32 R5, RZ, RZ, R13 ;  /* 0x000000ffff057224 */ /* 0x000fe200078e000d */
[----:B------:R-:W-:Y:S02]  /*8440*/  MOV R4, R12 ;  /* 0x0000000c00047202 */ /* 0x000fe40000000f00 */
[----:B------:R-:W-:-:S07]  /*8450*/  MOV R7, R15 ;  /* 0x0000000f00077202 */ /* 0x000fce0000000f00 */
.L_x_4278:
[----:B------:R-:W-:Y:S05]  /*8460*/  BSYNC B1 ;  /* 0x0000000000017941 */ /* 0x000fea0003800000 */
.L_x_4276:
[----:B------:R-:W-:Y:S01]  /*8470*/  FSETP.NEU.FTZ.AND P0, PT, R11, RZ, PT ;  /* 0x000000ff0b00720b */ /* 0x000fe20003f1d000 */
[----:B------:R-:W-:-:S12]  /*8480*/  BSSY B1, `(.L_x_4279) ;  /* 0x0000014000017945 */ /* 0x000fd80003800000 */
[----:B------:R-:W-:Y:S05]  /*8490*/  @!P0 BRA `(.L_x_4280) ;  /* 0x0000000000388947 */ /* 0x000fea0003800000 */
[----:B---3--:R-:W-:-:S13]  /*84a0*/  FSETP.NEU.FTZ.AND P0, PT, R27, RZ, PT ;  /* 0x000000ff1b00720b */ /* 0x008fda0003f1d000 */
        /* <DEDUP_REMOVED lines=13> */
.L_x_4280:
[----:B0--3--:R-:W-:Y:S01]  /*8580*/  MOV R8, R24 ;  /* 0x0000001800087202 */ /* 0x009fe20000000f00 */
[----:B------:R-:W-:Y:S01]  /*8590*/  IMAD.MOV.U32 R10, RZ, RZ, R26 ;  /* 0x000000ffff0a7224 */ /* 0x000fe200078e001a */
[----:B------:R-:W-:Y:S02]  /*85a0*/  MOV R9, R25 ;  /* 0x0000001900097202 */ /* 0x000fe40000000f00 */
[----:B------:R-:W-:-:S07]  /*85b0*/  MOV R11, R27 ;  /* 0x0000001b000b7202 */ /* 0x000fce0000000f00 */
.L_x_4281:
[----:B------:R-:W-:Y:S05]  /*85c0*/  BSYNC B1 ;  /* 0x0000000000017941 */ /* 0x000fea0003800000 */
.L_x_4279:
[----:B------:R2:W-:Y:S04]  /*85d0*/  STS.128 [R17], R4 ;  /* 0x0000000411007388 */ /* 0x0005e80000000c00 */
[----:B------:R2:W-:Y:S02]  /*85e0*/  STS.128 [R17+0x10], R8 ;  /* 0x0000100811007388 */ /* 0x0005e40000000c00 */
.L_x_4275:
[----:B------:R-:W-:Y:S05]  /*85f0*/  BSYNC B0 ;  /* 0x0000000000007941 */ /* 0x000fea0003800000 */
.L_x_4274:
[----:B------:R-:W-:Y:S02]  /*8600*/  ISETP.GT.AND P0, PT, R19, 0x1, PT ;  /* 0x000000011300780c */ /* 0x000fe40003f04270 */
[----:B------:R-:W-:-:S11]  /*8610*/  SHF.R.S32.HI R19, RZ, 0x1, R19 ;  /* 0x00000001ff137819 */ /* 0x000fd60000011413 */
[----:B------:R-:W-:Y:S05]  /*8620*/  @P0 BRA `(.L_x_4282) ;  /* 0xfffffffc000c0947 */ /* 0x000fea000383ffff */
.L_x_4273:
        /* <DEDUP_REMOVED lines=9> */
[-C--:B------:R-:W-:Y:S01]  /*86c0*/  IMAD R3, R18, R0.reuse, R23 ;  /* 0x0000000012037224 */ /* 0x080fe200078e0217 */
[----:B------:R-:W-:Y:S01]  /*86d0*/  UIADD3 UR4, UR4, 0x10, URZ ;  /* 0x0000001004047890 */ /* 0x000fe2000fffe03f */
[----:B------:R-:W-:-:S04]  /*86e0*/  LEA.HI R12, R0, R0, RZ, 0x1 ;  /* 0x00000000000c7211 */ /* 0x000fc800078f08ff */
[----:B-1----:R-:W-:Y:S01]  /*86f0*/  SHF.R.S32.HI R20, RZ, 0x1, R12 ;  /* 0x00000001ff147819 */ /* 0x002fe2000001140c */
[----:B------:R-:W-:-:S03]  /*8700*/  IMAD.MOV.U32 R12, RZ, RZ, 0x20 ;  /* 0x00000020ff0c7424 */ /* 0x000fc600078e00ff */
[----:B------:R-:W-:Y:S01]  /*8710*/  ISETP.GE.AND P0, PT, R20, 0x20, PT ;  /* 0x000000201400780c */ /* 0x000fe20003f06270 */
[----:B---3--:R-:W-:-:S06]  /*8720*/  ULEA UR4, UR5, UR4, 0x18 ;  /* 0x0000000405047291 */ /* 0x008fcc000f8ec03f */
[----:B------:R-:W-:-:S05]  /*8730*/  LEA R3, R3, UR4, 0x5 ;  /* 0x0000000403037c11 */ /* 0x000fca000f8e28ff */
[----:B------:R3:W-:Y:S04]  /*8740*/  STS.128 [R3], R4 ;  /* 0x0000000403007388 */ /* 0x0007e80000000c00 */
[----:B------:R3:W-:Y:S01]  /*8750*/  STS.128 [R3+0x10], R8 ;  /* 0x0000100803007388 */ /* 0x0007e20000000c00 */
[----:B------:R-:W-:Y:S05]  /*8760*/  @!P0 BRA `(.L_x_4284) ;  /* 0x0000000000f48947 */ /* 0x000fea0003800000 */
.L_x_4293:
[----:B------:R-:W-:Y:S01]  /*8770*/  IADD3 R13, R23, R20, RZ ;  /* 0x00000014170d7210 */ /* 0x000fe20007ffe0ff */
[----:B------:R-:W-:Y:S05]  /*8780*/  WARPSYNC.ALL ;  /* 0x0000000000007948 */ /* 0x000fea0003800000 */
[----:B------:R-:W-:Y:S01]  /*8790*/  BAR.SYNC.DEFER_BLOCKING 0x0 ;  /* 0x0000000000007b1d */ /* 0x000fe20000010000 */
[----:B------:R-:W-:-:S04]  /*87a0*/  ISETP.GE.U32.AND P0, PT, R13, R0, PT ;  /* 0x000000000d00720c */ /* 0x000fc80003f06070 */
[----:B------:R-:W-:Y:S01]  /*87b0*/  ISETP.GE.U32.OR P0, PT, R23, R20, P0 ;  /* 0x000000141700720c */ /* 0x000fe20000706470 */
[----:B------:R-:W-:-:S12]  /*87c0*/  BSSY B0, `(.L_x_4285) ;  /* 0x0000033000007945 */ /* 0x000fd80003800000 */
[----:B01----:R-:W-:Y:S05]  /*87d0*/  @P0 BRA `(.L_x_4286) ;  /* 0x0000000000c40947 */ /* 0x003fea0003800000 */
[----:B------:R-:W-:Y:S01]  /*87e0*/  LEA R21, R20, R3, 0x5 ;  /* 0x0000000314157211 */ /* 0x000fe200078e28ff */
[----:B------:R-:W-:Y:S01]  /*87f0*/  BSSY B1, `(.L_x_4287) ;  /* 0x0000017000017945 */ /* 0x000fe20003800000 */
[----:B------:R-:W-:-:S03]  /*8800*/  FSETP.NEU.FTZ.AND P0, PT, R7, RZ, PT ;  /* 0x000000ff0700720b */ /* 0x000fc60003f1d000 */
[----:B0-2---:R0:W1:Y:S04]  /*8810*/  LDS.128 R16, [R21] ;  /* 0x0000000015107984 */ /* 0x0050680000000c00 */
[----:B------:R0:W2:Y:S06]  /*8820*/  LDS.128 R12, [R21+0x10] ;  /* 0x00001000150c7984 */ /* 0x0000ac0000000c00 */
[----:B------:R-:W-:Y:S05]  /*8830*/  @!P0 BRA `(.L_x_4288) ;  /* 0x0000000000388947 */ /* 0x000fea0003800000 */
[----:B-1----:R-:W-:-:S13]  /*8840*/  FSETP.NEU.FTZ.AND P0, PT, R19, RZ, PT ;  /* 0x000000ff1300720b */ /* 0x002fda0003f1d000 */
[----:B------:R-:W-:Y:S05]  /*8850*/  @!P0 BRA `(.L_x_4289) ;  /* 0x0000000000408947 */ /* 0x000fea0003800000 */
[----:B------:R-:W-:Y:S01]  /*8860*/  FADD.FTZ R18, R19, R7 ;  /* 0x0000000713127221 */ /* 0x000fe20000010000 */
[----:B0-----:R-:W-:Y:S01]  /*8870*/  FADD.FTZ R21, R16, -R4 ;  /* 0x8000000410157221 */ /* 0x001fe20000010000 */
[----:B------:R-:W-:Y:S02]  /*8880*/  FADD.FTZ R22, R17, R5 ;  /* 0x0000000511167221 */ /* 0x000fe40000010000 */
[----:B------:R-:W0:Y:S01]  /*8890*/  MUFU.RCP R24, R18 ;  /* 0x0000001200187308 */ /* 0x000e220000001000 */
[----:B---3--:R-:W-:-:S04]  /*88a0*/  FMUL.FTZ R6, R21, R21 ;  /* 0x0000001515067220 */ /* 0x008fc80000410000 */
[----:B------:R-:W-:Y:S01]  /*88b0*/  FMUL.FTZ R16, R7, R6 ;  /* 0x0000000607107220 */ /* 0x000fe20000410000 */
[----:B------:R-:W-:Y:S01]  /*88c0*/  IMAD.MOV.U32 R6, RZ, RZ, -0x1 ;  /* 0xffffffffff067424 */ /* 0x000fe200078e00ff */
[----:B------:R-:W-:Y:S01]  /*88d0*/  MOV R7, R18 ;  /* 0x0000001200077202 */ /* 0x000fe20000000f00 */
[----:B0-----:R-:W-:-:S04]  /*88e0*/  FMUL.FTZ R19, R19, R24 ;  /* 0x0000001813137220 */ /* 0x001fc80000410000 */
[----:B------:R-:W-:Y:S01]  /*88f0*/  FFMA.FTZ R5, R19, R16, R22 ;  /* 0x0000001013057223 */ /* 0x000fe20000010016 */
[----:B------:R-:W-:Y:S01]  /*8900*/  FFMA.FTZ R4, R21, R19, R4 ;  /* 0x0000001315047223 */ /* 0x000fe20000010004 */
[----:B------:R-:W-:Y:S06]  /*8910*/  BRA `(.L_x_4289) ;  /* 0x0000000000107947 */ /* 0x000fec0003800000 */
.L_x_4288:
[----:B-1-3--:R-:W-:Y:S01]  /*8920*/  MOV R4, R16 ;  /* 0x0000001000047202 */ /* 0x00afe20000000f00 */
[----:B------:R-:W-:Y:S01]  /*8930*/  IMAD.MOV.U32 R5, RZ, RZ, R17 ;  /* 0x000000ffff057224 */ /* 0x000fe200078e0011 */
[----:B------:R-:W-:Y:S02]  /*8940*/  MOV R7, R19 ;  /* 0x0000001300077202 */ /* 0x000fe40000000f00 */
[----:B------:R-:W-:-:S07]  /*8950*/  MOV R6, R18 ;  /* 0x0000001200067202 */ /* 0x000fce0000000f00 */
.L_x_4289:
[----:B------:R-:W-:Y:S05]  /*8960*/  BSYNC B1 ;  /* 0x0000000000017941 */ /* 0x000fea0003800000 */
.L_x_4287:
[----:B------:R-:W-:Y:S01]  /*8970*/  FSETP.NEU.FTZ.AND P0, PT, R11, RZ, PT ;  /* 0x000000ff0b00720b */ /* 0x000fe20003f1d000 */
[----:B------:R-:W-:-:S12]  /*8980*/  BSSY B1, `(.L_x_4290) ;  /* 0x0000014000017945 */ /* 0x000fd80003800000 */
[----:B------:R-:W-:Y:S05]  /*8990*/  @!P0 BRA `(.L_x_4291) ;  /* 0x0000000000388947 */ /* 0x000fea0003800000 */
[----:B--2---:R-:W-:-:S13]  /*89a0*/  FSETP.NEU.FTZ.AND P0, PT, R15, RZ, PT ;  /* 0x000000ff0f00720b */ /* 0x004fda0003f1d000 */
[----:B------:R-:W-:Y:S05]  /*89b0*/  @!P0 BRA `(.L_x_4292) ;  /* 0x0000000000408947 */ /* 0x000fea0003800000 */
[----:B------:R-:W-:Y:S01]  /*89c0*/  FADD.FTZ R14, R15, R11 ;  /* 0x0000000b0f0e7221 */ /* 0x000fe20000010000 */
[----:B------:R-:W-:Y:S01]  /*89d0*/  FADD.FTZ R17, R12, -R8 ;  /* 0x800000080c117221 */ /* 0x000fe20000010000 */
[----:B------:R-:W-:Y:S02]  /*89e0*/  FADD.FTZ R16, R13, R9 ;  /* 0x000000090d107221 */ /* 0x000fe40000010000 */
[----:B------:R-:W1:Y:S01]  /*89f0*/  MUFU.RCP R18, R14 ;  /* 0x0000000e00127308 */ /* 0x000e620000001000 */
[----:B---3--:R-:W-:-:S04]  /*8a00*/  FMUL.FTZ R10, R17, R17 ;  /* 0x00000011110a7220 */ /* 0x008fc80000410000 */
[----:B------:R-:W-:Y:S01]  /*8a10*/  FMUL.FTZ R12, R11, R10 ;  /* 0x0000000a0b0c7220 */ /* 0x000fe20000410000 */
[----:B------:R-:W-:Y:S01]  /*8a20*/  IMAD.MOV.U32 R10, RZ, RZ, -0x1 ;  /* 0xffffffffff0a7424 */ /* 0x000fe200078e00ff */
[----:B------:R-:W-:Y:S01]  /*8a30*/  MOV R11, R14 ;  /* 0x0000000e000b7202 */ /* 0x000fe20000000f00 */
[----:B-1----:R-:W-:-:S04]  /*8a40*/  FMUL.FTZ R15, R15, R18 ;  /* 0x000000120f0f7220 */ /* 0x002fc80000410000 */
[----:B------:R-:W-:Y:S01]  /*8a50*/  FFMA.FTZ R9, R15, R12, R16 ;  /* 0x0000000c0f097223 */ /* 0x000fe20000010010 */
[----:B------:R-:W-:Y:S01]  /*8a60*/  FFMA.FTZ R8, R17, R15, R8 ;  /* 0x0000000f11087223 */ /* 0x000fe20000010008 */
[----:B------:R-:W-:Y:S06]  /*8a70*/  BRA `(.L_x_4292) ;  /* 0x0000000000107947 */ /* 0x000fec0003800000 */
.L_x_4291:
[----:B--23--:R-:W-:Y:S01]  /*8a80*/  MOV R8, R12 ;  /* 0x0000000c00087202 */ /* 0x00cfe20000000f00 */
[----:B------:R-:W-:Y:S01]  /*8a90*/  IMAD.MOV.U32 R9, RZ, RZ, R13 ;  /* 0x000000ffff097224 */ /* 0x000fe200078e000d */
[----:B------:R-:W-:Y:S02]  /*8aa0*/  MOV R10, R14 ;  /* 0x0000000e000a7202 */ /* 0x000fe40000000f00 */
[----:B------:R-:W-:-:S07]  /*8ab0*/  MOV R11, R15 ;  /* 0x0000000f000b7202 */ /* 0x000fce0000000f00 */
.L_x_4292:
[----:B------:R-:W-:Y:S05]  /*8ac0*/  BSYNC B1 ;  /* 0x0000000000017941 */ /* 0x000fea0003800000 */
.L_x_4290:
[----:B------:R1:W-:Y:S04]  /*8ad0*/  STS.128 [R3], R4 ;  /* 0x0000000403007388 */ /* 0x0003e80000000c00 */
[----:B------:R1:W-:Y:S02]  /*8ae0*/  STS.128 [R3+0x10], R8 ;  /* 0x0000100803007388 */ /* 0x0003e40000000c00 */
.L_x_4286:
[----:B------:R-:W-:Y:S05]  /*8af0*/  BSYNC B0 ;  /* 0x0000000000007941 */ /* 0x000fea0003800000 */
.L_x_4285:
[----:B------:R-:W-:-:S04]  /*8b00*/  SHF.R.S32.HI R20, RZ, 0x1, R20 ;  /* 0x00000001ff147819 */ /* 0x000fc80000011414 */
[----:B------:R-:W-:-:S13]  /*8b10*/  ISETP.GE.AND P0, PT, R20, 0x20, PT ;  /* 0x000000201400780c */ /* 0x000fda0003f06270 */
[----:B------:R-:W-:Y:S05]  /*8b20*/  @P0 BRA `(.L_x_4293) ;  /* 0xfffffffc00100947 */ /* 0x000fea000383ffff */
[----:B------:R-:W-:-:S07]  /*8b30*/  IMAD.MOV.U32 R12, RZ, RZ, 0x20 ;  /* 0x00000020ff0c7424 */ /* 0x000fce00078e00ff */
.L_x_4284:
[----:B------:R-:W-:Y:S01]  /*8b40*/  ISETP.GE.AND P0, PT, R12, 0x2, PT ;  /* 0x000000020c00780c */ /* 0x000fe20003f06270 */
[----:B------:R-:W-:Y:S05]  /*8b50*/  WARPSYNC.ALL ;  /* 0x0000000000007948 */ /* 0x000fea0003800000 */
[----:B------:R-:W-:Y:S07]  /*8b60*/  BAR.SYNC.DEFER_BLOCKING 0x0 ;  /* 0x0000000000007b1d */ /* 0x000fee0000010000 */
[----:B------:R-:W-:Y:S05]  /*8b70*/  @!P0 BRA `(.L_x_4283) ;  /* 0x0000000000e08947 */ /* 0x000fea0003800000 */
[----:B-1-3--:R-:W-:-:S11]  /*8b80*/  HFMA2.MMA R3, -RZ, RZ, 0, 5.9604644775390625e-08 ;  /* 0x00000001ff037435 */ /* 0x00afd600000001ff */
.L_x_4300:
[----:B------:R-:W-:Y:S01]  /*8b90*/  FSETP.NEU.FTZ.AND P0, PT, R7, RZ, PT ;  /* 0x000000ff0700720b */ /* 0x000fe20003f1d000 */
[----:B---3--:R1:W3:Y:S01]  /*8ba0*/  SHFL.DOWN PT, R13, R4, R3, 0x1f ;  /* 0x08001f03040d7589 */ /* 0x0082e200000e0000 */
[----:B------:R-:W-:Y:S03]  /*8bb0*/  BSSY B0, `(.L_x_4294) ;  /* 0x0000017000007945 */ /* 0x000fe60003800000 */
[----:B----4-:R1:W4:Y:S04]  /*8bc0*/  SHFL.DOWN PT, R16, R5, R3, 0x1f ;  /* 0x08001f0305107589 */ /* 0x01032800000e0000 */
[----:B------:R1:W0:Y:S04]  /*8bd0*/  SHFL.DOWN PT, R0, R6, R3, 0x1f ;  /* 0x08001f0306007589 */ /* 0x00022800000e0000 */
[----:B------:R1:W0:Y:S01]  /*8be0*/  SHFL.DOWN PT, R18, R7, R3, 0x1f ;  /* 0x08001f0307127589 */ /* 0x00022200000e0000 */
[----:B------:R-:W-:Y:S05]  /*8bf0*/  @!P0 BRA `(.L_x_4295) ;  /* 0x0000000000388947 */ /* 0x000fea0003800000 */
[----:B0-----:R-:W-:-:S13]  /*8c00*/  FSETP.NEU.FTZ.AND P0, PT, R18, RZ, PT ;  /* 0x000000ff1200720b */ /* 0x001fda0003f1d000 */
[----:B------:R-:W-:Y:S05]  /*8c10*/  @!P0 BRA `(.L_x_4296) ;  /* 0x0000000000408947 */ /* 0x000fea0003800000 */
[----:B------:R-:W-:Y:S01]  /*8c20*/  FADD.FTZ R0, R18, R7 ;  /* 0x0000000712007221 */ /* 0x000fe20000010000 */
[----:B---3--:R-:W-:Y:S01]  /*8c30*/  FADD.FTZ R13, R13, -R4 ;  /* 0x800000040d0d7221 */ /* 0x008fe20000010000 */
[----:B----4-:R-:W-:Y:S02]  /*8c40*/  FADD.FTZ R16, R16, R5 ;  /* 0x0000000510107221 */ /* 0x010fe40000010000 */
[----:B------:R-:W0:Y:S01]  /*8c50*/  MUFU.RCP R15, R0 ;  /* 0x00000000000f7308 */ /* 0x000e220000001000 */
[----:B-12---:R-:W-:-:S04]  /*8c60*/  FMUL.FTZ R6, R13, R13 ;  /* 0x0000000d0d067220 */ /* 0x006fc80000410000 */
[----:B------:R-:W-:Y:S01]  /*8c70*/  FMUL.FTZ R14, R7, R6 ;  /* 0x00000006070e7220 */ /* 0x000fe20000410000 */
[----:B------:R-:W-:Y:S01]  /*8c80*/  MOV R6, 0xffffffff ;  /* 0xffffffff00067802 */ /* 0x000fe20000000f00 */
[----:B0-----:R-:W-:-:S04]  /*8c90*/  FMUL.FTZ R7, R18, R15 ;  /* 0x0000000f12077220 */ /* 0x001fc80000410000 */
[----:B------:R-:W-:Y:S01]  /*8ca0*/  FFMA.FTZ R5, R7, R14, R16 ;  /* 0x0000000e07057223 */ /* 0x000fe20000010010 */
[----:B------:R-:W-:Y:S01]  /*8cb0*/  FFMA.FTZ R4, R13, R7, R4 ;  /* 0x000000070d047223 */ /* 0x000fe20000010004 */
[----:B------:R-:W-:Y:S01]  /*8cc0*/  IMAD.MOV.U32 R7, RZ, RZ, R0 ;  /* 0x000000ffff077224 */ /* 0x000fe200078e0000 */
[----:B------:R-:W-:Y:S06]  /*8cd0*/  BRA `(.L_x_4296) ;  /* 0x0000000000107947 */ /* 0x000fec0003800000 */
.L_x_4295:
[----:B0123--:R-:W-:Y:S01]  /*8ce0*/  MOV R4, R13 ;  /* 0x0000000d00047202 */ /* 0x00ffe20000000f00 */
[----:B------:R-:W-:Y:S01]  /*8cf0*/  IMAD.MOV.U32 R7, RZ, RZ, R18 ;  /* 0x000000ffff077224 */ /* 0x000fe200078e0012 */
[----:B----4-:R-:W-:Y:S02]  /*8d00*/  MOV R5, R16 ;  /* 0x0000001000057202 */ /* 0x010fe40000000f00 */
[----:B------:R-:W-:-:S07]  /*8d10*/  MOV R6, R0 ;  /* 0x0000000000067202 */ /* 0x000fce0000000f00 */
.L_x_4296:
[----:B------:R-:W-:Y:S05]  /*8d20*/  BSYNC B0 ;  /* 0x0000000000007941 */ /* 0x000fea0003800000 */
.L_x_4294:
        /* <DEDUP_REMOVED lines=13> */
[----:B--2---:R-:W-:-:S04]  /*8e00*/  FMUL.FTZ R10, R13, R13 ;  /* 0x0000000d0d0a7220 */ /* 0x004fc80000410000 */
[----:B------:R-:W-:Y:S01]  /*8e10*/  FMUL.FTZ R14, R11, R10 ;  /* 0x0000000a0b0e7220 */ /* 0x000fe20000410000 */
[----:B------:R-:W-:Y:S01]  /*8e20*/  MOV R10, 0xffffffff ;  /* 0xffffffff000a7802 */ /* 0x000fe20000000f00 */
[----:B0-----:R-:W-:-:S04]  /*8e30*/  FMUL.FTZ R11, R18, R15 ;  /* 0x0000000f120b7220 */ /* 0x001fc80000410000 */
[----:B------:R-:W-:Y:S01]  /*8e40*/  FFMA.FTZ R9, R11, R14, R16 ;  /* 0x0000000e0b097223 */ /* 0x000fe20000010010 */
[----:B------:R-:W-:Y:S01]  /*8e50*/  FFMA.FTZ R8, R13, R11, R8 ;  /* 0x0000000b0d087223 */ /* 0x000fe20000010008 */
[----:B------:R-:W-:Y:S01]  /*8e60*/  IMAD.MOV.U32 R11, RZ, RZ, R0 ;  /* 0x000000ffff0b7224 */ /* 0x000fe200078e0000 */
[----:B------:R-:W-:Y:S06]  /*8e70*/  BRA `(.L_x_4299) ;  /* 0x0000000000107947 */ /* 0x000fec0003800000 */
.L_x_4298:
[----:B0-23--:R-:W-:Y:S01]  /*8e80*/  MOV R8, R13 ;  /* 0x0000000d00087202 */ /* 0x00dfe20000000f00 */
[----:B------:R-:W-:Y:S01]  /*8e90*/  IMAD.MOV.U32 R11, RZ, RZ, R18 ;  /* 0x000000ffff0b7224 */ /* 0x000fe200078e0012 */
[----:B----4-:R-:W-:Y:S02]  /*8ea0*/  MOV R9, R16 ;  /* 0x0000001000097202 */ /* 0x010fe40000000f00 */
[----:B------:R-:W-:-:S07]  /*8eb0*/  MOV R10, R0 ;  /* 0x00000000000a7202 */ /* 0x000fce0000000f00 */
.L_x_4299:
[----:B------:R-:W-:Y:S05]  /*8ec0*/  BSYNC B0 ;  /* 0x0000000000007941 */ /* 0x000fea0003800000 */
.L_x_4297:
[----:B-1----:R-:W-:-:S04]  /*8ed0*/  SHF.L.U32 R3, R3, 0x1, RZ ;  /* 0x0000000103037819 */ /* 0x002fc800000006ff */
[----:B------:R-:W-:-:S13]  /*8ee0*/  ISETP.GE.AND P0, PT, R3, R12, PT ;  /* 0x0000000c0300720c */ /* 0x000fda0003f06270 */
[----:B------:R-:W-:Y:S05]  /*8ef0*/  @!P0 BRA `(.L_x_4300) ;  /* 0xfffffffc00248947 */ /* 0x000fea000383ffff */
.L_x_4283:
[----:B------:R-:W5:Y:S01]  /*8f00*/  LDC R0, c[0x0][0x3fc] ;  /* 0x0000ff00ff007b82 */ /* 0x000f620000000800 */
[----:B0-2---:R-:W-:Y:S01]  /*8f10*/  HFMA2.MMA R17, -RZ, RZ, 0, 0 ;  /* 0x00000000ff117435 */ /* 0x005fe200000001ff */
[----:B------:R-:W-:Y:S01]  /*8f20*/  IMAD.MOV.U32 R19, RZ, RZ, RZ ;  /* 0x000000ffff137224 */ /* 0x000fe200078e00ff */
[----:B-----5:R-:W-:-:S13]  /*8f30*/  ISETP.NE.AND P0, PT, R0, RZ, PT ;  /* 0x000000ff0000720c */ /* 0x020fda0003f05270 */
[----:B------:R-:W-:Y:S05]  /*8f40*/  @!P0 BRA `(.L_x_4301) ;  /* 0x0000001000608947 */ /* 0x000fea0003800000 */
[----:B-1-3--:R-:W0:Y:S01]  /*8f50*/  S2R R3, SR_TID.Y ;  /* 0x0000000000037919 */ /* 0x00ae220000002200 */
[----:B------:R-:W1:Y:S01]  /*8f60*/  S2UR UR4, SR_CTAID.X ;  /* 0x00000000000479c3 */ /* 0x000e620000002500 */
[----:B------:R-:W-:Y:S01]  /*8f70*/  ULDC UR5, c[0x0][0x250] ;  /* 0x0000940000057ab9 */ /* 0x000fe20000000800 */
[----:B------:R-:W-:Y:S01]  /*8f80*/  ULDC.64 UR6, c[0x0][0x400] ;  /* 0x0001000000067ab9 */ /* 0x000fe20000000a00 */
[----:B------:R-:W-:-:S05]  /*8f90*/  ISETP.NE.AND P1, PT, R0, 0x1, PT ;  /* 0x000000010000780c */ /* 0x000fca0003f25270 */
[----:B------:R-:W1:Y:S01]  /*8fa0*/  LDC R12, c[0x0][0x238] ;  /* 0x00008e00ff0c7b82 */ /* 0x000e620000000800 */
[----:B0-----:R-:W-:-:S04]  /*8fb0*/  IMAD R3, R3, UR5, R2 ;  /* 0x0000000503037c24 */ /* 0x001fc8000f8e0202 */
[----:B-1----:R-:W-:Y:S01]  /*8fc0*/  IMAD R12, R12, UR4, R3 ;  /* 0x000000040c0c7c24 */ /* 0x002fe2000f8e0203 */
[----:B------:R-:W-:-:S04]  /*8fd0*/  ULDC UR4, c[0x0][0x408] ;  /* 0x0001020000047ab9 */ /* 0x000fc80000000800 */
[----:B------:R-:W-:Y:S01]  /*8fe0*/  SHF.L.U32 R13, R12, 0x1, RZ ;  /* 0x000000010c0d7819 */ /* 0x000fe200000006ff */
        /* <DEDUP_REMOVED lines=270> */
.L_x_4301:
[----:B------:R-:W4:Y:S01]  /*a0d0*/  S2R R18, SR_TID.Y ;  /* 0x0000000000127919 */ /* 0x000f220000002200 */
[----:B------:R-:W0:Y:S01]  /*a0e0*/  S2UR UR4, SR_CTAID.X ;  /* 0x00000000000479c3 */ /* 0x000e220000002500 */
[----:B------:R-:W-:-:S07]  /*a0f0*/  ULDC UR5, c[0x0][0x250] ;  /* 0x0000940000057ab9 */ /* 0x000fce0000000800 */
[----:B-1-3--:R-:W0:Y:S01]  /*a100*/  LDC R3, c[0x0][0x238] ;  /* 0x00008e00ff037b82 */ /* 0x00ae220000000800 */
[----:B----4-:R-:W-:-:S04]  /*a110*/  IMAD R16, R18, UR5, R2 ;  /* 0x0000000512107c24 */ /* 0x010fc8000f8e0202 */
[----:B0-----:R-:W-:Y:S01]  /*a120*/  IMAD R16, R3, UR4, R16 ;  /* 0x0000000403107c24 */ /* 0x001fe2000f8e0210 */
[----:B------:R-:W-:Y:S06]  /*a130*/  @!P0 BRA `(.L_x_4302) ;  /* 0x0000001000488947 */ /* 0x000fec0003800000 */
[----:B------:R-:W-:Y:S01]  /*a140*/  LEA R3, R16, 0x1, 0x1 ;  /* 0x0000000110037811 */ /* 0x000fe200078e08ff */
        /* <DEDUP_REMOVED lines=273> */
.L_x_4302:
[----:B------:R-:W-:Y:S01]  /*b260*/  ULDC.64 UR4, c[0x0][0x610] ;  /* 0x0001840000047ab9 */ /* 0x000fe20000000a00 */
[----:B------:R-:W-:Y:S01]  /*b270*/  MOV R0, RZ ;  /* 0x000000ff00007202 */ /* 0x000fe20000000f00 */
[----:B------:R-:W-:Y:S01]  /*b280*/  IMAD.MOV.U32 R2, RZ, RZ, RZ ;  /* 0x000000ffff027224 */ /* 0x000fe200078e00ff */
[----:B------:R-:W-:Y:S02]  /*b290*/  ISETP.NE.U32.AND P0, PT, RZ, UR4, PT ;  /* 0x00000004ff007c0c */ /* 0x000fe4000bf05070 */
[----:B------:R-:W-:Y:S02]  /*b2a0*/  MOV R21, RZ ;  /* 0x000000ff00157202 */ /* 0x000fe40000000f00 */
[----:B------:R-:W-:-:S13]  /*b2b0*/  ISETP.NE.AND.EX P0, PT, RZ, UR5, PT, P0 ;  /* 0x00000005ff007c0c */ /* 0x000fda000bf05300 */
[----:B------:R-:W-:Y:S05]  /*b2c0*/  @!P0 BRA `(.L_x_4303) ;  /* 0x0000000800248947 */ /* 0x000fea0003800000 */
[----:B------:R-:W-:Y:S01]  /*b2d0*/  HFMA2.MMA R14, -RZ, RZ, 0, 1.1920928955078125e-07 ;  /* 0x00000002ff0e7435 */ /* 0x000fe200000001ff */
[----:B------:R-:W-:Y:S01]  /*b2e0*/  BSSY B0, `(.L_x_4304) ;  /* 0x0000027000007945 */ /* 0x000fe20003800000 */
[----:B------:R-:W-:Y:S01]  /*b2f0*/  HFMA2.MMA R25, -RZ, RZ, 0, 0 ;  /* 0x00000000ff197435 */ /* 0x000fe200000001ff */
[----:B------:R-:W-:Y:S01]  /*b300*/  MOV R22, RZ ;  /* 0x000000ff00167202 */ /* 0x000fe20000000f00 */
[----:B------:R-:W-:-:S09]  /*b310*/  IMAD.MOV.U32 R24, RZ, RZ, 0x10 ;  /* 0x00000010ff187424 */ /* 0x000fd200078e00ff */
.L_x_4308:
[----:B------:R-:W-:Y:S01]  /*b320*/  LOP3.LUT R0, R22, R25, RZ, 0xfc, !PT ;  /* 0x0000001916007212 */ /* 0x000fe200078efcff */
[----:B------:R-:W-:Y:S01]  /*b330*/  BSSY B1, `(.L_x_4305) ;  /* 0x000001c000017945 */ /* 0x000fe20003800000 */
[----:B------:R-:W-:Y:S02]  /*b340*/  IMAD.MOV.U32 R21, RZ, RZ, R25 ;  /* 0x000000ffff157224 */ /* 0x000fe400078e0019 */
[----:B------:R-:W-:Y:S02]  /*b350*/  ISETP.NE.U32.AND P0, PT, R0, RZ, PT ;  /* 0x000000ff0000720c */ /* 0x000fe40003f05070 */
[----:B------:R-:W-:-:S11]  /*b360*/  MOV R0, R24 ;  /* 0x0000001800007202 */ /* 0x000fd60000000f00 */
[----:B------:R-:W-:Y:S05]  /*b370*/  @!P0 BRA `(.L_x_4306) ;  /* 0x0000000000108947 */ /* 0x000fea0003800000 */
[----:B------:R-:W-:Y:S02]  /*b380*/  MOV R15, R24 ;  /* 0x00000018000f7202 */ /* 0x000fe40000000f00 */
[----:B------:R-:W-:-:S07]  /*b390*/  MOV R20, 0xb3b0 ;  /* 0x0000b3b000147802 */ /* 0x000fce0000000f00 */
[----:B------:R-:W-:Y:S05]  /*b3a0*/  CALL.REL.NOINC `($__internal_15_$__cuda_sm20_rem_u64) ;  /* 0x0000006400c47944 */ /* 0x000fea0003c00000 */
[----:B------:R-:W-:Y:S05]  /*b3b0*/  BRA `(.L_x_4307) ;  /* 0x00000000004c7947 */ /* 0x000fea0003800000 */
.L_x_4306:
        /* <DEDUP_REMOVED lines=19> */
.L_x_4307:
[----:B------:R-:W-:Y:S05]  /*b4f0*/  BSYNC B1 ;  /* 0x0000000000017941 */ /* 0x000fea0003800000 */
.L_x_4305:
[----:B------:R-:W-:Y:S02]  /*b500*/  ISETP.NE.U32.AND P0, PT, R24, RZ, PT ;  /* 0x000000ff1800720c */ /* 0x000fe40003f05070 */
[----:B------:R-:W-:Y:S02]  /*b510*/  MOV R14, R0 ;  /* 0x00000000000e7202 */ /* 0x000fe40000000f00 */
[----:B------:R-:W-:Y:S02]  /*b520*/  ISETP.NE.AND.EX P0, PT, R25, RZ, PT, P0 ;  /* 0x000000ff1900720c */ /* 0x000fe40003f05300 */
[----:B------:R-:W-:-:S11]  /*b530*/  MOV R22, R21 ;  /* 0x0000001500167202 */ /* 0x000fd60000000f00 */
[----:B------:R-:W-:Y:S05]  /*b540*/  @P0 BRA `(.L_x_4308) ;  /* 0xfffffffc00740947 */ /* 0x000fea000383ffff */
[----:B------:R-:W-:Y:S05]  /*b550*/  BSYNC B0 ;  /* 0x0000000000007941 */ /* 0x000fea0003800000 */
.L_x_4304:
[----:B------:R-:W-:Y:S01]  /*b560*/  ISETP.NE.U32.AND P2, PT, R21, RZ, PT ;  /* 0x000000ff1500720c */ /* 0x000fe20003f45070 */
[----:B------:R-:W-:-:S12]  /*b570*/  BSSY B0, `(.L_x_4309) ;  /* 0x000001c000007945 */ /* 0x000fd80003800000 */
[----:B------:R-:W-:Y:S05]  /*b580*/  @!P2 BRA `(.L_x_4310) ;  /* 0x00000000001ca947 */ /* 0x000fea0003800000 */
[----:B------:R-:W-:Y:S01]  /*b590*/  HFMA2.MMA R24, -RZ, RZ, 0, 0 ;  /* 0x00000000ff187435 */ /* 0x000fe200000001ff */
[----:B------:R-:W-:Y:S01]  /*b5a0*/  IMAD.MOV.U32 R20, RZ, RZ, 0x10 ;  /* 0x00000010ff147424 */ /* 0x000fe200078e00ff */
[----:B------:R-:W-:-:S09]  /*b5b0*/  MOV R22, 0xb5d0 ;  /* 0x0000b5d000167802 */ /* 0x000fd20000000f00 */
[----:B------:R-:W-:Y:S05]  /*b5c0*/  CALL.REL.NOINC `($__internal_14_$__cuda_sm20_div_u64) ;  /* 0x0000006000247944 */ /* 0x000fea0003c00000 */
[----:B------:R-:W-:Y:S01]  /*b5d0*/  MOV R2, R14 ;  /* 0x0000000e00027202 */ /* 0x000fe20000000f00 */
[----:B------:R-:W-:Y:S01]  /*b5e0*/  IMAD.MOV.U32 R3, RZ, RZ, R15 ;  /* 0x000000ffff037224 */ /* 0x000fe200078e000f */
[----:B------:R-:W-:Y:S06]  /*b5f0*/  BRA `(.L_x_4311) ;  /* 0x00000000004c7947 */ /* 0x000fec0003800000 */
.L_x_4310:
        /* <DEDUP_REMOVED lines=16> */
[----:B------:R-:W-:-:S12]  /*b700*/  HFMA2.MMA R3, -RZ, RZ, 0, 0 ;  /* 0x00000000ff037435 */ /* 0x000fd800000001ff */
[----:B------:R-:W-:Y:S02]  /*b710*/  @P1 IADD3 R2, R2, 0x1, RZ ;  /* 0x0000000102021810 */ /* 0x000fe40007ffe0ff */
[----:B------:R-:W-:-:S07]  /*b720*/  @!P3 LOP3.LUT R2, RZ, R0, RZ, 0x33, !PT ;  /* 0x00000000ff02b212 */ /* 0x000fce00078e33ff */
.L_x_4311:
[----:B------:R-:W-:Y:S05]  /*b730*/  BSYNC B0 ;  /* 0x0000000000007941 */ /* 0x000fea0003800000 */
.L_x_4309:
[----:B------:R-:W-:Y:S04]  /*b740*/  BSSY B0, `(.L_x_4312) ;  /* 0x000001c000007945 */ /* 0x000fe80003800000 */
[----:B------:R-:W-:Y:S05]  /*b750*/  @!P2 BRA `(.L_x_4313) ;  /* 0x00000000001ca947 */ /* 0x000fea0003800000 */
[----:B------:R-:W-:Y:S01]  /*b760*/  IMAD.MOV.U32 R20, RZ, RZ, 0x2 ;  /* 0x00000002ff147424 */ /* 0x000fe200078e00ff */
[----:B------:R-:W-:Y:S02]  /*b770*/  MOV R24, RZ ;  /* 0x000000ff00187202 */ /* 0x000fe40000000f00 */
[----:B------:R-:W-:-:S07]  /*b780*/  MOV R22, 0xb7a0 ;  /* 0x0000b7a000167802 */ /* 0x000fce0000000f00 */
[----:B------:R-:W-:Y:S05]  /*b790*/  CALL.REL.NOINC `($__internal_14_$__cuda_sm20_div_u64) ;  /* 0x0000005c00b07944 */ /* 0x000fea0003c00000 */
[----:B------:R-:W-:Y:S01]  /*b7a0*/  MOV R12, R14 ;  /* 0x0000000e000c7202 */ /* 0x000fe20000000f00 */
[----:B------:R-:W-:Y:S01]  /*b7b0*/  IMAD.MOV.U32 R13, RZ, RZ, R15 ;  /* 0x000000ffff0d7224 */ /* 0x000fe200078e000f */
[----:B------:R-:W-:Y:S06]  /*b7c0*/  BRA `(.L_x_4314) ;  /* 0x00000000004c7947 */ /* 0x000fec0003800000 */
.L_x_4313:
        /* <DEDUP_REMOVED lines=19> */
.L_x_4314:
[----:B------:R-:W-:Y:S05]  /*b900*/  BSYNC B0 ;  /* 0x0000000000007941 */ /* 0x000fea0003800000 */
.L_x_4312:
        /* <DEDUP_REMOVED lines=9> */
[----:B------:R-:W-:Y:S05]  /*b9a0*/  CALL.REL.NOINC `($__internal_14_$__cuda_sm20_div_u64) ;  /* 0x0000005c002c7944 */ /* 0x000fea0003c00000 */
[----:B------:R-:W-:Y:S01]  /*b9b0*/  IMAD.MOV.U32 R2, RZ, RZ, R14 ;  /* 0x000000ffff027224 */ /* 0x000fe200078e000e */
[----:B------:R-:W-:Y:S01]  /*b9c0*/  MOV R3, R15 ;  /* 0x0000000f00037202 */ /* 0x000fe20000000f00 */
[----:B------:R-:W-:Y:S06]  /*b9d0*/  BRA `(.L_x_4317) ;  /* 0x00000000004c7947 */ /* 0x000fec0003800000 */
.L_x_4316:
        /* <DEDUP_REMOVED lines=19> */
.L_x_4317:
[----:B------:R-:W-:Y:S05]  /*bb10*/  BSYNC B0 ;  /* 0x0000000000007941 */ /* 0x000fea0003800000 */
.L_x_4315:
[----:B------:R-:W-:Y:S02]  /*bb20*/  ULDC.64 UR4, c[0x0][0x610] ;  /* 0x0001840000047ab9 */ /* 0x000fe40000000a00 */
[----:B------:R-:W-:-:S04]  /*bb30*/  IADD3 R0, P0, R2, UR4, RZ ;  /* 0x0000000402007c10 */ /* 0x000fc8000ff1e0ff */
[----:B------:R-:W-:-:S04]  /*bb40*/  IADD3.X R21, R3, UR5, RZ, P0, !PT ;  /* 0x0000000503157c10 */ /* 0x000fc800087fe4ff */
[----:B------:R-:W-:-:S07]  /*bb50*/  MOV R2, R21 ;  /* 0x0000001500027202 */ /* 0x000fce0000000f00 */
.L_x_4303:
[----:B------:R-:W-:Y:S01]  /*bb60*/  ULDC UR4, c[0x0][0x248] ;  /* 0x0000920000047ab9 */ /* 0x000fe20000000800 */
[----:B------:R-:W-:Y:S02]  /*bb70*/  MOV R20, R0 ;  /* 0x0000000000147202 */ /* 0x000fe40000000f00 */
        /* <DEDUP_REMOVED lines=288> */
.L_x_4319:
[----:B------:R-:W-:Y:S05]  /*cd80*/  @!P0 BRA `(.L_x_4320) ;  /* 0x0000001000488947 */ /* 0x000fea0003800000 */
        /* <DEDUP_REMOVED lines=274> */
.L_x_4320:
        /* <DEDUP_REMOVED lines=14> */
.L_x_4322:
[----:B------:R-:W-:Y:S05]  /*df90*/  BSYNC B0 ;  /* 0x0000000000007941 */ /* 0x000fea0003800000 */
.L_x_4321:
        /* <DEDUP_REMOVED lines=16> */
[----:B------:R0:W-:Y:S04]  /*e0a0*/  STG.E desc[UR40][R12.64+0xc], R7 ;  /* 0x00000c070c007986 */ /* 0x0001e8000c101928 */
[----:B------:R0:W-:Y:S04]  /*e0b0*/  STG.E desc[UR40][R12.64+0x10], R8 ;  /* 0x000010080c007986 */ /* 0x0001e8000c101928 */
[----:B------:R0:W-:Y:S04]  /*e0c0*/  STG.E desc[UR40][R12.64+0x14], R9 ;  /* 0x000014090c007986 */ /* 0x0001e8000c101928 */
[----:B------:R0:W-:Y:S04]  /*e0d0*/  STG.E desc[UR40][R12.64+0x18], R10 ;  /* 0x0000180a0c007986 */ /* 0x0001e8000c101928 */
[----:B------:R0:W-:Y:S02]  /*e0e0*/  STG.E desc[UR40][R12.64+0x1c], R11 ;  /* 0x00001c0b0c007986 */ /* 0x0001e4000c101928 */
.L_x_4324:
[----:B------:R-:W-:Y:S05]  /*e0f0*/  BSYNC B0 ;  /* 0x0000000000007941 */ /* 0x000fea0003800000 */
.L_x_4323:
        /* <DEDUP_REMOVED lines=35> */
.L_x_4326:
[----:B------:R-:W-:Y:S05]  /*e330*/  BSYNC B0 ;  /* 0x0000000000007941 */ /* 0x000fea0003800000 */
.L_x_4325:
        /* <DEDUP_REMOVED lines=19> */
[----:B------:R-:W-:Y:S01]  /*e470*/  BSSY B0, `(.L_x_4327) ;  /* 0x000009f000007945 */ /* 0x000fe20003800000 */
[----:B------:R-:W-:Y:S01]  /*e480*/  MOV R12, UR6 ;  /* 0x00000006000c7c02 */ /* 0x000fe20008000f00 */
[----:B------:R-:W-:Y:S01]  /*e490*/  IMAD.U32 R14, RZ, RZ, UR8 ;  /* 0x00000008ff0e7e24 */ /* 0x000fe2000f8e00ff */
[----:B------:R-:W-:-:S02]  /*e4a0*/  MOV R13, UR7 ;  /* 0x00000007000d7c02 */ /* 0x000fc40008000f00 */
[----:B------:R-:W-:Y:S01]  /*e4b0*/  MOV R15, UR9 ;  /* 0x00000009000f7c02 */ /* 0x000fe20008000f00 */
[----:B------:R-:W-:Y:S06]  /*e4c0*/  @!P0 BRA `(.L_x_4328) ;  /* 0x0000000400388947 */ /* 0x000fec0003800000 */
[----:B------:R-:W-:Y:S01]  /*e4d0*/  ULDC UR4, c[0x0][0x0] ;  /* 0x0000000000047ab9 */ /* 0x000fe20000000800 */
[----:B------:R-:W-:Y:S01]  /*e4e0*/  ULDC UR5, c[0x0][0x23c] ;  /* 0x00008f0000057ab9 */ /* 0x000fe20000000800 */
[----:B------:R-:W-:Y:S01]  /*e4f0*/  IMAD R8, R18, UR4, R23 ;  /* 0x0000000412087c24 */ /* 0x000fe2000f8e0217 */
[----:B------:R-:W-:Y:S01]  /*e500*/  ULDC UR10, c[0x0][0x23c] ;  /* 0x00008f00000a7ab9 */ /* 0x000fe20000000800 */
[----:B------:R-:W-:Y:S01]  /*e510*/  MOV R24, UR6 ;  /* 0x0000000600187c02 */ /* 0x000fe20008000f00 */
[----:B------:R-:W-:Y:S01]  /*e520*/  IMAD.U32 R25, RZ, RZ, UR7 ;  /* 0x00000007ff197e24 */ /* 0x000fe2000f8e00ff */
[----:B------:R-:W-:Y:S02]  /*e530*/  MOV R26, UR8 ;  /* 0x00000008001a7c02 */ /* 0x000fe40008000f00 */
[----:B------:R-:W-:Y:S02]  /*e540*/  ISETP.GE.U32.AND P0, PT, R8, UR5, PT ;  /* 0x0000000508007c0c */ /* 0x000fe4000bf06070 */
[----:B------:R-:W-:-:S11]  /*e550*/  MOV R27, UR9 ;  /* 0x00000009001b7c02 */ /* 0x000fd60008000f00 */
[----:B------:R-:W-:Y:S05]  /*e560*/  @P0 BRA `(.L_x_4329) ;  /* 0x00000008003c0947 */ /* 0x000fea0003800000 */
[----:B------:R-:W-:Y:S01]  /*e570*/  ULDC UR5, c[0x0][0x10] ;  /* 0x0000040000057ab9 */ /* 0x000fe20000000800 */
[----:B------:R-:W0:Y:S01]  /*e580*/  LDC R6, c[0x0][0x4] ;  /* 0x00000100ff067b82 */ /* 0x000e220000000800 */
[----:B------:R-:W-:Y:S01]  /*e590*/  BSSY B1, `(.L_x_4330) ;  /* 0x0000040000017945 */ /* 0x000fe20003800000 */
[----:B------:R-:W-:Y:S01]  /*e5a0*/  IMAD R9, R3, UR5, RZ ;  /* 0x0000000503097c24 */ /* 0x000fe2000f8e02ff */
[----:B------:R-:W-:Y:S01]  /*e5b0*/  MOV R25, UR7 ;  /* 0x0000000700197c02 */ /* 0x000fe20008000f00 */
[----:B------:R-:W-:Y:S01]  /*e5c0*/  IMAD.U32 R24, RZ, RZ, UR6 ;  /* 0x00000006ff187e24 */ /* 0x000fe2000f8e00ff */
[----:B------:R-:W-:Y:S01]  /*e5d0*/  MOV R26, UR8 ;  /* 0x00000008001a7c02 */ /* 0x000fe20008000f00 */
[----:B------:R-:W-:Y:S02]  /*e5e0*/  IMAD.U32 R27, RZ, RZ, UR9 ;  /* 0x00000009ff1b7e24 */ /* 0x000fe4000f8e00ff */
[----:B------:R-:W1:Y:S01]  /*e5f0*/  LDC.64 R4, c[0x0][0x618] ;  /* 0x00018600ff047b82 */ /* 0x000e620000000a00 */
[----:B0-----:R-:W-:-:S07]  /*e600*/  IMAD R3, R6, UR4, RZ ;  /* 0x0000000406037c24 */ /* 0x001fce000f8e02ff */
.L_x_4337:
[----:B0-----:R-:W-:-:S05]  /*e610*/  IADD3 R7, R9, R8, RZ ;  /* 0x0000000809077210 */ /* 0x001fca0007ffe0ff */
[----:B-1----:R-:W-:-:S05]  /*e620*/  IMAD.WIDE.U32 R6, R7, 0x20, R4 ;  /* 0x0000002007067825 */ /* 0x002fca00078e0004 */
[----:B------:R0:W5:Y:S04]  /*e630*/  LDG.E R31, desc[UR40][R6.64] ;  /* 0x00000028061f7981 */ /* 0x000168000c1e1900 */
[----:B------:R0:W5:Y:S04]  /*e640*/  LDG.E R22, desc[UR40][R6.64+0x4] ;  /* 0x0000042806167981 */ /* 0x000168000c1e1900 */
[----:B------:R0:W5:Y:S04]  /*e650*/  LDG.E R30, desc[UR40][R6.64+0xc] ;  /* 0x00000c28061e7981 */ /* 0x000168000c1e1900 */
[----:B------:R0:W5:Y:S04]  /*e660*/  LDG.E R11, desc[UR40][R6.64+0x10] ;  /* 0x00001028060b7981 */ /* 0x000168000c1e1900 */
[----:B------:R0:W5:Y:S04]  /*e670*/  LDG.E R16, desc[UR40][R6.64+0x14] ;  /* 0x0000142806107981 */ /* 0x000168000c1e1900 */
[----:B------:R0:W5:Y:S04]  /*e680*/  LDG.E R32, desc[UR40][R6.64+0x18] ;  /* 0x0000182806207981 */ /* 0x000168000c1e1900 */
[----:B------:R0:W5:Y:S01]  /*e690*/  LDG.E R10, desc[UR40][R6.64+0x1c] ;  /* 0x00001c28060a7981 */ /* 0x000162000c1e1900 */
[----:B------:R-:W-:Y:S01]  /*e6a0*/  FSETP.NEU.FTZ.AND P2, PT, R15, RZ, PT ;  /* 0x000000ff0f00720b */ /* 0x000fe20003f5d000 */
[----:B------:R-:W-:Y:S01]  /*e6b0*/  BSSY B2, `(.L_x_4331) ;  /* 0x0000016000027945 */ /* 0x000fe20003800000 */
[----:B------:R-:W-:-:S04]  /*e6c0*/  IADD3 R8, R3, R8, RZ ;  /* 0x0000000803087210 */ /* 0x000fc80007ffe0ff */
        /* <DEDUP_REMOVED lines=16> */
.L_x_4332:
[----:B------:R0:W5:Y:S02]  /*e7d0*/  LDG.E R14, desc[UR40][R6.64+0x8] ;  /* 0x00000828060e7981 */ /* 0x000164000c1e1900 */
[----:B-----5:R-:W-:Y:S01]  /*e7e0*/  MOV R12, R31 ;  /* 0x0000001f000c7202 */ /* 0x020fe20000000f00 */
[----:B------:R-:W-:Y:S01]  /*e7f0*/  IMAD.MOV.U32 R13, RZ, RZ, R22 ;  /* 0x000000ffff0d7224 */ /* 0x000fe200078e0016 */
[----:B------:R-:W-:-:S07]  /*e800*/  MOV R15, R30 ;  /* 0x0000001e000f7202 */ /* 0x000fce0000000f00 */
.L_x_4333:
[----:B------:R-:W-:Y:S05]  /*e810*/  BSYNC B2 ;  /* 0x0000000000027941 */ /* 0x000fea0003800000 */
.L_x_4331:
[----:B------:R-:W-:Y:S01]  /*e820*/  FSETP.NEU.FTZ.AND P2, PT, R27, RZ, PT ;  /* 0x000000ff1b00720b */ /* 0x000fe20003f5d000 */
[----:B------:R-:W-:-:S12]  /*e830*/  BSSY B2, `(.L_x_4334) ;  /* 0x0000014000027945 */ /* 0x000fd80003800000 */
[----:B------:R-:W-:Y:S05]  /*e840*/  @!P2 BRA `(.L_x_4335) ;  /* 0x000000000038a947 */ /* 0x000fea0003800000 */
[----:B------:R-:W-:-:S13]  /*e850*/  FSETP.NEU.FTZ.AND P2, PT, R10, RZ, PT ;  /* 0x000000ff0a00720b */ /* 0x000fda0003f5d000 */
[----:B------:R-:W-:Y:S05]  /*e860*/  @!P2 BRA `(.L_x_4336) ;  /* 0x000000000040a947 */ /* 0x000fea0003800000 */
[----:B0-----:R-:W-:Y:S01]  /*e870*/  FADD.FTZ R6, R27, R10 ;  /* 0x0000000a1b067221 */ /* 0x001fe20000010000 */
[----:B------:R-:W-:Y:S01]  /*e880*/  FADD.FTZ R7, -R24, R11 ;  /* 0x0000000b18077221 */ /* 0x000fe20000010100 */
[----:B------:R-:W-:Y:S01]  /*e890*/  FADD.FTZ R11, R25, R16 ;  /* 0x00000010190b7221 */ /* 0x000fe20000010000 */
        /* <DEDUP_REMOVED lines=9> */
.L_x_4335:
[----:B------:R-:W-:Y:S01]  /*e930*/  MOV R24, R11 ;  /* 0x0000000b00187202 */ /* 0x000fe20000000f00 */
[----:B------:R-:W-:Y:S01]  /*e940*/  IMAD.MOV.U32 R26, RZ, RZ, R32 ;  /* 0x000000ffff1a7224 */ /* 0x000fe200078e0020 */
[----:B------:R-:W-:Y:S02]  /*e950*/  MOV R25, R16 ;  /* 0x0000001000197202 */ /* 0x000fe40000000f00 */
[----:B------:R-:W-:-:S07]  /*e960*/  MOV R27, R10 ;  /* 0x0000000a001b7202 */ /* 0x000fce0000000f00 */
.L_x_4336:
[----:B------:R-:W-:Y:S05]  /*e970*/  BSYNC B2 ;  /* 0x0000000000027941 */ /* 0x000fea0003800000 */
.L_x_4334:
[----:B------:R-:W-:Y:S05]  /*e980*/  @!P0 BRA `(.L_x_4337) ;  /* 0xfffffffc00208947 */ /* 0x000fea000383ffff */
[----:B------:R-:W-:Y:S05]  /*e990*/  BSYNC B1 ;  /* 0x0000000000017941 */ /* 0x000fea0003800000 */
.L_x_4330:
[----:B------:R-:W-:Y:S05]  /*e9a0*/  BRA `(.L_x_4329) ;  /* 0x00000004002c7947 */ /* 0x000fea0003800000 */
.L_x_4328:
[----:B------:R-:W-:Y:S01]  /*e9b0*/  ULDC UR4, c[0x0][0x23c] ;  /* 0x00008f0000047ab9 */ /* 0x000fe20000000800 */
[----:B------:R-:W-:Y:S01]  /*e9c0*/  ULDC UR5, c[0x0][0x23c] ;  /* 0x00008f0000057ab9 */ /* 0x000fe20000000800 */
        /* <DEDUP_REMOVED lines=16> */
.L_x_4344:
[----:B0-----:R-:W-:-:S05]  /*ead0*/  IADD3 R6, R3, R10, RZ ;  /* 0x0000000a03067210 */ /* 0x001fca0007ffe0ff */
[----:B0-----:R-:W-:-:S04]  /*eae0*/  IMAD R7, R6, R8, R23 ;  /* 0x0000000806077224 */ /* 0x001fc800078e0217 */
        /* <DEDUP_REMOVED lines=9> */
[----:B--2---:R-:W-:Y:S01]  /*eb80*/  IMAD.IADD R10, R9, 0x1, R10 ;  /* 0x00000001090a7824 */ /* 0x004fe200078e020a */
        /* <DEDUP_REMOVED lines=17> */
.L_x_4339:
[----:B------:R0:W5:Y:S02]  /*eca0*/  LDG.E R14, desc[UR40][R6.64+0x8] ;  /* 0x00000828060e7981 */ /* 0x000164000c1e1900 */
[----:B-----5:R-:W-:Y:S01]  /*ecb0*/  IMAD.MOV.U32 R12, RZ, RZ, R31 ;  /* 0x000000ffff0c7224 */ /* 0x020fe200078e001f */
[----:B------:R-:W-:Y:S02]  /*ecc0*/  MOV R13, R30 ;  /* 0x0000001e000d7202 */ /* 0x000fe40000000f00 */
[----:B------:R-:W-:-:S07]  /*ecd0*/  MOV R15, R34 ;  /* 0x00000022000f7202 */ /* 0x000fce0000000f00 */
.L_x_4340:
[----:B------:R-:W-:Y:S05]  /*ece0*/  BSYNC B1 ;  /* 0x0000000000017941 */ /* 0x000fea0003800000 */
.L_x_4338:
[----:B------:R-:W-:Y:S01]  /*ecf0*/  FSETP.NEU.FTZ.AND P2, PT, R27, RZ, PT ;  /* 0x000000ff1b00720b */ /* 0x000fe20003f5d000 */
[----:B------:R-:W-:-:S12]  /*ed00*/  BSSY B1, `(.L_x_4341) ;  /* 0x0000014000017945 */ /* 0x000fd80003800000 */
[----:B------:R-:W-:Y:S05]  /*ed10*/  @!P2 BRA `(.L_x_4342) ;  /* 0x000000000038a947 */ /* 0x000fea0003800000 */
[----:B------:R-:W-:-:S13]  /*ed20*/  FSETP.NEU.FTZ.AND P2, PT, R16, RZ, PT ;  /* 0x000000ff1000720b */ /* 0x000fda0003f5d000 */
[----:B------:R-:W-:Y:S05]  /*ed30*/  @!P2 BRA `(.L_x_4343) ;  /* 0x000000000040a947 */ /* 0x000fea0003800000 */
[----:B0-----:R-:W-:Y:S01]  /*ed40*/  FADD.FTZ R6, R27, R16 ;  /* 0x000000101b067221 */ /* 0x001fe20000010000 */
[----:B------:R-:W-:Y:S01]  /*ed50*/  FADD.FTZ R7, -R24, R11 ;  /* 0x0000000b18077221 */ /* 0x000fe20000010100 */
[----:B------:R-:W-:Y:S02]  /*ed60*/  FADD.FTZ R11, R25, R22 ;  /* 0x00000016190b7221 */ /* 0x000fe40000010000 */
[----:B------:R-:W0:Y:S01]  /*ed70*/  MUFU.RCP R29, R6 ;  /* 0x00000006001d7308 */ /* 0x000e220000001000 */
[----:B------:R-:W-:-:S04]  /*ed80*/  FMUL.FTZ R26, R7, R7 ;  /* 0x00000007071a7220 */ /* 0x000fc80000410000 */
[----:B------:R-:W-:Y:S01]  /*ed90*/  FMUL.FTZ R25, R27, R26 ;  /* 0x0000001a1b197220 */ /* 0x000fe20000410000 */
[----:B------:R-:W-:Y:S01]  /*eda0*/  IMAD.MOV.U32 R26, RZ, RZ, -0x1 ;  /* 0xffffffffff1a7424 */ /* 0x000fe200078e00ff */
[----:B------:R-:W-:Y:S01]  /*edb0*/  MOV R27, R6 ;  /* 0x00000006001b7202 */ /* 0x000fe20000000f00 */
[----:B0-----:R-:W-:-:S04]  /*edc0*/  FMUL.FTZ R16, R16, R29 ;  /* 0x0000001d10107220 */ /* 0x001fc80000410000 */
[----:B------:R-:W-:Y:S01]  /*edd0*/  FFMA.FTZ R25, R16, R25, R11 ;  /* 0x0000001910197223 */ /* 0x000fe2000001000b */
[----:B------:R-:W-:Y:S01]  /*ede0*/  FFMA.FTZ R24, R7, R16, R24 ;  /* 0x0000001007187223 */ /* 0x000fe20000010018 */
[----:B------:R-:W-:Y:S06]  /*edf0*/  BRA `(.L_x_4343) ;  /* 0x0000000000107947 */ /* 0x000fec0003800000 */
.L_x_4342:
[----:B------:R-:W-:Y:S01]  /*ee00*/  MOV R24, R11 ;  /* 0x0000000b00187202 */ /* 0x000fe20000000f00 */
[----:B------:R-:W-:Y:S01]  /*ee10*/  IMAD.MOV.U32 R25, RZ, RZ, R22 ;  /* 0x000000ffff197224 */ /* 0x000fe200078e0016 */
[----:B------:R-:W-:Y:S02]  /*ee20*/  MOV R26, R28 ;  /* 0x0000001c001a7202 */ /* 0x000fe40000000f00 */
[----:B------:R-:W-:-:S07]  /*ee30*/  MOV R27, R16 ;  /* 0x00000010001b7202 */ /* 0x000fce0000000f00 */
.L_x_4343:
[----:B------:R-:W-:Y:S05]  /*ee40*/  BSYNC B1 ;  /* 0x0000000000017941 */ /* 0x000fea0003800000 */
.L_x_4341:
[----:B------:R-:W-:Y:S05]  /*ee50*/  @!P0 BRA `(.L_x_4344) ;  /* 0xfffffffc001c8947 */ /* 0x000fea000383ffff */
.L_x_4329:
[----:B------:R-:W-:Y:S05]  /*ee60*/  BSYNC B0 ;  /* 0x0000000000007941 */ /* 0x000fea0003800000 */
.L_x_4327:
        /* <DEDUP_REMOVED lines=10> */
[----:B------:R1:W-:Y:S04]  /*ef10*/  STS.128 [R3], R12 ;  /* 0x0000000c03007388 */ /* 0x0003e80000000c00 */
[----:B------:R1:W-:Y:S02]  /*ef20*/  STS.128 [R3+0x10], R24 ;  /* 0x0000101803007388 */ /* 0x0003e40000000c00 */
[----:B------:R-:W-:Y:S05]  /*ef30*/  @!P0 BRA `(.L_x_4345) ;  /* 0x0000000000f48947 */ /* 0x000fea0003800000 */
[----:B------:R-:W-:-:S07]  /*ef40*/  IMAD.U32 R29, RZ, RZ, UR5 ;  /* 0x00000005ff1d7e24 */ /* 0x000fce000f8e00ff */
.L_x_4354:
[----:B------:R-:W-:Y:S01]  /*ef50*/  IADD3 R4, R18, R29, RZ ;  /* 0x0000001d12047210 */ /* 0x000fe20007ffe0ff */
[----:B------:R-:W-:Y:S03]  /*ef60*/  BAR.SYNC.DEFER_BLOCKING 0x0 ;  /* 0x0000000000007b1d */ /* 0x000fe60000010000 */
[----:B------:R-:W-:-:S03]  /*ef70*/  ISETP.GE.U32.AND P0, PT, R4, UR6, PT ;  /* 0x0000000604007c0c */ /* 0x000fc6000bf06070 */
[----:B------:R-:W-:Y:S01]  /*ef80*/  BSSY B0, `(.L_x_4346) ;  /* 0x0000035000007945 */ /* 0x000fe20003800000 */
[----:B------:R-:W-:-:S13]  /*ef90*/  ISETP.GE.U32.OR P0, PT, R18, R29, P0 ;  /* 0x0000001d1200720c */ /* 0x000fda0000706470 */
[----:B0-2---:R-:W-:Y:S05]  /*efa0*/  @P0 BRA `(.L_x_4347) ;  /* 0x0000000000c80947 */ /* 0x005fea0003800000 */
[----:B------:R-:W-:Y:S01]  /*efb0*/  IMAD R4, R4, R16, R23 ;  /* 0x0000001004047224 */ /* 0x000fe200078e0217 */
[----:B------:R-:W-:Y:S01]  /*efc0*/  FSETP.NEU.FTZ.AND P0, PT, R15, RZ, PT ;  /* 0x000000ff0f00720b */ /* 0x000fe20003f1d000 */
[----:B------:R-:W-:Y:S03]  /*efd0*/  BSSY B1, `(.L_x_4348) ;  /* 0x0000017000017945 */ /* 0x000fe60003800000 */
[----:B------:R-:W-:-:S05]  /*efe0*/  LEA R22, R4, UR4, 0x5 ;  /* 0x0000000404167c11 */ /* 0x000fca000f8e28ff */
[----:B0-----:R0:W2:Y:S04]  /*eff0*/  LDS.128 R4, [R22] ;  /* 0x0000000016047984 */ /* 0x0010a80000000c00 */
[----:B------:R0:W3:Y:S01]  /*f000*/  LDS.128 R8, [R22+0x10] ;  /* 0x0000100016087984 */ /* 0x0000e20000000c00 */
[----:B------:R-:W-:Y:S05]  /*f010*/  @!P0 BRA `(.L_x_4349) ;  /* 0x0000000000388947 */ /* 0x000fea0003800000 */
[----:B--2---:R-:W-:-:S13]  /*f020*/  FSETP.NEU.FTZ.AND P0, PT, R7, RZ, PT ;  /* 0x000000ff0700720b */ /* 0x004fda0003f1d000 */
[----:B------:R-:W-:Y:S05]  /*f030*/  @!P0 BRA `(.L_x_4350) ;  /* 0x0000000000408947 */ /* 0x000fea0003800000 */
[----:B------:R-:W-:Y:S01]  /*f040*/  FADD.FTZ R6, R15, R7 ;  /* 0x000000070f067221 */ /* 0x000fe20000010000 */
[----:B------:R-:W-:Y:S01]  /*f050*/  FADD.FTZ R31, -R12, R4 ;  /* 0x000000040c1f7221 */ /* 0x000fe20000010100 */
[----:B0-----:R-:W-:Y:S02]  /*f060*/  FADD.FTZ R22, R13, R5 ;  /* 0x000000050d167221 */ /* 0x001fe40000010000 */
[----:B-1----:R-:W0:Y:S01]  /*f070*/  MUFU.RCP R14, R6 ;  /* 0x00000006000e7308 */ /* 0x002e220000001000 */
        /* <DEDUP_REMOVED lines=8> */
.L_x_4349:
[----:B-12---:R-:W-:Y:S01]  /*f100*/  MOV R14, R6 ;  /* 0x00000006000e7202 */ /* 0x006fe20000000f00 */
[----:B------:R-:W-:Y:S01]  /*f110*/  IMAD.MOV.U32 R13, RZ, RZ, R5 ;  /* 0x000000ffff0d7224 */ /* 0x000fe200078e0005 */
[----:B------:R-:W-:Y:S02]  /*f120*/  MOV R12, R4 ;  /* 0x00000004000c7202 */ /* 0x000fe40000000f00 */
[----:B------:R-:W-:-:S07]  /*f130*/  MOV R15, R7 ;  /* 0x00000007000f7202 */ /* 0x000fce0000000f00 */
.L_x_4350:
[----:B------:R-:W-:Y:S05]  /*f140*/  BSYNC B1 ;  /* 0x0000000000017941 */ /* 0x000fea0003800000 */
.L_x_4348:
[----:B------:R-:W-:Y:S01]  /*f150*/  FSETP.NEU.FTZ.AND P0, PT, R27, RZ, PT ;  /* 0x000000ff1b00720b */ /* 0x000fe20003f1d000 */
[----:B------:R-:W-:-:S12]  /*f160*/  BSSY B1, `(.L_x_4351) ;  /* 0x0000014000017945 */ /* 0x000fd80003800000 */
[----:B------:R-:W-:Y:S05]  /*f170*/  @!P0 BRA `(.L_x_4352) ;  /* 0x0000000000388947 */ /* 0x000fea0003800000 */
[----:B---3--:R-:W-:-:S13]  /*f180*/  FSETP.NEU.FTZ.AND P0, PT, R11, RZ, PT ;  /* 0x000000ff0b00720b */ /* 0x008fda0003f1d000 */
[----:B------:R-:W-:Y:S05]  /*f190*/  @!P0 BRA `(.L_x_4353) ;  /* 0x0000000000408947 */ /* 0x000fea0003800000 */
[----:B------:R-:W-:Y:S01]  /*f1a0*/  FADD.FTZ R4, R27, R11 ;  /* 0x0000000b1b047221 */ /* 0x000fe20000010000 */
[----:B------:R-:W-:Y:S01]  /*f1b0*/  FADD.FTZ R5, -R24, R8 ;  /* 0x0000000818057221 */ /* 0x000fe20000010100 */
[----:B------:R-:W-:Y:S01]  /*f1c0*/  FADD.FTZ R8, R25, R9 ;  /* 0x0000000919087221 */ /* 0x000fe20000010000 */
[----:B-1----:R-:W-:Y:S01]  /*f1d0*/  MOV R26, 0xffffffff ;  /* 0xffffffff001a7802 */ /* 0x002fe20000000f00 */
[----:B------:R-:W1:Y:S01]  /*f1e0*/  MUFU.RCP R10, R4 ;  /* 0x00000004000a7308 */ /* 0x000e620000001000 */
[----:B------:R-:W-:-:S04]  /*f1f0*/  FMUL.FTZ R6, R5, R5 ;  /* 0x0000000505067220 */ /* 0x000fc80000410000 */
[----:B------:R-:W-:Y:S01]  /*f200*/  FMUL.FTZ R6, R27, R6 ;  /* 0x000000061b067220 */ /* 0x000fe20000410000 */
[----:B------:R-:W-:Y:S02]  /*f210*/  IMAD.MOV.U32 R27, RZ, RZ, R4 ;  /* 0x000000ffff1b7224 */ /* 0x000fe400078e0004 */
[----:B-1----:R-:W-:-:S04]  /*f220*/  FMUL.FTZ R11, R11, R10 ;  /* 0x0000000a0b0b7220 */ /* 0x002fc80000410000 */
[----:B------:R-:W-:Y:S01]  /*f230*/  FFMA.FTZ R25, R11, R6, R8 ;  /* 0x000000060b197223 */ /* 0x000fe20000010008 */
[----:B------:R-:W-:Y:S01]  /*f240*/  FFMA.FTZ R24, R5, R11, R24 ;  /* 0x0000000b05187223 */ /* 0x000fe20000010018 */
[----:B------:R-:W-:Y:S06]  /*f250*/  BRA `(.L_x_4353) ;  /* 0x0000000000107947 */ /* 0x000fec0003800000 */
.L_x_4352:
[----:B-1-3--:R-:W-:Y:S01]  /*f260*/  MOV R24, R8 ;  /* 0x0000000800187202 */ /* 0x00afe20000000f00 */
[----:B------:R-:W-:Y:S01]  /*f270*/  IMAD.MOV.U32 R26, RZ, RZ, R10 ;  /* 0x000000ffff1a7224 */ /* 0x000fe200078e000a */
[----:B------:R-:W-:Y:S02]  /*f280*/  MOV R25, R9 ;  /* 0x0000000900197202 */ /* 0x000fe40000000f00 */
[----:B------:R-:W-:-:S07]  /*f290*/  MOV R27, R11 ;  /* 0x0000000b001b7202 */ /* 0x000fce0000000f00 */
.L_x_4353:
[----:B------:R-:W-:Y:S05]  /*f2a0*/  BSYNC B1 ;  /* 0x0000000000017941 */ /* 0x000fea0003800000 */
.L_x_4351:
[----:B------:R2:W-:Y:S04]  /*f2b0*/  STS.128 [R3], R12 ;  /* 0x0000000c03007388 */ /* 0x0005e80000000c00 */
[----:B------:R2:W-:Y:S02]  /*f2c0*/  STS.128 [R3+0x10], R24 ;  /* 0x0000101803007388 */ /* 0x0005e40000000c00 */
.L_x_4347:
[----:B------:R-:W-:Y:S05]  /*f2d0*/  BSYNC B0 ;  /* 0x0000000000007941 */ /* 0x000fea0003800000 */
.L_x_4346:
[----:B------:R-:W-:Y:S02]  /*f2e0*/  ISETP.GT.AND P0, PT, R29, 0x1, PT ;  /* 0x000000011d00780c */ /* 0x000fe40003f04270 */
[----:B------:R-:W-:-:S11]  /*f2f0*/  SHF.R.S32.HI R29, RZ, 0x1, R29 ;  /* 0x00000001ff1d7819 */ /* 0x000fd6000001141d */
[----:B------:R-:W-:Y:S05]  /*f300*/  @P0 BRA `(.L_x_4354) ;  /* 0xfffffffc00100947 */ /* 0x000fea000383ffff */
.L_x_4345:
        /* <DEDUP_REMOVED lines=10> */
[----:B------:R-:W-:Y:S02]  /*f3b0*/  IMAD.MOV.U32 R4, RZ, RZ, 0x20 ;  /* 0x00000020ff047424 */ /* 0x000fe400078e00ff */
[----:B------:R-:W-:-:S13]  /*f3c0*/  ISETP.GE.AND P0, PT, R18, 0x20, PT ;  /* 0x000000201200780c */ /* 0x000fda0003f06270 */
[----:B---3--:R-:W-:Y:S05]  /*f3d0*/  @!P0 BRA `(.L_x_4356) ;  /* 0x0000000000f08947 */ /* 0x008fea0003800000 */
.L_x_4365:
[----:B------:R-:W-:Y:S01]  /*f3e0*/  IADD3 R5, R23, R18, RZ ;  /* 0x0000001217057210 */ /* 0x000fe20007ffe0ff */
[----:B------:R-:W-:Y:S03]  /*f3f0*/  BAR.SYNC.DEFER_BLOCKING 0x0 ;  /* 0x0000000000007b1d */ /* 0x000fe60000010000 */
[----:B------:R-:W-:-:S03]  /*f400*/  ISETP.GE.U32.AND P0, PT, R5, R16, PT ;  /* 0x000000100500720c */ /* 0x000fc60003f06070 */
[----:B------:R-:W-:Y:S01]  /*f410*/  BSSY B0, `(.L_x_4357) ;  /* 0x0000034000007945 */ /* 0x000fe20003800000 */
[----:B------:R-:W-:-:S13]  /*f420*/  ISETP.GE.U32.OR P0, PT, R23, R18, P0 ;  /* 0x000000121700720c */ /* 0x000fda0000706470 */
[----:B---3--:R-:W-:Y:S05]  /*f430*/  @P0 BRA `(.L_x_4358) ;  /* 0x0000000000c40947 */ /* 0x008fea0003800000 */
[----:B0-----:R-:W-:Y:S01]  /*f440*/  LEA R22, R18, R3, 0x5 ;  /* 0x0000000312167211 */ /* 0x001fe200078e28ff */
[----:B------:R-:W-:Y:S01]  /*f450*/  BSSY B1, `(.L_x_4359) ;  /* 0x0000017000017945 */ /* 0x000fe20003800000 */
[----:B------:R-:W-:-:S03]  /*f460*/  FSETP.NEU.FTZ.AND P0, PT, R15, RZ, PT ;  /* 0x000000ff0f00720b */ /* 0x000fc60003f1d000 */
[----:B------:R0:W3:Y:S04]  /*f470*/  LDS.128 R4, [R22] ;  /* 0x0000000016047984 */ /* 0x0000e80000000c00 */
[----:B------:R0:W4:Y:S06]  /*f480*/  LDS.128 R8, [R22+0x10] ;  /* 0x0000100016087984 */ /* 0x00012c0000000c00 */
[----:B------:R-:W-:Y:S05]  /*f490*/  @!P0 BRA `(.L_x_4360) ;  /* 0x0000000000388947 */ /* 0x000fea0003800000 */
[----:B---3--:R-:W-:-:S13]  /*f4a0*/  FSETP.NEU.FTZ.AND P0, PT, R7, RZ, PT ;  /* 0x000000ff0700720b */ /* 0x008fda0003f1d000 */
[----:B------:R-:W-:Y:S05]  /*f4b0*/  @!P0 BRA `(.L_x_4361) ;  /* 0x0000000000408947 */ /* 0x000fea0003800000 */
[----:B------:R-:W-:Y:S01]  /*f4c0*/  FADD.FTZ R6, R7, R15 ;  /* 0x0000000f07067221 */ /* 0x000fe20000010000 */
[----:B------:R-:W-:Y:S01]  /*f4d0*/  FADD.FTZ R29, R4, -R12 ;  /* 0x8000000c041d7221 */ /* 0x000fe20000010000 */
[----:B0-----:R-:W-:Y:S02]  /*f4e0*/  FADD.FTZ R22, R5, R13 ;  /* 0x0000000d05167221 */ /* 0x001fe40000010000 */
[----:B-12---:R-:W0:Y:S01]  /*f4f0*/  MUFU.RCP R14, R6 ;  /* 0x00000006000e7308 */ /* 0x006e220000001000 */
        /* <DEDUP_REMOVED lines=8> */
.L_x_4360:
[----:B-123--:R-:W-:Y:S01]  /*f580*/  MOV R12, R4 ;  /* 0x00000004000c7202 */ /* 0x00efe20000000f00 */
[----:B------:R-:W-:Y:S01]  /*f590*/  IMAD.MOV.U32 R13, RZ, RZ, R5 ;  /* 0x000000ffff0d7224 */ /* 0x000fe200078e0005 */
[----:B------:R-:W-:Y:S02]  /*f5a0*/  MOV R15, R7 ;  /* 0x00000007000f7202 */ /* 0x000fe40000000f00 */
[----:B------:R-:W-:-:S07]  /*f5b0*/  MOV R14, R6 ;  /* 0x00000006000e7202 */ /* 0x000fce0000000f00 */
.L_x_4361:
[----:B------:R-:W-:Y:S05]  /*f5c0*/  BSYNC B1 ;  /* 0x0000000000017941 */ /* 0x000fea0003800000 */
.L_x_4359:
[----:B------:R-:W-:Y:S01]  /*f5d0*/  FSETP.NEU.FTZ.AND P0, PT, R27, RZ, PT ;  /* 0x000000ff1b00720b */ /* 0x000fe20003f1d000 */
[----:B------:R-:W-:-:S12]  /*f5e0*/  BSSY B1, `(.L_x_4362) ;  /* 0x0000014000017945 */ /* 0x000fd80003800000 */
[----:B------:R-:W-:Y:S05]  /*f5f0*/  @!P0 BRA `(.L_x_4363) ;  /* 0x0000000000388947 */ /* 0x000fea0003800000 */
[----:B----4-:R-:W-:-:S13]  /*f600*/  FSETP.NEU.FTZ.AND P0, PT, R11, RZ, PT ;  /* 0x000000ff0b00720b */ /* 0x010fda0003f1d000 */
[----:B------:R-:W-:Y:S05]  /*f610*/  @!P0 BRA `(.L_x_4364) ;  /* 0x0000000000408947 */ /* 0x000fea0003800000 */
[----:B------:R-:W-:Y:S01]  /*f620*/  FADD.FTZ R4, R11, R27 ;  /* 0x0000001b0b047221 */ /* 0x000fe20000010000 */
[----:B------:R-:W-:Y:S01]  /*f630*/  FADD.FTZ R5, R8, -R24 ;  /* 0x8000001808057221 */ /* 0x000fe20000010000 */
[----:B------:R-:W-:Y:S01]  /*f640*/  FADD.FTZ R8, R9, R25 ;  /* 0x0000001909087221 */ /* 0x000fe20000010000 */
[----:B-12---:R-:W-:Y:S01]  /*f650*/  IMAD.MOV.U32 R26, RZ, RZ, -0x1 ;  /* 0xffffffffff1a7424 */ /* 0x006fe200078e00ff */
[----:B------:R-:W1:Y:S01]  /*f660*/  MUFU.RCP R10, R4 ;  /* 0x00000004000a7308 */ /* 0x000e620000001000 */
[----:B------:R-:W-:-:S04]  /*f670*/  FMUL.FTZ R6, R5, R5 ;  /* 0x0000000505067220 */ /* 0x000fc80000410000 */
[----:B------:R-:W-:Y:S01]  /*f680*/  FMUL.FTZ R6, R27, R6 ;  /* 0x000000061b067220 */ /* 0x000fe20000410000 */
[----:B------:R-:W-:Y:S01]  /*f690*/  MOV R27, R4 ;  /* 0x00000004001b7202 */ /* 0x000fe20000000f00 */
[----:B-1----:R-:W-:-:S04]  /*f6a0*/  FMUL.FTZ R11, R11, R10 ;  /* 0x0000000a0b0b7220 */ /* 0x002fc80000410000 */
[----:B------:R-:W-:Y:S01]  /*f6b0*/  FFMA.FTZ R25, R11, R6, R8 ;  /* 0x000000060b197223 */ /* 0x000fe20000010008 */
[----:B------:R-:W-:Y:S01]  /*f6c0*/  FFMA.FTZ R24, R5, R11, R24 ;  /* 0x0000000b05187223 */ /* 0x000fe20000010018 */
[----:B------:R-:W-:Y:S06]  /*f6d0*/  BRA `(.L_x_4364) ;  /* 0x0000000000107947 */ /* 0x000fec0003800000 */
.L_x_4363:
[----:B-12-4-:R-:W-:Y:S01]  /*f6e0*/  MOV R24, R8 ;  /* 0x0000000800187202 */ /* 0x016fe20000000f00 */
[----:B------:R-:W-:Y:S01]  /*f6f0*/  IMAD.MOV.U32 R25, RZ, RZ, R9 ;  /* 0x000000ffff197224 */ /* 0x000fe200078e0009 */
[----:B------:R-:W-:Y:S02]  /*f700*/  MOV R26, R10 ;  /* 0x0000000a001a7202 */ /* 0x000fe40000000f00 */
[----:B------:R-:W-:-:S07]  /*f710*/  MOV R27, R11 ;  /* 0x0000000b001b7202 */ /* 0x000fce0000000f00 */
.L_x_4364:
[----:B------:R-:W-:Y:S05]  /*f720*/  BSYNC B1 ;  /* 0x0000000000017941 */ /* 0x000fea0003800000 */
.L_x_4362:
[----:B------:R3:W-:Y:S04]  /*f730*/  STS.128 [R3], R12 ;  /* 0x0000000c03007388 */ /* 0x0007e80000000c00 */
[----:B------:R3:W-:Y:S02]  /*f740*/  STS.128 [R3+0x10], R24 ;  /* 0x0000101803007388 */ /* 0x0007e40000000c00 */
.L_x_4358:
[----:B------:R-:W-:Y:S05]  /*f750*/  BSYNC B0 ;  /* 0x0000000000007941 */ /* 0x000fea0003800000 */
.L_x_4357:
[----:B------:R-:W-:-:S04]  /*f760*/  SHF.R.S32.HI R18, RZ, 0x1, R18 ;  /* 0x00000001ff127819 */ /* 0x000fc80000011412 */
[----:B------:R-:W-:-:S13]  /*f770*/  ISETP.GE.AND P0, PT, R18, 0x20, PT ;  /* 0x000000201200780c */ /* 0x000fda0003f06270 */
[----:B------:R-:W-:Y:S05]  /*f780*/  @P0 BRA `(.L_x_4365) ;  /* 0xfffffffc00140947 */ /* 0x000fea000383ffff */
[----:B------:R-:W-:-:S07]  /*f790*/  IMAD.MOV.U32 R4, RZ, RZ, 0x20 ;  /* 0x00000020ff047424 */ /* 0x000fce00078e00ff */
.L_x_4356:
[----:B------:R-:W-:Y:S01]  /*f7a0*/  BAR.SYNC.DEFER_BLOCKING 0x0 ;  /* 0x0000000000007b1d */ /* 0x000fe20000010000 */
[----:B------:R-:W-:-:S13]  /*f7b0*/  ISETP.GE.AND P0, PT, R4, 0x2, PT ;  /* 0x000000020400780c */ /* 0x000fda0003f06270 */
[----:B------:R-:W-:Y:S05]  /*f7c0*/  @!P0 BRA `(.L_x_4355) ;  /* 0x0000000000e08947 */ /* 0x000fea0003800000 */
[----:B-123--:R-:W-:-:S11]  /*f7d0*/  HFMA2.MMA R3, -RZ, RZ, 0, 5.9604644775390625e-08 ;  /* 0x00000001ff037435 */ /* 0x00efd600000001ff */
.L_x_4372:
[----:B------:R-:W-:Y:S01]  /*f7e0*/  FSETP.NEU.FTZ.AND P0, PT, R15, RZ, PT ;  /* 0x000000ff0f00720b */ /* 0x000fe20003f1d000 */
[----:B----4-:R1:W2:Y:S01]  /*f7f0*/  SHFL.DOWN PT, R5, R12, R3, 0x1f ;  /* 0x08001f030c057589 */ /* 0x0102a200000e0000 */
[----:B------:R-:W-:Y:S03]  /*f800*/  BSSY B0, `(.L_x_4366) ;  /* 0x0000017000007945 */ /* 0x000fe60003800000 */
[----:B---3--:R1:W3:Y:S04]  /*f810*/  SHFL.DOWN PT, R10, R13, R3, 0x1f ;  /* 0x08001f030d0a7589 */ /* 0x0082e800000e0000 */
[----:B0-----:R1:W0:Y:S04]  /*f820*/  SHFL.DOWN PT, R6, R14, R3, 0x1f ;  /* 0x08001f030e067589 */ /* 0x00122800000e0000 */
[----:B------:R1:W4:Y:S01]  /*f830*/  SHFL.DOWN PT, R16, R15, R3, 0x1f ;  /* 0x08001f030f107589 */ /* 0x00032200000e0000 */
[----:B------:R-:W-:Y:S05]  /*f840*/  @!P0 BRA `(.L_x_4367) ;  /* 0x0000000000388947 */ /* 0x000fea0003800000 */
[----:B----4-:R-:W-:-:S13]  /*f850*/  FSETP.NEU.FTZ.AND P0, PT, R16, RZ, PT ;  /* 0x000000ff1000720b */ /* 0x010fda0003f1d000 */
[----:B------:R-:W-:Y:S05]  /*f860*/  @!P0 BRA `(.L_x_4368) ;  /* 0x0000000000408947 */ /* 0x000fea0003800000 */
[----:B0-----:R-:W-:Y:S01]  /*f870*/  FADD.FTZ R6, R16, R15 ;  /* 0x0000000f10067221 */ /* 0x001fe20000010000 */
[----:B--2---:R-:W-:Y:S01]  /*f880*/  FADD.FTZ R5, R5, -R12 ;  /* 0x8000000c05057221 */ /* 0x004fe20000010000 */
[----:B---3--:R-:W-:Y:S01]  /*f890*/  FADD.FTZ R10, R10, R13 ;  /* 0x0000000d0a0a7221 */ /* 0x008fe20000010000 */
[----:B-1----:R-:W-:Y:S01]  /*f8a0*/  MOV R14, 0xffffffff ;  /* 0xffffffff000e7802 */ /* 0x002fe20000000f00 */
        /* <DEDUP_REMOVED lines=8> */
.L_x_4367:
[----:B-12---:R-:W-:Y:S01]  /*f930*/  MOV R12, R5 ;  /* 0x00000005000c7202 */ /* 0x006fe20000000f00 */
[----:B----4-:R-:W-:Y:S01]  /*f940*/  IMAD.MOV.U32 R15, RZ, RZ, R16 ;  /* 0x000000ffff0f7224 */ /* 0x010fe200078e0010 */
[----:B---3--:R-:W-:Y:S02]  /*f950*/  MOV R13, R10 ;  /* 0x0000000a000d7202 */ /* 0x008fe40000000f00 */
[----:B0-----:R-:W-:-:S07]  /*f960*/  MOV R14, R6 ;  /* 0x00000006000e7202 */ /* 0x001fce0000000f00 */
.L_x_4368:
[----:B------:R-:W-:Y:S05]  /*f970*/  BSYNC B0 ;  /* 0x0000000000007941 */ /* 0x000fea0003800000 */
.L_x_4366:
[----:B------:R-:W-:Y:S01]  /*f980*/  FSETP.NEU.FTZ.AND P0, PT, R27, RZ, PT ;  /* 0x000000ff1b00720b */ /* 0x000fe20003f1d000 */
[----:B--2---:R2:W4:Y:S01]  /*f990*/  SHFL.DOWN PT, R5, R24, R3, 0x1f ;  /* 0x08001f0318057589 */ /* 0x00452200000e0000 */
[----:B------:R-:W-:Y:S03]  /*f9a0*/  BSSY B0, `(.L_x_4369) ;  /* 0x0000017000007945 */ /* 0x000fe60003800000 */
[----:B---3--:R2:W3:Y:S04]  /*f9b0*/  SHFL.DOWN PT, R10, R25, R3, 0x1f ;  /* 0x08001f03190a7589 */ /* 0x0084e800000e0000 */
[----:B0-----:R2:W0:Y:S04]  /*f9c0*/  SHFL.DOWN PT, R6, R26, R3, 0x1f ;  /* 0x08001f031a067589 */ /* 0x00142800000e0000 */
[----:B------:R2:W0:Y:S01]  /*f9d0*/  SHFL.DOWN PT, R16, R27, R3, 0x1f ;  /* 0x08001f031b107589 */ /* 0x00042200000e0000 */
[----:B------:R-:W-:Y:S05]  /*f9e0*/  @!P0 BRA `(.L_x_4370) ;  /* 0x0000000000388947 */ /* 0x000fea0003800000 */
[----:B0-----:R-:W-:-:S13]  /*f9f0*/  FSETP.NEU.FTZ.AND P0, PT, R16, RZ, PT ;  /* 0x000000ff1000720b */ /* 0x001fda0003f1d000 */
[----:B------:R-:W-:Y:S05]  /*fa00*/  @!P0 BRA `(.L_x_4371) ;  /* 0x0000000000408947 */ /* 0x000fea0003800000 */
[----:B------:R-:W-:Y:S01]  /*fa10*/  FADD.FTZ R6, R16, R27 ;  /* 0x0000001b10067221 */ /* 0x000fe20000010000 */
[----:B----4-:R-:W-:Y:S01]  /*fa20*/  FADD.FTZ R5, R5, -R24 ;  /* 0x8000001805057221 */ /* 0x010fe20000010000 */
[----:B---3--:R-:W-:Y:S01]  /*fa30*/  FADD.FTZ R10, R10, R25 ;  /* 0x000000190a0a7221 */ /* 0x008fe20000010000 */
[----:B--2---:R-:W-:Y:S01]  /*fa40*/  MOV R26, 0xffffffff ;  /* 0xffffffff001a7802 */ /* 0x004fe20000000f00 */
        /* <DEDUP_REMOVED lines=8> */
.L_x_4370:
[----:B--2-4-:R-:W-:Y:S01]  /*fad0*/  MOV R24, R5 ;  /* 0x0000000500187202 */ /* 0x014fe20000000f00 */
[----:B0-----:R-:W-:Y:S01]  /*fae0*/  IMAD.MOV.U32 R27, RZ, RZ, R16 ;  /* 0x000000ffff1b7224 */ /* 0x001fe200078e0010 */
[----:B---3--:R-:W-:Y:S02]  /*faf0*/  MOV R25, R10 ;  /* 0x0000000a00197202 */ /* 0x008fe40000000f00 */
[----:B------:R-:W-:-:S07]  /*fb00*/  MOV R26, R6 ;  /* 0x00000006001a7202 */ /* 0x000fce0000000f00 */
.L_x_4371:
[----:B------:R-:W-:Y:S05]  /*fb10*/  BSYNC B0 ;  /* 0x0000000000007941 */ /* 0x000fea0003800000 */
.L_x_4369:
[----:B-12---:R-:W-:-:S04]  /*fb20*/  SHF.L.U32 R3, R3, 0x1, RZ ;  /* 0x0000000103037819 */ /* 0x006fc800000006ff */
[----:B------:R-:W-:-:S13]  /*fb30*/  ISETP.GE.AND P0, PT, R3, R4, PT ;  /* 0x000000040300720c */ /* 0x000fda0003f06270 */
[----:B------:R-:W-:Y:S05]  /*fb40*/  @!P0 BRA `(.L_x_4372) ;  /* 0xfffffffc00248947 */ /* 0x000fea000383ffff */
.L_x_4355:
[----:B------:R-:W-:Y:S05]  /*fb50*/  @!P1 EXIT ;  /* 0x000000000000994d */ /* 0x000fea0003800000 */
[----:B------:R-:W-:Y:S01]  /*fb60*/  ISETP.NE.U32.AND P0, PT, R0, RZ, PT ;  /* 0x000000ff0000720c */ /* 0x000fe20003f05070 */
[----:B------:R-:W-:-:S03]  /*fb70*/  ULDC.U8 UR36, c[0x0][0x630] ;  /* 0x00018c0000247ab9 */ /* 0x000fc60000000000 */
[----:B------:R-:W-:-:S13]  /*fb80*/  ISETP.NE.AND.EX P0, PT, R2, RZ, PT, P0 ;  /* 0x000000ff0200720c */ /* 0x000fda0003f05300 */
[----:B------:R-:W-:Y:S05]  /*fb90*/  @!P0 BRA `(.L_x_4373) ;  /* 0x0000000400988947 */ /* 0x000fea0003800000 */
[----:B------:R-:W-:-:S13]  /*fba0*/  ISETP.NE.AND P0, PT, RZ, UR36, PT ;  /* 0x00000024ff007c0c */ /* 0x000fda000bf05270 */
[----:B------:R-:W-:Y:S05]  /*fbb0*/  @!P0 BRA `(.L_x_4374) ;  /* 0x0000000000b88947 */ /* 0x000fea0003800000 */
[----:B0-----:R-:W5:Y:S04]  /*fbc0*/  LDG.E R7, desc[UR40][R20.64+0xc] ;  /* 0x00000c2814077981 */ /* 0x001f68000c1e1900 */
[----:B------:R-:W2:Y:S01]  /*fbd0*/  LDG.E R9, desc[UR40][R20.64+0x1c] ;  /* 0x00001c2814097981 */ /* 0x000ea2000c1e1900 */
[----:B------:R-:W-:Y:S01]  /*fbe0*/  BSSY B0, `(.L_x_4375) ;  /* 0x0000016000007945 */ /* 0x000fe20003800000 */
[----:B-----5:R-:W-:Y:S02]  /*fbf0*/  FSETP.NEU.FTZ.AND P0, PT, R7, RZ, PT ;  /* 0x000000ff0700720b */ /* 0x020fe40003f1d000 */
[----:B--2---:R-:W-:-:S11]  /*fc00*/  FSETP.NEU.FTZ.AND P1, PT, R9, RZ, PT ;  /* 0x000000ff0900720b */ /* 0x004fd60003f3d000 */
[----:B------:R-:W-:Y:S05]  /*fc10*/  @!P0 BRA `(.L_x_4376) ;  /* 0x0000000000488947 */ /* 0x000fea0003800000 */
[----:B------:R-:W-:Y:S01]  /*fc20*/  FSETP.NEU.FTZ.AND P0, PT, R15, RZ, PT ;  /* 0x000000ff0f00720b */ /* 0x000fe20003f1d000 */
[----:B----4-:R-:W2:Y:S04]  /*fc30*/  LDG.E R5, desc[UR40][R20.64] ;  /* 0x0000002814057981 */ /* 0x010ea8000c1e1900 */
[----:B---3--:R-:W3:Y:S08]  /*fc40*/  LDG.E R10, desc[UR40][R20.64+0x4] ;  /* 0x00000428140a7981 */ /* 0x008ef0000c1e1900 */
[----:B-1----:R-:W-:-:S06]  /*fc50*/  @P0 IMAD.MOV.U32 R14, RZ, RZ, -0x1 ;  /* 0xffffffffff0e0424 */ /* 0x002fcc00078e00ff */
        /* <DEDUP_REMOVED lines=14> */
.L_x_4376:
[----:B------:R-:W-:Y:S05]  /*fd40*/  BSYNC B0 ;  /* 0x0000000000007941 */ /* 0x000fea0003800000 */
.L_x_4375:
[----:B------:R-:W-:Y:S04]  /*fd50*/  BSSY B0, `(.L_x_4374) ;  /* 0x0000014000007945 */ /* 0x000fe80003800000 */
[----:B------:R-:W-:Y:S05]  /*fd60*/  @!P1 BRA `(.L_x_4377) ;  /* 0x0000000000489947 */ /* 0x000fea0003800000 */
[----:B------:R-:W-:Y:S01]  /*fd70*/  FSETP.NEU.FTZ.AND P0, PT, R27, RZ, PT ;  /* 0x000000ff1b00720b */ /* 0x000fe20003f1d000 */
[----:B----4-:R-:W2:Y:S04]  /*fd80*/  LDG.E R5, desc[UR40][R20.64+0x10] ;  /* 0x0000102814057981 */ /* 0x010ea8000c1e1900 */
[----:B---3--:R-:W3:Y:S08]  /*fd90*/  LDG.E R10, desc[UR40][R20.64+0x14] ;  /* 0x00001428140a7981 */ /* 0x008ef0000c1e1900 */
[----:B-1----:R-:W-:-:S06]  /*fda0*/  @P0 MOV R26, 0xffffffff ;  /* 0xffffffff001a0802 */ /* 0x002fcc0000000f00 */
[----:B------:R0:W5:Y:S01]  /*fdb0*/  @!P0 LDG.E R26, desc[UR40][R20.64+0x18] ;  /* 0x00001828141a8981 */ /* 0x000162000c1e1900 */
[----:B------:R-:W-:-:S04]  /*fdc0*/  @P0 FADD.FTZ R2, R27, R9 ;  /* 0x000000091b020221 */ /* 0x000fc80000010000 */
[----:B------:R-:W1:Y:S02]  /*fdd0*/  @P0 MUFU.RCP R8, R2 ;  /* 0x0000000200080308 */ /* 0x000e640000001000 */
[----:B-1----:R-:W-:Y:S01]  /*fde0*/  @P0 FMUL.FTZ R3, R27, R8 ;  /* 0x000000081b030220 */ /* 0x002fe20000410000 */
[----:B------:R-:W-:Y:S01]  /*fdf0*/  @P0 IMAD.MOV.U32 R27, RZ, RZ, R2 ;  /* 0x000000ffff1b0224 */ /* 0x000fe200078e0002 */
[----:B------:R-:W-:Y:S01]  /*fe00*/  @!P0 MOV R27, R9 ;  /* 0x00000009001b8202 */ /* 0x000fe20000000f00 */
[----:B--2---:R-:W-:-:S04]  /*fe10*/  @P0 FADD.FTZ R0, R24, -R5 ;  /* 0x8000000518000221 */ /* 0x004fc80000010000 */
[C---:B------:R-:W-:Y:S01]  /*fe20*/  @P0 FMUL.FTZ R4, R0.reuse, R0 ;  /* 0x0000000000040220 */ /* 0x040fe20000410000 */
[----:B---3--:R-:W-:Y:S01]  /*fe30*/  @P0 FADD.FTZ R6, R25, R10 ;  /* 0x0000000a19060221 */ /* 0x008fe20000010000 */
[----:B------:R-:W-:Y:S01]  /*fe40*/  @P0 FFMA.FTZ R24, R0, R3, R5 ;  /* 0x0000000300180223 */ /* 0x000fe20000010005 */
[----:B------:R-:W-:Y:S01]  /*fe50*/  @!P0 MOV R24, R5 ;  /* 0x0000000500188202 */ /* 0x000fe20000000f00 */
[----:B------:R-:W-:-:S04]  /*fe60*/  @P0 FMUL.FTZ R4, R9, R4 ;  /* 0x0000000409040220 */ /* 0x000fc80000410000 */
[----:B------:R-:W-:Y:S01]  /*fe70*/  @P0 FFMA.FTZ R25, R3, R4, R6 ;  /* 0x0000000403190223 */ /* 0x000fe20000010006 */
[----:B0-----:R-:W-:-:S07]  /*fe80*/  @!P0 IMAD.MOV.U32 R25, RZ, RZ, R10 ;  /* 0x000000ffff198224 */ /* 0x001fce00078e000a */
.L_x_4377:
[----:B------:R-:W-:Y:S05]  /*fe90*/  BSYNC B0 ;  /* 0x0000000000007941 */ /* 0x000fea0003800000 */
.L_x_4374:
[----:B------:R-:W-:Y:S02]  /*fea0*/  ULDC.U8 UR4, c[0x0][0x631] ;  /* 0x00018c4000047ab9 */ /* 0x000fe40000000000 */
[----:B------:R-:W-:-:S13]  /*feb0*/  ISETP.NE.AND P0, PT, RZ, UR4, PT ;  /* 0x00000004ff007c0c */ /* 0x000fda000bf05270 */
[----:B------:R-:W-:Y:S05]  /*fec0*/  @!P0 BRA `(.L_x_4378) ;  /* 0x0000000000a88947 */ /* 0x000fea0003800000 */
[----:B------:R-:W0:Y:S01]  /*fed0*/  LDC R2, c[0x0][0x634] ;  /* 0x00018d00ff027b82 */ /* 0x000e220000000800 */
[----:B------:R-:W-:Y:S01]  /*fee0*/  ULDC UR4, c[0x0][0x210] ;  /* 0x0000840000047ab9 */ /* 0x000fe20000000800 */
[----:B-123--:R-:W-:Y:S01]  /*fef0*/  F2FP.BF16.F32.PACK_AB R12, R24, R12 ;  /* 0x0000000c180c723e */ /* 0x00efe200000010ff */
[C---:B------:R-:W-:Y:S01]  /*ff00*/  FADD.FTZ R0, R15.reuse, -UR4 ;  /* 0x800000040f007e21 */ /* 0x040fe20008010000 */
[----:B------:R-:W-:Y:S02]  /*ff10*/  FSETP.GT.FTZ.AND P0, PT, R15, UR4, PT ;  /* 0x000000040f007c0b */ /* 0x000fe4000bf14000 */
[C---:B------:R-:W-:Y:S01]  /*ff20*/  FSETP.GT.FTZ.AND P2, PT, R27.reuse, UR4, PT ;  /* 0x000000041b007c0b */ /* 0x040fe2000bf54000 */
[----:B------:R-:W-:Y:S01]  /*ff30*/  FADD.FTZ R27, R27, -UR4 ;  /* 0x800000041b1b7e21 */ /* 0x000fe20008010000 */
[----:B------:R-:W-:Y:S01]  /*ff40*/  FSEL R0, R0, RZ, P0 ;  /* 0x000000ff00007208 */ /* 0x000fe20000000000 */
[----:B------:R-:W-:-:S03]  /*ff50*/  ULDC.U8 UR4, c[0x0][0x214] ;  /* 0x0000850000047ab9 */ /* 0x000fc60000000000 */
[----:B------:R-:W-:Y:S02]  /*ff60*/  FSEL R27, R27, RZ, P2 ;  /* 0x000000ff1b1b7208 */ /* 0x000fe40001000000 */
[----:B------:R-:W1:Y:S01]  /*ff70*/  MUFU.RCP R0, R0 ;  /* 0x0000000000007308 */ /* 0x000e620000001000 */
[----:B------:R-:W-:Y:S02]  /*ff80*/  ISETP.NE.AND P2, PT, RZ, UR4, PT ;  /* 0x00000004ff007c0c */ /* 0x000fe4000bf45270 */
[C---:B0-----:R-:W-:Y:S02]  /*ff90*/  ISETP.GE.AND P1, PT, R2.reuse, 0x1, PT ;  /* 0x000000010200780c */ /* 0x041fe40003f26270 */
[----:B------:R-:W-:-:S03]  /*ffa0*/  ISETP.GE.AND P0, PT, R2, 0x2, PT ;  /* 0x000000020200780c */ /* 0x000fc60003f06270 */
[----:B------:R-:W0:Y:S01]  /*ffb0*/  MUFU.RCP R2, R27 ;  /* 0x0000001b00027308 */ /* 0x000e220000001000 */
[----:B-1----:R-:W-:-:S07]  /*ffc0*/  FMUL.FTZ R13, R0, R13 ;  /* 0x0000000d000d7220 */ /* 0x002fce0000410000 */
[----:B------:R-:W1:Y:S01]  /*ffd0*/  @P1 LDC.64 R6, c[0x0][0x600] ;  /* 0x00018000ff061b82 */ /* 0x000e620000000a00 */
[----:B------:R-:W2:Y:S01]  /*ffe0*/  @P2 MUFU.SQRT R13, R13 ;  /* 0x0000000d000d2308 */ /* 0x000ea20000002000 */
[----:B----4-:R-:W-:-:S06]  /*fff0*/  @P0 LOP3.LUT R5, R17, 0xfffffffe, RZ, 0xc0, !PT ;  /* 0xfffffffe11050812 */ /* 0x010fcc00078ec0ff */
[----:B------:R-:W3:Y:S01]  /*10000*/  @P0 LDC.64 R8, c[0x0][0x608] ;  /* 0x00018200ff080b82 */ /* 0x000ee20000000a00 */
[----:B0-----:R-:W-:-:S06]  /*10010*/  FMUL.FTZ R25, R2, R25 ;  /* 0x0000001902197220 */ /* 0x001fcc0000410000 */
[----:B------:R-:W0:Y:S01]  /*10020*/  @P2 MUFU.SQRT R25, R25 ;  /* 0x0000001900192308 */ /* 0x000e220000002000 */
[----:B------:R-:W4:Y:S01]  /*10030*/  @P1 LDC.64 R10, c[0x0][0x600] ;  /* 0x00018000ff0a1b82 */ /* 0x000f220000000a00 */
[----:B--2---:R-:W-:Y:S02]  /*10040*/  F2FP.BF16.F32.PACK_AB R0, RZ, R13 ;  /* 0x0000000dff00723e */ /* 0x004fe400000010ff */
[----:B-1----:R-:W-:-:S04]  /*10050*/  @P1 IADD3 R2, P3, R17, R6, RZ ;  /* 0x0000000611021210 */ /* 0x002fc80007f7e0ff */
[----:B------:R-:W-:Y:S02]  /*10060*/  @P1 IADD3.X R3, RZ, R7, RZ, P3, !PT ;  /* 0x00000007ff031210 */ /* 0x000fe40001ffe4ff */
[----:B---3--:R-:W-:-:S03]  /*10070*/  @P0 IADD3 R4, P2, R5, R8, RZ ;  /* 0x0000000805040210 */ /* 0x008fc60007f5e0ff */
[----:B------:R1:W-:Y:S01]  /*10080*/  @P1 STG.E.U16 desc[UR40][R2.64], R0 ;  /* 0x0000000002001986 */ /* 0x0003e2000c101528 */
[----:B0-----:R-:W-:Y:S02]  /*10090*/  F2FP.BF16.F32.PACK_AB R8, RZ, R25 ;  /* 0x00000019ff08723e */ /* 0x001fe400000010ff */
[----:B------:R-:W-:Y:S02]  /*100a0*/  @P0 IADD3.X R5, RZ, R9, RZ, P2, !PT ;  /* 0x00000009ff050210 */ /* 0x000fe400017fe4ff */
[----:B----4-:R-:W-:-:S03]  /*100b0*/  @P1 IADD3 R6, P3, R19, R10, RZ ;  /* 0x0000000a13061210 */ /* 0x010fc60007f7e0ff */
[----:B------:R1:W-:Y:S02]  /*100c0*/  @P0 STG.E.U16 desc[UR40][R4.64], R12 ;  /* 0x0000000c04000986 */ /* 0x0003e4000c101528 */
[----:B------:R-:W-:-:S05]  /*100d0*/  @P1 IMAD.X R7, RZ, RZ, R11, P3 ;  /* 0x000000ffff071224 */ /* 0x000fca00018e060b */
[----:B------:R1:W-:Y:S01]  /*100e0*/  @P1 STG.E.U16 desc[UR40][R6.64], R8 ;  /* 0x0000000806001986 */ /* 0x0003e2000c101528 */
[----:B------:R-:W-:Y:S05]  /*100f0*/  @!P0 EXIT ;  /* 0x000000000000894d */ /* 0x000fea0003800000 */
[----:B-1----:R-:W-:Y:S01]  /*10100*/  LOP3.LUT R2, R19, 0xfffffffe, RZ, 0xc0, !PT ;  /* 0xfffffffe13027812 */ /* 0x002fe200078ec0ff */
[----:B------:R-:W-:Y:S01]  /*10110*/  ULDC.64 UR4, c[0x0][0x608] ;  /* 0x0001820000047ab9 */ /* 0x000fe20000000a00 */
[----:B------:R-:W-:Y:S02]  /*10120*/  PRMT R0, R12, 0x7632, R0 ;  /* 0x000076320c007816 */ /* 0x000fe40000000000 */
[----:B------:R-:W-:-:S04]  /*10130*/  IADD3 R2, P0, R2, UR4, RZ ;  /* 0x0000000402027c10 */ /* 0x000fc8000ff1e0ff */
[----:B------:R-:W-:-:S05]  /*10140*/  IADD3.X R3, RZ, UR5, RZ, P0, !PT ;  /* 0x00000005ff037c10 */ /* 0x000fca00087fe4ff */
[----:B------:R-:W-:Y:S01]  /*10150*/  STG.E.U16 desc[UR40][R2.64], R0 ;  /* 0x0000000002007986 */ /* 0x000fe2000c101528 */
[----:B------:R-:W-:Y:S05]  /*10160*/  EXIT ;  /* 0x000000000000794d */ /* 0x000fea0003800000 */
.L_x_4378:
[----:B------:R-:W-:Y:S04]  /*10170*/  STG.E desc[UR40][R20.64], R12 ;  /* 0x0000000c14007986 */ /* 0x000fe8000c101928 */
[----:B------:R-:W-:Y:S04]  /*10180*/  STG.E desc[UR40][R20.64+0x4], R13 ;  /* 0x0000040d14007986 */ /* 0x000fe8000c101928 */
[----:B-----5:R-:W-:Y:S04]  /*10190*/  STG.E desc[UR40][R20.64+0x8], R14 ;  /* 0x0000080e14007986 */ /* 0x020fe8000c101928 */
[----:B------:R-:W-:Y:S04]  /*101a0*/  STG.E desc[UR40][R20.64+0xc], R15 ;  /* 0x00000c0f14007986 */ /* 0x000fe8000c101928 */
[----:B------:R-:W-:Y:S04]  /*101b0*/  STG.E desc[UR40][R20.64+0x10], R24 ;  /* 0x0000101814007986 */ /* 0x000fe8000c101928 */
[----:B------:R-:W-:Y:S04]  /*101c0*/  STG.E desc[UR40][R20.64+0x14], R25 ;  /* 0x0000141914007986 */ /* 0x000fe8000c101928 */
[----:B------:R-:W-:Y:S04]  /*101d0*/  STG.E desc[UR40][R20.64+0x18], R26 ;  /* 0x0000181a14007986 */ /* 0x000fe8000c101928 */
[----:B------:R-:W-:Y:S01]  /*101e0*/  STG.E desc[UR40][R20.64+0x1c], R27 ;  /* 0x00001c1b14007986 */ /* 0x000fe2000c101928 */
[----:B------:R-:W-:Y:S05]  /*101f0*/  EXIT ;  /* 0x000000000000794d */ /* 0x000fea0003800000 */
.L_x_4373:
[----:B------:R-:W-:-:S13]  /*10200*/  ISETP.NE.AND P0, PT, RZ, UR36, PT ;  /* 0x00000024ff007c0c */ /* 0x000fda000bf05270 */
[----:B------:R-:W-:Y:S05]  /*10210*/  @!P0 BRA `(.L_x_4379) ;  /* 0x0000000000648947 */ /* 0x000fea0003800000 */
[----:B------:R-:W-:Y:S01]  /*10220*/  MOV R0, 0x0 ;  /* 0x0000000000007802 */ /* 0x000fe20000000f00 */
[----:B------:R-:W-:Y:S01]  /*10230*/  ULDC.64 UR4, c[0x4][0x580] ;  /* 0x0101600000047ab9 */ /* 0x000fe20000000a00 */
[----:B------:R-:W-:Y:S01]  /*10240*/  ULDC.64 UR6, c[0x4][0x578] ;  /* 0x01015e0000067ab9 */ /* 0x000fe20000000a00 */
[----:B------:R-:W-:Y:S01]  /*10250*/  MOV R4, UR4 ;  /* 0x0000000400047c02 */ /* 0x000fe20008000f00 */
[----:B-123--:R1:W2:Y:S01]  /*10260*/  LDC.64 R2, c[0x4][R0] ;  /* 0x0100000000027b82 */ /* 0x00e2a20000000a00 */
[----:B----4-:R-:W-:Y:S01]  /*10270*/  IMAD.U32 R5, RZ, RZ, UR5 ;  /* 0x00000005ff057e24 */ /* 0x010fe2000f8e00ff */
[----:B------:R-:W-:Y:S01]  /*10280*/  ULDC.64 UR4, c[0x4][0x198] ;  /* 0x0100660000047ab9 */ /* 0x000fe20000000a00 */
[----:B------:R-:W-:Y:S01]  /*10290*/  HFMA2.MMA R8, -RZ, RZ, 0, 4.3690204620361328125e-05 ;  /* 0x000002ddff087435 */ /* 0x000fe200000001ff */
[----:B0-----:R-:W-:Y:S01]  /*102a0*/  MOV R6, UR6 ;  /* 0x0000000600067c02 */ /* 0x001fe20008000f00 */
[----:B------:R-:W-:Y:S01]  /*102b0*/  IMAD.U32 R10, RZ, RZ, UR4 ;  /* 0x00000004ff0a7e24 */ /* 0x000fe2000f8e00ff */
[----:B------:R-:W-:Y:S01]  /*102c0*/  MOV R7, UR7 ;  /* 0x0000000700077c02 */ /* 0x000fe20008000f00 */
[----:B------:R-:W-:Y:S01]  /*102d0*/  IMAD.MOV.U32 R12, RZ, RZ, 0x1 ;  /* 0x00000001ff0c7424 */ /* 0x000fe200078e00ff */
[----:B------:R-:W-:-:S02]  /*102e0*/  MOV R11, UR5 ;  /* 0x00000005000b7c02 */ /* 0x000fc40008000f00 */
[----:B-1----:R-:W-:-:S07]  /*102f0*/  MOV R13, RZ ;  /* 0x000000ff000d7202 */ /* 0x002fce0000000f00 */
[----:B------:R-:W-:-:S07]  /*10300*/  LEPC R20, `(.L_x_4380) ;  /* 0x000000001014794e */ /* 0x000fce0000000000 */
[----:B--2---:R-:W-:Y:S05]  /*10310*/  CALL.ABS.NOINC R2 ;  /* 0x0000000002007343 */ /* 0x004fea0003c00000 */
.L_x_4380:
[----:B------:R-:W-:Y:S01]  /*10320*/  UMOV UR4, URZ ;  /* 0x0000003f00047c82 */ /* 0x000fe20008000000 */
[----:B------:R-:W-:Y:S01]  /*10330*/  UMOV UR5, URZ ;  /* 0x0000003f00057c82 */ /* 0x000fe20008000000 */
[----:B------:R-:W-:Y:S01]  /*10340*/  UMOV UR6, URZ ;  /* 0x0000003f00067c82 */ /* 0x000fe20008000000 */
[----:B------:R-:W-:Y:S01]  /*10350*/  MOV R12, UR4 ;  /* 0x00000004000c7c02 */ /* 0x000fe20008000f00 */
[----:B------:R-:W-:Y:S01]  /*10360*/  IMAD.U32 R13, RZ, RZ, UR5 ;  /* 0x00000005ff0d7e24 */ /* 0x000fe2000f8e00ff */
[----:B------:R-:W-:Y:S01]  /*10370*/  MOV R15, UR6 ;  /* 0x00000006000f7c02 */ /* 0x000fe20008000f00 */
[----:B------:R-:W-:Y:S01]  /*10380*/  IMAD.U32 R25, RZ, RZ, UR5 ;  /* 0x00000005ff197e24 */ /* 0x000fe2000f8e00ff */
[----:B------:R-:W-:Y:S02]  /*10390*/  MOV R24, UR4 ;  /* 0x0000000400187c02 */ /* 0x000fe40008000f00 */
[----:B------:R-:W-:-:S07]  /*103a0*/  MOV R27, UR6 ;  /* 0x00000006001b7c02 */ /* 0x000fce0008000f00 */
.L_x_4379:
[----:B------:R-:W-:Y:S02]  /*103b0*/  ULDC.U8 UR4, c[0x0][0x631] ;  /* 0x00018c4000047ab9 */ /* 0x000fe40000000000 */
[----:B------:R-:W-:-:S13]  /*103c0*/  ISETP.NE.AND P0, PT, RZ, UR4, PT ;  /* 0x00000004ff007c0c */ /* 0x000fda000bf05270 */
[----:B------:R-:W-:Y:S05]  /*103d0*/  @!P0 BRA `(.L_x_4381) ;  /* 0x0000000000a88947 */ /* 0x000fea0003800000 */
[----:B------:R-:W5:Y:S01]  /*103e0*/  LDC R2, c[0x0][0x634] ;  /* 0x00018d00ff027b82 */ /* 0x000f620000000800 */
        /* <DEDUP_REMOVED lines=11> */
[C---:B-----5:R-:W-:Y:S02]  /*104a0*/  ISETP.GE.AND P1, PT, R2.reuse, 0x1, PT ;  /* 0x000000010200780c */ /* 0x060fe40003f26270 */
[----:B------:R-:W-:-:S03]  /*104b0*/  ISETP.GE.AND P0, PT, R2, 0x2, PT ;  /* 0x000000020200780c */ /* 0x000fc60003f06270 */
[----:B------:R-:W2:Y:S01]  /*104c0*/  MUFU.RCP R2, R27 ;  /* 0x0000001b00027308 */ /* 0x000ea20000001000 */
[----:B-1----:R-:W-:-:S07]  /*104d0*/  FMUL.FTZ R13, R0, R13 ;  /* 0x0000000d000d7220 */ /* 0x002fce0000410000 */
[----:B----4-:R-:W1:Y:S01]  /*104e0*/  @P1 LDC.64 R4, c[0x0][0x600] ;  /* 0x00018000ff041b82 */ /* 0x010e620000000a00 */
[----:B------:R-:W3:Y:S01]  /*104f0*/  @P2 MUFU.SQRT R13, R13 ;  /* 0x0000000d000d2308 */ /* 0x000ee20000002000 */
[----:B------:R-:W-:-:S06]  /*10500*/  @P0 LOP3.LUT R3, R17, 0xfffffffe, RZ, 0xc0, !PT ;  /* 0xfffffffe11030812 */ /* 0x000fcc00078ec0ff */
[----:B0-----:R-:W0:Y:S01]  /*10510*/  @P0 LDC.64 R6, c[0x0][0x608] ;  /* 0x00018200ff060b82 */ /* 0x001e220000000a00 */
[----:B--2---:R-:W-:-:S06]  /*10520*/  FMUL.FTZ R25, R2, R25 ;  /* 0x0000001902197220 */ /* 0x004fcc0000410000 */
[----:B------:R-:W2:Y:S01]  /*10530*/  @P2 MUFU.SQRT R25, R25 ;  /* 0x0000001900192308 */ /* 0x000ea20000002000 */
[----:B------:R-:W4:Y:S01]  /*10540*/  @P1 LDC.64 R8, c[0x0][0x600] ;  /* 0x00018000ff081b82 */ /* 0x000f220000000a00 */
[----:B---3--:R-:W-:Y:S02]  /*10550*/  F2FP.BF16.F32.PACK_AB R0, RZ, R13 ;  /* 0x0000000dff00723e */ /* 0x008fe400000010ff */
[----:B-1----:R-:W-:Y:S02]  /*10560*/  @P1 IADD3 R2, P3, R17, R4, RZ ;  /* 0x0000000411021210 */ /* 0x002fe40007f7e0ff */
[----:B0-----:R-:W-:Y:S02]  /*10570*/  @P0 IADD3 R4, P2, R3, R6, RZ ;  /* 0x0000000603040210 */ /* 0x001fe40007f5e0ff */
[----:B------:R-:W-:-:S03]  /*10580*/  @P1 IADD3.X R3, RZ, R5, RZ, P3, !PT ;  /* 0x00000005ff031210 */ /* 0x000fc60001ffe4ff */
[----:B------:R-:W-:Y:S02]  /*10590*/  @P0 IMAD.X R5, RZ, RZ, R7, P2 ;  /* 0x000000ffff050224 */ /* 0x000fe400010e0607 */
[----:B------:R0:W-:Y:S01]  /*105a0*/  @P1 STG.E.U16 desc[UR40][R2.64], R0 ;  /* 0x0000000002001986 */ /* 0x0001e2000c101528 */
[----:B----4-:R-:W-:Y:S02]  /*105b0*/  @P1 IADD3 R6, P3, R19, R8, RZ ;  /* 0x0000000813061210 */ /* 0x010fe40007f7e0ff */
[----:B--2---:R-:W-:Y:S01]  /*105c0*/  F2FP.BF16.F32.PACK_AB R8, RZ, R25 ;  /* 0x00000019ff08723e */ /* 0x004fe200000010ff */
[----:B------:R0:W-:Y:S01]  /*105d0*/  @P0 STG.E.U16 desc[UR40][R4.64], R12 ;  /* 0x0000000c04000986 */ /* 0x0001e2000c101528 */
[----:B------:R-:W-:-:S05]  /*105e0*/  @P1 IADD3.X R7, RZ, R9, RZ, P3, !PT ;  /* 0x00000009ff071210 */ /* 0x000fca0001ffe4ff */
[----:B------:R0:W-:Y:S01]  /*105f0*/  @P1 STG.E.U16 desc[UR40][R6.64], R8 ;  /* 0x0000000806001986 */ /* 0x0001e2000c101528 */
[----:B------:R-:W-:Y:S05]  /*10600*/  @!P0 EXIT ;  /* 0x000000000000894d */ /* 0x000fea0003800000 */
[----:B0-----:R-:W-:Y:S01]  /*10610*/  LOP3.LUT R2, R19, 0xfffffffe, RZ, 0xc0, !PT ;  /* 0xfffffffe13027812 */ /* 0x001fe200078ec0ff */
[----:B------:R-:W-:Y:S01]  /*10620*/  ULDC.64 UR4, c[0x0][0x608] ;  /* 0x0001820000047ab9 */ /* 0x000fe20000000a00 */
[----:B------:R-:W-:Y:S02]  /*10630*/  PRMT R0, R12, 0x7632, R0 ;  /* 0x000076320c007816 */ /* 0x000fe40000000000 */
[----:B------:R-:W-:-:S04]  /*10640*/  IADD3 R2, P0, R2, UR4, RZ ;  /* 0x0000000402027c10 */ /* 0x000fc8000ff1e0ff */
[----:B------:R-:W-:-:S05]  /*10650*/  IADD3.X R3, RZ, UR5, RZ, P0, !PT ;  /* 0x00000005ff037c10 */ /* 0x000fca00087fe4ff */
[----:B------:R-:W-:Y:S01]  /*10660*/  STG.E.U16 desc[UR40][R2.64], R0 ;  /* 0x0000000002007986 */ /* 0x000fe2000c101528 */
[----:B------:R-:W-:Y:S05]  /*10670*/  EXIT ;  /* 0x000000000000794d */ /* 0x000fea0003800000 */
.L_x_4381:
[----:B------:R-:W-:Y:S01]  /*10680*/  MOV R2, 0x0 ;  /* 0x0000000000027802 */ /* 0x000fe20000000f00 */
[----:B------:R-:W-:Y:S01]  /*10690*/  ULDC.64 UR4, c[0x4][0x580] ;  /* 0x0101600000047ab9 */ /* 0x000fe20000000a00 */
[----:B------:R-:W-:Y:S01]  /*106a0*/  ULDC.64 UR6, c[0x4][0x578] ;  /* 0x01015e0000067ab9 */ /* 0x000fe20000000a00 */
[----:B------:R-:W-:Y:S01]  /*106b0*/  IMAD.U32 R4, RZ, RZ, UR4 ;  /* 0x00000004ff047e24 */ /* 0x000fe2000f8e00ff */
[----:B-123--:R1:W2:Y:S01]  /*106c0*/  LDC.64 R14, c[0x4][R2] ;  /* 0x01000000020e7b82 */ /* 0x00e2a20000000a00 */
[----:B----4-:R-:W-:Y:S01]  /*106d0*/  MOV R5, UR5 ;  /* 0x0000000500057c02 */ /* 0x010fe20008000f00 */
[----:B------:R-:W-:Y:S01]  /*106e0*/  ULDC.64 UR4, c[0x4][0x188] ;  /* 0x0100620000047ab9 */ /* 0x000fe20000000a00 */
[----:B------:R-:W-:Y:S01]  /*106f0*/  HFMA2.MMA R12, -RZ, RZ, 0, 5.9604644775390625e-08 ;  /* 0x00000001ff0c7435 */ /* 0x000fe200000001ff */
        /* <DEDUP_REMOVED lines=8> */
.L_x_4382:
[----:B------:R-:W0:Y:S01]  /*10780*/  LDC.64 R2, c[0x4][R2] ;  /* 0x0100000002027b82 */ /* 0x000e220000000a00 */
[----:B------:R-:W-:Y:S01]  /*10790*/  ULDC.64 UR4, c[0x4][0x580] ;  /* 0x0101600000047ab9 */ /* 0x000fe20000000a00 */
[----:B------:R-:W-:Y:S01]  /*107a0*/  ULDC.64 UR6, c[0x4][0x188] ;  /* 0x0100620000067ab9 */ /* 0x000fe20000000a00 */
[----:B------:R-:W-:Y:S01]  /*107b0*/  IMAD.U32 R4, RZ, RZ, UR4 ;  /* 0x00000004ff047e24 */ /* 0x000fe2000f8e00ff */
        /* <DEDUP_REMOVED lines=11> */
.L_x_4383:
[----:B------:R-:W-:Y:S05]  /*10870*/  EXIT ;  /* 0x000000000000794d */ /* 0x000fea0003800000 */
.L_x_4318:
[----:B------:R-:W-:Y:S01]  /*10880*/  IMAD.SHL.U32 R16, R16, 0x2, RZ ;  /* 0x0000000210107824 */ /* 0x000fe200078e00ff */
        /* <DEDUP_REMOVED lines=15> */
[----:B0-----:R-:W-:-:S13]  /*10980*/  ISETP.NE.AND P0, PT, R3, RZ, PT ;  /* 0x000000ff0300720c */ /* 0x001fda0003f05270 */
[----:B------:R-:W-:Y:S05]  /*10990*/  @!P0 BRA `(.L_x_4385) ;  /* 0x0000000000b88947 */ /* 0x000fea0003800000 */
[----:B------:R-:W2:Y:S04]  /*109a0*/  LDG.E R15, desc[UR40][R20.64+0xc] ;  /* 0x00000c28140f7981 */ /* 0x000ea8000c1e1900 */
[----:B------:R-:W3:Y:S01]  /*109b0*/  LDG.E R22, desc[UR40][R20.64+0x1c] ;  /* 0x00001c2814167981 */ /* 0x000ee2000c1e1900 */
[----:B------:R-:W-:Y:S01]  /*109c0*/  BSSY B0, `(.L_x_4386) ;  /* 0x0000016000007945 */ /* 0x000fe20003800000 */
[----:B--2---:R-:W-:Y:S02]  /*109d0*/  FSETP.NEU.FTZ.AND P0, PT, R15, RZ, PT ;  /* 0x000000ff0f00720b */ /* 0x004fe40003f1d000 */
[----:B---3--:R-:W-:-:S11]  /*109e0*/  FSETP.NEU.FTZ.AND P1, PT, R22, RZ, PT ;  /* 0x000000ff1600720b */ /* 0x008fd60003f3d000 */
[----:B------:R-:W-:Y:S05]  /*109f0*/  @!P0 BRA `(.L_x_4387) ;  /* 0x0000000000488947 */ /* 0x000fea0003800000 */
[----:B------:R-:W-:Y:S01]  /*10a00*/  FSETP.NEU.FTZ.AND P0, PT, R7, RZ, PT ;  /* 0x000000ff0700720b */ /* 0x000fe20003f1d000 */
[----:B------:R-:W2:Y:S04]  /*10a10*/  LDG.E R13, desc[UR40][R20.64] ;  /* 0x00000028140d7981 */ /* 0x000ea8000c1e1900 */
[----:B------:R-:W3:Y:S08]  /*10a20*/  LDG.E R18, desc[UR40][R20.64+0x4] ;  /* 0x0000042814127981 */ /* 0x000ef0000c1e1900 */
[----:B------:R-:W-:-:S06]  /*10a30*/  @P0 MOV R6, 0xffffffff ;  /* 0xffffffff00060802 */ /* 0x000fcc0000000f00 */
[----:B------:R0:W5:Y:S01]  /*10a40*/  @!P0 LDG.E R6, desc[UR40][R20.64+0x8] ;  /* 0x0000082814068981 */ /* 0x000162000c1e1900 */
[----:B------:R-:W-:-:S04]  /*10a50*/  @P0 FADD.FTZ R2, R7, R15 ;  /* 0x0000000f07020221 */ /* 0x000fc80000010000 */
[----:B------:R-:W1:Y:S02]  /*10a60*/  @P0 MUFU.RCP R16, R2 ;  /* 0x0000000200100308 */ /* 0x000e640000001000 */
[----:B-1----:R-:W-:Y:S01]  /*10a70*/  @P0 FMUL.FTZ R3, R7, R16 ;  /* 0x0000001007030220 */ /* 0x002fe20000410000 */
[----:B------:R-:W-:Y:S01]  /*10a80*/  @P0 MOV R7, R2 ;  /* 0x0000000200070202 */ /* 0x000fe20000000f00 */
[----:B------:R-:W-:Y:S02]  /*10a90*/  @!P0 IMAD.MOV.U32 R7, RZ, RZ, R15 ;  /* 0x000000ffff078224 */ /* 0x000fe400078e000f */
[----:B--2---:R-:W-:-:S04]  /*10aa0*/  @P0 FADD.FTZ R0, R4, -R13 ;  /* 0x8000000d04000221 */ /* 0x004fc80000010000 */
[C---:B------:R-:W-:Y:S01]  /*10ab0*/  @P0 FMUL.FTZ R12, R0.reuse, R0 ;  /* 0x00000000000c0220 */ /* 0x040fe20000410000 */
[----:B---3--:R-:W-:Y:S01]  /*10ac0*/  @P0 FADD.FTZ R14, R5, R18 ;  /* 0x00000012050e0221 */ /* 0x008fe20000010000 */
[----:B------:R-:W-:Y:S01]  /*10ad0*/  @P0 FFMA.FTZ R4, R0, R3, R13 ;  /* 0x0000000300040223 */ /* 0x000fe2000001000d */
[----:B------:R-:W-:Y:S01]  /*10ae0*/  @!P0 MOV R4, R13 ;  /* 0x0000000d00048202 */ /* 0x000fe20000000f00 */
[----:B------:R-:W-:-:S04]  /*10af0*/  @P0 FMUL.FTZ R12, R15, R12 ;  /* 0x0000000c0f0c0220 */ /* 0x000fc80000410000 */
[----:B------:R-:W-:Y:S01]  /*10b00*/  @P0 FFMA.FTZ R5, R3, R12, R14 ;  /* 0x0000000c03050223 */ /* 0x000fe2000001000e */
[----:B0-----:R-:W-:-:S07]  /*10b10*/  @!P0 MOV R5, R18 ;  /* 0x0000001200058202 */ /* 0x001fce0000000f00 */
.L_x_4387:
[----:B------:R-:W-:Y:S05]  /*10b20*/  BSYNC B0 ;  /* 0x0000000000007941 */ /* 0x000fea0003800000 */
.L_x_4386:
[----:B------:R-:W-:Y:S04]  /*10b30*/  BSSY B0, `(.L_x_4385) ;  /* 0x0000014000007945 */ /* 0x000fe80003800000 */
        /* <DEDUP_REMOVED lines=19> */
.L_x_4388:
[----:B------:R-:W-:Y:S05]  /*10c70*/  BSYNC B0 ;  /* 0x0000000000007941 */ /* 0x000fea0003800000 */
.L_x_4385:
[----:B------:R-:W-:Y:S02]  /*10c80*/  ULDC.U8 UR4, c[0x0][0x631] ;  /* 0x00018c4000047ab9 */ /* 0x000fe40000000000 */
[----:B------:R-:W-:-:S13]  /*10c90*/  ISETP.NE.AND P0, PT, RZ, UR4, PT ;  /* 0x00000004ff007c0c */ /* 0x000fda000bf05270 */
[----:B------:R-:W-:Y:S05]  /*10ca0*/  @!P0 BRA `(.L_x_4389) ;  /* 0x0000000000a88947 */ /* 0x000fea0003800000 */
[----:B------:R-:W0:Y:S01]  /*10cb0*/  LDC R2, c[0x0][0x634] ;  /* 0x00018d00ff027b82 */ /* 0x000e220000000800 */
[----:B------:R-:W-:Y:S01]  /*10cc0*/  ULDC UR4, c[0x0][0x210] ;  /* 0x0000840000047ab9 */ /* 0x000fe20000000800 */
[----:B------:R-:W-:Y:S01]  /*10cd0*/  F2FP.BF16.F32.PACK_AB R8, R8, R4 ;  /* 0x000000040808723e */ /* 0x000fe200000010ff */
        /* <DEDUP_REMOVED lines=12> */
[----:B-1---5:R-:W-:-:S07]  /*10da0*/  FMUL.FTZ R10, R0, R5 ;  /* 0x00000005000a7220 */ /* 0x022fce0000410000 */
[----:B------:R-:W1:Y:S01]  /*10db0*/  @P1 LDC.64 R6, c[0x0][0x600] ;  /* 0x00018000ff061b82 */ /* 0x000e620000000a00 */
[----:B------:R-:W2:Y:S01]  /*10dc0*/  @P2 MUFU.SQRT R10, R10 ;  /* 0x0000000a000a2308 */ /* 0x000ea20000002000 */
[----:B------:R-:W-:-:S06]  /*10dd0*/  @P0 LOP3.LUT R5, R17, 0xfffffffe, RZ, 0xc0, !PT ;  /* 0xfffffffe11050812 */ /* 0x000fcc00078ec0ff */
        /* <DEDUP_REMOVED lines=9> */
[----:B0-----:R-:W-:Y:S01]  /*10e70*/  F2FP.BF16.F32.PACK_AB R10, RZ, R9 ;  /* 0x00000009ff0a723e */ /* 0x001fe200000010ff */
[----:B------:R-:W-:Y:S01]  /*10e80*/  @P0 IMAD.X R5, RZ, RZ, R13, P2 ;  /* 0x000000ffff050224 */ /* 0x000fe200010e060d */
[----:B----4-:R-:W-:-:S04]  /*10e90*/  @P1 IADD3 R6, P3, R19, R14, RZ ;  /* 0x0000000e13061210 */ /* 0x010fc80007f7e0ff */
[----:B------:R1:W-:Y:S01]  /*10ea0*/  @P0 STG.E.U16 desc[UR40][R4.64], R8 ;  /* 0x0000000804000986 */ /* 0x0003e2000c101528 */
[----:B------:R-:W-:-:S05]  /*10eb0*/  @P1 IADD3.X R7, RZ, R15, RZ, P3, !PT ;  /* 0x0000000fff071210 */ /* 0x000fca0001ffe4ff */
        /* <DEDUP_REMOVED lines=9> */
.L_x_4389:
        /* <DEDUP_REMOVED lines=9> */
.L_x_4384:
[----:B0-----:R-:W-:-:S13]  /*10fe0*/  ISETP.NE.AND P0, PT, R3, RZ, PT ;  /* 0x000000ff0300720c */ /* 0x001fda0003f05270 */
        /* <DEDUP_REMOVED lines=17> */
.L_x_4391:
[----:B------:R-:W-:Y:S01]  /*11100*/  UMOV UR4, URZ ;  /* 0x0000003f00047c82 */ /* 0x000fe20008000000 */
[----:B------:R-:W-:Y:S01]  /*11110*/  UMOV UR5, URZ ;  /* 0x0000003f00057c82 */ /* 0x000fe20008000000 */
[----:B------:R-:W-:Y:S01]  /*11120*/  UMOV UR6, URZ ;  /* 0x0000003f00067c82 */ /* 0x000fe20008000000 */
[----:B------:R-:W-:Y:S01]  /*11130*/  IMAD.U32 R11, RZ, RZ, UR4 ;  /* 0x00000004ff0b7e24 */ /* 0x000fe2000f8e00ff */
[----:B------:R-:W-:Y:S01]  /*11140*/  MOV R9, UR5 ;  /* 0x0000000500097c02 */ /* 0x000fe20008000f00 */
[----:B------:R-:W-:Y:S01]  /*11150*/  IMAD.U32 R7, RZ, RZ, UR4 ;  /* 0x00000004ff077e24 */ /* 0x000fe2000f8e00ff */
[----:B------:R-:W-:Y:S02]  /*11160*/  MOV R8, UR6 ;  /* 0x0000000600087c02 */ /* 0x000fe40008000f00 */
[----:B------:R-:W-:Y:S02]  /*11170*/  MOV R5, UR5 ;  /* 0x0000000500057c02 */ /* 0x000fe40008000f00 */
[----:B------:R-:W-:-:S07]  /*11180*/  MOV R4, UR6 ;  /* 0x0000000600047c02 */ /* 0x000fce0008000f00 */
.L_x_4390:
        /* <DEDUP_REMOVED lines=27> */
[----:B-1----:R-:W-:-:S05]  /*11340*/  @P1 IADD3 R2, P3, R17, R6, RZ ;  /* 0x0000000611021210 */ /* 0x002fca0007f7e0ff */
[----:B------:R-:W-:Y:S01]  /*11350*/  @P1 IMAD.X R3, RZ, RZ, R7, P3 ;  /* 0x000000ffff031224 */ /* 0x000fe200018e0607 */
[----:B---3--:R-:W-:Y:S02]  /*11360*/  @P0 IADD3 R4, P2, R5, R12, RZ ;  /* 0x0000000c05040210 */ /* 0x008fe40007f5e0ff */
[----:B0-----:R-:W-:Y:S02]  /*11370*/  F2FP.BF16.F32.PACK_AB R10, RZ, R9 ;  /* 0x00000009ff0a723e */ /* 0x001fe400000010ff */
[----:B------:R0:W-:Y:S01]  /*11380*/  @P1 STG.E.U16 desc[UR40][R2.64], R0 ;  /* 0x0000000002001986 */ /* 0x0001e2000c101528 */
[----:B------:R-:W-:Y:S02]  /*11390*/  @P0 IADD3.X R5, RZ, R13, RZ, P2, !PT ;  /* 0x0000000dff050210 */ /* 0x000fe400017fe4ff */
[----:B----4-:R-:W-:-:S03]  /*113a0*/  @P1 IADD3 R6, P3, R19, R14, RZ ;  /* 0x0000000e13061210 */ /* 0x010fc60007f7e0ff */
[----:B------:R0:W-:Y:S01]  /*113b0*/  @P0 STG.E.U16 desc[UR40][R4.64], R8 ;  /* 0x0000000804000986 */ /* 0x0001e2000c101528 */
[----:B------:R-:W-:-:S05]  /*113c0*/  @P1 IADD3.X R7, RZ, R15, RZ, P3, !PT ;  /* 0x0000000fff071210 */ /* 0x000fca0001ffe4ff */
[----:B------:R0:W-:Y:S01]  /*113d0*/  @P1 STG.E.U16 desc[UR40][R6.64], R10 ;  /* 0x0000000a06001986 */ /* 0x0001e2000c101528 */
[----:B------:R-:W-:Y:S05]  /*113e0*/  @!P0 EXIT ;  /* 0x000000000000894d */ /* 0x000fea0003800000 */
[----:B0-----:R-:W-:Y:S01]  /*113f0*/  LOP3.LUT R2, R19, 0xfffffffe, RZ, 0xc0, !PT ;  /* 0xfffffffe13027812 */ /* 0x001fe200078ec0ff */
[----:B------:R-:W-:Y:S01]  /*11400*/  ULDC.64 UR4, c[0x0][0x608] ;  /* 0x0001820000047ab9 */ /* 0x000fe20000000a00 */
[----:B------:R-:W-:Y:S02]  /*11410*/  PRMT R0, R8, 0x7632, R0 ;  /* 0x0000763208007816 */ /* 0x000fe40000000000 */
[----:B------:R-:W-:-:S05]  /*11420*/  IADD3 R2, P0, R2, UR4, RZ ;  /* 0x0000000402027c10 */ /* 0x000fca000ff1e0ff */
[----:B------:R-:W-:-:S05]  /*11430*/  IMAD.X R3, RZ, RZ, UR5, P0 ;  /* 0x00000005ff037e24 */ /* 0x000fca00080e06ff */
[----:B------:R-:W-:Y:S01]  /*11440*/  STG.E.U16 desc[UR40][R2.64], R0 ;  /* 0x0000000002007986 */ /* 0x000fe2000c101528 */
[----:B------:R-:W-:Y:S05]  /*11450*/  EXIT ;  /* 0x000000000000794d */ /* 0x000fea0003800000 */
.L_x_4392:
[----:B------:R-:W-:Y:S01]  /*11460*/  MOV R2, 0x0 ;  /* 0x0000000000027802 */ /* 0x000fe20000000f00 */
[----:B------:R-:W-:Y:S01]  /*11470*/  ULDC.64 UR4, c[0x4][0x580] ;  /* 0x0101600000047ab9 */ /* 0x000fe20000000a00 */
[----:B------:R-:W-:Y:S01]  /*11480*/  ULDC.64 UR6, c[0x4][0x188] ;  /* 0x0100620000067ab9 */ /* 0x000fe20000000a00 */
[----:B------:R-:W-:Y:S01]  /*11490*/  MOV R4, UR4 ;  /* 0x0000000400047c02 */ /* 0x000fe20008000f00 */
[----:B------:R0:W1:Y:S01]  /*114a0*/  LDC.64 R14, c[0x4][R2] ;  /* 0x01000000020e7b82 */ /* 0x0000620000000a00 */
[----:B------:R-:W-:Y:S01]  /*114b0*/  MOV R5, UR5 ;  /* 0x0000000500057c02 */ /* 0x000fe20008000f00 */
[----:B------:R-:W-:Y:S01]  /*114c0*/  ULDC.64 UR4, c[0x4][0x578] ;  /* 0x01015e0000047ab9 */ /* 0x000fe20000000a00 */
[----:B------:R-:W-:Y:S01]  /*114d0*/  HFMA2.MMA R8, -RZ, RZ, 0, 4.4405460357666015625e-05 ;  /* 0x000002e9ff087435 */ /* 0x000fe200000001ff */
        /* <DEDUP_REMOVED lines=8> */
.L_x_4393:
[----:B------:R-:W0:Y:S01]  /*11560*/  LDC.64 R2, c[0x4][R2] ;  /* 0x0100000002027b82 */ /* 0x000e220000000a00 */
[----:B------:R-:W-:Y:S01]  /*11570*/  ULDC.64 UR4, c[0x4][0x580] ;  /* 0x0101600000047ab9 */ /* 0x000fe20000000a00 */
[----:B------:R-:W-:Y:S01]  /*11580*/  ULDC.64 UR6, c[0x4][0x188] ;  /* 0x0100620000067ab9 */ /* 0x000fe20000000a00 */
[----:B------:R-:W-:Y:S01]  /*11590*/  MOV R4, UR4 ;  /* 0x0000000400047c02 */ /* 0x000fe20008000f00 */
[----:B------:R-:W-:Y:S01]  /*115a0*/  HFMA2.MMA R8, -RZ, RZ, 0, 4.4405460357666015625e-05 ;  /* 0x000002e9ff087435 */ /* 0x000fe200000001ff */
[----:B------:R-:W-:Y:S01]  /*115b0*/  MOV R5, UR5 ;  /* 0x0000000500057c02 */ /* 0x000fe20008000f00 */
        /* <DEDUP_REMOVED lines=9> */
.L_x_4394:
[----:B------:R-:W-:Y:S05]  /*11650*/  EXIT ;  /* 0x000000000000794d */ /* 0x000fea0003800000 */
        .weak           $__internal_14_$__cuda_sm20_div_u64
        .type           $__internal_14_$__cuda_sm20_div_u64,@function
        .size           $__internal_14_$__cuda_sm20_div_u64,($__internal_15_$__cuda_sm20_rem_u64 - $__internal_14_$__cuda_sm20_div_u64)
$__internal_14_$__cuda_sm20_div_u64:
[----:B------:R-:W-:Y:S02]  /*11660*/  MOV R26, R0 ;  /* 0x00000000001a7202 */ /* 0x000fe40000000f00 */
[----:B------:R-:W-:-:S04]  /*11670*/  MOV R27, R21 ;  /* 0x00000015001b7202 */ /* 0x000fc80000000f00 */
[----:B------:R-:W0:Y:S08]  /*11680*/  I2F.U64.RP R25, R26 ;  /* 0x0000001a00197312 */ /* 0x000e300000309000 */
[----:B0-----:R-:W0:Y:S02]  /*11690*/  MUFU.RCP R25, R25 ;  /* 0x0000001900197308 */ /* 0x001e240000001000 */
[----:B0-----:R-:W-:-:S06]  /*116a0*/  VIADD R12, R25, 0x1ffffffe ;  /* 0x1ffffffe190c7836 */ /* 0x001fcc0000000000 */
[----:B------:R-:W0:Y:S02]  /*116b0*/  F2I.U64.TRUNC R12, R12 ;  /* 0x0000000c000c7311 */ /* 0x000e24000020d800 */
[----:B0-----:R-:W-:-:S04]  /*116c0*/  IMAD.WIDE.U32 R14, R12, R0, RZ ;  /* 0x000000000c0e7225 */ /* 0x001fc800078e00ff */
[----:B------:R-:W-:Y:S01]  /*116d0*/  IMAD R15, R12, R21, R15 ;  /* 0x000000150c0f7224 */ /* 0x000fe200078e020f */
[----:B------:R-:W-:-:S03]  /*116e0*/  IADD3 R29, P0, RZ, -R14, RZ ;  /* 0x8000000eff1d7210 */ /* 0x000fc60007f1e0ff */
[----:B------:R-:W-:Y:S02]  /*116f0*/  IMAD R15, R13, R0, R15 ;  /* 0x000000000d0f7224 */ /* 0x000fe400078e020f */
[----:B------:R-:W-:-:S03]  /*11700*/  IMAD.HI.U32 R14, R12, R29, RZ ;  /* 0x0000001d0c0e7227 */ /* 0x000fc600078e00ff */
[----:B------:R-:W-:Y:S02]  /*11710*/  IADD3.X R31, RZ, ~R15, RZ, P0, !PT ;  /* 0x8000000fff1f7210 */ /* 0x000fe400007fe4ff */
[----:B------:R-:W-:-:S03]  /*11720*/  MOV R15, R12 ;  /* 0x0000000c000f7202 */ /* 0x000fc60000000f00 */
[-C--:B------:R-:W-:Y:S02]  /*11730*/  IMAD R25, R13, R31.reuse, RZ ;  /* 0x0000001f0d197224 */ /* 0x080fe400078e02ff */
[----:B------:R-:W-:-:S04]  /*11740*/  IMAD.WIDE.U32 R14, P0, R12, R31, R14 ;  /* 0x0000001f0c0e7225 */ /* 0x000fc8000780000e */
[----:B------:R-:W-:-:S04]  /*11750*/  IMAD.HI.U32 R31, R13, R31, RZ ;  /* 0x0000001f0d1f7227 */ /* 0x000fc800078e00ff */
[----:B------:R-:W-:-:S05]  /*11760*/  IMAD.HI.U32 R14, P1, R13, R29, R14 ;  /* 0x0000001d0d0e7227 */ /* 0x000fca000782000e */
[----:B------:R-:W-:Y:S01]  /*11770*/  IADD3 R15, P3, R25, R14, RZ ;  /* 0x0000000e190f7210 */ /* 0x000fe20007f7e0ff */
[----:B------:R-:W-:-:S04]  /*11780*/  IMAD.X R14, R31, 0x1, R13, P0 ;  /* 0x000000011f0e7824 */ /* 0x000fc800000e060d */
[----:B------:R-:W-:Y:S01]  /*11790*/  IMAD.WIDE.U32 R12, R15, R0, RZ ;  /* 0x000000000f0c7225 */ /* 0x000fe200078e00ff */
[----:B------:R-:W-:-:S03]  /*117a0*/  IADD3.X R25, RZ, RZ, R14, P3, P1 ;  /* 0x000000ffff197210 */ /* 0x000fc60001fe240e */
[----:B------:R-:W-:Y:S01]  /*117b0*/  IMAD R13, R15, R21, R13 ;  /* 0x000000150f0d7224 */ /* 0x000fe200078e020d */
[----:B------:R-:W-:-:S03]  /*117c0*/  IADD3 R27, P0, RZ, -R12, RZ ;  /* 0x8000000cff1b7210 */ /* 0x000fc60007f1e0ff */
[----:B------:R-:W-:Y:S02]  /*117d0*/  IMAD R13, R25, R0, R13 ;  /* 0x00000000190d7224 */ /* 0x000fe400078e020d */
[----:B------:R-:W-:-:S03]  /*117e0*/  IMAD.HI.U32 R14, R15, R27, RZ ;  /* 0x0000001b0f0e7227 */ /* 0x000fc600078e00ff */
[----:B------:R-:W-:Y:S01]  /*117f0*/  IADD3.X R12, RZ, ~R13, RZ, P0, !PT ;  /* 0x8000000dff0c7210 */ /* 0x000fe200007fe4ff */
[----:B------:R-:W-:-:S04]  /*11800*/  IMAD.MOV.U32 R13, RZ, RZ, RZ ;  /* 0x000000ffff0d7224 */ /* 0x000fc800078e00ff */
        /* <DEDUP_REMOVED lines=26> */
[----:B------:R-:W-:Y:S02]  /*119b0*/  SEL R27, R27, R29, P0 ;  /* 0x0000001d1b1b7207 */ /* 0x000fe40000000000 */
[----:B------:R-:W-:Y:S02]  /*119c0*/  SEL R13, R12, R15, P0 ;  /* 0x0000000f0c0d7207 */ /* 0x000fe40000000000 */
[----:B------:R-:W-:-:S02]  /*119d0*/  SEL R20, R20, R24, P0 ;  /* 0x0000001814147207 */ /* 0x000fc40000000000 */
[----:B------:R-:W-:Y:S02]  /*119e0*/  SEL R12, R14, R25, P0 ;  /* 0x000000190e0c7207 */ /* 0x000fe40000000000 */
[----:B------:R-:W-:Y:S02]  /*119f0*/  ISETP.GE.U32.AND P0, PT, R27, R0, PT ;  /* 0x000000001b00720c */ /* 0x000fe40003f06070 */
[----:B------:R-:W-:Y:S02]  /*11a00*/  IADD3 R14, P3, R13, 0x1, RZ ;  /* 0x000000010d0e7810 */ /* 0x000fe40007f7e0ff */
[----:B------:R-:W-:Y:S02]  /*11a10*/  ISETP.GE.U32.AND.EX P0, PT, R20, R21, PT, P0 ;  /* 0x000000151400720c */ /* 0x000fe40003f06100 */
[----:B------:R-:W-:Y:S01]  /*11a20*/  ISETP.NE.U32.AND P1, PT, R0, RZ, PT ;  /* 0x000000ff0000720c */ /* 0x000fe20003f25070 */
[----:B------:R-:W-:Y:S01]  /*11a30*/  IMAD.X R15, RZ, RZ, R12, P3 ;  /* 0x000000ffff0f7224 */ /* 0x000fe200018e060c */
[----:B------:R-:W-:Y:S01]  /*11a40*/  SEL R14, R14, R13, P0 ;  /* 0x0000000d0e0e7207 */ /* 0x000fe20000000000 */
[----:B------:R-:W-:Y:S01]  /*11a50*/  HFMA2.MMA R13, -RZ, RZ, 0, 0 ;  /* 0x00000000ff0d7435 */ /* 0x000fe200000001ff */
[----:B------:R-:W-:-:S02]  /*11a60*/  ISETP.NE.AND.EX P1, PT, R21, RZ, PT, P1 ;  /* 0x000000ff1500720c */ /* 0x000fc40003f25310 */
[----:B------:R-:W-:Y:S02]  /*11a70*/  SEL R15, R15, R12, P0 ;  /* 0x0000000c0f0f7207 */ /* 0x000fe40000000000 */
[----:B------:R-:W-:Y:S02]  /*11a80*/  MOV R12, R22 ;  /* 0x00000016000c7202 */ /* 0x000fe40000000f00 */
[----:B------:R-:W-:Y:S02]  /*11a90*/  SEL R14, R14, 0xffffffff, P1 ;  /* 0xffffffff0e0e7807 */ /* 0x000fe40000800000 */
[----:B------:R-:W-:Y:S01]  /*11aa0*/  SEL R15, R15, 0xffffffff, P1 ;  /* 0xffffffff0f0f7807 */ /* 0x000fe20000800000 */
[----:B------:R-:W-:Y:S06]  /*11ab0*/  RET.REL.NODEC R12 `(_ZN2at6native13reduce_kernelILi256ELi2ENS0_8ReduceOpIN3c108BFloat16ENS0_10WelfordOpsIS4_fiN4cuda3std3__44pairIS4_S4_EEEEjS4_Li2ELi2EEEEEvT1_) ;  /* 0xfffffee40c507950 */ /* 0x000fec0003c3ffff */
        .weak           $__internal_15_$__cuda_sm20_rem_u64
        .type           $__internal_15_$__cuda_sm20_rem_u64,@function
        .size           $__internal_15_$__cuda_sm20_rem_u64,(.L_x_8198 - $__internal_15_$__cuda_sm20_rem_u64)
$__internal_15_$__cuda_sm20_rem_u64:
[----:B------:R-:W-:-:S06]  /*11ac0*/  IMAD.MOV.U32 R24, RZ, RZ, R15 ;  /* 0x000000ffff187224 */ /* 0x000fcc00078e000f */
        /* <DEDUP_REMOVED lines=30> */
[----:B------:R-:W-:Y:S01]  /*11cb0*/  MOV R3, RZ ;  /* 0x000000ff00037202 */ /* 0x000fe20000000f00 */
        /* <DEDUP_REMOVED lines=14> */
[----:B------:R-:W-:Y:S01]  /*11da0*/  IADD3.X R22, ~R3, R22, RZ, P1, !PT ;  /* 0x0000001603167210 */ /* 0x000fe20000ffe5ff */
[----:B------:R-:W-:Y:S01]  /*11db0*/  HFMA2.MMA R3, -RZ, RZ, 0, 0 ;  /* 0x00000000ff037435 */ /* 0x000fe200000001ff */
[----:B------:R-:W-:Y:S02]  /*11dc0*/  IADD3 R12, P1, -R15, R2, RZ ;  /* 0x000000020f0c7210 */ /* 0x000fe40007f3e1ff */
[----:B------:R-:W-:Y:S02]  /*11dd0*/  ISETP.GE.U32.AND.EX P0, PT, R22, R25, PT, P0 ;  /* 0x000000191600720c */ /* 0x000fe40003f06100 */
[----:B------:R-:W-:Y:S02]  /*11de0*/  IADD3.X R14, ~R25, R22, RZ, P1, !PT ;  /* 0x00000016190e7210 */ /* 0x000fe40000ffe5ff */
[----:B------:R-:W-:Y:S02]  /*11df0*/  SEL R12, R12, R2, P0 ;  /* 0x000000020c0c7207 */ /* 0x000fe40000000000 */
[----:B------:R-:W-:-:S02]  /*11e00*/  SEL R14, R14, R22, P0 ;  /* 0x000000160e0e7207 */ /* 0x000fc40000000000 */
[C---:B------:R-:W-:Y:S02]  /*11e10*/  IADD3 R24, P2, -R15.reuse, R12, RZ ;  /* 0x0000000c0f187210 */ /* 0x040fe40007f5e1ff */
[----:B------:R-:W-:Y:S02]  /*11e20*/  ISETP.GE.U32.AND P0, PT, R12, R15, PT ;  /* 0x0000000f0c00720c */ /* 0x000fe40003f06070 */
[----:B------:R-:W-:Y:S01]  /*11e30*/  ISETP.NE.U32.AND P1, PT, R15, RZ, PT ;  /* 0x000000ff0f00720c */ /* 0x000fe20003f25070 */
[C---:B------:R-:W-:Y:S01]  /*11e40*/  IMAD.X R2, R14.reuse, 0x1, ~R25, P2 ;  /* 0x000000010e027824 */ /* 0x040fe200010e0e19 */
[----:B------:R-:W-:Y:S02]  /*11e50*/  ISETP.GE.U32.AND.EX P0, PT, R14, R25, PT, P0 ;  /* 0x000000190e00720c */ /* 0x000fe40003f06100 */
[----:B------:R-:W-:Y:S02]  /*11e60*/  ISETP.NE.AND.EX P1, PT, R25, RZ, PT, P1 ;  /* 0x000000ff1900720c */ /* 0x000fe40003f25310 */
[----:B------:R-:W-:-:S02]  /*11e70*/  SEL R25, R2, R14, P0 ;  /* 0x0000000e02197207 */ /* 0x000fc40000000000 */
[----:B------:R-:W-:Y:S02]  /*11e80*/  MOV R2, R20 ;  /* 0x0000001400027202 */ /* 0x000fe40000000f00 */
[----:B------:R-:W-:Y:S02]  /*11e90*/  SEL R24, R24, R12, P0 ;  /* 0x0000000c18187207 */ /* 0x000fe40000000000 */
[----:B------:R-:W-:Y:S02]  /*11ea0*/  SEL R25, R25, 0xffffffff, P1 ;  /* 0xffffffff19197807 */ /* 0x000fe40000800000 */
[----:B------:R-:W-:Y:S01]  /*11eb0*/  SEL R24, R24, 0xffffffff, P1 ;  /* 0xffffffff18187807 */ /* 0x000fe20000800000 */
[----:B------:R-:W-:Y:S06]  /*11ec0*/  RET.REL.NODEC R2 `(_ZN2at6native13reduce_kernelILi256ELi2ENS0_8ReduceOpIN3c108BFloat16ENS0_10WelfordOpsIS4_fiN4cuda3std3__44pairIS4_S4_EEEEjS4_Li2ELi2EEEEEvT1_) ;  /* 0xfffffee0024c7950 */ /* 0x000fec0003c3ffff */
.L_x_4395:
        /* <DEDUP_REMOVED lines=11> */
.L_x_8198:


//--------------------- .text._ZN2at6native13reduce_kernelILi128ELi4ENS0_8ReduceOpIN3c108BFloat16ENS0_10WelfordOpsIS4_fiN4cuda3std3__44pairIS4_S4_EEEEjS4_Li2ELi2EEEEEvT1_ --------------------------
	.section	.text._ZN2at6native13reduce_kernelILi128ELi4ENS0_8ReduceOpIN3c108BFloat16ENS0_10WelfordOpsIS4_fiN4cuda3std3__44pairIS4_S4_EEEEjS4_Li2ELi2EEEEEvT1_,"ax",@progbits
	.align	128
        .global         _ZN2at6native13reduce_kernelILi128ELi4ENS0_8ReduceOpIN3c108BFloat16ENS0_10WelfordOpsIS4_fiN4cuda3std3__44pairIS4_S4_EEEEjS4_Li2ELi2EEEEEvT1_
        .type           _ZN2at6native13reduce_kernelILi128ELi4ENS0_8ReduceOpIN3c108BFloat16ENS0_10WelfordOpsIS4_fiN4cuda3std3__44pairIS4_S4_EEEEjS4_Li2ELi2EEEEEvT1_,@function
        .size           _ZN2at6native13reduce_kernelILi128ELi4ENS0_8ReduceOpIN3c108BFloat16ENS0_10WelfordOpsIS4_fiN4cuda3std3__44pairIS4_S4_EEEEjS4_Li2ELi2EEEEEvT1_,(.L_x_8200 - _ZN2at6native13reduce_kernelILi128ELi4ENS0_8ReduceOpIN3c108BFloat16ENS0_10WelfordOpsIS4_fiN4cuda3std3__44pairIS4_S4_EEEEjS4_Li2ELi2EEEEEvT1_)
        .other          _ZN2at6native13reduce_kernelILi128ELi4ENS0_8ReduceOpIN3c108BFloat16ENS0_10WelfordOpsIS4_fiN4cuda3std3__44pairIS4_S4_EEEEjS4_Li2ELi2EEEEEvT1_,@"STO_CUDA_ENTRY STV_DEFAULT"
_ZN2at6native13reduce_kernelILi128ELi4ENS0_8ReduceOpIN3c108BFloat16ENS0_10WelfordOpsIS4_fiN4cuda3std3__44pairIS4_S4_EEEEjS4_Li2ELi2EEEEEvT1_:
.text._ZN2at6native13reduce_kernelILi128ELi4ENS0_8ReduceOpIN3c108BFloat16ENS0_10WelfordOpsIS4_fiN4cuda3std3__44pairIS4_S4_EEEEjS4_Li2ELi2EEEEEvT1_:
[----:B------:R-:W0:Y:S01]  /*0000*/  LDC R1, c[0x0][0x28] ;  /* 0x00000a00ff017b82 */ /* 0x000e220000000800 */
[----:B------:R-:W1:Y:S07]  /*0010*/  S2R R17, SR_TID.X ;  /* 0x0000000000117919 */ /* 0x000e6e0000002100 */
[----:B------:R-:W2:Y:S01]  /*0020*/  LDC R10, c[0x0][0x3fc] ;  /* 0x0000ff00ff0a7b82 */ /* 0x000ea20000000800 */
[----:B------:R-:W-:Y:S01]  /*0030*/  ULDC.64 UR8, c[0x0][0x248] ;  /* 0x0000920000087ab9 */ /* 0x000fe20000000a00 */
[----:B------:R-:W-:Y:S01]  /*0040*/  ULDC.64 UR6, c[0x0][0x240] ;  /* 0x0000900000067ab9 */ /* 0x000fe20000000a00 */
[----:B------:R-:W3:Y:S01]  /*0050*/  S2R R16, SR_TID.Y ;  /* 0x0000000000107919 */ /* 0x000ee20000002200 */
[----:B------:R-:W-:Y:S01]  /*0060*/  ULDC UR5, c[0x0][0x250] ;  /* 0x0000940000057ab9 */ /* 0x000fe20000000800 */
[----:B------:R-:W-:Y:S01]  /*0070*/  MOV R22, RZ ;  /* 0x000000ff00167202 */ /* 0x000fe20000000f00 */
        /* <DEDUP_REMOVED lines=286> */
.L_x_4396:
        /* <DEDUP_REMOVED lines=9> */
[----:B------:R-:W-:Y:S02]  /*12f0*/  CS2R R12, SRZ ;  /* 0x00000000000c7805 */ /* 0x000fe4000001ff00 */
[----:B------:R-:W-:Y:S02]  /*1300*/  CS2R R10, SRZ ;  /* 0x00000000000a7805 */ /* 0x000fe4000001ff00 */
[----:B------:R-:W-:Y:S02]  /*1310*/  ISETP.GE.U32.OR P0, PT, R5, UR4, P0 ;  /* 0x0000000405007c0c */ /* 0x000fe40008706470 */
[----:B------:R-:W-:Y:S02]  /*1320*/  CS2R R8, SRZ ;  /* 0x0000000000087805 */ /* 0x000fe4000001ff00 */
[----:B------:R-:W-:Y:S02]  /*1330*/  CS2R R6, SRZ ;  /* 0x0000000000067805 */ /* 0x000fe4000001ff00 */
[----:B------:R-:W-:-:S07]  /*1340*/  CS2R R4, SRZ ;  /* 0x0000000000047805 */ /* 0x000fce000001ff00 */
        /* <DEDUP_REMOVED lines=23> */
.L_x_4400:
        /* <DEDUP_REMOVED lines=10> */
[----:B0-----:R-:W-:Y:S02]  /*1560*/  MOV R4, R11 ;  /* 0x0000000b00047202 */ /* 0x001fe40000000f00 */
[----:B-1----:R-:W-:Y:S01]  /*1570*/  MOV R5, R13 ;  /* 0x0000000d00057202 */ /* 0x002fe20000000f00 */
[----:B--2---:R-:W-:Y:S01]  /*1580*/  IMAD.MOV.U32 R6, RZ, RZ, R14 ;  /* 0x000000ffff067224 */ /* 0x004fe200078e000e */
[----:B---3--:R-:W-:Y:S01]  /*1590*/  MOV R7, R15 ;  /* 0x0000000f00077202 */ /* 0x008fe20000000f00 */
        /* <DEDUP_REMOVED lines=17> */
.L_x_4406:
[----:B------:R-:W-:Y:S05]  /*16b0*/  BSYNC B2 ;  /* 0x0000000000027941 */ /* 0x000fea0003800000 */
.L_x_4405:
        /* <DEDUP_REMOVED lines=11> */
[----:B------:R-:W-:Y:S02]  /*1770*/  I2FP.F32.S32 R7, UR4 ;  /* 0x0000000400077c45 */ /* 0x000fe40008201400 */
[----:B------:R-:W-:Y:S02]  /*1780*/  MOV R6, UR4 ;  /* 0x0000000400067c02 */ /* 0x000fe40008000f00 */
[----:B------:R-:W0:Y:S01]  /*1790*/  MUFU.RCP R4, R7 ;  /* 0x0000000700047308 */ /* 0x000e220000001000 */
[----:B--2---:R-:W-:-:S05]  /*17a0*/  SHF.L.U32 R3, R8, 0x10, RZ ;  /* 0x0000001008037819 */ /* 0x004fca00000006ff */
[----:B------:R-:W-:-:S04]  /*17b0*/  FADD.FTZ R5, R3, -UR6 ;  /* 0x8000000603057e21 */ /* 0x000fc80008010000 */
[----:B0-----:R-:W-:-:S04]  /*17c0*/  FFMA.FTZ R4, R5, R4, UR6 ;  /* 0x0000000605047e23 */ /* 0x001fc80008010004 */
[----:B------:R-:W-:-:S04]  /*17d0*/  FADD.FTZ R0, R3, -R4 ;  /* 0x8000000403007221 */ /* 0x000fc80000010000 */
[----:B------:R-:W-:-:S07]  /*17e0*/  FFMA.FTZ R5, R5, R0, UR7 ;  /* 0x0000000705057e23 */ /* 0x000fce0008010000 */
.L_x_4404:
[----:B------:R-:W-:Y:S05]  /*17f0*/  BSYNC B1 ;  /* 0x0000000000017941 */ /* 0x000fea0003800000 */
.L_x_4403:
[----:B------:R-:W0:Y:S01]  /*1800*/  LDC R9, c[0x0][0x22c] ;  /* 0x00008b00ff097b82 */ /* 0x000e220000000800 */
[----:B------:R-:W-:-:S04]  /*1810*/  IADD3 R0, P0, -R12, 0x2, RZ ;  /* 0x000000020c007810 */ /* 0x000fc80007f1e1ff */
[----:B------:R-:W-:Y:S01]  /*1820*/  LEA R18, P1, R0, R18, 0x1 ;  /* 0x0000001200127211 */ /* 0x000fe200078208ff */
[----:B------:R-:W-:-:S05]  /*1830*/  IMAD.X R3, RZ, RZ, -0x1, P0 ;  /* 0xffffffffff037424 */ /* 0x000fca00000e06ff */
[----:B------:R-:W-:Y:S02]  /*1840*/  LEA.HI.X R19, R0, R19, R3, 0x1, P1 ;  /* 0x0000001300137211 */ /* 0x000fe400008f0c03 */
[----:B0-----:R-:W-:-:S07]  /*1850*/  IADD3 R10, R12, -0x2, R9 ;  /* 0xfffffffe0c0a7810 */ /* 0x001fce0007ffe009 */
.L_x_4402:
[----:B------:R-:W-:Y:S05]  /*1860*/  BSYNC B0 ;  /* 0x0000000000007941 */ /* 0x000fea0003800000 */
.L_x_4401:
[----:B------:R-:W0:Y:S01]  /*1870*/  LDC.64 R8, c[0x0][0x240] ;  /* 0x00009000ff087b82 */ /* 0x000e220000000a00 */
[----:B------:R-:W-:Y:S01]  /*1880*/  BSSY B0, `(.L_x_4407) ;  /* 0x0000029000007945 */ /* 0x000fe20003800000 */
[----:B------:R-:W-:Y:S02]  /*1890*/  MOV R0, R13 ;  /* 0x0000000d00007202 */ /* 0x000fe40000000f00 */
[----:B------:R-:W-:-:S04]  /*18a0*/  MOV R12, R15 ;  /* 0x0000000f000c7202 */ /* 0x000fc80000000f00 */
[----:B------:R-:W1:Y:S01]  /*18b0*/  LDC R25, c[0x0][0x248] ;  /* 0x00009200ff197b82 */ /* 0x000e620000000800 */
[----:B0-----:R-:W-:-:S04]  /*18c0*/  IMAD R8, R17, R8, RZ ;  /* 0x0000000811087224 */ /* 0x001fc800078e02ff */
[----:B------:R-:W-:Y:S02]  /*18d0*/  IMAD R3, R16, R9, R8 ;  /* 0x0000000910037224 */ /* 0x000fe400078e0208 */
[----:B------:R-:W-:Y:S02]  /*18e0*/  IMAD.MOV.U32 R8, RZ, RZ, R14 ;  /* 0x000000ffff087224 */ /* 0x000fe400078e000e */
[----:B-1----:R-:W-:-:S05]  /*18f0*/  IMAD R20, R24, R25, R3 ;  /* 0x0000001918147224 */ /* 0x002fca00078e0203 */
[----:B------:R-:W-:-:S04]  /*1900*/  LEA R3, R20, 0x1, 0x1 ;  /* 0x0000000114037811 */ /* 0x000fc800078e08ff */
[----:B------:R-:W-:Y:S02]  /*1910*/  ISETP.GE.U32.AND P0, PT, R3, R10, PT ;  /* 0x0000000a0300720c */ /* 0x000fe40003f06070 */
[----:B------:R-:W-:-:S11]  /*1920*/  MOV R3, R11 ;  /* 0x0000000b00037202 */ /* 0x000fd60000000f00 */
[----:B------:R-:W-:Y:S05]  /*1930*/  @P0 BRA `(.L_x_4408) ;  /* 0x0000000000740947 */ /* 0x000fea0003800000 */
[----:B------:R-:W-:Y:S01]  /*1940*/  BSSY B1, `(.L_x_4409) ;  /* 0x000001a000017945 */ /* 0x000fe20003800000 */
[----:B------:R-:W-:-:S07]  /*1950*/  MOV R7, R20 ;  /* 0x0000001400077202 */ /* 0x000fce0000000f00 */
.L_x_4410:
        /* <DEDUP_REMOVED lines=8> */
[----:B------:R-:W-:Y:S01]  /*19e0*/  MUFU.RCP R26, R20 ;  /* 0x00000014001a7308 */ /* 0x000fe20000001000 */
[----:B------:R-:W-:-:S04]  /*19f0*/  LEA R21, R7, 0x1, 0x1 ;  /* 0x0000000107157811 */ /* 0x000fc800078e08ff */
[----:B------:R-:W-:-:S03]  /*1a00*/  ISETP.GE.U32.AND P0, PT, R21, R10, PT ;  /* 0x0000000a1500720c */ /* 0x000fc60003f06070 */
[----:B------:R-:W0:Y:S01]  /*1a10*/  MUFU.RCP R23, R14 ;  /* 0x0000000e00177308 */ /* 0x000e220000001000 */
[C---:B--2---:R-:W-:Y:S02]  /*1a20*/  PRMT R11, R12.reuse, 0x7632, R11 ;  /* 0x000076320c0b7816 */ /* 0x044fe4000000000b */
[----:B------:R-:W-:-:S03]  /*1a30*/  SHF.L.U32 R15, R12, 0x10, RZ ;  /* 0x000000100c0f7819 */ /* 0x000fc600000006ff */
[----:B------:R-:W-:Y:S02]  /*1a40*/  IMAD.U32 R22, R11, 0x10000, RZ ;  /* 0x000100000b167824 */ /* 0x000fe400078e00ff */
[--C-:B------:R-:W-:Y:S02]  /*1a50*/  FADD.FTZ R11, R15, -R4.reuse ;  /* 0x800000040f0b7221 */ /* 0x100fe40000010000 */
[--C-:B------:R-:W-:Y:S02]  /*1a60*/  FADD.FTZ R13, R22, -R3.reuse ;  /* 0x80000003160d7221 */ /* 0x100fe40000010000 */
[----:B0-----:R-:W-:Y:S02]  /*1a70*/  FFMA.FTZ R4, R11, R23, R4 ;  /* 0x000000170b047223 */ /* 0x001fe40000010004 */
[----:B------:R-:W-:Y:S02]  /*1a80*/  FFMA.FTZ R3, R13, R26, R3 ;  /* 0x0000001a0d037223 */ /* 0x000fe40000010003 */
[----:B------:R-:W-:-:S02]  /*1a90*/  FADD.FTZ R12, R15, -R4 ;  /* 0x800000040f0c7221 */ /* 0x000fc40000010000 */
[----:B------:R-:W-:Y:S02]  /*1aa0*/  FADD.FTZ R22, R22, -R3 ;  /* 0x8000000316167221 */ /* 0x000fe40000010000 */
[----:B------:R-:W-:Y:S02]  /*1ab0*/  FFMA.FTZ R5, R11, R12, R5 ;  /* 0x0000000c0b057223 */ /* 0x000fe40000010005 */
[----:B------:R-:W-:Y:S01]  /*1ac0*/  FFMA.FTZ R0, R13, R22, R0 ;  /* 0x000000160d007223 */ /* 0x000fe20000010000 */
[----:B------:R-:W-:Y:S06]  /*1ad0*/  @!P0 BRA `(.L_x_4410) ;  /* 0xfffffffc00a08947 */ /* 0x000fec000383ffff */
[----:B------:R-:W-:Y:S05]  /*1ae0*/  BSYNC B1 ;  /* 0x0000000000017941 */ /* 0x000fea0003800000 */
.L_x_4409:
[----:B------:R-:W-:Y:S01]  /*1af0*/  MOV R12, R20 ;  /* 0x00000014000c7202 */ /* 0x000fe20000000f00 */
[----:B------:R-:W-:-:S07]  /*1b00*/  IMAD.MOV.U32 R7, RZ, RZ, R14 ;  /* 0x000000ffff077224 */ /* 0x000fce00078e000e */
.L_x_4408:
[----:B------:R-:W-:Y:S05]  /*1b10*/  BSYNC B0 ;  /* 0x0000000000007941 */ /* 0x000fea0003800000 */
.L_x_4407:
        /* <DEDUP_REMOVED lines=10> */
.L_x_4412:
[----:B------:R-:W-:Y:S05]  /*1bc0*/  BSYNC B0 ;  /* 0x0000000000007941 */ /* 0x000fea0003800000 */
.L_x_4411:
        /* <DEDUP_REMOVED lines=18> */
.L_x_4414:
[----:B------:R-:W-:Y:S05]  /*1cf0*/  BSYNC B0 ;  /* 0x0000000000007941 */ /* 0x000fea0003800000 */
.L_x_4413:
        /* <DEDUP_REMOVED lines=17> */
.L_x_4416:
[----:B------:R-:W-:Y:S01]  /*1e10*/  MOV R4, R3 ;  /* 0x0000000300047202 */ /* 0x000fe20000000f00 */
[----:B------:R-:W-:Y:S01]  /*1e20*/  IMAD.MOV.U32 R6, RZ, RZ, R8 ;  /* 0x000000ffff067224 */ /* 0x000fe200078e0008 */
[----:B------:R-:W-:Y:S02]  /*1e30*/  MOV R5, R0 ;  /* 0x0000000000057202 */ /* 0x000fe40000000f00 */
[----:B------:R-:W-:-:S07]  /*1e40*/  MOV R7, R12 ;  /* 0x0000000c00077202 */ /* 0x000fce0000000f00 */
.L_x_4417:
[----:B------:R-:W-:Y:S05]  /*1e50*/  BSYNC B0 ;  /* 0x0000000000007941 */ /* 0x000fea0003800000 */
.L_x_4415:
[----:B------:R-:W-:Y:S02]  /*1e60*/  CS2R R8, SRZ ;  /* 0x0000000000087805 */ /* 0x000fe4000001ff00 */
[----:B------:R-:W-:Y:S02]  /*1e70*/  CS2R R10, SRZ ;  /* 0x00000000000a7805 */ /* 0x000fe4000001ff00 */
[----:B------:R-:W-:Y:S02]  /*1e80*/  CS2R R12, SRZ ;  /* 0x00000000000c7805 */ /* 0x000fe4000001ff00 */
[----:B------:R-:W-:Y:S02]  /*1e90*/  CS2R R14, SRZ ;  /* 0x00000000000e7805 */ /* 0x000fe4000001ff00 */
[----:B------:R-:W-:Y:S02]  /*1ea0*/  CS2R R20, SRZ ;  /* 0x0000000000147805 */ /* 0x000fe4000001ff00 */
[----:B------:R-:W-:Y:S01]  /*1eb0*/  CS2R R22, SRZ ;  /* 0x0000000000167805 */ /* 0x000fe2000001ff00 */
[----:B------:R-:W-:Y:S06]  /*1ec0*/  BRA `(.L_x_4398) ;  /* 0x0000007800cc7947 */ /* 0x000fec0003800000 */
.L_x_4399:
        /* <DEDUP_REMOVED lines=11> */
[----:B------:R-:W-:Y:S02]  /*1f80*/  MOV R6, UR4 ;  /* 0x0000000400067c02 */ /* 0x000fe40008000f00 */
[----:B------:R-:W-:Y:S01]  /*1f90*/  MOV R7, UR5 ;  /* 0x0000000500077c02 */ /* 0x000fe20008000f00 */
[----:B------:R-:W1:Y:S01]  /*1fa0*/  LDC R0, c[0x0][0x21c] ;  /* 0x00008700ff007b82 */ /* 0x000e620000000800 */
[----:B------:R-:W-:Y:S02]  /*1fb0*/  MOV R31, R3 ;  /* 0x00000003001f7202 */ /* 0x000fe40000000f00 */
[----:B------:R-:W-:Y:S01]  /*1fc0*/  IADD3 R3, R3, R30, RZ ;  /* 0x0000001e03037210 */ /* 0x000fe20007ffe0ff */
[----:B0-----:R-:W-:Y:S01]  /*1fd0*/  IMAD.MOV.U32 R29, RZ, RZ, R4 ;  /* 0x000000ffff1d7224 */ /* 0x001fe200078e0004 */
[----:B-1----:R-:W-:Y:S01]  /*1fe0*/  MOV R28, R0 ;  /* 0x00000000001c7202 */ /* 0x002fe20000000f00 */
[----:B------:R-:W-:Y:S06]  /*1ff0*/  @!P0 BRA `(.L_x_4419) ;  /* 0x0000005400608947 */ /* 0x000fec0003800000 */
[----:B------:R-:W-:Y:S01]  /*2000*/  ISETP.GE.U32.AND P0, PT, R3, R32, PT ;  /* 0x000000200300720c */ /* 0x000fe20003f06070 */
[----:B------:R-:W-:Y:S01]  /*2010*/  BSSY B0, `(.L_x_4420) ;  /* 0x000026d000007945 */ /* 0x000fe20003800000 */
[----:B------:R-:W-:Y:S01]  /*2020*/  IMAD.MOV.U32 R26, RZ, RZ, R0 ;  /* 0x000000ffff1a7224 */ /* 0x000fe200078e0000 */
[----:B------:R-:W-:Y:S01]  /*2030*/  MOV R27, R4 ;  /* 0x00000004001b7202 */ /* 0x000fe20000000f00 */
[--C-:B------:R-:W-:Y:S01]  /*2040*/  IMAD.MOV.U32 R25, RZ, RZ, R4.reuse ;  /* 0x000000ffff197224 */ /* 0x100fe200078e0004 */
[----:B------:R-:W-:Y:S01]  /*2050*/  MOV R24, R0 ;  /* 0x0000000000187202 */ /* 0x000fe20000000f00 */
[----:B------:R-:W-:Y:S01]  /*2060*/  IMAD.MOV.U32 R20, RZ, RZ, R4 ;  /* 0x000000ffff147224 */ /* 0x000fe200078e0004 */
[----:B------:R-:W-:Y:S01]  /*2070*/  MOV R3, R4 ;  /* 0x0000000400037202 */ /* 0x000fe20000000f00 */
[----:B------:R-:W-:Y:S01]  /*2080*/  IMAD.MOV.U32 R9, RZ, RZ, R0 ;  /* 0x000000ffff097224 */ /* 0x000fe200078e0000 */
[-C--:B------:R-:W-:Y:S02]  /*2090*/  MOV R21, R0.reuse ;  /* 0x0000000000157202 */ /* 0x080fe40000000f00 */
[----:B------:R-:W-:-:S02]  /*20a0*/  MOV R13, R0 ;  /* 0x00000000000d7202 */ /* 0x000fc40000000f00 */
[-C--:B------:R-:W-:Y:S02]  /*20b0*/  MOV R12, R4.reuse ;  /* 0x00000004000c7202 */ /* 0x080fe40000000f00 */
[----:B------:R-:W-:Y:S02]  /*20c0*/  MOV R8, R4 ;  /* 0x0000000400087202 */ /* 0x000fe40000000f00 */
[----:B------:R-:W-:Y:S01]  /*20d0*/  MOV R5, R0 ;  /* 0x0000000000057202 */ /* 0x000fe20000000f00 */
[----:B------:R-:W-:Y:S06]  /*20e0*/  @P0 BRA `(.L_x_4421) ;  /* 0x00000024007c0947 */ /* 0x000fec0003800000 */
[----:B------:R-:W0:Y:S01]  /*20f0*/  LDC.64 R10, c[0x0][0x268] ;  /* 0x00009a00ff0a7b82 */ /* 0x000e220000000a00 */
[----:B------:R-:W-:Y:S01]  /*2100*/  BSSY B1, `(.L_x_4422) ;  /* 0x0000259000017945 */ /* 0x000fe20003800000 */
[----:B------:R-:W-:Y:S01]  /*2110*/  ISETP.NE.AND P0, PT, R14, RZ, PT ;  /* 0x000000ff0e00720c */ /* 0x000fe20003f05270 */
[----:B------:R-:W-:Y:S01]  /*2120*/  IMAD.MOV.U32 R26, RZ, RZ, R0 ;  /* 0x000000ffff1a7224 */ /* 0x000fe200078e0000 */
[----:B------:R-:W-:Y:S01]  /*2130*/  MOV R24, R0 ;  /* 0x0000000000187202 */ /* 0x000fe20000000f00 */
[----:B------:R-:W-:Y:S01]  /*2140*/  IMAD.MOV.U32 R25, RZ, RZ, R4 ;  /* 0x000000ffff197224 */ /* 0x000fe200078e0004 */
[-C--:B------:R-:W-:Y:S01]  /*2150*/  MOV R27, R4.reuse ;  /* 0x00000004001b7202 */ /* 0x080fe20000000f00 */
[----:B------:R-:W-:Y:S01]  /*2160*/  IMAD.MOV.U32 R13, RZ, RZ, R0 ;  /* 0x000000ffff0d7224 */ /* 0x000fe200078e0000 */
[----:B------:R-:W-:Y:S01]  /*2170*/  MOV R3, R4 ;  /* 0x0000000400037202 */ /* 0x000fe20000000f00 */
[----:B------:R-:W-:Y:S01]  /*2180*/  IMAD.MOV.U32 R20, RZ, RZ, R4 ;  /* 0x000000ffff147224 */ /* 0x000fe200078e0004 */
[----:B------:R-:W-:-:S02]  /*2190*/  MOV R21, R0 ;  /* 0x0000000000157202 */ /* 0x000fc40000000f00 */
[-C--:B------:R-:W-:Y:S02]  /*21a0*/  MOV R9, R0.reuse ;  /* 0x0000000000097202 */ /* 0x080fe40000000f00 */
[----:B------:R-:W-:Y:S02]  /*21b0*/  MOV R5, R0 ;  /* 0x0000000000057202 */ /* 0x000fe40000000f00 */
[-C--:B------:R-:W-:Y:S02]  /*21c0*/  MOV R12, R4.reuse ;  /* 0x00000004000c7202 */ /* 0x080fe40000000f00 */
[----:B------:R-:W-:-:S07]  /*21d0*/  MOV R8, R4 ;  /* 0x0000000400087202 */ /* 0x000fce0000000f00 */
.L_x_4425:
        /* <DEDUP_REMOVED lines=275> */
[----:B------:R-:W-:Y:S02]  /*3310*/  @P1 MOV R32, RZ ;  /* 0x000000ff00201202 */ /* 0x000fe40000000f00 */
        /* <DEDUP_REMOVED lines=10> */
.L_x_4423:
[----:B------:R-:W-:Y:S01]  /*33c0*/  LOP3.LUT R15, R14, 0xfffffff8, RZ, 0xc0, !PT ;  /* 0xfffffff80e0f7812 */ /* 0x000fe200078ec0ff */
[----:B------:R-:W-:-:S03]  /*33d0*/  ULDC UR36, c[0x0][0x234] ;  /* 0x00008d0000247ab9 */ /* 0x000fc60000000800 */
[----:B------:R-:W-:-:S04]  /*33e0*/  IADD3 R14, P1, R15, R18, RZ ;  /* 0x000000120f0e7210 */ /* 0x000fc80007f3e0ff */
[----:B------:R-:W-:-:S06]  /*33f0*/  IADD3.X R15, RZ, R19, RZ, P1, !PT ;  /* 0x00000013ff0f7210 */ /* 0x000fcc0000ffe4ff */
[----:B------:R-:W2:Y:S01]  /*3400*/  LDG.E.64 R14, desc[UR40][R14.64] ;  /* 0x000000280e0e7981 */ /* 0x000ea2000c1e1b00 */
[----:B------:R-:W-:-:S05]  /*3410*/  MOV R30, UR36 ;  /* 0x00000024001e7c02 */ /* 0x000fca0008000f00 */
[----:B------:R-:W-:Y:S01]  /*3420*/  IMAD.IADD R31, R31, 0x1, R30 ;  /* 0x000000011f1f7824 */ /* 0x000fe200078e021e */
[C---:B--2---:R-:W-:Y:S02]  /*3430*/  PRMT R33, R14.reuse, 0x7610, R33 ;  /* 0x000076100e217816 */ /* 0x044fe40000000021 */
[----:B------:R-:W-:Y:S02]  /*3440*/  PRMT R36, R14, 0x7632, R36 ;  /* 0x000076320e247816 */ /* 0x000fe40000000024 */
[C---:B------:R-:W-:Y:S02]  /*3450*/  PRMT R37, R15.reuse, 0x7610, R37 ;  /* 0x000076100f257816 */ /* 0x040fe40000000025 */
        /* <DEDUP_REMOVED lines=236> */
.L_x_4424:
[----:B------:R-:W-:Y:S02]  /*4320*/  LOP3.LUT R7, R7, 0xfffffff8, RZ, 0xc0, !PT ;  /* 0xfffffff807077812 */ /* 0x000fe400078ec0ff */
[----:B------:R-:W-:Y:S01]  /*4330*/  IADD3 R6, R6, 0x1, RZ ;  /* 0x0000000106067810 */ /* 0x000fe20007ffe0ff */
[----:B------:R-:W-:Y:S01]  /*4340*/  IMAD.IADD R31, R31, 0x1, R30 ;  /* 0x000000011f1f7824 */ /* 0x000fe200078e021e */
[----:B------:R-:W-:Y:S01]  /*4350*/  IADD3 R14, P1, R7, R18, RZ ;  /* 0x00000012070e7210 */ /* 0x000fe20007f3e0ff */
[----:B------:R-:W-:-:S03]  /*4360*/  ULDC UR4, c[0x0][0x22c] ;  /* 0x00008b0000047ab9 */ /* 0x000fc60000000800 */
[----:B------:R-:W-:-:S06]  /*4370*/  IADD3.X R15, RZ, R19, RZ, P1, !PT ;  /* 0x00000013ff0f7210 */ /* 0x000fcc0000ffe4ff */
[----:B------:R-:W2:Y:S01]  /*4380*/  LDG.E.64 R14, desc[UR40][R14.64] ;  /* 0x000000280e0e7981 */ /* 0x000ea2000c1e1b00 */
[----:B------:R-:W-:Y:S01]  /*4390*/  I2FP.F32.S32 R7, R6 ;  /* 0x0000000600077245 */ /* 0x000fe20000201400 */
[----:B------:R-:W-:Y:S01]  /*43a0*/  IMAD.U32 R43, R37, 0x10000, RZ ;  /* 0x00010000252b7824 */ /* 0x000fe200078e00ff */
[----:B------:R-:W-:Y:S02]  /*43b0*/  IADD3 R41, R31, R30, RZ ;  /* 0x0000001e1f297210 */ /* 0x000fe40007ffe0ff */
[----:B------:R-:W1:Y:S01]  /*43c0*/  MUFU.RCP R22, R7 ;  /* 0x0000000700167308 */ /* 0x000e620000001000 */
[----:B------:R-:W-:Y:S01]  /*43d0*/  MOV R32, UR4 ;  /* 0x0000000400207c02 */ /* 0x000fe20008000f00 */
[----:B------:R-:W-:Y:S01]  /*43e0*/  FADD.FTZ R45, R43, -R12 ;  /* 0x8000000c2b2d7221 */ /* 0x000fe20000010000 */
[----:B------:R-:W-:Y:S02]  /*43f0*/  SHF.L.U32 R47, R38, 0x10, RZ ;  /* 0x00000010262f7819 */ /* 0x000fe400000006ff */
[----:B------:R-:W-:-:S03]  /*4400*/  ISETP.GE.U32.AND P1, PT, R41, R32, PT ;  /* 0x000000202900720c */ /* 0x000fc60003f26070 */
[----:B------:R-:W-:Y:S01]  /*4410*/  FADD.FTZ R49, R47, -R20 ;  /* 0x800000142f317221 */ /* 0x000fe20000010000 */
[----:B-1----:R-:W-:-:S03]  /*4420*/  FFMA.FTZ R12, R45, R22, R12 ;  /* 0x000000162d0c7223 */ /* 0x002fc6000001000c */
[----:B------:R-:W-:Y:S01]  /*4430*/  FFMA.FTZ R20, R49, R22, R20 ;  /* 0x0000001631147223 */ /* 0x000fe20000010014 */
[C---:B--2---:R-:W-:Y:S01]  /*4440*/  PRMT R23, R14.reuse, 0x7632, R23 ;  /* 0x000076320e177816 */ /* 0x044fe20000000017 */
[C---:B------:R-:W-:Y:S01]  /*4450*/  IMAD.U32 R44, R15.reuse, 0x10000, RZ ;  /* 0x000100000f2c7824 */ /* 0x040fe200078e00ff */
[----:B------:R-:W-:Y:S02]  /*4460*/  SHF.L.U32 R40, R14, 0x10, RZ ;  /* 0x000000100e287819 */ /* 0x000fe400000006ff */
[----:B------:R-:W-:Y:S01]  /*4470*/  PRMT R34, R15, 0x7632, R34 ;  /* 0x000076320f227816 */ /* 0x000fe20000000022 */
[----:B------:R-:W-:Y:S01]  /*4480*/  FADD.FTZ R39, R44, -R27 ;  /* 0x8000001b2c277221 */ /* 0x000fe20000010000 */
[----:B------:R-:W-:Y:S01]  /*4490*/  SHF.L.U32 R42, R23, 0x10, RZ ;  /* 0x00000010172a7819 */ /* 0x000fe200000006ff */
[----:B------:R-:W-:Y:S02]  /*44a0*/  FADD.FTZ R23, R40, -R3 ;  /* 0x8000000328177221 */ /* 0x000fe40000010000 */
[----:B------:R-:W-:-:S02]  /*44b0*/  IMAD.U32 R34, R34, 0x10000, RZ ;  /* 0x0001000022227824 */ /* 0x000fc400078e00ff */
[-C--:B------:R-:W-:Y:S01]  /*44c0*/  FFMA.FTZ R27, R39, R22.reuse, R27 ;  /* 0x00000016271b7223 */ /* 0x080fe2000001001b */
[-C--:B------:R-:W-:Y:S01]  /*44d0*/  FFMA.FTZ R3, R23, R22.reuse, R3 ;  /* 0x0000001617037223 */ /* 0x080fe20000010003 */
[----:B------:R-:W-:Y:S01]  /*44e0*/  FADD.FTZ R35, R42, -R25 ;  /* 0x800000192a237221 */ /* 0x000fe20000010000 */
[----:B------:R-:W-:Y:S01]  /*44f0*/  FADD.FTZ R41, R34, -R29 ;  /* 0x8000001d22297221 */ /* 0x000fe20000010000 */
[----:B------:R-:W-:Y:S01]  /*4500*/  FADD.FTZ R44, R44, -R27 ;  /* 0x8000001b2c2c7221 */ /* 0x000fe20000010000 */
[----:B------:R-:W-:Y:S01]  /*4510*/  FADD.FTZ R40, R40, -R3 ;  /* 0x8000000328287221 */ /* 0x000fe20000010000 */
[-C--:B------:R-:W-:Y:S01]  /*4520*/  FFMA.FTZ R25, R35, R22.reuse, R25 ;  /* 0x0000001623197223 */ /* 0x080fe20000010019 */
[----:B------:R-:W-:Y:S01]  /*4530*/  FFMA.FTZ R29, R41, R22, R29 ;  /* 0x00000016291d7223 */ /* 0x000fe2000001001d */
[----:B------:R-:W-:Y:S01]  /*4540*/  FFMA.FTZ R26, R39, R44, R26 ;  /* 0x0000002c271a7223 */ /* 0x000fe2000001001a */
[----:B------:R-:W-:Y:S01]  /*4550*/  FFMA.FTZ R0, R23, R40, R0 ;  /* 0x0000002817007223 */ /* 0x000fe20000010000 */
[----:B------:R-:W-:Y:S01]  /*4560*/  FADD.FTZ R42, R42, -R25 ;  /* 0x800000192a2a7221 */ /* 0x000fe20000010000 */
[----:B------:R-:W-:Y:S01]  /*4570*/  SHF.L.U32 R23, R33, 0x10, RZ ;  /* 0x0000001021177819 */ /* 0x000fe200000006ff */
[----:B------:R-:W-:Y:S01]  /*4580*/  FADD.FTZ R34, R34, -R29 ;  /* 0x8000001d22227221 */ /* 0x000fe20000010000 */
[----:B------:R-:W-:Y:S01]  /*4590*/  SHF.L.U32 R39, R36, 0x10, RZ ;  /* 0x0000001024277819 */ /* 0x000fe200000006ff */
[----:B------:R-:W-:Y:S01]  /*45a0*/  FFMA.FTZ R24, R35, R42, R24 ;  /* 0x0000002a23187223 */ /* 0x000fe20000010018 */
[----:B------:R-:W-:Y:S01]  /*45b0*/  FADD.FTZ R40, R43, -R12 ;  /* 0x8000000c2b287221 */ /* 0x000fe20000010000 */
[----:B------:R-:W-:Y:S01]  /*45c0*/  FFMA.FTZ R28, R41, R34, R28 ;  /* 0x00000022291c7223 */ /* 0x000fe2000001001c */
[----:B------:R-:W-:Y:S01]  /*45d0*/  FADD.FTZ R35, R23, -R4 ;  /* 0x8000000417237221 */ /* 0x000fe20000010000 */
[----:B------:R-:W-:Y:S01]  /*45e0*/  FADD.FTZ R41, R39, -R8 ;  /* 0x8000000827297221 */ /* 0x000fe20000010000 */
[----:B------:R-:W-:Y:S01]  /*45f0*/  FADD.FTZ R42, R47, -R20 ;  /* 0x800000142f2a7221 */ /* 0x000fe20000010000 */
[----:B------:R-:W-:Y:S01]  /*4600*/  FFMA.FTZ R13, R45, R40, R13 ;  /* 0x000000282d0d7223 */ /* 0x000fe2000001000d */
[-C--:B------:R-:W-:Y:S01]  /*4610*/  FFMA.FTZ R4, R35, R22.reuse, R4 ;  /* 0x0000001623047223 */ /* 0x080fe20000010004 */
[----:B------:R-:W-:Y:S01]  /*4620*/  FFMA.FTZ R8, R41, R22, R8 ;  /* 0x0000001629087223 */ /* 0x000fe20000010008 */
[----:B------:R-:W-:-:S02]  /*4630*/  FFMA.FTZ R21, R49, R42, R21 ;  /* 0x0000002a31157223 */ /* 0x000fc40000010015 */
[----:B------:R-:W-:Y:S01]  /*4640*/  FADD.FTZ R22, R23, -R4 ;  /* 0x8000000417167221 */ /* 0x000fe20000010000 */
[----:B------:R-:W-:-:S03]  /*4650*/  FADD.FTZ R34, R39, -R8 ;  /* 0x8000000827227221 */ /* 0x000fc60000010000 */
[----:B------:R-:W-:Y:S01]  /*4660*/  FFMA.FTZ R5, R35, R22, R5 ;  /* 0x0000001623057223 */ /* 0x000fe20000010005 */
[----:B------:R-:W-:Y:S01]  /*4670*/  FFMA.FTZ R9, R41, R34, R9 ;  /* 0x0000002229097223 */ /* 0x000fe20000010009 */
[----:B------:R-:W-:Y:S06]  /*4680*/  @!P1 BRA `(.L_x_4425) ;  /* 0xffffffd800d49947 */ /* 0x000fec000383ffff */
[----:B------:R-:W-:Y:S05]  /*4690*/  BSYNC B1 ;  /* 0x0000000000017941 */ /* 0x000fea0003800000 */
.L_x_4422:
[C---:B------:R-:W-:Y:S02]  /*46a0*/  PRMT R47, R14.reuse, 0x7610, R47 ;  /* 0x000076100e2f7816 */ /* 0x040fe4000000002f */
[----:B------:R-:W-:Y:S02]  /*46b0*/  PRMT R48, R14, 0x7632, R48 ;  /* 0x000076320e307816 */ /* 0x000fe40000000030 */
[C---:B------:R-:W-:Y:S02]  /*46c0*/  PRMT R49, R15.reuse, 0x7610, R49 ;  /* 0x000076100f317816 */ /* 0x040fe40000000031 */
[----:B------:R-:W-:-:S07]  /*46d0*/  PRMT R50, R15, 0x7632, R50 ;  /* 0x000076320f327816 */ /* 0x000fce0000000032 */
.L_x_4421:
[----:B------:R-:W-:Y:S05]  /*46e0*/  BSYNC B0 ;  /* 0x0000000000007941 */ /* 0x000fea0003800000 */
.L_x_4420:
        /* <DEDUP_REMOVED lines=12> */
[----:B0-----:R-:W-:-:S02]  /*47b0*/  MOV R10, R6 ;  /* 0x00000006000a7202 */ /* 0x001fc40000000f00 */
[-C--:B------:R-:W-:Y:S02]  /*47c0*/  MOV R11, R7.reuse ;  /* 0x00000007000b7202 */ /* 0x080fe40000000f00 */
[----:B------:R-:W-:Y:S02]  /*47d0*/  MOV R15, R7 ;  /* 0x00000007000f7202 */ /* 0x000fe40000000f00 */
[----:B------:R-:W-:Y:S01]  /*47e0*/  MOV R22, R6 ;  /* 0x0000000600167202 */ /* 0x000fe20000000f00 */
[----:B------:R-:W-:Y:S06]  /*47f0*/  @P0 BRA `(.L_x_4427) ;  /* 0x0000002000e80947 */ /* 0x000fec0003800000 */
[----:B------:R-:W0:Y:S01]  /*4800*/  LDC R51, c[0x0][0x268] ;  /* 0x00009a00ff337b82 */ /* 0x000e220000000800 */
        /* <DEDUP_REMOVED lines=276> */
.L_x_4428:
        /* <DEDUP_REMOVED lines=278> */
[----:B0-----:R-:W-:-:S04]  /*6ab0*/  @P1 IMAD.HI.U32 R34, R53, R34, R52 ;  /* 0x0000002235221227 */ /* 0x001fc800078e0034 */
[----:B------:R-:W-:Y:S01]  /*6ac0*/  IMAD R52, R51, UR6, R49 ;  /* 0x0000000633347c24 */ /* 0x000fe2000f8e0231 */
[----:B------:R-:W-:-:S03]  /*6ad0*/  @P1 SHF.R.U32.HI R34, RZ, R35, R34 ;  /* 0x00000023ff221219 */ /* 0x000fc60000011622 */
[----:B------:R-:W-:Y:S02]  /*6ae0*/  IMAD R47, R52, UR4, R47 ;  /* 0x00000004342f7c24 */ /* 0x000fe4000f8e022f */
[----:B------:R-:W-:-:S04]  /*6af0*/  @P1 IMAD.MOV R35, RZ, RZ, -R34 ;  /* 0x000000ffff231224 */ /* 0x000fc800078e0a22 */
[----:B-1----:R-:W-:-:S04]  /*6b00*/  @P1 IMAD R50, R50, R35, R53 ;  /* 0x0000002332321224 */ /* 0x002fc800078e0235 */
[----:B--2---:R-:W-:-:S07]  /*6b10*/  @P1 IMAD R47, R50, R48, R47 ;  /* 0x00000030322f1224 */ /* 0x004fce00078e022f */
.L_x_4429:
        /* <DEDUP_REMOVED lines=8> */
.L_x_4427:
[----:B------:R-:W-:Y:S05]  /*6ba0*/  BSYNC B0 ;  /* 0x0000000000007941 */ /* 0x000fea0003800000 */
.L_x_4426:
[----:B------:R-:W-:Y:S04]  /*6bb0*/  BSSY B0, `(.L_x_4430) ;  /* 0x0000045000007945 */ /* 0x000fe80003800000 */
[----:B------:R-:W-:Y:S05]  /*6bc0*/  @P0 BRA `(.L_x_4431) ;  /* 0x00000004000c0947 */ /* 0x000fea0003800000 */
[----:B------:R-:W-:Y:S01]  /*6bd0*/  VIADD R10, R10, 0x1 ;  /* 0x000000010a0a7836 */ /* 0x000fe20000000000 */
[----:B------:R-:W-:Y:S01]  /*6be0*/  IADD3 R6, R6, 0x1, RZ ;  /* 0x0000000106067810 */ /* 0x000fe20007ffe0ff */
[----:B------:R-:W-:Y:S01]  /*6bf0*/  IMAD.IADD R57, R31, 0x1, R30 ;  /* 0x000000011f397824 */ /* 0x000fe200078e021e */
[----:B------:R-:W-:Y:S01]  /*6c00*/  IADD3 R14, R14, 0x1, RZ ;  /* 0x000000010e0e7810 */ /* 0x000fe20007ffe0ff */
[----:B------:R-:W-:Y:S01]  /*6c10*/  IMAD.U32 R37, R37, 0x10000, RZ ;  /* 0x0001000025257824 */ /* 0x000fe200078e00ff */
[----:B------:R-:W-:Y:S02]  /*6c20*/  IADD3 R22, R22, 0x1, RZ ;  /* 0x0000000116167810 */ /* 0x000fe40007ffe0ff */
[----:B------:R-:W-:Y:S01]  /*6c30*/  I2FP.F32.S32 R7, R6 ;  /* 0x0000000600077245 */ /* 0x000fe20000201400 */
[----:B------:R-:W-:Y:S01]  /*6c40*/  FADD.FTZ R30, -R12, R37 ;  /* 0x000000250c1e7221 */ /* 0x000fe20000010100 */
[----:B------:R-:W-:Y:S02]  /*6c50*/  I2FP.F32.S32 R11, R10 ;  /* 0x0000000a000b7245 */ /* 0x000fe40000201400 */
[----:B------:R-:W-:Y:S01]  /*6c60*/  I2FP.F32.S32 R15, R14 ;  /* 0x0000000e000f7245 */ /* 0x000fe20000201400 */
[----:B------:R-:W0:Y:S01]  /*6c70*/  MUFU.RCP R19, R7 ;  /* 0x0000000700137308 */ /* 0x000e220000001000 */
[----:B------:R-:W-:-:S02]  /*6c80*/  I2FP.F32.S32 R23, R22 ;  /* 0x0000001600177245 */ /* 0x000fc40000201400 */
[----:B------:R-:W-:Y:S02]  /*6c90*/  SHF.L.U32 R33, R33, 0x10, RZ ;  /* 0x0000001021217819 */ /* 0x000fe400000006ff */
[----:B------:R-:W-:Y:S02]  /*6ca0*/  SHF.L.U32 R31, R36, 0x10, RZ ;  /* 0x00000010241f7819 */ /* 0x000fe400000006ff */
[----:B------:R-:W-:Y:S01]  /*6cb0*/  SHF.L.U32 R55, R38, 0x10, RZ ;  /* 0x0000001026377819 */ /* 0x000fe200000006ff */
[----:B------:R-:W1:Y:S01]  /*6cc0*/  MUFU.RCP R35, R11 ;  /* 0x0000000b00237308 */ /* 0x000e620000001000 */
[----:B------:R-:W-:Y:S01]  /*6cd0*/  ISETP.GE.U32.AND P0, PT, R57, R32, PT ;  /* 0x000000203900720c */ /* 0x000fe20003f06070 */
[----:B------:R-:W-:Y:S01]  /*6ce0*/  FADD.FTZ R34, -R4, R33 ;  /* 0x0000002104227221 */ /* 0x000fe20000010100 */
[----:B------:R-:W-:Y:S01]  /*6cf0*/  FADD.FTZ R32, -R8, R31 ;  /* 0x0000001f08207221 */ /* 0x000fe20000010100 */
[----:B------:R-:W-:-:S04]  /*6d00*/  FADD.FTZ R18, -R20, R55 ;  /* 0x0000003714127221 */ /* 0x000fc80000010100 */
[----:B------:R-:W2:Y:S01]  /*6d10*/  MUFU.RCP R51, R15 ;  /* 0x0000000f00337308 */ /* 0x000ea20000001000 */
[----:B0-----:R-:W-:-:S04]  /*6d20*/  FFMA.FTZ R4, R34, R19, R4 ;  /* 0x0000001322047223 */ /* 0x001fc80000010004 */
[----:B------:R-:W-:-:S03]  /*6d30*/  FADD.FTZ R33, R33, -R4 ;  /* 0x8000000421217221 */ /* 0x000fc60000010000 */
[----:B------:R-:W0:Y:S01]  /*6d40*/  MUFU.RCP R53, R23 ;  /* 0x0000001700357308 */ /* 0x000e220000001000 */
[----:B-1----:R-:W-:Y:S01]  /*6d50*/  FFMA.FTZ R8, R32, R35, R8 ;  /* 0x0000002320087223 */ /* 0x002fe20000010008 */
[----:B------:R-:W-:-:S03]  /*6d60*/  FFMA.FTZ R5, R34, R33, R5 ;  /* 0x0000002122057223 */ /* 0x000fc60000010005 */
[----:B------:R-:W-:Y:S01]  /*6d70*/  FADD.FTZ R31, R31, -R8 ;  /* 0x800000081f1f7221 */ /* 0x000fe20000010000 */
[----:B--2---:R-:W-:-:S03]  /*6d80*/  FFMA.FTZ R12, R30, R51, R12 ;  /* 0x000000331e0c7223 */ /* 0x004fc6000001000c */
[----:B------:R-:W-:Y:S01]  /*6d90*/  FFMA.FTZ R9, R32, R31, R9 ;  /* 0x0000001f20097223 */ /* 0x000fe20000010009 */
[----:B------:R-:W-:Y:S01]  /*6da0*/  FADD.FTZ R37, R37, -R12 ;  /* 0x8000000c25257221 */ /* 0x000fe20000010000 */
[----:B0-----:R-:W-:-:S03]  /*6db0*/  FFMA.FTZ R20, R18, R53, R20 ;  /* 0x0000003512147223 */ /* 0x001fc60000010014 */
[----:B------:R-:W-:Y:S01]  /*6dc0*/  FFMA.FTZ R13, R30, R37, R13 ;  /* 0x000000251e0d7223 */ /* 0x000fe2000001000d */
[----:B------:R-:W-:-:S04]  /*6dd0*/  FADD.FTZ R55, R55, -R20 ;  /* 0x8000001437377221 */ /* 0x000fc80000010000 */
[----:B------:R-:W-:Y:S01]  /*6de0*/  FFMA.FTZ R21, R18, R55, R21 ;  /* 0x0000003712157223 */ /* 0x000fe20000010015 */
[----:B------:R-:W-:Y:S06]  /*6df0*/  @P0 BRA `(.L_x_4431) ;  /* 0x0000000000800947 */ /* 0x000fec0003800000 */
[----:B------:R-:W-:Y:S01]  /*6e00*/  VIADD R41, R41, 0x1 ;  /* 0x0000000129297836 */ /* 0x000fe20000000000 */
[----:B------:R-:W-:Y:S01]  /*6e10*/  IADD3 R39, R39, 0x1, RZ ;  /* 0x0000000127277810 */ /* 0x000fe20007ffe0ff */
[----:B------:R-:W-:Y:S01]  /*6e20*/  IMAD.U32 R18, R47, 0x10000, RZ ;  /* 0x000100002f127824 */ /* 0x000fe200078e00ff */
[----:B------:R-:W-:Y:S01]  /*6e30*/  IADD3 R43, R43, 0x1, RZ ;  /* 0x000000012b2b7810 */ /* 0x000fe20007ffe0ff */
[----:B------:R-:W-:Y:S01]  /*6e40*/  IMAD.U32 R50, R50, 0x10000, RZ ;  /* 0x0001000032327824 */ /* 0x000fe200078e00ff */
[----:B------:R-:W-:Y:S01]  /*6e50*/  IADD3 R45, R45, 0x1, RZ ;  /* 0x000000012d2d7810 */ /* 0x000fe20007ffe0ff */
[----:B------:R-:W-:Y:S01]  /*6e60*/  FADD.FTZ R19, -R3, R18 ;  /* 0x0000001203137221 */ /* 0x000fe20000010100 */
[----:B------:R-:W-:Y:S01]  /*6e70*/  I2FP.F32.S32 R40, R39 ;  /* 0x0000002700287245 */ /* 0x000fe20000201400 */
[----:B------:R-:W-:Y:S01]  /*6e80*/  FADD.FTZ R34, -R29, R50 ;  /* 0x000000321d227221 */ /* 0x000fe20000010100 */
[----:B------:R-:W-:Y:S02]  /*6e90*/  I2FP.F32.S32 R42, R41 ;  /* 0x00000029002a7245 */ /* 0x000fe40000201400 */
[----:B------:R-:W-:Y:S01]  /*6ea0*/  I2FP.F32.S32 R44, R43 ;  /* 0x0000002b002c7245 */ /* 0x000fe20000201400 */
[----:B------:R-:W0:Y:S01]  /*6eb0*/  MUFU.RCP R36, R40 ;  /* 0x0000002800247308 */ /* 0x000e220000001000 */
[----:B------:R-:W-:-:S02]  /*6ec0*/  I2FP.F32.S32 R46, R45 ;  /* 0x0000002d002e7245 */ /* 0x000fc40000201400 */
[----:B------:R-:W-:Y:S02]  /*6ed0*/  SHF.L.U32 R48, R48, 0x10, RZ ;  /* 0x0000001030307819 */ /* 0x000fe400000006ff */
[----:B------:R-:W-:-:S03]  /*6ee0*/  SHF.L.U32 R32, R49, 0x10, RZ ;  /* 0x0000001031207819 */ /* 0x000fc600000006ff */
[----:B------:R-:W1:Y:S01]  /*6ef0*/  MUFU.RCP R31, R42 ;  /* 0x0000002a001f7308 */ /* 0x000e620000001000 */
[----:B------:R-:W-:Y:S01]  /*6f00*/  FADD.FTZ R30, -R25, R48 ;  /* 0x00000030191e7221 */ /* 0x000fe20000010100 */
[----:B------:R-:W-:-:S06]  /*6f10*/  FADD.FTZ R33, -R27, R32 ;  /* 0x000000201b217221 */ /* 0x000fcc0000010100 */
        /* <DEDUP_REMOVED lines=13> */
[----:B------:R-:W-:-:S07]  /*6ff0*/  FFMA.FTZ R28, R34, R35, R28 ;  /* 0x00000023221c7223 */ /* 0x000fce000001001c */
.L_x_4431:
[----:B------:R-:W-:Y:S05]  /*7000*/  BSYNC B0 ;  /* 0x0000000000007941 */ /* 0x000fea0003800000 */
.L_x_4430:
        /* <DEDUP_REMOVED lines=17> */
.L_x_4433:
[----:B------:R-:W-:Y:S01]  /*7120*/  IMAD.MOV.U32 R4, RZ, RZ, R3 ;  /* 0x000000ffff047224 */ /* 0x000fe200078e0003 */
[----:B------:R-:W-:Y:S01]  /*7130*/  MOV R5, R0 ;  /* 0x0000000000057202 */ /* 0x000fe20000000f00 */
[----:B------:R-:W-:Y:S01]  /*7140*/  IMAD.MOV.U32 R7, RZ, RZ, R40 ;  /* 0x000000ffff077224 */ /* 0x000fe200078e0028 */
[----:B------:R-:W-:-:S07]  /*7150*/  MOV R6, R39 ;  /* 0x0000002700067202 */ /* 0x000fce0000000f00 */
.L_x_4434:
[----:B------:R-:W-:Y:S05]  /*7160*/  BSYNC B0 ;  /* 0x0000000000007941 */ /* 0x000fea0003800000 */
.L_x_4432:
        /* <DEDUP_REMOVED lines=17> */
.L_x_4436:
[----:B------:R-:W-:Y:S01]  /*7280*/  IMAD.MOV.U32 R8, RZ, RZ, R25 ;  /* 0x000000ffff087224 */ /* 0x000fe200078e0019 */
[----:B------:R-:W-:Y:S01]  /*7290*/  MOV R9, R24 ;  /* 0x0000001800097202 */ /* 0x000fe20000000f00 */
[----:B------:R-:W-:Y:S01]  /*72a0*/  IMAD.MOV.U32 R11, RZ, RZ, R42 ;  /* 0x000000ffff0b7224 */ /* 0x000fe200078e002a */
[----:B------:R-:W-:-:S07]  /*72b0*/  MOV R10, R41 ;  /* 0x00000029000a7202 */ /* 0x000fce0000000f00 */
.L_x_4437:
[----:B------:R-:W-:Y:S05]  /*72c0*/  BSYNC B0 ;  /* 0x0000000000007941 */ /* 0x000fea0003800000 */
.L_x_4435:
        /* <DEDUP_REMOVED lines=17> */
.L_x_4439:
[----:B------:R-:W-:Y:S01]  /*73e0*/  IMAD.MOV.U32 R12, RZ, RZ, R27 ;  /* 0x000000ffff0c7224 */ /* 0x000fe200078e001b */
[----:B------:R-:W-:Y:S01]  /*73f0*/  MOV R13, R26 ;  /* 0x0000001a000d7202 */ /* 0x000fe20000000f00 */
[----:B------:R-:W-:Y:S01]  /*7400*/  IMAD.MOV.U32 R15, RZ, RZ, R44 ;  /* 0x000000ffff0f7224 */ /* 0x000fe200078e002c */
[----:B------:R-:W-:-:S07]  /*7410*/  MOV R14, R43 ;  /* 0x0000002b000e7202 */ /* 0x000fce0000000f00 */
.L_x_4440:
[----:B------:R-:W-:Y:S05]  /*7420*/  BSYNC B0 ;  /* 0x0000000000007941 */ /* 0x000fea0003800000 */
.L_x_4438:
        /* <DEDUP_REMOVED lines=16> */
.L_x_4441:
[----:B------:R-:W-:Y:S01]  /*7530*/  IMAD.MOV.U32 R20, RZ, RZ, R29 ;  /* 0x000000ffff147224 */ /* 0x000fe200078e001d */
[----:B------:R-:W-:Y:S01]  /*7540*/  MOV R21, R28 ;  /* 0x0000001c00157202 */ /* 0x000fe20000000f00 */
[----:B------:R-:W-:Y:S01]  /*7550*/  IMAD.MOV.U32 R23, RZ, RZ, R46 ;  /* 0x000000ffff177224 */ /* 0x000fe200078e002e */
[----:B------:R-:W-:Y:S01]  /*7560*/  MOV R22, R45 ;  /* 0x0000002d00167202 */ /* 0x000fe20000000f00 */
[----:B------:R-:W-:Y:S06]  /*7570*/  BRA `(.L_x_4398) ;  /* 0x0000002400207947 */ /* 0x000fec0003800000 */
.L_x_4419:
[----:B------:R-:W-:Y:S01]  /*7580*/  ISETP.GE.U32.AND P0, PT, R3, R32, PT ;  /* 0x000000200300720c */ /* 0x000fe20003f06070 */
[----:B------:R-:W-:Y:S01]  /*7590*/  BSSY B0, `(.L_x_4442) ;  /* 0x000005f000007945 */ /* 0x000fe20003800000 */
[----:B------:R-:W-:Y:S01]  /*75a0*/  MOV R3, R4 ;  /* 0x0000000400037202 */ /* 0x000fe20000000f00 */
[----:B------:R-:W-:Y:S01]  /*75b0*/  IMAD.MOV.U32 R25, RZ, RZ, R4 ;  /* 0x000000ffff197224 */ /* 0x000fe200078e0004 */
[-C--:B------:R-:W-:Y:S01]  /*75c0*/  MOV R24, R0.reuse ;  /* 0x0000000000187202 */ /* 0x080fe20000000f00 */
[----:B------:R-:W-:Y:S01]  /*75d0*/  IMAD.MOV.U32 R21, RZ, RZ, R0 ;  /* 0x000000ffff157224 */ /* 0x000fe200078e0000 */
[----:B------:R-:W-:Y:S01]  /*75e0*/  MOV R26, R0 ;  /* 0x00000000001a7202 */ /* 0x000fe20000000f00 */
[----:B------:R-:W-:Y:S01]  /*75f0*/  IMAD.MOV.U32 R12, RZ, RZ, R4 ;  /* 0x000000ffff0c7224 */ /* 0x000fe200078e0004 */
[-C--:B------:R-:W-:Y:S01]  /*7600*/  MOV R27, R4.reuse ;  /* 0x00000004001b7202 */ /* 0x080fe20000000f00 */
[----:B------:R-:W-:Y:S01]  /*7610*/  IMAD.MOV.U32 R5, RZ, RZ, R0 ;  /* 0x000000ffff057224 */ /* 0x000fe200078e0000 */
[----:B------:R-:W-:-:S02]  /*7620*/  MOV R20, R4 ;  /* 0x0000000400147202 */ /* 0x000fc40000000f00 */
[-C--:B------:R-:W-:Y:S02]  /*7630*/  MOV R13, R0.reuse ;  /* 0x00000000000d7202 */ /* 0x080fe40000000f00 */
[----:B------:R-:W-:Y:S02]  /*7640*/  MOV R9, R0 ;  /* 0x0000000000097202 */ /* 0x000fe40000000f00 */
[----:B------:R-:W-:Y:S01]  /*7650*/  MOV R8, R4 ;  /* 0x0000000400087202 */ /* 0x000fe20000000f00 */
[----:B------:R-:W-:Y:S06]  /*7660*/  @P0 BRA `(.L_x_4443) ;  /* 0x0000000400440947 */ /* 0x000fec0003800000 */
[----:B------:R-:W-:Y:S01]  /*7670*/  BSSY B1, `(.L_x_4444) ;  /* 0x0000049000017945 */ /* 0x000fe20003800000 */
[-C--:B------:R-:W-:Y:S01]  /*7680*/  MOV R24, R0.reuse ;  /* 0x0000000000187202 */ /* 0x080fe20000000f00 */
[----:B------:R-:W-:Y:S01]  /*7690*/  IMAD.MOV.U32 R3, RZ, RZ, R4 ;  /* 0x000000ffff037224 */ /* 0x000fe200078e0004 */
[----:B------:R-:W-:Y:S01]  /*76a0*/  MOV R26, R0 ;  /* 0x00000000001a7202 */ /* 0x000fe20000000f00 */
        /* <DEDUP_REMOVED lines=9> */
.L_x_4445:
[----:B------:R-:W-:-:S05]  /*7740*/  IADD3 R11, R30, R31, RZ ;  /* 0x0000001f1e0b7210 */ /* 0x000fca0007ffe0ff */
[----:B------:R-:W-:-:S05]  /*7750*/  IMAD R7, R36, R11, RZ ;  /* 0x0000000b24077224 */ /* 0x000fca00078e02ff */
[----:B------:R-:W-:-:S05]  /*7760*/  SHF.R.U32.HI R7, RZ, 0x2, R7 ;  /* 0x00000002ff077819 */ /* 0x000fca0000011607 */
[----:B------:R-:W-:-:S06]  /*7770*/  IMAD.WIDE.U32 R40, R7, 0x8, R18 ;  /* 0x0000000807287825 */ /* 0x000fcc00078e0012 */
[----:B------:R-:W2:Y:S01]  /*7780*/  LDG.E.64 R40, desc[UR40][R40.64] ;  /* 0x0000002828287981 */ /* 0x000ea2000c1e1b00 */
[----:B------:R-:W-:-:S05]  /*7790*/  IMAD R31, R36, R31, RZ ;  /* 0x0000001f241f7224 */ /* 0x000fca00078e02ff */
[----:B------:R-:W-:-:S05]  /*77a0*/  SHF.R.U32.HI R31, RZ, 0x2, R31 ;  /* 0x00000002ff1f7819 */ /* 0x000fca000001161f */
[----:B------:R-:W-:-:S06]  /*77b0*/  IMAD.WIDE.U32 R48, R31, 0x8, R18 ;  /* 0x000000081f307825 */ /* 0x000fcc00078e0012 */
[----:B------:R-:W3:Y:S01]  /*77c0*/  LDG.E.64 R48, desc[UR40][R48.64] ;  /* 0x0000002830307981 */ /* 0x000ee2000c1e1b00 */
[----:B------:R-:W-:Y:S01]  /*77d0*/  IADD3 R6, R6, 0x1, RZ ;  /* 0x0000000106067810 */ /* 0x000fe20007ffe0ff */
[----:B------:R-:W-:-:S03]  /*77e0*/  IMAD.IADD R31, R11, 0x1, R30 ;  /* 0x000000010b1f7824 */ /* 0x000fc600078e021e */
[----:B------:R-:W-:Y:S02]  /*77f0*/  I2FP.F32.S32 R7, R6 ;  /* 0x0000000600077245 */ /* 0x000fe40000201400 */
[----:B------:R-:W-:Y:S02]  /*7800*/  IADD3 R35, R31, R30, RZ ;  /* 0x0000001e1f237210 */ /* 0x000fe40007ffe0ff */
[----:B------:R-:W0:Y:S02]  /*7810*/  MUFU.RCP R10, R7 ;  /* 0x00000007000a7308 */ /* 0x000e240000001000 */
[----:B------:R-:W-:Y:S02]  /*7820*/  ISETP.GE.U32.AND P0, PT, R35, R32, PT ;  /* 0x000000202300720c */ /* 0x000fe40003f06070 */
[C---:B--2---:R-:W-:Y:S02]  /*7830*/  PRMT R14, R40.reuse, 0x7632, R14 ;  /* 0x00007632280e7816 */ /* 0x044fe4000000000e */
[----:B------:R-:W-:-:S02]  /*7840*/  SHF.L.U32 R22, R40, 0x10, RZ ;  /* 0x0000001028167819 */ /* 0x000fc400000006ff */
[C---:B------:R-:W-:Y:S01]  /*7850*/  PRMT R11, R41.reuse, 0x7632, R11 ;  /* 0x00007632290b7816 */ /* 0x040fe2000000000b */
[----:B------:R-:W-:Y:S01]  /*7860*/  IMAD.U32 R14, R14, 0x10000, RZ ;  /* 0x000100000e0e7824 */ /* 0x000fe200078e00ff */
[----:B------:R-:W-:Y:S01]  /*7870*/  SHF.L.U32 R34, R41, 0x10, RZ ;  /* 0x0000001029227819 */ /* 0x000fe200000006ff */
[----:B------:R-:W-:Y:S01]  /*7880*/  FADD.FTZ R15, R22, -R27 ;  /* 0x8000001b160f7221 */ /* 0x000fe20000010000 */
[----:B------:R-:W-:Y:S01]  /*7890*/  SHF.L.U32 R38, R11, 0x10, RZ ;  /* 0x000000100b267819 */ /* 0x000fe200000006ff */
[----:B------:R-:W-:Y:S02]  /*78a0*/  FADD.FTZ R23, R14, -R25 ;  /* 0x800000190e177221 */ /* 0x000fe40000010000 */
[----:B------:R-:W-:Y:S01]  /*78b0*/  FADD.FTZ R33, R34, -R3 ;  /* 0x8000000322217221 */ /* 0x000fe20000010000 */
[-C--:B0-----:R-:W-:Y:S01]  /*78c0*/  FFMA.FTZ R27, R15, R10.reuse, R27 ;  /* 0x0000000a0f1b7223 */ /* 0x081fe2000001001b */
[-C--:B------:R-:W-:Y:S01]  /*78d0*/  FFMA.FTZ R25, R23, R10.reuse, R25 ;  /* 0x0000000a17197223 */ /* 0x080fe20000010019 */
[----:B------:R-:W-:Y:S01]  /*78e0*/  FADD.FTZ R37, R38, -R29 ;  /* 0x8000001d26257221 */ /* 0x000fe20000010000 */
[-C--:B------:R-:W-:Y:S01]  /*78f0*/  FFMA.FTZ R3, R33, R10.reuse, R3 ;  /* 0x0000000a21037223 */ /* 0x080fe20000010003 */
[----:B------:R-:W-:Y:S01]  /*7900*/  FADD.FTZ R22, R22, -R27 ;  /* 0x8000001b16167221 */ /* 0x000fe20000010000 */
[----:B------:R-:W-:Y:S01]  /*7910*/  FADD.FTZ R14, R14, -R25 ;  /* 0x800000190e0e7221 */ /* 0x000fe20000010000 */
[----:B------:R-:W-:Y:S01]  /*7920*/  FFMA.FTZ R29, R37, R10, R29 ;  /* 0x0000000a251d7223 */ /* 0x000fe2000001001d */
[----:B---3--:R-:W-:Y:S01]  /*7930*/  PRMT R11, R48, 0x7632, R11 ;  /* 0x00007632300b7816 */ /* 0x008fe2000000000b */
[----:B------:R-:W-:Y:S01]  /*7940*/  FADD.FTZ R34, R34, -R3 ;  /* 0x8000000322227221 */ /* 0x000fe20000010000 */
[----:B------:R-:W-:Y:S01]  /*7950*/  FFMA.FTZ R24, R23, R14, R24 ;  /* 0x0000000e17187223 */ /* 0x000fe20000010018 */
[----:B------:R-:W-:Y:S01]  /*7960*/  PRMT R14, R49, 0x7632, R14 ;  /* 0x00007632310e7816 */ /* 0x000fe2000000000e */
[----:B------:R-:W-:Y:S01]  /*7970*/  FFMA.FTZ R26, R15, R22, R26 ;  /* 0x000000160f1a7223 */ /* 0x000fe2000001001a */
[----:B------:R-:W-:Y:S01]  /*7980*/  FADD.FTZ R38, R38, -R29 ;  /* 0x8000001d26267221 */ /* 0x000fe20000010000 */
[----:B------:R-:W-:Y:S01]  /*7990*/  SHF.L.U32 R35, R49, 0x10, RZ ;  /* 0x0000001031237819 */ /* 0x000fe200000006ff */
[----:B------:R-:W-:Y:S01]  /*79a0*/  IMAD.U32 R15, R48, 0x10000, RZ ;  /* 0x00010000300f7824 */ /* 0x000fe200078e00ff */
[----:B------:R-:W-:Y:S01]  /*79b0*/  SHF.L.U32 R23, R11, 0x10, RZ ;  /* 0x000000100b177819 */ /* 0x000fe200000006ff */
[----:B------:R-:W-:-:S02]  /*79c0*/  IMAD.U32 R39, R14, 0x10000, RZ ;  /* 0x000100000e277824 */ /* 0x000fc400078e00ff */
[----:B------:R-:W-:Y:S01]  /*79d0*/  FFMA.FTZ R0, R33, R34, R0 ;  /* 0x0000002221007223 */ /* 0x000fe20000010000 */
[----:B------:R-:W-:Y:S01]  /*79e0*/  FFMA.FTZ R28, R37, R38, R28 ;  /* 0x00000026251c7223 */ /* 0x000fe2000001001c */
[----:B------:R-:W-:Y:S01]  /*79f0*/  FADD.FTZ R11, R15, -R4 ;  /* 0x800000040f0b7221 */ /* 0x000fe20000010000 */
[----:B------:R-:W-:Y:S01]  /*7a00*/  FADD.FTZ R37, R35, -R12 ;  /* 0x8000000c23257221 */ /* 0x000fe20000010000 */
[----:B------:R-:W-:Y:S01]  /*7a10*/  FADD.FTZ R33, R23, -R8 ;  /* 0x8000000817217221 */ /* 0x000fe20000010000 */
[----:B------:R-:W-:Y:S01]  /*7a20*/  FADD.FTZ R43, R39, -R20 ;  /* 0x80000014272b7221 */ /* 0x000fe20000010000 */
[-C--:B------:R-:W-:Y:S01]  /*7a30*/  FFMA.FTZ R4, R11, R10.reuse, R4 ;  /* 0x0000000a0b047223 */ /* 0x080fe20000010004 */
        /* <DEDUP_REMOVED lines=13> */
.L_x_4444:
[C---:B------:R-:W-:Y:S02]  /*7b10*/  PRMT R35, R40.reuse, 0x7610, R35 ;  /* 0x0000761028237816 */ /* 0x040fe40000000023 */
[----:B------:R-:W-:Y:S02]  /*7b20*/  PRMT R39, R40, 0x7632, R39 ;  /* 0x0000763228277816 */ /* 0x000fe40000000027 */
[----:B------:R-:W-:Y:S02]  /*7b30*/  PRMT R50, R49, 0x7610, R50 ;  /* 0x0000761031327816 */ /* 0x000fe40000000032 */
[----:B------:R-:W-:Y:S02]  /*7b40*/  PRMT R40, R41, 0x7610, R40 ;  /* 0x0000761029287816 */ /* 0x000fe40000000028 */
[----:B------:R-:W-:Y:S02]  /*7b50*/  PRMT R47, R48, 0x7632, R47 ;  /* 0x00007632302f7816 */ /* 0x000fe4000000002f */
[----:B------:R-:W-:-:S02]  /*7b60*/  PRMT R49, R49, 0x7632, R49 ;  /* 0x0000763231317816 */ /* 0x000fc40000000031 */
[----:B------:R-:W-:-:S07]  /*7b70*/  PRMT R41, R41, 0x7632, R41 ;  /* 0x0000763229297816 */ /* 0x000fce0000000029 */
.L_x_4443:
[----:B------:R-:W-:Y:S05]  /*7b80*/  BSYNC B0 ;  /* 0x0000000000007941 */ /* 0x000fea0003800000 */
.L_x_4442:
[----:B------:R-:W-:Y:S01]  /*7b90*/  ISETP.GE.U32.AND P1, PT, R31, R32, PT ;  /* 0x000000201f00720c */ /* 0x000fe20003f26070 */
        /* <DEDUP_REMOVED lines=11> */
[-C--:B------:R-:W-:Y:S02]  /*7c50*/  MOV R11, R7.reuse ;  /* 0x00000007000b7202 */ /* 0x080fe40000000f00 */
[-C--:B------:R-:W-:Y:S02]  /*7c60*/  MOV R14, R6.reuse ;  /* 0x00000006000e7202 */ /* 0x080fe40000000f00 */
[----:B------:R-:W-:Y:S02]  /*7c70*/  MOV R22, R6 ;  /* 0x0000000600167202 */ /* 0x000fe40000000f00 */
[----:B------:R-:W-:Y:S01]  /*7c80*/  MOV R23, R7 ;  /* 0x0000000700177202 */ /* 0x000fe20000000f00 */
[----:B------:R-:W-:Y:S06]  /*7c90*/  @P1 BRA `(.L_x_4447) ;  /* 0x0000000000481947 */ /* 0x000fec0003800000 */
        /* <DEDUP_REMOVED lines=18> */
.L_x_4447:
[----:B------:R-:W-:Y:S05]  /*7dc0*/  BSYNC B0 ;  /* 0x0000000000007941 */ /* 0x000fea0003800000 */
.L_x_4446:
[----:B------:R-:W-:Y:S04]  /*7dd0*/  BSSY B0, `(.L_x_4448) ;  /* 0x0000045000007945 */ /* 0x000fe80003800000 */
[----:B------:R-:W-:Y:S05]  /*7de0*/  @P1 BRA `(.L_x_4449) ;  /* 0x00000004000c1947 */ /* 0x000fea0003800000 */
[----:B------:R-:W-:Y:S01]  /*7df0*/  VIADD R14, R14, 0x1 ;  /* 0x000000010e0e7836 */ /* 0x000fe20000000000 */
[----:B------:R-:W-:Y:S01]  /*7e00*/  IADD3 R6, R6, 0x1, RZ ;  /* 0x0000000106067810 */ /* 0x000fe20007ffe0ff */
[----:B------:R-:W-:Y:S01]  /*7e10*/  IMAD.U32 R49, R49, 0x10000, RZ ;  /* 0x0001000031317824 */ /* 0x000fe200078e00ff */
[----:B------:R-:W-:Y:S02]  /*7e20*/  IADD3 R10, R10, 0x1, RZ ;  /* 0x000000010a0a7810 */ /* 0x000fe40007ffe0ff */
[----:B------:R-:W-:Y:S01]  /*7e30*/  IADD3 R22, R22, 0x1, RZ ;  /* 0x0000000116167810 */ /* 0x000fe20007ffe0ff */
[----:B------:R-:W-:Y:S01]  /*7e40*/  FADD.FTZ R18, -R20, R49 ;  /* 0x0000003114127221 */ /* 0x000fe20000010100 */
[----:B------:R-:W-:Y:S02]  /*7e50*/  I2FP.F32.S32 R7, R6 ;  /* 0x0000000600077245 */ /* 0x000fe40000201400 */
[----:B------:R-:W-:Y:S02]  /*7e60*/  I2FP.F32.S32 R11, R10 ;  /* 0x0000000a000b7245 */ /* 0x000fe40000201400 */
[----:B------:R-:W-:Y:S01]  /*7e70*/  I2FP.F32.S32 R15, R14 ;  /* 0x0000000e000f7245 */ /* 0x000fe20000201400 */
[----:B------:R-:W0:Y:S01]  /*7e80*/  MUFU.RCP R19, R7 ;  /* 0x0000000700137308 */ /* 0x000e220000001000 */
[----:B------:R-:W-:-:S02]  /*7e90*/  I2FP.F32.S32 R23, R22 ;  /* 0x0000001600177245 */ /* 0x000fc40000201400 */
[----:B------:R-:W-:Y:S01]  /*7ea0*/  IADD3 R57, R31, R30, RZ ;  /* 0x0000001e1f397210 */ /* 0x000fe20007ffe0ff */
[----:B------:R-:W-:Y:S01]  /*7eb0*/  IMAD.U32 R31, R48, 0x10000, RZ ;  /* 0x00010000301f7824 */ /* 0x000fe200078e00ff */
        /* <DEDUP_REMOVED lines=37> */
[----:B------:R-:W-:Y:S01]  /*8110*/  FADD.FTZ R19, -R27, R18 ;  /* 0x000000121b137221 */ /* 0x000fe20000010100 */
[----:B------:R-:W-:Y:S02]  /*8120*/  FADD.FTZ R32, -R3, R40 ;  /* 0x0000002803207221 */ /* 0x000fe40000010100 */
        /* <DEDUP_REMOVED lines=15> */
.L_x_4449:
[----:B------:R-:W-:Y:S05]  /*8220*/  BSYNC B0 ;  /* 0x0000000000007941 */ /* 0x000fea0003800000 */
.L_x_4448:
        /* <DEDUP_REMOVED lines=17> */
.L_x_4451:
[----:B------:R-:W-:Y:S01]  /*8340*/  MOV R4, R27 ;  /* 0x0000001b00047202 */ /* 0x000fe20000000f00 */
[----:B------:R-:W-:Y:S01]  /*8350*/  IMAD.MOV.U32 R5, RZ, RZ, R26 ;  /* 0x000000ffff057224 */ /* 0x000fe200078e001a */
[----:B------:R-:W-:Y:S02]  /*8360*/  MOV R6, R42 ;  /* 0x0000002a00067202 */ /* 0x000fe40000000f00 */
[----:B------:R-:W-:-:S07]  /*8370*/  MOV R7, R44 ;  /* 0x0000002c00077202 */ /* 0x000fce0000000f00 */
.L_x_4452:
[----:B------:R-:W-:Y:S05]  /*8380*/  BSYNC B0 ;  /* 0x0000000000007941 */ /* 0x000fea0003800000 */
.L_x_4450:
        /* <DEDUP_REMOVED lines=17> */
.L_x_4454:
[----:B------:R-:W-:Y:S01]  /*84a0*/  MOV R8, R25 ;  /* 0x0000001900087202 */ /* 0x000fe20000000f00 */
[----:B------:R-:W-:Y:S01]  /*84b0*/  IMAD.MOV.U32 R9, RZ, RZ, R24 ;  /* 0x000000ffff097224 */ /* 0x000fe200078e0018 */
[----:B------:R-:W-:Y:S02]  /*84c0*/  MOV R10, R43 ;  /* 0x0000002b000a7202 */ /* 0x000fe40000000f00 */
[----:B------:R-:W-:-:S07]  /*84d0*/  MOV R11, R46 ;  /* 0x0000002e000b7202 */ /* 0x000fce0000000f00 */
.L_x_4455:
[----:B------:R-:W-:Y:S05]  /*84e0*/  BSYNC B0 ;  /* 0x0000000000007941 */ /* 0x000fea0003800000 */
.L_x_4453:
        /* <DEDUP_REMOVED lines=17> */
.L_x_4457:
[----:B------:R-:W-:Y:S01]  /*8600*/  MOV R12, R3 ;  /* 0x00000003000c7202 */ /* 0x000fe20000000f00 */
[----:B------:R-:W-:Y:S01]  /*8610*/  IMAD.MOV.U32 R13, RZ, RZ, R0 ;  /* 0x000000ffff0d7224 */ /* 0x000fe200078e0000 */
[----:B------:R-:W-:Y:S02]  /*8620*/  MOV R14, R45 ;  /* 0x0000002d000e7202 */ /* 0x000fe40000000f00 */
[----:B------:R-:W-:-:S07]  /*8630*/  MOV R15, R34 ;  /* 0x00000022000f7202 */ /* 0x000fce0000000f00 */
.L_x_4458:
[----:B------:R-:W-:Y:S05]  /*8640*/  BSYNC B0 ;  /* 0x0000000000007941 */ /* 0x000fea0003800000 */
.L_x_4456:
        /* <DEDUP_REMOVED lines=16> */
.L_x_4459:
[----:B------:R-:W-:Y:S01]  /*8750*/  MOV R20, R29 ;  /* 0x0000001d00147202 */ /* 0x000fe20000000f00 */
[----:B------:R-:W-:Y:S01]  /*8760*/  IMAD.MOV.U32 R21, RZ, RZ, R28 ;  /* 0x000000ffff157224 */ /* 0x000fe200078e001c */
[----:B------:R-:W-:Y:S02]  /*8770*/  MOV R22, R33 ;  /* 0x0000002100167202 */ /* 0x000fe40000000f00 */
[----:B------:R-:W-:Y:S01]  /*8780*/  MOV R23, R38 ;  /* 0x0000002600177202 */ /* 0x000fe20000000f00 */
[----:B------:R-:W-:Y:S06]  /*8790*/  BRA `(.L_x_4398) ;  /* 0x0000001000987947 */ /* 0x000fec0003800000 */
.L_x_4418:
[----:B------:R-:W0:Y:S01]  /*87a0*/  LDC R0, c[0x0][0x234] ;  /* 0x00008d00ff007b82 */ /* 0x000e220000000800 */
[----:B------:R-:W-:Y:S01]  /*87b0*/  ULDC.64 UR4, c[0x0][0x220] ;  /* 0x0000880000047ab9 */ /* 0x000fe20000000a00 */
[----:B------:R-:W-:Y:S01]  /*87c0*/  BSSY B0, `(.L_x_4460) ;  /* 0x0000065000007945 */ /* 0x000fe20003800000 */
[----:B------:R-:W-:Y:S02]  /*87d0*/  MOV R6, UR4 ;  /* 0x0000000400067c02 */ /* 0x000fe40008000f00 */
[----:B------:R-:W-:-:S03]  /*87e0*/  MOV R7, UR5 ;  /* 0x0000000500077c02 */ /* 0x000fc60008000f00 */
[----:B------:R-:W1:Y:S08]  /*87f0*/  LDC R4, c[0x0][0x218] ;  /* 0x00008600ff047b82 */ /* 0x000e700000000800 */
[----:B------:R-:W2:Y:S01]  /*8800*/  LDC R9, c[0x0][0x21c] ;  /* 0x00008700ff097b82 */ /* 0x000ea20000000800 */
[----:B0-----:R-:W-:-:S05]  /*8810*/  IMAD.IADD R5, R3, 0x1, R0 ;  /* 0x0000000103057824 */ /* 0x001fca00078e0200 */
        /* <DEDUP_REMOVED lines=29> */
.L_x_4463:
[----:B------:R-:W-:-:S04]  /*89f0*/  IADD3 R11, R3, R0, RZ ;  /* 0x00000000030b7210 */ /* 0x000fc80007ffe0ff */
[----:B------:R-:W-:-:S05]  /*8a00*/  SHF.R.U32.HI R41, RZ, 0x2, R11 ;  /* 0x00000002ff297819 */ /* 0x000fca000001160b */
[----:B------:R-:W-:-:S06]  /*8a10*/  IMAD.WIDE.U32 R40, R41, 0x8, R18 ;  /* 0x0000000829287825 */ /* 0x000fcc00078e0012 */
[----:B------:R-:W2:Y:S01]  /*8a20*/  LDG.E.64 R40, desc[UR40][R40.64] ;  /* 0x0000002828287981 */ /* 0x000ea2000c1e1b00 */
[----:B------:R-:W-:-:S05]  /*8a30*/  SHF.R.U32.HI R49, RZ, 0x2, R3 ;  /* 0x00000002ff317819 */ /* 0x000fca0000011603 */
[----:B------:R-:W-:-:S06]  /*8a40*/  IMAD.WIDE.U32 R48, R49, 0x8, R18 ;  /* 0x0000000831307825 */ /* 0x000fcc00078e0012 */
[----:B------:R-:W3:Y:S01]  /*8a50*/  LDG.E.64 R48, desc[UR40][R48.64] ;  /* 0x0000002830307981 */ /* 0x000ee2000c1e1b00 */
[----:B------:R-:W-:Y:S01]  /*8a60*/  VIADD R6, R6, 0x1 ;  /* 0x0000000106067836 */ /* 0x000fe20000000000 */
[----:B------:R-:W-:-:S04]  /*8a70*/  IADD3 R3, R11, R0, RZ ;  /* 0x000000000b037210 */ /* 0x000fc80007ffe0ff */
[----:B------:R-:W-:Y:S02]  /*8a80*/  I2FP.F32.S32 R7, R6 ;  /* 0x0000000600077245 */ /* 0x000fe40000201400 */
[----:B------:R-:W-:Y:S02]  /*8a90*/  IADD3 R35, R3, R0, RZ ;  /* 0x0000000003237210 */ /* 0x000fe40007ffe0ff */
[----:B------:R-:W0:Y:S02]  /*8aa0*/  MUFU.RCP R10, R7 ;  /* 0x00000007000a7308 */ /* 0x000e240000001000 */
[----:B------:R-:W-:Y:S02]  /*8ab0*/  ISETP.GE.U32.AND P0, PT, R35, R32, PT ;  /* 0x000000202300720c */ /* 0x000fe40003f06070 */
[C---:B--2---:R-:W-:Y:S01]  /*8ac0*/  PRMT R14, R40.reuse, 0x7632, R14 ;  /* 0x00007632280e7816 */ /* 0x044fe2000000000e */
[----:B------:R-:W-:Y:S01]  /*8ad0*/  IMAD.U32 R34, R41, 0x10000, RZ ;  /* 0x0001000029227824 */ /* 0x000fe200078e00ff */
[----:B------:R-:W-:-:S02]  /*8ae0*/  SHF.L.U32 R22, R40, 0x10, RZ ;  /* 0x0000001028167819 */ /* 0x000fc400000006ff */
[----:B------:R-:W-:Y:S01]  /*8af0*/  SHF.L.U32 R14, R14, 0x10, RZ ;  /* 0x000000100e0e7819 */ /* 0x000fe200000006ff */
[----:B------:R-:W-:Y:S01]  /*8b00*/  FADD.FTZ R33, R34, -R27 ;  /* 0x8000001b22217221 */ /* 0x000fe20000010000 */
[----:B------:R-:W-:Y:S01]  /*8b10*/  PRMT R11, R41, 0x7632, R11 ;  /* 0x00007632290b7816 */ /* 0x000fe2000000000b */
[----:B------:R-:W-:Y:S02]  /*8b20*/  FADD.FTZ R15, R22, -R31 ;  /* 0x8000001f160f7221 */ /* 0x000fe40000010000 */
[----:B------:R-:W-:Y:S01]  /*8b30*/  FADD.FTZ R23, R14, -R29 ;  /* 0x8000001d0e177221 */ /* 0x000fe20000010000 */
[-C--:B0-----:R-:W-:Y:S01]  /*8b40*/  FFMA.FTZ R27, R33, R10.reuse, R27 ;  /* 0x0000000a211b7223 */ /* 0x081fe2000001001b */
[----:B------:R-:W-:Y:S02]  /*8b50*/  IMAD.U32 R36, R11, 0x10000, RZ ;  /* 0x000100000b247824 */ /* 0x000fe400078e00ff */
[-C--:B------:R-:W-:Y:S01]  /*8b60*/  FFMA.FTZ R31, R15, R10.reuse, R31 ;  /* 0x0000000a0f1f7223 */ /* 0x080fe2000001001f */
[-C--:B------:R-:W-:Y:S01]  /*8b70*/  FFMA.FTZ R29, R23, R10.reuse, R29 ;  /* 0x0000000a171d7223 */ /* 0x080fe2000001001d */
[----:B---3--:R-:W-:Y:S01]  /*8b80*/  PRMT R11, R48, 0x7632, R11 ;  /* 0x00007632300b7816 */ /* 0x008fe2000000000b */
[----:B------:R-:W-:Y:S01]  /*8b90*/  FADD.FTZ R37, R36, -R25 ;  /* 0x8000001924257221 */ /* 0x000fe20000010000 */
[----:B------:R-:W-:Y:S01]  /*8ba0*/  FADD.FTZ R22, R22, -R31 ;  /* 0x8000001f16167221 */ /* 0x000fe20000010000 */
[----:B------:R-:W-:Y:S01]  /*8bb0*/  FADD.FTZ R14, R14, -R29 ;  /* 0x8000001d0e0e7221 */ /* 0x000fe20000010000 */
[----:B------:R-:W-:Y:S01]  /*8bc0*/  FADD.FTZ R34, R34, -R27 ;  /* 0x8000001b22227221 */ /* 0x000fe20000010000 */
[----:B------:R-:W-:Y:S01]  /*8bd0*/  FFMA.FTZ R25, R37, R10, R25 ;  /* 0x0000000a25197223 */ /* 0x000fe20000010019 */
[----:B------:R-:W-:Y:S01]  /*8be0*/  FFMA.FTZ R30, R15, R22, R30 ;  /* 0x000000160f1e7223 */ /* 0x000fe2000001001e */
[----:B------:R-:W-:Y:S01]  /*8bf0*/  FFMA.FTZ R28, R23, R14, R28 ;  /* 0x0000000e171c7223 */ /* 0x000fe2000001001c */
[----:B------:R-:W-:Y:S01]  /*8c00*/  PRMT R14, R49, 0x7632, R14 ;  /* 0x00007632310e7816 */ /* 0x000fe2000000000e */
[----:B------:R-:W-:Y:S01]  /*8c10*/  FADD.FTZ R36, R36, -R25 ;  /* 0x8000001924247221 */ /* 0x000fe20000010000 */
[----:B------:R-:W-:Y:S01]  /*8c20*/  SHF.L.U32 R15, R48, 0x10, RZ ;  /* 0x00000010300f7819 */ /* 0x000fe200000006ff */
[----:B------:R-:W-:Y:S01]  /*8c30*/  IMAD.U32 R23, R11, 0x10000, RZ ;  /* 0x000100000b177824 */ /* 0x000fe200078e00ff */
[----:B------:R-:W-:Y:S01]  /*8c40*/  SHF.L.U32 R35, R49, 0x10, RZ ;  /* 0x0000001031237819 */ /* 0x000fe200000006ff */
[----:B------:R-:W-:Y:S01]  /*8c50*/  FFMA.FTZ R26, R33, R34, R26 ;  /* 0x00000022211a7223 */ /* 0x000fe2000001001a */
[----:B------:R-:W-:Y:S01]  /*8c60*/  SHF.L.U32 R39, R14, 0x10, RZ ;  /* 0x000000100e277819 */ /* 0x000fe200000006ff */
        /* <DEDUP_REMOVED lines=19> */
.L_x_4462:
[C---:B------:R-:W-:Y:S02]  /*8da0*/  PRMT R35, R40.reuse, 0x7610, R35 ;  /* 0x0000761028237816 */ /* 0x040fe40000000023 */
[----:B------:R-:W-:Y:S02]  /*8db0*/  PRMT R39, R40, 0x7632, R39 ;  /* 0x0000763228277816 */ /* 0x000fe40000000027 */
[----:B------:R-:W-:Y:S02]  /*8dc0*/  PRMT R50, R49, 0x7610, R50 ;  /* 0x0000761031327816 */ /* 0x000fe40000000032 */
[----:B------:R-:W-:Y:S02]  /*8dd0*/  PRMT R40, R41, 0x7610, R40 ;  /* 0x0000761029287816 */ /* 0x000fe40000000028 */
[----:B------:R-:W-:Y:S02]  /*8de0*/  PRMT R47, R48, 0x7632, R47 ;  /* 0x00007632302f7816 */ /* 0x000fe4000000002f */
[----:B------:R-:W-:-:S02]  /*8df0*/  PRMT R49, R49, 0x7632, R49 ;  /* 0x0000763231317816 */ /* 0x000fc40000000031 */
[----:B------:R-:W-:-:S07]  /*8e00*/  PRMT R41, R41, 0x7632, R41 ;  /* 0x0000763229297816 */ /* 0x000fce0000000029 */
.L_x_4461:
[----:B------:R-:W-:Y:S05]  /*8e10*/  BSYNC B0 ;  /* 0x0000000000007941 */ /* 0x000fea0003800000 */
.L_x_4460:
        /* <DEDUP_REMOVED lines=33> */
.L_x_4465:
[----:B------:R-:W-:Y:S05]  /*9030*/  BSYNC B0 ;  /* 0x0000000000007941 */ /* 0x000fea0003800000 */
.L_x_4464:
        /* <DEDUP_REMOVED lines=69> */
.L_x_4467:
[----:B------:R-:W-:Y:S05]  /*9490*/  BSYNC B0 ;  /* 0x0000000000007941 */ /* 0x000fea0003800000 */
.L_x_4466:
        /* <DEDUP_REMOVED lines=17> */
.L_x_4469:
[----:B------:R-:W-:Y:S01]  /*95b0*/  IMAD.MOV.U32 R4, RZ, RZ, R31 ;  /* 0x000000ffff047224 */ /* 0x000fe200078e001f */
[----:B------:R-:W-:Y:S01]  /*95c0*/  MOV R5, R30 ;  /* 0x0000001e00057202 */ /* 0x000fe20000000f00 */
[----:B------:R-:W-:Y:S01]  /*95d0*/  IMAD.MOV.U32 R7, RZ, RZ, R44 ;  /* 0x000000ffff077224 */ /* 0x000fe200078e002c */
[----:B------:R-:W-:-:S07]  /*95e0*/  MOV R6, R42 ;  /* 0x0000002a00067202 */ /* 0x000fce0000000f00 */
.L_x_4470:
[----:B------:R-:W-:Y:S05]  /*95f0*/  BSYNC B0 ;  /* 0x0000000000007941 */ /* 0x000fea0003800000 */
.L_x_4468:
        /* <DEDUP_REMOVED lines=17> */
.L_x_4472:
[----:B------:R-:W-:Y:S01]  /*9710*/  IMAD.MOV.U32 R8, RZ, RZ, R29 ;  /* 0x000000ffff087224 */ /* 0x000fe200078e001d */
[----:B------:R-:W-:Y:S01]  /*9720*/  MOV R9, R28 ;  /* 0x0000001c00097202 */ /* 0x000fe20000000f00 */
[----:B------:R-:W-:Y:S01]  /*9730*/  IMAD.MOV.U32 R11, RZ, RZ, R46 ;  /* 0x000000ffff0b7224 */ /* 0x000fe200078e002e */
[----:B------:R-:W-:-:S07]  /*9740*/  MOV R10, R43 ;  /* 0x0000002b000a7202 */ /* 0x000fce0000000f00 */
.L_x_4473:
[----:B------:R-:W-:Y:S05]  /*9750*/  BSYNC B0 ;  /* 0x0000000000007941 */ /* 0x000fea0003800000 */
.L_x_4471:
        /* <DEDUP_REMOVED lines=17> */
.L_x_4475:
[----:B------:R-:W-:Y:S01]  /*9870*/  IMAD.MOV.U32 R12, RZ, RZ, R27 ;  /* 0x000000ffff0c7224 */ /* 0x000fe200078e001b */
[----:B------:R-:W-:Y:S01]  /*9880*/  MOV R13, R26 ;  /* 0x0000001a000d7202 */ /* 0x000fe20000000f00 */
[----:B------:R-:W-:Y:S01]  /*9890*/  IMAD.MOV.U32 R15, RZ, RZ, R34 ;  /* 0x000000ffff0f7224 */ /* 0x000fe200078e0022 */
[----:B------:R-:W-:-:S07]  /*98a0*/  MOV R14, R45 ;  /* 0x0000002d000e7202 */ /* 0x000fce0000000f00 */
.L_x_4476:
[----:B------:R-:W-:Y:S05]  /*98b0*/  BSYNC B0 ;  /* 0x0000000000007941 */ /* 0x000fea0003800000 */
.L_x_4474:
        /* <DEDUP_REMOVED lines=16> */
.L_x_4477:
[----:B------:R-:W-:Y:S01]  /*99c0*/  IMAD.MOV.U32 R20, RZ, RZ, R25 ;  /* 0x000000ffff147224 */ /* 0x000fe200078e0019 */
[----:B------:R-:W-:Y:S01]  /*99d0*/  MOV R21, R24 ;  /* 0x0000001800157202 */ /* 0x000fe20000000f00 */
[----:B------:R-:W-:Y:S01]  /*99e0*/  IMAD.MOV.U32 R23, RZ, RZ, R38 ;  /* 0x000000ffff177224 */ /* 0x000fe200078e0026 */
[----:B------:R-:W-:-:S07]  /*99f0*/  MOV R22, R33 ;  /* 0x0000002100167202 */ /* 0x000fce0000000f00 */
.L_x_4398:
[----:B------:R-:W-:Y:S05]  /*9a00*/  BSYNC B6 ;  /* 0x0000000000067941 */ /* 0x000fea0003800000 */
.L_x_4397:
        /* <DEDUP_REMOVED lines=14> */
[----:B------:R0:W-:Y:S04]  /*9af0*/  STS.128 [R19+0x10], R8 ;  /* 0x0000100813007388 */ /* 0x0001e80000000c00 */
[----:B------:R0:W-:Y:S04]  /*9b00*/  STS.128 [R19+0x20], R12 ;  /* 0x0000200c13007388 */ /* 0x0001e80000000c00 */
[----:B------:R0:W-:Y:S01]  /*9b10*/  STS.128 [R19+0x30], R20 ;  /* 0x0000301413007388 */ /* 0x0001e20000000c00 */
[----:B------:R-:W-:Y:S05]  /*9b20*/  @!P0 BRA `(.L_x_4478) ;  /* 0x0000000400b48947 */ /* 0x000fea0003800000 */
.L_x_4493:
        /* <DEDUP_REMOVED lines=12> */
[----:B------:R1:W3:Y:S04]  /*9bf0*/  LDS.128 R28, [R40+0x10] ;  /* 0x00001000281c7984 */ /* 0x0002e80000000c00 */
[----:B------:R1:W4:Y:S04]  /*9c00*/  LDS.128 R32, [R40+0x20] ;  /* 0x0000200028207984 */ /* 0x0003280000000c00 */
[----:B------:R1:W0:Y:S01]  /*9c10*/  LDS.128 R36, [R40+0x30] ;  /* 0x0000300028247984 */ /* 0x0002220000000c00 */
        /* <DEDUP_REMOVED lines=15> */
.L_x_4482:
[----:B0-2---:R-:W-:Y:S01]  /*9d10*/  MOV R6, R26 ;  /* 0x0000001a00067202 */ /* 0x005fe20000000f00 */
[----:B------:R-:W-:Y:S01]  /*9d20*/  IMAD.MOV.U32 R5, RZ, RZ, R25 ;  /* 0x000000ffff057224 */ /* 0x000fe200078e0019 */
[----:B------:R-:W-:Y:S02]  /*9d30*/  MOV R4, R24 ;  /* 0x0000001800047202 */ /* 0x000fe40000000f00 */
[----:B------:R-:W-:-:S07]  /*9d40*/  MOV R7, R27 ;  /* 0x0000001b00077202 */ /* 0x000fce0000000f00 */
.L_x_4483:
[----:B------:R-:W-:Y:S05]  /*9d50*/  BSYNC B1 ;  /* 0x0000000000017941 */ /* 0x000fea0003800000 */
.L_x_4481:
[----:B------:R-:W-:Y:S01]  /*9d60*/  FSETP.NEU.FTZ.AND P0, PT, R11, RZ, PT ;  /* 0x000000ff0b00720b */ /* 0x000fe20003f1d000 */
[----:B------:R-:W-:-:S12]  /*9d70*/  BSSY B1, `(.L_x_4484) ;  /* 0x0000014000017945 */ /* 0x000fd80003800000 */
[----:B------:R-:W-:Y:S05]  /*9d80*/  @!P0 BRA `(.L_x_4485) ;  /* 0x0000000000388947 */ /* 0x000fea0003800000 */
[----:B---3--:R-:W-:-:S13]  /*9d90*/  FSETP.NEU.FTZ.AND P0, PT, R31, RZ, PT ;  /* 0x000000ff1f00720b */ /* 0x008fda0003f1d000 */
[----:B------:R-:W-:Y:S05]  /*9da0*/  @!P0 BRA `(.L_x_4486) ;  /* 0x0000000000408947 */ /* 0x000fea0003800000 */
[----:B------:R-:W-:Y:S01]  /*9db0*/  FADD.FTZ R24, R11, R31 ;  /* 0x0000001f0b187221 */ /* 0x000fe20000010000 */
[----:B------:R-:W-:Y:S01]  /*9dc0*/  FADD.FTZ R25, -R8, R28 ;  /* 0x0000001c08197221 */ /* 0x000fe20000010100 */
[----:B------:R-:W-:Y:S02]  /*9dd0*/  FADD.FTZ R28, R9, R29 ;  /* 0x0000001d091c7221 */ /* 0x000fe40000010000 */
[----:B------:R-:W2:Y:S01]  /*9de0*/  MUFU.RCP R30, R24 ;  /* 0x00000018001e7308 */ /* 0x000ea20000001000 */
[----:B0-----:R-:W-:-:S04]  /*9df0*/  FMUL.FTZ R10, R25, R25 ;  /* 0x00000019190a7220 */ /* 0x001fc80000410000 */
[----:B------:R-:W-:Y:S01]  /*9e00*/  FMUL.FTZ R26, R11, R10 ;  /* 0x0000000a0b1a7220 */ /* 0x000fe20000410000 */
[----:B------:R-:W-:Y:S01]  /*9e10*/  MOV R10, 0xffffffff ;  /* 0xffffffff000a7802 */ /* 0x000fe20000000f00 */
[----:B------:R-:W-:Y:S02]  /*9e20*/  IMAD.MOV.U32 R11, RZ, RZ, R24 ;  /* 0x000000ffff0b7224 */ /* 0x000fe400078e0018 */
[----:B--2---:R-:W-:-:S04]  /*9e30*/  FMUL.FTZ R31, R31, R30 ;  /* 0x0000001e1f1f7220 */ /* 0x004fc80000410000 */
[----:B------:R-:W-:Y:S01]  /*9e40*/  FFMA.FTZ R9, R31, R26, R28 ;  /* 0x0000001a1f097223 */ /* 0x000fe2000001001c */
[----:B------:R-:W-:Y:S01]  /*9e50*/  FFMA.FTZ R8, R25, R31, R8 ;  /* 0x0000001f19087223 */ /* 0x000fe20000010008 */
[----:B------:R-:W-:Y:S06]  /*9e60*/  BRA `(.L_x_4486) ;  /* 0x0000000000107947 */ /* 0x000fec0003800000 */
.L_x_4485:
[----:B0--3--:R-:W-:Y:S01]  /*9e70*/  MOV R8, R28 ;  /* 0x0000001c00087202 */ /* 0x009fe20000000f00 */
[----:B------:R-:W-:Y:S01]  /*9e80*/  IMAD.MOV.U32 R10, RZ, RZ, R30 ;  /* 0x000000ffff0a7224 */ /* 0x000fe200078e001e */
[----:B------:R-:W-:Y:S02]  /*9e90*/  MOV R9, R29 ;  /* 0x0000001d00097202 */ /* 0x000fe40000000f00 */
[----:B------:R-:W-:-:S07]  /*9ea0*/  MOV R11, R31 ;  /* 0x0000001f000b7202 */ /* 0x000fce0000000f00 */
.L_x_4486:
[----:B------:R-:W-:Y:S05]  /*9eb0*/  BSYNC B1 ;  /* 0x0000000000017941 */ /* 0x000fea0003800000 */
.L_x_4484:
[----:B------:R-:W-:Y:S01]  /*9ec0*/  FSETP.NEU.FTZ.AND P0, PT, R15, RZ, PT ;  /* 0x000000ff0f00720b */ /* 0x000fe20003f1d000 */
[----:B------:R-:W-:-:S12]  /*9ed0*/  BSSY B1, `(.L_x_4487) ;  /* 0x0000014000017945 */ /* 0x000fd80003800000 */
[----:B------:R-:W-:Y:S05]  /*9ee0*/  @!P0 BRA `(.L_x_4488) ;  /* 0x0000000000388947 */ /* 0x000fea0003800000 */
[----:B----4-:R-:W-:-:S13]  /*9ef0*/  FSETP.NEU.FTZ.AND P0, PT, R35, RZ, PT ;  /* 0x000000ff2300720b */ /* 0x010fda0003f1d000 */
        /* <DEDUP_REMOVED lines=13> */
.L_x_4488:
[----:B0---4-:R-:W-:Y:S01]  /*9fd0*/  MOV R12, R32 ;  /* 0x00000020000c7202 */ /* 0x011fe20000000f00 */
[----:B------:R-:W-:Y:S01]  /*9fe0*/  IMAD.MOV.U32 R14, RZ, RZ, R34 ;  /* 0x000000ffff0e7224 */ /* 0x000fe200078e0022 */
[----:B------:R-:W-:Y:S02]  /*9ff0*/  MOV R13, R33 ;  /* 0x00000021000d7202 */ /* 0x000fe40000000f00 */
[----:B------:R-:W-:-:S07]  /*a000*/  MOV R15, R35 ;  /* 0x00000023000f7202 */ /* 0x000fce0000000f00 */
.L_x_4489:
[----:B------:R-:W-:Y:S05]  /*a010*/  BSYNC B1 ;  /* 0x0000000000017941 */ /* 0x000fea0003800000 */
.L_x_4487:
[----:B------:R-:W-:Y:S01]  /*a020*/  FSETP.NEU.FTZ.AND P0, PT, R23, RZ, PT ;  /* 0x000000ff1700720b */ /* 0x000fe20003f1d000 */
[----:B------:R-:W-:-:S12]  /*a030*/  BSSY B1, `(.L_x_4490) ;  /* 0x0000014000017945 */ /* 0x000fd80003800000 */
        /* <DEDUP_REMOVED lines=15> */
.L_x_4491:
[----:B0-----:R-:W-:Y:S01]  /*a130*/  MOV R20, R36 ;  /* 0x0000002400147202 */ /* 0x001fe20000000f00 */
[----:B------:R-:W-:Y:S01]  /*a140*/  IMAD.MOV.U32 R22, RZ, RZ, R38 ;  /* 0x000000ffff167224 */ /* 0x000fe200078e0026 */
[----:B------:R-:W-:Y:S02]  /*a150*/  MOV R21, R37 ;  /* 0x0000002500157202 */ /* 0x000fe40000000f00 */
[----:B------:R-:W-:-:S07]  /*a160*/  MOV R23, R39 ;  /* 0x0000002700177202 */ /* 0x000fce0000000f00 */
.L_x_4492:
[----:B------:R-:W-:Y:S05]  /*a170*/  BSYNC B1 ;  /* 0x0000000000017941 */ /* 0x000fea0003800000 */
.L_x_4490:
[----:B------:R2:W-:Y:S04]  /*a180*/  STS.128 [R19], R4 ;  /* 0x0000000413007388 */ /* 0x0005e80000000c00 */
[----:B------:R2:W-:Y:S04]  /*a190*/  STS.128 [R19+0x10], R8 ;  /* 0x0000100813007388 */ /* 0x0005e80000000c00 */
[----:B------:R2:W-:Y:S04]  /*a1a0*/  STS.128 [R19+0x20], R12 ;  /* 0x0000200c13007388 */ /* 0x0005e80000000c00 */
[----:B------:R2:W-:Y:S02]  /*a1b0*/  STS.128 [R19+0x30], R20 ;  /* 0x0000301413007388 */ /* 0x0005e40000000c00 */
.L_x_4480:
[----:B------:R-:W-:Y:S05]  /*a1c0*/  BSYNC B0 ;  /* 0x0000000000007941 */ /* 0x000fea0003800000 */
.L_x_4479:
[----:B------:R-:W-:Y:S02]  /*a1d0*/  ISETP.GT.AND P0, PT, R41, 0x1, PT ;  /* 0x000000012900780c */ /* 0x000fe40003f04270 */
[----:B------:R-:W-:-:S11]  /*a1e0*/  SHF.R.S32.HI R41, RZ, 0x1, R41 ;  /* 0x00000001ff297819 */ /* 0x000fd60000011429 */
[----:B------:R-:W-:Y:S05]  /*a1f0*/  @P0 BRA `(.L_x_4493) ;  /* 0xfffffff8004c0947 */ /* 0x000fea000383ffff */
.L_x_4478:
        /* <DEDUP_REMOVED lines=11> */
[----:B------:R-:W-:Y:S01]  /*a2b0*/  LEA.HI R16, R0, R0, RZ, 0x1 ;  /* 0x0000000000107211 */ /* 0x000fe200078f08ff */
[----:B------:R-:W-:-:S03]  /*a2c0*/  IMAD.MOV.U32 R18, RZ, RZ, 0x20 ;  /* 0x00000020ff127424 */ /* 0x000fc600078e00ff */
[----:B------:R-:W-:-:S04]  /*a2d0*/  SHF.R.S32.HI R16, RZ, 0x1, R16 ;  /* 0x00000001ff107819 */ /* 0x000fc80000011410 */
[----:B------:R-:W-:Y:S01]  /*a2e0*/  ISETP.GE.AND P0, PT, R16, 0x20, PT ;  /* 0x000000201000780c */ /* 0x000fe20003f06270 */
[----:B---3--:R-:W-:-:S06]  /*a2f0*/  ULEA UR4, UR5, UR4, 0x18 ;  /* 0x0000000405047291 */ /* 0x008fcc000f8ec03f */
[----:B------:R-:W-:-:S05]  /*a300*/  LEA R3, R3, UR4, 0x6 ;  /* 0x0000000403037c11 */ /* 0x000fca000f8e30ff */
[----:B------:R3:W-:Y:S04]  /*a310*/  STS.128 [R3], R4 ;  /* 0x0000000403007388 */ /* 0x0007e80000000c00 */
[----:B------:R3:W-:Y:S04]  /*a320*/  STS.128 [R3+0x10], R8 ;  /* 0x0000100803007388 */ /* 0x0007e80000000c00 */
[----:B------:R3:W-:Y:S04]  /*a330*/  STS.128 [R3+0x20], R12 ;  /* 0x0000200c03007388 */ /* 0x0007e80000000c00 */
[----:B------:R3:W-:Y:S01]  /*a340*/  STS.128 [R3+0x30], R20 ;  /* 0x0000301403007388 */ /* 0x0007e20000000c00 */
[----:B------:R-:W-:Y:S05]  /*a350*/  @!P0 BRA `(.L_x_4495) ;  /* 0x0000000400b48947 */ /* 0x000fea0003800000 */
.L_x_4510:
[----:B0-2---:R-:W-:Y:S01]  /*a360*/  IADD3 R19, R17, R16, RZ ;  /* 0x0000001011137210 */ /* 0x005fe20007ffe0ff */
[----:B------:R-:W-:Y:S05]  /*a370*/  WARPSYNC.ALL ;  /* 0x0000000000007948 */ /* 0x000fea0003800000 */
[----:B------:R-:W-:Y:S01]  /*a380*/  BAR.SYNC.DEFER_BLOCKING 0x0 ;  /* 0x0000000000007b1d */ /* 0x000fe20000010000 */
[----:B------:R-:W-:-:S04]  /*a390*/  ISETP.GE.U32.AND P0, PT, R19, R0, PT ;  /* 0x000000001300720c */ /* 0x000fc80003f06070 */
[----:B------:R-:W-:Y:S01]  /*a3a0*/  ISETP.GE.U32.OR P0, PT, R17, R16, P0 ;  /* 0x000000101100720c */ /* 0x000fe20000706470 */
[----:B------:R-:W-:-:S12]  /*a3b0*/  BSSY B0, `(.L_x_4496) ;  /* 0x0000063000007945 */ /* 0x000fd80003800000 */
[----:B------:R-:W-:Y:S05]  /*a3c0*/  @P0 BRA `(.L_x_4497) ;  /* 0x0000000400840947 */ /* 0x000fea0003800000 */
[----:B------:R-:W-:Y:S01]  /*a3d0*/  LEA R18, R16, R3, 0x6 ;  /* 0x0000000310127211 */ /* 0x000fe200078e30ff */
[----:B------:R-:W-:Y:S01]  /*a3e0*/  BSSY B1, `(.L_x_4498) ;  /* 0x0000019000017945 */ /* 0x000fe20003800000 */
[----:B------:R-:W-:-:S03]  /*a3f0*/  FSETP.NEU.FTZ.AND P0, PT, R7, RZ, PT ;  /* 0x000000ff0700720b */ /* 0x000fc60003f1d000 */
[----:B------:R0:W2:Y:S04]  /*a400*/  LDS.128 R24, [R18] ;  /* 0x0000000012187984 */ /* 0x0000a80000000c00 */
[----:B------:R0:W4:Y:S04]  /*a410*/  LDS.128 R28, [R18+0x10] ;  /* 0x00001000121c7984 */ /* 0x0001280000000c00 */
[----:B------:R0:W0:Y:S04]  /*a420*/  LDS.128 R32, [R18+0x20] ;  /* 0x0000200012207984 */ /* 0x0000280000000c00 */
[----:B------:R0:W0:Y:S01]  /*a430*/  LDS.128 R36, [R18+0x30] ;  /* 0x0000300012247984 */ /* 0x0000220000000c00 */
[----:B------:R-:W-:Y:S05]  /*a440*/  @!P0 BRA `(.L_x_4499) ;  /* 0x0000000000388947 */ /* 0x000fea0003800000 */
[----:B--2---:R-:W-:-:S13]  /*a450*/  FSETP.NEU.FTZ.AND P0, PT, R27, RZ, PT ;  /* 0x000000ff1b00720b */ /* 0x004fda0003f1d000 */
[----:B------:R-:W-:Y:S05]  /*a460*/  @!P0 BRA `(.L_x_4500) ;  /* 0x0000000000408947 */ /* 0x000fea0003800000 */
[----:B0-----:R-:W-:Y:S01]  /*a470*/  FADD.FTZ R18, R27, R7 ;  /* 0x000000071b127221 */ /* 0x001fe20000010000 */
[----:B------:R-:W-:Y:S01]  /*a480*/  FADD.FTZ R19, R24, -R4 ;  /* 0x8000000418137221 */ /* 0x000fe20000010000 */
[----:B------:R-:W-:Y:S02]  /*a490*/  FADD.FTZ R26, R25, R5 ;  /* 0x00000005191a7221 */ /* 0x000fe40000010000 */
[----:B-1----:R-:W0:Y:S01]  /*a4a0*/  MUFU.RCP R40, R18 ;  /* 0x0000001200287308 */ /* 0x002e220000001000 */
        /* <DEDUP_REMOVED lines=8> */
.L_x_4499:
[----:B--23--:R-:W-:Y:S01]  /*a530*/  MOV R4, R24 ;  /* 0x0000001800047202 */ /* 0x00cfe20000000f00 */
[----:B------:R-:W-:Y:S01]  /*a540*/  IMAD.MOV.U32 R5, RZ, RZ, R25 ;  /* 0x000000ffff057224 */ /* 0x000fe200078e0019 */
[----:B------:R-:W-:Y:S02]  /*a550*/  MOV R7, R27 ;  /* 0x0000001b00077202 */ /* 0x000fe40000000f00 */
[----:B------:R-:W-:-:S07]  /*a560*/  MOV R6, R26 ;  /* 0x0000001a00067202 */ /* 0x000fce0000000f00 */
.L_x_4500:
[----:B------:R-:W-:Y:S05]  /*a570*/  BSYNC B1 ;  /* 0x0000000000017941 */ /* 0x000fea0003800000 */
.L_x_4498:
[----:B------:R-:W-:Y:S01]  /*a580*/  FSETP.NEU.FTZ.AND P0, PT, R11, RZ, PT ;  /* 0x000000ff0b00720b */ /* 0x000fe20003f1d000 */
[----:B------:R-:W-:-:S12]  /*a590*/  BSSY B1, `(.L_x_4501) ;  /* 0x0000014000017945 */ /* 0x000fd80003800000 */
[----:B------:R-:W-:Y:S05]  /*a5a0*/  @!P0 BRA `(.L_x_4502) ;  /* 0x0000000000388947 */ /* 0x000fea0003800000 */
[----:B----4-:R-:W-:-:S13]  /*a5b0*/  FSETP.NEU.FTZ.AND P0, PT, R31, RZ, PT ;  /* 0x000000ff1f00720b */ /* 0x010fda0003f1d000 */
[----:B------:R-:W-:Y:S05]  /*a5c0*/  @!P0 BRA `(.L_x_4503) ;  /* 0x0000000000408947 */ /* 0x000fea0003800000 */
[----:B0-----:R-:W-:Y:S01]  /*a5d0*/  FADD.FTZ R18, R31, R11 ;  /* 0x0000000b1f127221 */ /* 0x001fe20000010000 */
[----:B------:R-:W-:Y:S01]  /*a5e0*/  FADD.FTZ R19, R28, -R8 ;  /* 0x800000081c137221 */ /* 0x000fe20000010000 */
        /* <DEDUP_REMOVED lines=10> */
.L_x_4502:
[----:B---34-:R-:W-:Y:S01]  /*a690*/  MOV R8, R28 ;  /* 0x0000001c00087202 */ /* 0x018fe20000000f00 */
[----:B------:R-:W-:Y:S01]  /*a6a0*/  IMAD.MOV.U32 R9, RZ, RZ, R29 ;  /* 0x000000ffff097224 */ /* 0x000fe200078e001d */
[----:B------:R-:W-:Y:S02]  /*a6b0*/  MOV R11, R31 ;  /* 0x0000001f000b7202 */ /* 0x000fe40000000f00 */
[----:B------:R-:W-:-:S07]  /*a6c0*/  MOV R10, R30 ;  /* 0x0000001e000a7202 */ /* 0x000fce0000000f00 */
.L_x_4503:
[----:B------:R-:W-:Y:S05]  /*a6d0*/  BSYNC B1 ;  /* 0x0000000000017941 */ /* 0x000fea0003800000 */
.L_x_4501:
[----:B------:R-:W-:Y:S01]  /*a6e0*/  FSETP.NEU.FTZ.AND P0, PT, R15, RZ, PT ;  /* 0x000000ff0f00720b */ /* 0x000fe20003f1d000 */
[----:B------:R-:W-:-:S12]  /*a6f0*/  BSSY B1, `(.L_x_4504) ;  /* 0x0000014000017945 */ /* 0x000fd80003800000 */
[----:B------:R-:W-:Y:S05]  /*a700*/  @!P0 BRA `(.L_x_4505) ;  /* 0x0000000000388947 */ /* 0x000fea0003800000 */
[----:B0-----:R-:W-:-:S13]  /*a710*/  FSETP.NEU.FTZ.AND P0, PT, R35, RZ, PT ;  /* 0x000000ff2300720b */ /* 0x001fda0003f1d000 */
[----:B------:R-:W-:Y:S05]  /*a720*/  @!P0 BRA `(.L_x_4506) ;  /* 0x0000000000408947 */ /* 0x000fea0003800000 */
[----:B------:R-:W-:Y:S01]  /*a730*/  FADD.FTZ R18, R35, R15 ;  /* 0x0000000f23127221 */ /* 0x000fe20000010000 */
        /* <DEDUP_REMOVED lines=11> */
.L_x_4505:
[----:B0--3--:R-:W-:Y:S01]  /*a7f0*/  MOV R12, R32 ;  /* 0x00000020000c7202 */ /* 0x009fe20000000f00 */
[----:B------:R-:W-:Y:S01]  /*a800*/  IMAD.MOV.U32 R13, RZ, RZ, R33 ;  /* 0x000000ffff0d7224 */ /* 0x000fe200078e0021 */
[----:B------:R-:W-:Y:S02]  /*a810*/  MOV R15, R35 ;  /* 0x00000023000f7202 */ /* 0x000fe40000000f00 */
[----:B------:R-:W-:-:S07]  /*a820*/  MOV R14, R34 ;  /* 0x00000022000e7202 */ /* 0x000fce0000000f00 */
.L_x_4506:
[----:B------:R-:W-:Y:S05]  /*a830*/  BSYNC B1 ;  /* 0x0000000000017941 */ /* 0x000fea0003800000 */
.L_x_4504:
[----:B------:R-:W-:Y:S01]  /*a840*/  FSETP.NEU.FTZ.AND P0, PT, R23, RZ, PT ;  /* 0x000000ff1700720b */ /* 0x000fe20003f1d000 */
[----:B------:R-:W-:-:S12]  /*a850*/  BSSY B1, `(.L_x_4507) ;  /* 0x0000014000017945 */ /* 0x000fd80003800000 */
[----:B------:R-:W-:Y:S05]  /*a860*/  @!P0 BRA `(.L_x_4508) ;  /* 0x0000000000388947 */ /* 0x000fea0003800000 */
[----:B------:R-:W-:-:S13]  /*a870*/  FSETP.NEU.FTZ.AND P0, PT, R39, RZ, PT ;  /* 0x000000ff2700720b */ /* 0x000fda0003f1d000 */
        /* <DEDUP_REMOVED lines=13> */
.L_x_4508:
[----:B---3--:R-:W-:Y:S01]  /*a950*/  MOV R20, R36 ;  /* 0x0000002400147202 */ /* 0x008fe20000000f00 */
[----:B------:R-:W-:Y:S01]  /*a960*/  IMAD.MOV.U32 R21, RZ, RZ, R37 ;  /* 0x000000ffff157224 */ /* 0x000fe200078e0025 */
[----:B------:R-:W-:Y:S02]  /*a970*/  MOV R22, R38 ;  /* 0x0000002600167202 */ /* 0x000fe40000000f00 */
[----:B------:R-:W-:-:S07]  /*a980*/  MOV R23, R39 ;  /* 0x0000002700177202 */ /* 0x000fce0000000f00 */
.L_x_4509:
[----:B------:R-:W-:Y:S05]  /*a990*/  BSYNC B1 ;  /* 0x0000000000017941 */ /* 0x000fea0003800000 */
.L_x_4507:
[----:B------:R0:W-:Y:S04]  /*a9a0*/  STS.128 [R3], R4 ;  /* 0x0000000403007388 */ /* 0x0001e80000000c00 */
[----:B------:R0:W-:Y:S04]  /*a9b0*/  STS.128 [R3+0x10], R8 ;  /* 0x0000100803007388 */ /* 0x0001e80000000c00 */
[----:B------:R0:W-:Y:S04]  /*a9c0*/  STS.128 [R3+0x20], R12 ;  /* 0x0000200c03007388 */ /* 0x0001e80000000c00 */
[----:B------:R0:W-:Y:S02]  /*a9d0*/  STS.128 [R3+0x30], R20 ;  /* 0x0000301403007388 */ /* 0x0001e40000000c00 */
.L_x_4497:
[----:B------:R-:W-:Y:S05]  /*a9e0*/  BSYNC B0 ;  /* 0x0000000000007941 */ /* 0x000fea0003800000 */
.L_x_4496:
[----:B------:R-:W-:-:S04]  /*a9f0*/  SHF.R.S32.HI R16, RZ, 0x1, R16 ;  /* 0x00000001ff107819 */ /* 0x000fc80000011410 */
[----:B------:R-:W-:-:S13]  /*aa00*/  ISETP.GE.AND P0, PT, R16, 0x20, PT ;  /* 0x000000201000780c */ /* 0x000fda0003f06270 */
[----:B------:R-:W-:Y:S05]  /*aa10*/  @P0 BRA `(.L_x_4510) ;  /* 0xfffffff800500947 */ /* 0x000fea000383ffff */
[----:B------:R-:W-:-:S07]  /*aa20*/  IMAD.MOV.U32 R18, RZ, RZ, 0x20 ;  /* 0x00000020ff127424 */ /* 0x000fce00078e00ff */
.L_x_4495:
[----:B------:R-:W-:Y:S01]  /*aa30*/  ISETP.GE.AND P0, PT, R18, 0x2, PT ;  /* 0x000000021200780c */ /* 0x000fe20003f06270 */
[----:B------:R-:W-:Y:S05]  /*aa40*/  WARPSYNC.ALL ;  /* 0x0000000000007948 */ /* 0x000fea0003800000 */
[----:B------:R-:W-:Y:S07]  /*aa50*/  BAR.SYNC.DEFER_BLOCKING 0x0 ;  /* 0x0000000000007b1d */ /* 0x000fee0000010000 */
[----:B------:R-:W-:Y:S05]  /*aa60*/  @!P0 BRA `(.L_x_4494) ;  /* 0x0000000400b08947 */ /* 0x000fea0003800000 */
[----:B0--3--:R-:W-:-:S11]  /*aa70*/  HFMA2.MMA R3, -RZ, RZ, 0, 5.9604644775390625e-08 ;  /* 0x00000001ff037435 */ /* 0x009fd600000001ff */
.L_x_4523:
        /* <DEDUP_REMOVED lines=10> */
[----:B--2---:R-:W-:Y:S01]  /*ab20*/  FADD.FTZ R19, R19, -R4 ;  /* 0x8000000413137221 */ /* 0x004fe20000010000 */
[----:B---3--:R-:W-:Y:S02]  /*ab30*/  FADD.FTZ R24, R24, R5 ;  /* 0x0000000518187221 */ /* 0x008fe40000010000 */
        /* <DEDUP_REMOVED lines=9> */
.L_x_4512:
[----:B0-2---:R-:W-:Y:S01]  /*abd0*/  MOV R4, R19 ;  /* 0x0000001300047202 */ /* 0x005fe20000000f00 */
[----:B------:R-:W-:Y:S01]  /*abe0*/  IMAD.MOV.U32 R7, RZ, RZ, R26 ;  /* 0x000000ffff077224 */ /* 0x000fe200078e001a */
[----:B---3--:R-:W-:Y:S02]  /*abf0*/  MOV R5, R24 ;  /* 0x0000001800057202 */ /* 0x008fe40000000f00 */
[----:B----4-:R-:W-:-:S07]  /*ac00*/  MOV R6, R0 ;  /* 0x0000000000067202 */ /* 0x010fce0000000f00 */
.L_x_4513:
[----:B------:R-:W-:Y:S05]  /*ac10*/  BSYNC B0 ;  /* 0x0000000000007941 */ /* 0x000fea0003800000 */
.L_x_4511:
        /* <DEDUP_REMOVED lines=21> */
.L_x_4515:
[----:B0-2---:R-:W-:Y:S01]  /*ad70*/  MOV R8, R19 ;  /* 0x0000001300087202 */ /* 0x005fe20000000f00 */
[----:B------:R-:W-:Y:S01]  /*ad80*/  IMAD.MOV.U32 R11, RZ, RZ, R26 ;  /* 0x000000ffff0b7224 */ /* 0x000fe200078e001a */
[----:B---3--:R-:W-:Y:S02]  /*ad90*/  MOV R9, R24 ;  /* 0x0000001800097202 */ /* 0x008fe40000000f00 */
[----:B----4-:R-:W-:-:S07]  /*ada0*/  MOV R10, R0 ;  /* 0x00000000000a7202 */ /* 0x010fce0000000f00 */
.L_x_4516:
[----:B------:R-:W-:Y:S05]  /*adb0*/  BSYNC B0 ;  /* 0x0000000000007941 */ /* 0x000fea0003800000 */
.L_x_4514:
        /* <DEDUP_REMOVED lines=21> */
.L_x_4518:
[----:B0-2---:R-:W-:Y:S01]  /*af10*/  MOV R12, R19 ;  /* 0x00000013000c7202 */ /* 0x005fe20000000f00 */
[----:B------:R-:W-:Y:S01]  /*af20*/  IMAD.MOV.U32 R15, RZ, RZ, R26 ;  /* 0x000000ffff0f7224 */ /* 0x000fe200078e001a */
[----:B---3--:R-:W-:Y:S02]  /*af30*/  MOV R13, R24 ;  /* 0x00000018000d7202 */ /* 0x008fe40000000f00 */
[----:B----4-:R-:W-:-:S07]  /*af40*/  MOV R14, R0 ;  /* 0x00000000000e7202 */ /* 0x010fce0000000f00 */
.L_x_4519:
[----:B------:R-:W-:Y:S05]  /*af50*/  BSYNC B0 ;  /* 0x0000000000007941 */ /* 0x000fea0003800000 */
.L_x_4517:
        /* <DEDUP_REMOVED lines=21> */
.L_x_4521:
[----:B0-2---:R-:W-:Y:S01]  /*b0b0*/  MOV R20, R19 ;  /* 0x0000001300147202 */ /* 0x005fe20000000f00 */
[----:B------:R-:W-:Y:S01]  /*b0c0*/  IMAD.MOV.U32 R23, RZ, RZ, R26 ;  /* 0x000000ffff177224 */ /* 0x000fe200078e001a */
[----:B---3--:R-:W-:Y:S02]  /*b0d0*/  MOV R21, R24 ;  /* 0x0000001800157202 */ /* 0x008fe40000000f00 */
[----:B----4-:R-:W-:-:S07]  /*b0e0*/  MOV R22, R0 ;  /* 0x0000000000167202 */ /* 0x010fce0000000f00 */
.L_x_4522:
[----:B------:R-:W-:Y:S05]  /*b0f0*/  BSYNC B0 ;  /* 0x0000000000007941 */ /* 0x000fea0003800000 */
.L_x_4520:
[----:B------:R-:W-:-:S04]  /*b100*/  SHF.L.U32 R3, R3, 0x1, RZ ;  /* 0x0000000103037819 */ /* 0x000fc800000006ff */
[----:B------:R-:W-:-:S13]  /*b110*/  ISETP.GE.AND P0, PT, R3, R18, PT ;  /* 0x000000120300720c */ /* 0x000fda0003f06270 */
[----:B------:R-:W-:Y:S05]  /*b120*/  @!P0 BRA `(.L_x_4523) ;  /* 0xfffffff800548947 */ /* 0x000fea000383ffff */
.L_x_4494:
[----:B----4-:R-:W4:Y:S01]  /*b130*/  LDC R0, c[0x0][0x3fc] ;  /* 0x0000ff00ff007b82 */ /* 0x010f220000000800 */
[----:B------:R-:W-:Y:S01]  /*b140*/  HFMA2.MMA R25, -RZ, RZ, 0, 0 ;  /* 0x00000000ff197435 */ /* 0x000fe200000001ff */
[----:B0-2---:R-:W-:Y:S01]  /*b150*/  IMAD.MOV.U32 R19, RZ, RZ, RZ ;  /* 0x000000ffff137224 */ /* 0x005fe200078e00ff */
[----:B----4-:R-:W-:-:S13]  /*b160*/  ISETP.NE.AND P0, PT, R0, RZ, PT ;  /* 0x000000ff0000720c */ /* 0x010fda0003f05270 */
[----:B------:R-:W-:Y:S05]  /*b170*/  @!P0 BRA `(.L_x_4524) ;  /* 0x0000001000608947 */ /* 0x000fea0003800000 */
[----:B---3--:R-:W0:Y:S01]  /*b180*/  S2R R3, SR_TID.Y ;  /* 0x0000000000037919 */ /* 0x008e220000002200 */
[----:B------:R-:W2:Y:S01]  /*b190*/  S2UR UR4, SR_CTAID.X ;  /* 0x00000000000479c3 */ /* 0x000ea20000002500 */
[----:B------:R-:W-:Y:S01]  /*b1a0*/  ULDC UR5, c[0x0][0x250] ;  /* 0x0000940000057ab9 */ /* 0x000fe20000000800 */
[----:B------:R-:W-:Y:S01]  /*b1b0*/  IMAD.MOV.U32 R24, RZ, RZ, RZ ;  /* 0x000000ffff187224 */ /* 0x000fe200078e00ff */
[----:B------:R-:W-:Y:S01]  /*b1c0*/  ULDC.64 UR6, c[0x0][0x400] ;  /* 0x0001000000067ab9 */ /* 0x000fe20000000a00 */
[----:B------:R-:W-:-:S04]  /*b1d0*/  ISETP.NE.AND P1, PT, R0, 0x1, PT ;  /* 0x000000010000780c */ /* 0x000fc80003f25270 */
[----:B------:R-:W2:Y:S01]  /*b1e0*/  LDC R16, c[0x0][0x238] ;  /* 0x00008e00ff107b82 */ /* 0x000ea20000000800 */
[----:B0-----:R-:W-:-:S04]  /*b1f0*/  IMAD R3, R3, UR5, R2 ;  /* 0x0000000503037c24 */ /* 0x001fc8000f8e0202 */
[----:B--2---:R-:W-:Y:S01]  /*b200*/  IMAD R3, R16, UR4, R3 ;  /* 0x0000000410037c24 */ /* 0x004fe2000f8e0203 */
        /* <DEDUP_REMOVED lines=271> */
.L_x_4524:
[----:B------:R-:W0:Y:S01]  /*c300*/  S2R R18, SR_TID.Y ;  /* 0x0000000000127919 */ /* 0x000e220000002200 */
[----:B------:R-:W2:Y:S01]  /*c310*/  S2UR UR4, SR_CTAID.X ;  /* 0x00000000000479c3 */ /* 0x000ea20000002500 */
[----:B------:R-:W-:-:S07]  /*c320*/  ULDC UR5, c[0x0][0x250] ;  /* 0x0000940000057ab9 */ /* 0x000fce0000000800 */
[----:B---3--:R-:W2:Y:S01]  /*c330*/  LDC R3, c[0x0][0x238] ;  /* 0x00008e00ff037b82 */ /* 0x008ea20000000800 */
[----:B0-----:R-:W-:-:S04]  /*c340*/  IMAD R16, R18, UR5, R2 ;  /* 0x0000000512107c24 */ /* 0x001fc8000f8e0202 */
[----:B--2---:R-:W-:Y:S01]  /*c350*/  IMAD R16, R3, UR4, R16 ;  /* 0x0000000403107c24 */ /* 0x004fe2000f8e0210 */
        /* <DEDUP_REMOVED lines=275> */
.L_x_4525:
[----:B------:R-:W-:Y:S02]  /*d490*/  MOV R27, RZ ;  /* 0x000000ff001b7202 */ /* 0x000fe40000000f00 */
[----:B------:R-:W-:Y:S01]  /*d4a0*/  MOV R29, RZ ;  /* 0x000000ff001d7202 */ /* 0x000fe20000000f00 */
[----:B------:R-:W-:Y:S06]  /*d4b0*/  @!P0 BRA `(.L_x_4526) ;  /* 0x0000001000488947 */ /* 0x000fec0003800000 */
[----:B------:R-:W-:Y:S01]  /*d4c0*/  LEA R3, R16, 0x2, 0x2 ;  /* 0x0000000210037811 */ /* 0x000fe200078e10ff */
        /* <DEDUP_REMOVED lines=273> */
.L_x_4526:
[----:B------:R-:W-:Y:S05]  /*e5e0*/  @!P0 BRA `(.L_x_4527) ;  /* 0x0000001000488947 */ /* 0x000fea0003800000 */
        /* <DEDUP_REMOVED lines=274> */
.L_x_4527:
        /* <DEDUP_REMOVED lines=12> */
.L_x_4533:
        /* <DEDUP_REMOVED lines=8> */
[----:B-1----:R-:W-:Y:S05]  /*f850*/  CALL.REL.NOINC `($__internal_17_$__cuda_sm20_rem_u64) ;  /* 0x000000ac00f47944 */ /* 0x002fea0003c00000 */
[----:B------:R-:W-:Y:S05]  /*f860*/  BRA `(.L_x_4532) ;  /* 0x00000000004c7947 */ /* 0x000fea0003800000 */
.L_x_4531:
[----:B------:R-:W0:Y:S01]  /*f870*/  I2F.U32.RP R24, R32 ;  /* 0x0000002000187306 */ /* 0x000e220000209000 */
[----:B------:R-:W-:-:S07]  /*f880*/  ISETP.NE.U32.AND P1, PT, R32, RZ, PT ;  /* 0x000000ff2000720c */ /* 0x000fce0003f25070 */
[----:B0-----:R-:W0:Y:S02]  /*f890*/  MUFU.RCP R24, R24 ;  /* 0x0000001800187308 */ /* 0x001e240000001000 */
[----:B0-----:R-:W-:-:S06]  /*f8a0*/  IADD3 R2, R24, 0xffffffe, RZ ;  /* 0x0ffffffe18027810 */ /* 0x001fcc0007ffe0ff */
[----:B------:R0:W2:Y:S02]  /*f8b0*/  F2I.FTZ.U32.TRUNC.NTZ R3, R2 ;  /* 0x0000000200037305 */ /* 0x0000a4000021f000 */
[----:B0-----:R-:W-:Y:S01]  /*f8c0*/  HFMA2.MMA R2, -RZ, RZ, 0, 0 ;  /* 0x00000000ff027435 */ /* 0x001fe200000001ff */
[----:B--2---:R-:W-:-:S04]  /*f8d0*/  IMAD.MOV R33, RZ, RZ, -R3 ;  /* 0x000000ffff217224 */ /* 0x004fc800078e0a03 */
[----:B------:R-:W-:-:S05]  /*f8e0*/  IMAD R33, R33, R32, RZ ;  /* 0x0000002021217224 */ /* 0x000fca00078e02ff */
[----:B------:R-:W-:-:S04]  /*f8f0*/  IMAD.HI.U32 R3, R3, R33, R2 ;  /* 0x0000002103037227 */ /* 0x000fc800078e0002 */
[----:B------:R-:W-:Y:S02]  /*f900*/  IMAD.MOV.U32 R33, RZ, RZ, RZ ;  /* 0x000000ffff217224 */ /* 0x000fe400078e00ff */
        /* <DEDUP_REMOVED lines=9> */
.L_x_4532:
[----:B------:R-:W-:Y:S05]  /*f9a0*/  BSYNC B1 ;  /* 0x0000000000017941 */ /* 0x000fea0003800000 */
.L_x_4530:
[----:B------:R-:W-:Y:S02]  /*f9b0*/  ISETP.NE.U32.AND P0, PT, R32, RZ, PT ;  /* 0x000000ff2000720c */ /* 0x000fe40003f05070 */
[----:B------:R-:W-:Y:S02]  /*f9c0*/  MOV R26, R0 ;  /* 0x00000000001a7202 */ /* 0x000fe40000000f00 */
[----:B------:R-:W-:Y:S02]  /*f9d0*/  ISETP.NE.AND.EX P0, PT, R33, RZ, PT, P0 ;  /* 0x000000ff2100720c */ /* 0x000fe40003f05300 */
[----:B------:R-:W-:-:S11]  /*f9e0*/  MOV R30, R31 ;  /* 0x0000001f001e7202 */ /* 0x000fd60000000f00 */
[----:B------:R-:W-:Y:S05]  /*f9f0*/  @P0 BRA `(.L_x_4533) ;  /* 0xfffffffc00740947 */ /* 0x000fea000383ffff */
[----:B------:R-:W-:Y:S05]  /*fa00*/  BSYNC B0 ;  /* 0x0000000000007941 */ /* 0x000fea0003800000 */
.L_x_4529:
[----:B------:R-:W-:Y:S01]  /*fa10*/  ISETP.NE.U32.AND P2, PT, R31, RZ, PT ;  /* 0x000000ff1f00720c */ /* 0x000fe20003f45070 */
[----:B------:R-:W-:-:S12]  /*fa20*/  BSSY B0, `(.L_x_4534) ;  /* 0x000001c000007945 */ /* 0x000fd80003800000 */
[----:B------:R-:W-:Y:S05]  /*fa30*/  @!P2 BRA `(.L_x_4535) ;  /* 0x00000000001ca947 */ /* 0x000fea0003800000 */
[----:B------:R-:W-:Y:S01]  /*fa40*/  HFMA2.MMA R26, -RZ, RZ, 0, 0 ;  /* 0x00000000ff1a7435 */ /* 0x000fe200000001ff */
[----:B------:R-:W-:Y:S01]  /*fa50*/  IMAD.MOV.U32 R24, RZ, RZ, 0x10 ;  /* 0x00000010ff187424 */ /* 0x000fe200078e00ff */
[----:B------:R-:W-:-:S09]  /*fa60*/  MOV R28, 0xfa80 ;  /* 0x0000fa80001c7802 */ /* 0x000fd20000000f00 */
[----:B-1----:R-:W-:Y:S05]  /*fa70*/  CALL.REL.NOINC `($__internal_16_$__cuda_sm20_div_u64) ;  /* 0x000000a800547944 */ /* 0x002fea0003c00000 */
[----:B------:R-:W-:Y:S01]  /*fa80*/  MOV R2, R30 ;  /* 0x0000001e00027202 */ /* 0x000fe20000000f00 */
[----:B------:R-:W-:Y:S01]  /*fa90*/  IMAD.MOV.U32 R3, RZ, RZ, R35 ;  /* 0x000000ffff037224 */ /* 0x000fe200078e0023 */
[----:B------:R-:W-:Y:S06]  /*faa0*/  BRA `(.L_x_4536) ;  /* 0x00000000004c7947 */ /* 0x000fec0003800000 */
.L_x_4535:
        /* <DEDUP_REMOVED lines=19> */
.L_x_4536:
[----:B------:R-:W-:Y:S05]  /*fbe0*/  BSYNC B0 ;  /* 0x0000000000007941 */ /* 0x000fea0003800000 */
.L_x_4534:
[----:B------:R-:W-:Y:S04]  /*fbf0*/  BSSY B0, `(.L_x_4537) ;  /* 0x000001b000007945 */ /* 0x000fe80003800000 */
[----:B------:R-:W-:Y:S05]  /*fc00*/  @!P2 BRA `(.L_x_4538) ;  /* 0x000000000018a947 */ /* 0x000fea0003800000 */
[----:B------:R-:W-:Y:S01]  /*fc10*/  IMAD.MOV.U32 R24, RZ, RZ, 0x2 ;  /* 0x00000002ff187424 */ /* 0x000fe200078e00ff */
[----:B------:R-:W-:Y:S02]  /*fc20*/  MOV R26, RZ ;  /* 0x000000ff001a7202 */ /* 0x000fe40000000f00 */
[----:B------:R-:W-:-:S07]  /*fc30*/  MOV R28, 0xfc50 ;  /* 0x0000fc50001c7802 */ /* 0x000fce0000000f00 */
[----:B-1----:R-:W-:Y:S05]  /*fc40*/  CALL.REL.NOINC `($__internal_16_$__cuda_sm20_div_u64) ;  /* 0x000000a400e07944 */ /* 0x002fea0003c00000 */
[----:B------:R-:W-:Y:S01]  /*fc50*/  MOV R31, R35 ;  /* 0x00000023001f7202 */ /* 0x000fe20000000f00 */
[----:B------:R-:W-:Y:S06]  /*fc60*/  BRA `(.L_x_4539) ;  /* 0x00000000004c7947 */ /* 0x000fec0003800000 */
.L_x_4538:
        /* <DEDUP_REMOVED lines=19> */
.L_x_4539:
[----:B------:R-:W-:Y:S05]  /*fda0*/  BSYNC B0 ;  /* 0x0000000000007941 */ /* 0x000fea0003800000 */
.L_x_4537:
        /* <DEDUP_REMOVED lines=8> */
[----:B------:R-:W-:-:S07]  /*fe30*/  MOV R28, 0xfe50 ;  /* 0x0000fe50001c7802 */ /* 0x000fce0000000f00 */
[----:B-1----:R-:W-:Y:S05]  /*fe40*/  CALL.REL.NOINC `($__internal_16_$__cuda_sm20_div_u64) ;  /* 0x000000a400607944 */ /* 0x002fea0003c00000 */
[----:B------:R-:W-:Y:S01]  /*fe50*/  MOV R2, R30 ;  /* 0x0000001e00027202 */ /* 0x000fe20000000f00 */
[----:B------:R-:W-:Y:S01]  /*fe60*/  IMAD.MOV.U32 R3, RZ, RZ, R35 ;  /* 0x000000ffff037224 */ /* 0x000fe200078e0023 */
[----:B------:R-:W-:Y:S06]  /*fe70*/  BRA `(.L_x_4542) ;  /* 0x0000000000507947 */ /* 0x000fec0003800000 */
.L_x_4541:
[----:B------:R-:W0:Y:S01]  /*fe80*/  I2F.U32.RP R0, R30 ;  /* 0x0000001e00007306 */ /* 0x000e220000209000 */
[----:B------:R-:W-:-:S07]  /*fe90*/  ISETP.NE.U32.AND P2, PT, R30, RZ, PT ;  /* 0x000000ff1e00720c */ /* 0x000fce0003f45070 */
[----:B0-----:R-:W0:Y:S02]  /*fea0*/  MUFU.RCP R0, R0 ;  /* 0x0000000000007308 */ /* 0x001e240000001000 */
[----:B0-----:R-:W-:-:S06]  /*feb0*/  IADD3 R32, R0, 0xffffffe, RZ ;  /* 0x0ffffffe00207810 */ /* 0x001fcc0007ffe0ff */
        /* <DEDUP_REMOVED lines=16> */
.L_x_4542:
[----:B------:R-:W-:Y:S05]  /*ffc0*/  BSYNC B0 ;  /* 0x0000000000007941 */ /* 0x000fea0003800000 */
.L_x_4540:
[----:B------:R-:W-:Y:S02]  /*ffd0*/  ULDC.64 UR4, c[0x0][0x610] ;  /* 0x0001840000047ab9 */ /* 0x000fe40000000a00 */
[----:B------:R-:W-:-:S04]  /*ffe0*/  IADD3 R0, P0, R2, UR4, RZ ;  /* 0x0000000402007c10 */ /* 0x000fc8000ff1e0ff */
[----:B------:R-:W-:-:S04]  /*fff0*/  IADD3.X R47, R3, UR5, RZ, P0, !PT ;  /* 0x00000005032f7c10 */ /* 0x000fc800087fe4ff */
[----:B------:R-:W-:-:S07]  /*10000*/  MOV R2, R47 ;  /* 0x0000002f00027202 */ /* 0x000fce0000000f00 */
.L_x_4528:
[----:B------:R-:W-:Y:S01]  /*10010*/  ULDC UR4, c[0x0][0x248] ;  /* 0x0000920000047ab9 */ /* 0x000fe20000000800 */
[----:B------:R-:W-:Y:S02]  /*10020*/  MOV R46, R0 ;  /* 0x00000000002e7202 */ /* 0x000fe40000000f00 */
[----:B------:R-:W-:-:S13]  /*10030*/  ISETP.NE.AND P0, PT, RZ, UR4, PT ;  /* 0x00000004ff007c0c */ /* 0x000fda000bf05270 */
[----:B------:R-:W-:Y:S05]  /*10040*/  @!P0 BRA `(.L_x_4543) ;  /* 0x0000008800f08947 */ /* 0x000fea0003800000 */
[----:B------:R-:W0:Y:S01]  /*10050*/  LDC R16, c[0x0][0x3fc] ;  /* 0x0000ff00ff107b82 */ /* 0x000e220000000800 */
[----:B------:R-:W2:Y:S01]  /*10060*/  S2R R3, SR_CTAID.X ;  /* 0x0000000000037919 */ /* 0x000ea20000002500 */
        /* <DEDUP_REMOVED lines=8> */
[----:B--2---:R-:W-:-:S05]  /*100f0*/  IMAD R24, R3, UR4, R24 ;  /* 0x0000000403187c24 */ /* 0x004fca000f8e0218 */
        /* <DEDUP_REMOVED lines=275> */
.L_x_4544:
        /* <DEDUP_REMOVED lines=275> */
.L_x_4545:
[----:B------:R-:W-:Y:S01]  /*12360*/  MOV R41, RZ ;  /* 0x000000ff00297202 */ /* 0x000fe20000000f00 */
[----:B------:R-:W-:Y:S01]  /*12370*/  IMAD.MOV.U32 R19, RZ, RZ, RZ ;  /* 0x000000ffff137224 */ /* 0x000fe200078e00ff */
[----:B------:R-:W-:Y:S06]  /*12380*/  @!P0 BRA `(.L_x_4546) ;  /* 0x0000001000488947 */ /* 0x000fec0003800000 */
        /* <DEDUP_REMOVED lines=274> */
.L_x_4546:
[----:B------:R-:W-:Y:S05]  /*134b0*/  @!P0 BRA `(.L_x_4547) ;  /* 0x0000001000488947 */ /* 0x000fea0003800000 */
        /* <DEDUP_REMOVED lines=274> */
.L_x_4547:
        /* <DEDUP_REMOVED lines=9> */
[----:B------:R-:W-:Y:S01]  /*14670*/  HFMA2.MMA R16, -RZ, RZ, 0, 5.9604644775390625e-08 ;  /* 0x00000001ff107435 */ /* 0x000fe200000001ff */
[----:B------:R-:W-:-:S13]  /*14680*/  ISETP.NE.AND P1, PT, RZ, UR4, PT ;  /* 0x00000004ff007c0c */ /* 0x000fda000bf25270 */
[----:B------:R-:W-:-:S04]  /*14690*/  @P1 ISETP.NE.AND P0, PT, R18, RZ, PT ;  /* 0x000000ff1200120c */ /* 0x000fc80003f05270 */
[----:B------:R-:W-:-:S04]  /*146a0*/  @P1 SEL R24, RZ, 0x1, P0 ;  /* 0x00000001ff181807 */ /* 0x000fc80000000000 */
[----:B------:R-:W-:-:S07]  /*146b0*/  @P1 PRMT R16, R24, 0x7610, R16 ;  /* 0x0000761018101816 */ /* 0x000fce0000000010 */
.L_x_4549:
[----:B------:R-:W-:Y:S05]  /*146c0*/  BSYNC B0 ;  /* 0x0000000000007941 */ /* 0x000fea0003800000 */
.L_x_4548:
        /* <DEDUP_REMOVED lines=8> */
[----:B------:R-:W2:Y:S01]  /*14750*/  LDC.64 R24, c[0x0][0x618] ;  /* 0x00018600ff187b82 */ /* 0x000ea20000000a00 */
[----:B0-----:R-:W-:Y:S01]  /*14760*/  IMAD R16, R3, R16, UR4 ;  /* 0x0000000403107e24 */ /* 0x001fe2000f8e0210 */
[----:B------:R-:W-:-:S03]  /*14770*/  ULDC UR4, c[0x0][0x0] ;  /* 0x0000000000047ab9 */ /* 0x000fc60000000800 */
[----:B------:R-:W-:-:S04]  /*14780*/  @!P2 IMAD R16, R16, UR4, R17 ;  /* 0x000000041010ac24 */ /* 0x000fc8000f8e0211 */
[----:B--2---:R-:W-:-:S05]  /*14790*/  IMAD.WIDE.U32 R24, R16, 0x40, R24 ;  /* 0x0000004010187825 */ /* 0x004fca00078e0018 */
[----:B------:R0:W-:Y:S04]  /*147a0*/  STG.E desc[UR40][R24.64], R4 ;  /* 0x0000000418007986 */ /* 0x0001e8000c101928 */
        /* <DEDUP_REMOVED lines=15> */
.L_x_4551:
[----:B------:R-:W-:Y:S05]  /*148a0*/  BSYNC B0 ;  /* 0x0000000000007941 */ /* 0x000fea0003800000 */
.L_x_4550:
        /* <DEDUP_REMOVED lines=18> */
[----:B------:R-:W3:Y:S01]  /*149d0*/  POPC R7, UR4 ;  /* 0x0000000400077d09 */ /* 0x000ee20008000000 */
[----:B--2---:R-:W-:Y:S01]  /*149e0*/  IMAD.WIDE.U32 R4, R3, 0x4, R4 ;  /* 0x0000000403047825 */ /* 0x004fe200078e0004 */
[----:B0-----:R-:W-:-:S13]  /*149f0*/  ISETP.EQ.U32.AND P0, PT, R8, R9, PT ;  /* 0x000000090800720c */ /* 0x001fda0003f02070 */
        /* <DEDUP_REMOVED lines=14> */
.L_x_4553:
[----:B------:R-:W-:Y:S05]  /*14ae0*/  BSYNC B0 ;  /* 0x0000000000007941 */ /* 0x000fea0003800000 */
.L_x_4552:
[----:B------:R-:W3:Y:S08]  /*14af0*/  S2UR UR5, SR_CgaCtaId ;  /* 0x00000000000579c3 */ /* 0x000ef00000008800 */
[----:B------:R-:W-:Y:S06]  /*14b00*/  BAR.SYNC.DEFER_BLOCKING 0x0 ;  /* 0x0000000000007b1d */ /* 0x000fec0000010000 */
[----:B------:R-:W-:-:S02]  /*14b10*/  UMOV UR4, 0x400 ;  /* 0x0000040000047882 */ /* 0x000fc40000000000 */
[----:B---3--:R-:W-:-:S09]  /*14b20*/  ULEA UR4, UR5, UR4, 0x18 ;  /* 0x0000000405047291 */ /* 0x008fd2000f8ec03f */
[----:B0-2---:R-:W0:Y:S02]  /*14b30*/  LDS.U8 R4, [UR4] ;  /* 0x00000004ff047984 */ /* 0x005e240008000000 */
        /* <DEDUP_REMOVED lines=15> */
[----:B------:R-:W-:Y:S01]  /*14c30*/  IMAD.U32 R24, RZ, RZ, UR6 ;  /* 0x00000006ff187e24 */ /* 0x000fe2000f8e00ff */
[----:B------:R-:W-:Y:S01]  /*14c40*/  MOV R25, UR7 ;  /* 0x0000000700197c02 */ /* 0x000fe20008000f00 */
[----:B------:R-:W-:Y:S01]  /*14c50*/  IMAD.U32 R27, RZ, RZ, UR9 ;  /* 0x00000009ff1b7e24 */ /* 0x000fe2000f8e00ff */
        /* <DEDUP_REMOVED lines=23> */
[----:B------:R-:W-:Y:S01]  /*14dd0*/  MOV R28, UR6 ;  /* 0x00000006001c7c02 */ /* 0x000fe20008000f00 */
[----:B------:R-:W-:Y:S01]  /*14de0*/  IMAD.U32 R30, RZ, RZ, UR8 ;  /* 0x00000008ff1e7e24 */ /* 0x000fe2000f8e00ff */
[----:B------:R-:W-:Y:S01]  /*14df0*/  MOV R29, UR7 ;  /* 0x00000007001d7c02 */ /* 0x000fe20008000f00 */
[----:B------:R-:W-:Y:S01]  /*14e00*/  IMAD.U32 R33, RZ, RZ, UR7 ;  /* 0x00000007ff217e24 */ /* 0x000fe2000f8e00ff */
[----:B------:R-:W-:Y:S01]  /*14e10*/  MOV R31, UR9 ;  /* 0x00000009001f7c02 */ /* 0x000fe20008000f00 */
[----:B------:R-:W-:Y:S01]  /*14e20*/  IMAD.U32 R36, RZ, RZ, UR6 ;  /* 0x00000006ff247e24 */ /* 0x000fe2000f8e00ff */
[----:B------:R-:W2:Y:S01]  /*14e30*/  LDC.64 R4, c[0x0][0x618] ;  /* 0x00018600ff047b82 */ /* 0x000ea20000000a00 */
        /* <DEDUP_REMOVED lines=8> */
.L_x_4570:
[----:B0-----:R-:W-:-:S05]  /*14ec0*/  IADD3 R7, R3, R8, RZ ;  /* 0x0000000803077210 */ /* 0x001fca0007ffe0ff */
[----:B--2---:R-:W-:-:S05]  /*14ed0*/  IMAD.WIDE.U32 R6, R7, 0x40, R4 ;  /* 0x0000004007067825 */ /* 0x004fca00078e0004 */
[----:B------:R0:W5:Y:S04]  /*14ee0*/  LDG.E R49, desc[UR40][R6.64] ;  /* 0x0000002806317981 */ /* 0x000168000c1e1900 */
[----:B------:R0:W5:Y:S04]  /*14ef0*/  LDG.E R44, desc[UR40][R6.64+0x4] ;  /* 0x00000428062c7981 */ /* 0x000168000c1e1900 */
[----:B------:R0:W5:Y:S04]  /*14f00*/  LDG.E R42, desc[UR40][R6.64+0xc] ;  /* 0x00000c28062a7981 */ /* 0x000168000c1e1900 */
[----:B------:R0:W5:Y:S04]  /*14f10*/  LDG.E R23, desc[UR40][R6.64+0x10] ;  /* 0x0000102806177981 */ /* 0x000168000c1e1900 */
[----:B------:R0:W5:Y:S04]  /*14f20*/  LDG.E R10, desc[UR40][R6.64+0x14] ;  /* 0x00001428060a7981 */ /* 0x000168000c1e1900 */
[----:B-1----:R0:W5:Y:S04]  /*14f30*/  LDG.E R40, desc[UR40][R6.64+0x18] ;  /* 0x0000182806287981 */ /* 0x002168000c1e1900 */
[----:B------:R0:W5:Y:S04]  /*14f40*/  LDG.E R22, desc[UR40][R6.64+0x1c] ;  /* 0x00001c2806167981 */ /* 0x000168000c1e1900 */
[----:B------:R0:W5:Y:S04]  /*14f50*/  LDG.E R11, desc[UR40][R6.64+0x20] ;  /* 0x00002028060b7981 */ /* 0x000168000c1e1900 */
        /* <DEDUP_REMOVED lines=26> */
.L_x_4559:
[----:B------:R0:W5:Y:S02]  /*15100*/  LDG.E R26, desc[UR40][R6.64+0x8] ;  /* 0x00000828061a7981 */ /* 0x000164000c1e1900 */
[----:B-----5:R-:W-:Y:S01]  /*15110*/  MOV R24, R49 ;  /* 0x0000003100187202 */ /* 0x020fe20000000f00 */
[----:B------:R-:W-:Y:S01]  /*15120*/  IMAD.MOV.U32 R25, RZ, RZ, R44 ;  /* 0x000000ffff197224 */ /* 0x000fe200078e002c */
[----:B------:R-:W-:-:S07]  /*15130*/  MOV R27, R42 ;  /* 0x0000002a001b7202 */ /* 0x000fce0000000f00 */
.L_x_4560:
[----:B------:R-:W-:Y:S05]  /*15140*/  BSYNC B2 ;  /* 0x0000000000027941 */ /* 0x000fea0003800000 */
.L_x_4558:
        /* <DEDUP_REMOVED lines=17> */
.L_x_4562:
[----:B------:R-:W-:Y:S01]  /*15260*/  MOV R28, R23 ;  /* 0x00000017001c7202 */ /* 0x000fe20000000f00 */
[----:B------:R-:W-:Y:S01]  /*15270*/  IMAD.MOV.U32 R30, RZ, RZ, R40 ;  /* 0x000000ffff1e7224 */ /* 0x000fe200078e0028 */
[----:B------:R-:W-:Y:S02]  /*15280*/  MOV R29, R10 ;  /* 0x0000000a001d7202 */ /* 0x000fe40000000f00 */
[----:B------:R-:W-:-:S07]  /*15290*/  MOV R31, R22 ;  /* 0x00000016001f7202 */ /* 0x000fce0000000f00 */
.L_x_4563:
[----:B------:R-:W-:Y:S05]  /*152a0*/  BSYNC B2 ;  /* 0x0000000000027941 */ /* 0x000fea0003800000 */
.L_x_4561:
        /* <DEDUP_REMOVED lines=17> */
.L_x_4565:
[----:B------:R-:W-:Y:S01]  /*153c0*/  MOV R32, R11 ;  /* 0x0000000b00207202 */ /* 0x000fe20000000f00 */
[----:B------:R-:W-:Y:S01]  /*153d0*/  IMAD.MOV.U32 R34, RZ, RZ, R13 ;  /* 0x000000ffff227224 */ /* 0x000fe200078e000d */
[----:B------:R-:W-:Y:S02]  /*153e0*/  MOV R33, R14 ;  /* 0x0000000e00217202 */ /* 0x000fe40000000f00 */
[----:B------:R-:W-:-:S07]  /*153f0*/  MOV R35, R16 ;  /* 0x0000001000237202 */ /* 0x000fce0000000f00 */
.L_x_4566:
[----:B------:R-:W-:Y:S05]  /*15400*/  BSYNC B2 ;  /* 0x0000000000027941 */ /* 0x000fea0003800000 */
.L_x_4564:
        /* <DEDUP_REMOVED lines=17> */
.L_x_4568:
[----:B------:R-:W-:Y:S01]  /*15520*/  MOV R36, R15 ;  /* 0x0000000f00247202 */ /* 0x000fe20000000f00 */
[----:B------:R-:W-:Y:S01]  /*15530*/  IMAD.MOV.U32 R38, RZ, RZ, R21 ;  /* 0x000000ffff267224 */ /* 0x000fe200078e0015 */
[----:B------:R-:W-:Y:S02]  /*15540*/  MOV R37, R20 ;  /* 0x0000001400257202 */ /* 0x000fe40000000f00 */
[----:B------:R-:W-:-:S07]  /*15550*/  MOV R39, R12 ;  /* 0x0000000c00277202 */ /* 0x000fce0000000f00 */
.L_x_4569:
[----:B------:R-:W-:Y:S05]  /*15560*/  BSYNC B2 ;  /* 0x0000000000027941 */ /* 0x000fea0003800000 */
.L_x_4567:
[----:B------:R-:W-:Y:S05]  /*15570*/  @!P0 BRA `(.L_x_4570) ;  /* 0xfffffff800508947 */ /* 0x000fea000383ffff */
[----:B------:R-:W-:Y:S05]  /*15580*/  BSYNC B0 ;  /* 0x0000000000007941 */ /* 0x000fea0003800000 */
.L_x_4557:
[----:B------:R-:W-:Y:S05]  /*15590*/  BRA `(.L_x_4556) ;  /* 0x00000008003c7947 */ /* 0x000fea0003800000 */
.L_x_4555:
[----:B------:R-:W-:Y:S01]  /*155a0*/  ULDC UR4, c[0x0][0x23c] ;  /* 0x00008f0000047ab9 */ /* 0x000fe20000000800 */
[----:B------:R-:W-:Y:S01]  /*155b0*/  ULDC UR5, c[0x0][0x23c] ;  /* 0x00008f0000057ab9 */ /* 0x000fe20000000800 */
[----:B------:R-:W-:Y:S01]  /*155c0*/  ISETP.GE.U32.AND P0, PT, R18, UR4, PT ;  /* 0x0000000412007c0c */ /* 0x000fe2000bf06070 */
        /* <DEDUP_REMOVED lines=22> */
[----:B------:R-:W2:Y:S01]  /*15730*/  LDC.64 R4, c[0x0][0x618] ;  /* 0x00018600ff047b82 */ /* 0x000ea20000000a00 */
[----:B------:R-:W-:Y:S01]  /*15740*/  MOV R33, UR7 ;  /* 0x0000000700217c02 */ /* 0x000fe20008000f00 */
[----:B------:R-:W-:Y:S01]  /*15750*/  IMAD.U32 R37, RZ, RZ, UR7 ;  /* 0x00000007ff257e24 */ /* 0x000fe2000f8e00ff */
[----:B------:R-:W-:Y:S01]  /*15760*/  MOV R35, UR9 ;  /* 0x0000000900237c02 */ /* 0x000fe20008000f00 */
[----:B------:R-:W-:Y:S01]  /*15770*/  IMAD R3, R3, UR4, RZ ;  /* 0x0000000403037c24 */ /* 0x000fe2000f8e02ff */
[----:B------:R-:W-:-:S02]  /*15780*/  MOV R36, UR6 ;  /* 0x0000000600247c02 */ /* 0x000fc40008000f00 */
[----:B------:R-:W-:Y:S01]  /*15790*/  MOV R38, UR8 ;  /* 0x0000000800267c02 */ /* 0x000fe20008000f00 */
[----:B------:R-:W3:Y:S01]  /*157a0*/  LDC R9, c[0x0][0x4] ;  /* 0x00000100ff097b82 */ /* 0x000ee20000000800 */
[----:B------:R-:W-:-:S07]  /*157b0*/  MOV R39, UR9 ;  /* 0x0000000900277c02 */ /* 0x000fce0008000f00 */
.L_x_4583:
[----:B0-----:R-:W-:-:S04]  /*157c0*/  IMAD.IADD R6, R3, 0x1, R10 ;  /* 0x0000000103067824 */ /* 0x001fc800078e020a */
[----:B0-----:R-:W-:-:S04]  /*157d0*/  IMAD R7, R6, R8, R17 ;  /* 0x0000000806077224 */ /* 0x001fc800078e0211 */
[----:B--2---:R-:W-:-:S05]  /*157e0*/  IMAD.WIDE.U32 R6, R7, 0x40, R4 ;  /* 0x0000004007067825 */ /* 0x004fca00078e0004 */
[----:B------:R0:W5:Y:S04]  /*157f0*/  LDG.E R49, desc[UR40][R6.64] ;  /* 0x0000002806317981 */ /* 0x000168000c1e1900 */
        /* <DEDUP_REMOVED lines=16> */
[----:B---3--:R-:W-:-:S04]  /*15900*/  IADD3 R10, R9, R10, RZ ;  /* 0x0000000a090a7210 */ /* 0x008fc80007ffe0ff */
        /* <DEDUP_REMOVED lines=16> */
.L_x_4572:
[----:B------:R0:W5:Y:S02]  /*15a10*/  LDG.E R26, desc[UR40][R6.64+0x8] ;  /* 0x00000828061a7981 */ /* 0x000164000c1e1900 */
[----:B-----5:R-:W-:Y:S01]  /*15a20*/  MOV R24, R49 ;  /* 0x0000003100187202 */ /* 0x020fe20000000f00 */
[----:B------:R-:W-:Y:S01]  /*15a30*/  IMAD.MOV.U32 R27, RZ, RZ, R44 ;  /* 0x000000ffff1b7224 */ /* 0x000fe200078e002c */
[----:B------:R-:W-:-:S07]  /*15a40*/  MOV R25, R48 ;  /* 0x0000003000197202 */ /* 0x000fce0000000f00 */
.L_x_4573:
[----:B------:R-:W-:Y:S05]  /*15a50*/  BSYNC B0 ;  /* 0x0000000000007941 */ /* 0x000fea0003800000 */
.L_x_4571:
        /* <DEDUP_REMOVED lines=17> */
.L_x_4575:
[----:B------:R-:W-:Y:S01]  /*15b70*/  IMAD.MOV.U32 R28, RZ, RZ, R23 ;  /* 0x000000ffff1c7224 */ /* 0x000fe200078e0017 */
[----:B------:R-:W-:Y:S01]  /*15b80*/  MOV R29, R12 ;  /* 0x0000000c001d7202 */ /* 0x000fe20000000f00 */
[----:B------:R-:W-:Y:S01]  /*15b90*/  IMAD.MOV.U32 R31, RZ, RZ, R40 ;  /* 0x000000ffff1f7224 */ /* 0x000fe200078e0028 */
[----:B------:R-:W-:-:S07]  /*15ba0*/  MOV R30, R42 ;  /* 0x0000002a001e7202 */ /* 0x000fce0000000f00 */
.L_x_4576:
[----:B------:R-:W-:Y:S05]  /*15bb0*/  BSYNC B0 ;  /* 0x0000000000007941 */ /* 0x000fea0003800000 */
.L_x_4574:
        /* <DEDUP_REMOVED lines=17> */
.L_x_4578:
[----:B------:R-:W-:Y:S01]  /*15cd0*/  IMAD.MOV.U32 R32, RZ, RZ, R11 ;  /* 0x000000ffff207224 */ /* 0x000fe200078e000b */
[----:B------:R-:W-:Y:S01]  /*15ce0*/  MOV R33, R16 ;  /* 0x0000001000217202 */ /* 0x000fe20000000f00 */
[----:B------:R-:W-:Y:S01]  /*15cf0*/  IMAD.MOV.U32 R35, RZ, RZ, R20 ;  /* 0x000000ffff237224 */ /* 0x000fe200078e0014 */
[----:B------:R-:W-:-:S07]  /*15d00*/  MOV R34, R13 ;  /* 0x0000000d00227202 */ /* 0x000fce0000000f00 */
.L_x_4579:
[----:B------:R-:W-:Y:S05]  /*15d10*/  BSYNC B0 ;  /* 0x0000000000007941 */ /* 0x000fea0003800000 */
.L_x_4577:
        /* <DEDUP_REMOVED lines=17> */
.L_x_4581:
[----:B------:R-:W-:Y:S01]  /*15e30*/  IMAD.MOV.U32 R36, RZ, RZ, R15 ;  /* 0x000000ffff247224 */ /* 0x000fe200078e000f */
[----:B------:R-:W-:Y:S01]  /*15e40*/  MOV R37, R22 ;  /* 0x0000001600257202 */ /* 0x000fe20000000f00 */
[----:B------:R-:W-:Y:S01]  /*15e50*/  IMAD.MOV.U32 R39, RZ, RZ, R14 ;  /* 0x000000ffff277224 */ /* 0x000fe200078e000e */
[----:B------:R-:W-:-:S07]  /*15e60*/  MOV R38, R21 ;  /* 0x0000001500267202 */ /* 0x000fce0000000f00 */
.L_x_4582:
[----:B------:R-:W-:Y:S05]  /*15e70*/  BSYNC B0 ;  /* 0x0000000000007941 */ /* 0x000fea0003800000 */
.L_x_4580:
[----:B------:R-:W-:Y:S05]  /*15e80*/  @!P0 BRA `(.L_x_4583) ;  /* 0xfffffff8004c8947 */ /* 0x000fea000383ffff */
.L_x_4556:
[----:B------:R-:W-:Y:S05]  /*15e90*/  BSYNC B1 ;  /* 0x0000000000017941 */ /* 0x000fea0003800000 */
.L_x_4554:
[----:B------:R-:W2:Y:S01]  /*15ea0*/  S2UR UR5, SR_CgaCtaId ;  /* 0x00000000000579c3 */ /* 0x000ea20000008800 */
[----:B------:R-:W-:Y:S02]  /*15eb0*/  UMOV UR4, 0x400 ;  /* 0x0000040000047882 */ /* 0x000fe40000000000 */
[----:B------:R-:W-:-:S05]  /*15ec0*/  UIADD3 UR4, UR4, 0x10, URZ ;  /* 0x0000001004047890 */ /* 0x000fca000fffe03f */
[----:B------:R-:W3:Y:S01]  /*15ed0*/  LDC R16, c[0x0][RZ] ;  /* 0x00000000ff107b82 */ /* 0x000ee20000000800 */
[----:B------:R-:W-:Y:S01]  /*15ee0*/  ULDC UR6, c[0x0][0x4] ;  /* 0x0000010000067ab9 */ /* 0x000fe20000000800 */
[----:B--2---:R-:W-:Y:S02]  /*15ef0*/  ULEA UR4, UR5, UR4, 0x18 ;  /* 0x0000000405047291 */ /* 0x004fe4000f8ec03f */
[----:B------:R-:W-:Y:S01]  /*15f00*/  USHF.R.U32.HI UR5, URZ, 0x1, UR6 ;  /* 0x000000013f057899 */ /* 0x000fe20008011606 */
[----:B---3--:R-:W-:-:S05]  /*15f10*/  IMAD R3, R18, R16, R17 ;  /* 0x0000001012037224 */ /* 0x008fca00078e0211 */
[----:B------:R-:W-:Y:S02]  /*15f20*/  ISETP.NE.AND P0, PT, RZ, UR5, PT ;  /* 0x00000005ff007c0c */ /* 0x000fe4000bf05270 */
[----:B------:R-:W-:-:S05]  /*15f30*/  LEA R3, R3, UR4, 0x6 ;  /* 0x0000000403037c11 */ /* 0x000fca000f8e30ff */
[----:B------:R2:W-:Y:S04]  /*15f40*/  STS.128 [R3], R24 ;  /* 0x0000001803007388 */ /* 0x0005e80000000c00 */
[----:B------:R2:W-:Y:S04]  /*15f50*/  STS.128 [R3+0x10], R28 ;  /* 0x0000101c03007388 */ /* 0x0005e80000000c00 */
[----:B------:R2:W-:Y:S04]  /*15f60*/  STS.128 [R3+0x20], R32 ;  /* 0x0000202003007388 */ /* 0x0005e80000000c00 */
[----:B------:R2:W-:Y:S01]  /*15f70*/  STS.128 [R3+0x30], R36 ;  /* 0x0000302403007388 */ /* 0x0005e20000000c00 */
[----:B------:R-:W-:Y:S05]  /*15f80*/  @!P0 BRA `(.L_x_4584) ;  /* 0x0000000400b48947 */ /* 0x000fea0003800000 */
[----:B------:R-:W-:-:S07]  /*15f90*/  MOV R49, UR5 ;  /* 0x0000000500317c02 */ /* 0x000fce0008000f00 */
.L_x_4599:
[----:B------:R-:W-:Y:S01]  /*15fa0*/  IADD3 R4, R18, R49, RZ ;  /* 0x0000003112047210 */ /* 0x000fe20007ffe0ff */
[----:B------:R-:W-:Y:S03]  /*15fb0*/  BAR.SYNC.DEFER_BLOCKING 0x0 ;  /* 0x0000000000007b1d */ /* 0x000fe60000010000 */
[----:B------:R-:W-:-:S03]  /*15fc0*/  ISETP.GE.U32.AND P0, PT, R4, UR6, PT ;  /* 0x0000000604007c0c */ /* 0x000fc6000bf06070 */
[----:B------:R-:W-:Y:S01]  /*15fd0*/  BSSY B0, `(.L_x_4585) ;  /* 0x0000065000007945 */ /* 0x000fe20003800000 */
[----:B------:R-:W-:-:S13]  /*15fe0*/  ISETP.GE.U32.OR P0, PT, R18, R49, P0 ;  /* 0x000000311200720c */ /* 0x000fda0000706470 */
[----:B---3--:R-:W-:Y:S05]  /*15ff0*/  @P0 BRA `(.L_x_4586) ;  /* 0x0000000400880947 */ /* 0x008fea0003800000 */
[----:B------:R-:W-:Y:S01]  /*16000*/  IMAD R4, R4, R16, R17 ;  /* 0x0000001004047224 */ /* 0x000fe200078e0211 */
[----:B------:R-:W-:Y:S01]  /*16010*/  FSETP.NEU.FTZ.AND P0, PT, R27, RZ, PT ;  /* 0x000000ff1b00720b */ /* 0x000fe20003f1d000 */
[----:B------:R-:W-:Y:S03]  /*16020*/  BSSY B1, `(.L_x_4587) ;  /* 0x0000019000017945 */ /* 0x000fe60003800000 */
[----:B-1----:R-:W-:-:S05]  /*16030*/  LEA R40, R4, UR4, 0x6 ;  /* 0x0000000404287c11 */ /* 0x002fca000f8e30ff */
[----:B0-----:R0:W1:Y:S04]  /*16040*/  LDS.128 R4, [R40] ;  /* 0x0000000028047984 */ /* 0x0010680000000c00 */
[----:B------:R0:W3:Y:S04]  /*16050*/  LDS.128 R8, [R40+0x10] ;  /* 0x0000100028087984 */ /* 0x0000e80000000c00 */
[----:B------:R0:W4:Y:S04]  /*16060*/  LDS.128 R12, [R40+0x20] ;  /* 0x00002000280c7984 */ /* 0x0001280000000c00 */
[----:B------:R0:W0:Y:S01]  /*16070*/  LDS.128 R20, [R40+0x30] ;  /* 0x0000300028147984 */ /* 0x0000220000000c00 */
[----:B------:R-:W-:Y:S05]  /*16080*/  @!P0 BRA `(.L_x_4588) ;  /* 0x0000000000388947 */ /* 0x000fea0003800000 */
[----:B-1----:R-:W-:-:S13]  /*16090*/  FSETP.NEU.FTZ.AND P0, PT, R7, RZ, PT ;  /* 0x000000ff0700720b */ /* 0x002fda0003f1d000 */
[----:B------:R-:W-:Y:S05]  /*160a0*/  @!P0 BRA `(.L_x_4589) ;  /* 0x0000000000408947 */ /* 0x000fea0003800000 */
[----:B------:R-:W-:Y:S01]  /*160b0*/  FADD.FTZ R6, R27, R7 ;  /* 0x000000071b067221 */ /* 0x000fe20000010000 */
[----:B------:R-:W-:Y:S01]  /*160c0*/  FADD.FTZ R51, -R24, R4 ;  /* 0x0000000418337221 */ /* 0x000fe20000010100 */
[----:B0-----:R-:W-:Y:S02]  /*160d0*/  FADD.FTZ R40, R25, R5 ;  /* 0x0000000519287221 */ /* 0x001fe40000010000 */
[----:B--2---:R-:W0:Y:S01]  /*160e0*/  MUFU.RCP R26, R6 ;  /* 0x00000006001a7308 */ /* 0x004e220000001000 */
        /* <DEDUP_REMOVED lines=8> */
.L_x_4588:
[----:B-12---:R-:W-:Y:S01]  /*16170*/  MOV R26, R6 ;  /* 0x00000006001a7202 */ /* 0x006fe20000000f00 */
[----:B------:R-:W-:Y:S01]  /*16180*/  IMAD.MOV.U32 R24, RZ, RZ, R4 ;  /* 0x000000ffff187224 */ /* 0x000fe200078e0004 */
[----:B------:R-:W-:Y:S02]  /*16190*/  MOV R25, R5 ;  /* 0x0000000500197202 */ /* 0x000fe40000000f00 */
[----:B------:R-:W-:-:S07]  /*161a0*/  MOV R27, R7 ;  /* 0x00000007001b7202 */ /* 0x000fce0000000f00 */
.L_x_4589:
[----:B------:R-:W-:Y:S05]  /*161b0*/  BSYNC B1 ;  /* 0x0000000000017941 */ /* 0x000fea0003800000 */
.L_x_4587:
        /* <DEDUP_REMOVED lines=8> */
[----:B--2---:R-:W-:Y:S01]  /*16240*/  IMAD.MOV.U32 R30, RZ, RZ, -0x1 ;  /* 0xffffffffff1e7424 */ /* 0x004fe200078e00ff */
        /* <DEDUP_REMOVED lines=8> */
.L_x_4591:
[----:B--23--:R-:W-:Y:S01]  /*162d0*/  MOV R28, R8 ;  /* 0x00000008001c7202 */ /* 0x00cfe20000000f00 */
[----:B------:R-:W-:Y:S01]  /*162e0*/  IMAD.MOV.U32 R29, RZ, RZ, R9 ;  /* 0x000000ffff1d7224 */ /* 0x000fe200078e0009 */
[----:B------:R-:W-:Y:S02]  /*162f0*/  MOV R30, R10 ;  /* 0x0000000a001e7202 */ /* 0x000fe40000000f00 */
[----:B------:R-:W-:-:S07]  /*16300*/  MOV R31, R11 ;  /* 0x0000000b001f7202 */ /* 0x000fce0000000f00 */
.L_x_4592:
[----:B------:R-:W-:Y:S05]  /*16310*/  BSYNC B1 ;  /* 0x0000000000017941 */ /* 0x000fea0003800000 */
.L_x_4590:
[----:B------:R-:W-:Y:S01]  /*16320*/  FSETP.NEU.FTZ.AND P0, PT, R35, RZ, PT ;  /* 0x000000ff2300720b */ /* 0x000fe20003f1d000 */
[----:B------:R-:W-:-:S12]  /*16330*/  BSSY B1, `(.L_x_4593) ;  /* 0x0000014000017945 */ /* 0x000fd80003800000 */
[----:B------:R-:W-:Y:S05]  /*16340*/  @!P0 BRA `(.L_x_4594) ;  /* 0x0000000000388947 */ /* 0x000fea0003800000 */
[----:B----4-:R-:W-:-:S13]  /*16350*/  FSETP.NEU.FTZ.AND P0, PT, R15, RZ, PT ;  /* 0x000000ff0f00720b */ /* 0x010fda0003f1d000 */
        /* <DEDUP_REMOVED lines=13> */
.L_x_4594:
[----:B--2-4-:R-:W-:Y:S01]  /*16430*/  MOV R32, R12 ;  /* 0x0000000c00207202 */ /* 0x014fe20000000f00 */
[----:B------:R-:W-:Y:S01]  /*16440*/  IMAD.MOV.U32 R33, RZ, RZ, R13 ;  /* 0x000000ffff217224 */ /* 0x000fe200078e000d */
[----:B------:R-:W-:Y:S02]  /*16450*/  MOV R34, R14 ;  /* 0x0000000e00227202 */ /* 0x000fe40000000f00 */
[----:B------:R-:W-:-:S07]  /*16460*/  MOV R35, R15 ;  /* 0x0000000f00237202 */ /* 0x000fce0000000f00 */
.L_x_4595:
[----:B------:R-:W-:Y:S05]  /*16470*/  BSYNC B1 ;  /* 0x0000000000017941 */ /* 0x000fea0003800000 */
.L_x_4593:
[----:B------:R-:W-:Y:S01]  /*16480*/  FSETP.NEU.FTZ.AND P0, PT, R39, RZ, PT ;  /* 0x000000ff2700720b */ /* 0x000fe20003f1d000 */
[----:B------:R-:W-:-:S12]  /*16490*/  BSSY B1, `(.L_x_4596) ;  /* 0x0000014000017945 */ /* 0x000fd80003800000 */
[----:B------:R-:W-:Y:S05]  /*164a0*/  @!P0 BRA `(.L_x_4597) ;  /* 0x0000000000388947 */ /* 0x000fea0003800000 */
[----:B0-----:R-:W-:-:S13]  /*164b0*/  FSETP.NEU.FTZ.AND P0, PT, R23, RZ, PT ;  /* 0x000000ff1700720b */ /* 0x001fda0003f1d000 */
[----:B------:R-:W-:Y:S05]  /*164c0*/  @!P0 BRA `(.L_x_4598) ;  /* 0x0000000000408947 */ /* 0x000fea0003800000 */
[----:B------:R-:W-:Y:S01]  /*164d0*/  FADD.FTZ R4, R39, R23 ;  /* 0x0000001727047221 */ /* 0x000fe20000010000 */
[----:B------:R-:W-:Y:S01]  /*164e0*/  FADD.FTZ R5, -R36, R20 ;  /* 0x0000001424057221 */ /* 0x000fe20000010100 */
[----:B------:R-:W-:Y:S01]  /*164f0*/  FADD.FTZ R8, R37, R21 ;  /* 0x0000001525087221 */ /* 0x000fe20000010000 */
[----:B--2---:R-:W-:Y:S01]  /*16500*/  IMAD.MOV.U32 R38, RZ, RZ, -0x1 ;  /* 0xffffffffff267424 */ /* 0x004fe200078e00ff */
        /* <DEDUP_REMOVED lines=8> */
.L_x_4597:
[----:B0-2---:R-:W-:Y:S01]  /*16590*/  MOV R36, R20 ;  /* 0x0000001400247202 */ /* 0x005fe20000000f00 */
[----:B------:R-:W-:Y:S01]  /*165a0*/  IMAD.MOV.U32 R37, RZ, RZ, R21 ;  /* 0x000000ffff257224 */ /* 0x000fe200078e0015 */
[----:B------:R-:W-:Y:S02]  /*165b0*/  MOV R38, R22 ;  /* 0x0000001600267202 */ /* 0x000fe40000000f00 */
[----:B------:R-:W-:-:S07]  /*165c0*/  MOV R39, R23 ;  /* 0x0000001700277202 */ /* 0x000fce0000000f00 */
.L_x_4598:
[----:B------:R-:W-:Y:S05]  /*165d0*/  BSYNC B1 ;  /* 0x0000000000017941 */ /* 0x000fea0003800000 */
.L_x_4596:
[----:B------:R3:W-:Y:S04]  /*165e0*/  STS.128 [R3], R24 ;  /* 0x0000001803007388 */ /* 0x0007e80000000c00 */
[----:B------:R3:W-:Y:S04]  /*165f0*/  STS.128 [R3+0x10], R28 ;  /* 0x0000101c03007388 */ /* 0x0007e80000000c00 */
[----:B------:R3:W-:Y:S04]  /*16600*/  STS.128 [R3+0x20], R32 ;  /* 0x0000202003007388 */ /* 0x0007e80000000c00 */
[----:B------:R3:W-:Y:S02]  /*16610*/  STS.128 [R3+0x30], R36 ;  /* 0x0000302403007388 */ /* 0x0007e40000000c00 */
.L_x_4586:
[----:B------:R-:W-:Y:S05]  /*16620*/  BSYNC B0 ;  /* 0x0000000000007941 */ /* 0x000fea0003800000 */
.L_x_4585:
[----:B------:R-:W-:Y:S02]  /*16630*/  ISETP.GT.AND P0, PT, R49, 0x1, PT ;  /* 0x000000013100780c */ /* 0x000fe40003f04270 */
[----:B------:R-:W-:-:S11]  /*16640*/  SHF.R.S32.HI R49, RZ, 0x1, R49 ;  /* 0x00000001ff317819 */ /* 0x000fd60000011431 */
[----:B------:R-:W-:Y:S05]  /*16650*/  @P0 BRA `(.L_x_4599) ;  /* 0xfffffff800500947 */ /* 0x000fea000383ffff */
.L_x_4584:
        /* <DEDUP_REMOVED lines=15> */
.L_x_4616:
[----:B------:R-:W-:Y:S01]  /*16750*/  IADD3 R5, R17, R18, RZ ;  /* 0x0000001211057210 */ /* 0x000fe20007ffe0ff */
[----:B------:R-:W-:Y:S03]  /*16760*/  BAR.SYNC.DEFER_BLOCKING 0x0 ;  /* 0x0000000000007b1d */ /* 0x000fe60000010000 */
[----:B------:R-:W-:-:S03]  /*16770*/  ISETP.GE.U32.AND P0, PT, R5, R16, PT ;  /* 0x000000100500720c */ /* 0x000fc60003f06070 */
[----:B------:R-:W-:Y:S01]  /*16780*/  BSSY B0, `(.L_x_4602) ;  /* 0x0000064000007945 */ /* 0x000fe20003800000 */
[----:B------:R-:W-:-:S13]  /*16790*/  ISETP.GE.U32.OR P0, PT, R17, R18, P0 ;  /* 0x000000121100720c */ /* 0x000fda0000706470 */
[----:B0-----:R-:W-:Y:S05]  /*167a0*/  @P0 BRA `(.L_x_4603) ;  /* 0x0000000400840947 */ /* 0x001fea0003800000 */
[----:B-1----:R-:W-:Y:S01]  /*167b0*/  IMAD R40, R18, 0x40, R3 ;  /* 0x0000004012287824 */ /* 0x002fe200078e0203 */
[----:B------:R-:W-:Y:S01]  /*167c0*/  FSETP.NEU.FTZ.AND P0, PT, R27, RZ, PT ;  /* 0x000000ff1b00720b */ /* 0x000fe20003f1d000 */
[----:B------:R-:W-:Y:S03]  /*167d0*/  BSSY B1, `(.L_x_4604) ;  /* 0x0000018000017945 */ /* 0x000fe60003800000 */
[----:B0-----:R0:W1:Y:S04]  /*167e0*/  LDS.128 R4, [R40] ;  /* 0x0000000028047984 */ /* 0x0010680000000c00 */
[----:B------:R0:W0:Y:S04]  /*167f0*/  LDS.128 R8, [R40+0x10] ;  /* 0x0000100028087984 */ /* 0x0000280000000c00 */
[----:B------:R0:W0:Y:S04]  /*16800*/  LDS.128 R12, [R40+0x20] ;  /* 0x00002000280c7984 */ /* 0x0000280000000c00 */
[----:B------:R0:W0:Y:S01]  /*16810*/  LDS.128 R20, [R40+0x30] ;  /* 0x0000300028147984 */ /* 0x0000220000000c00 */
[----:B------:R-:W-:Y:S05]  /*16820*/  @!P0 BRA `(.L_x_4605) ;  /* 0x0000000000388947 */ /* 0x000fea0003800000 */
[----:B-1----:R-:W-:-:S13]  /*16830*/  FSETP.NEU.FTZ.AND P0, PT, R7, RZ, PT ;  /* 0x000000ff0700720b */ /* 0x002fda0003f1d000 */
[----:B------:R-:W-:Y:S05]  /*16840*/  @!P0 BRA `(.L_x_4606) ;  /* 0x0000000000408947 */ /* 0x000fea0003800000 */
[----:B------:R-:W-:Y:S01]  /*16850*/  FADD.FTZ R6, R7, R27 ;  /* 0x0000001b07067221 */ /* 0x000fe20000010000 */
[----:B------:R-:W-:Y:S01]  /*16860*/  FADD.FTZ R49, R4, -R24 ;  /* 0x8000001804317221 */ /* 0x000fe20000010000 */
[----:B0-----:R-:W-:Y:S02]  /*16870*/  FADD.FTZ R40, R5, R25 ;  /* 0x0000001905287221 */ /* 0x001fe40000010000 */
[----:B--234-:R-:W0:Y:S01]  /*16880*/  MUFU.RCP R26, R6 ;  /* 0x00000006001a7308 */ /* 0x01ce220000001000 */
[----:B------:R-:W-:-:S04]  /*16890*/  FMUL.FTZ R4, R49, R49 ;  /* 0x0000003131047220 */ /* 0x000fc80000410000 */
[----:B------:R-:W-:Y:S01]  /*168a0*/  FMUL.FTZ R4, R27, R4 ;  /* 0x000000041b047220 */ /* 0x000fe20000410000 */
[----:B------:R-:W-:Y:S01]  /*168b0*/  MOV R27, R6 ;  /* 0x00000006001b7202 */ /* 0x000fe20000000f00 */
[----:B0-----:R-:W-:Y:S01]  /*168c0*/  FMUL.FTZ R7, R7, R26 ;  /* 0x0000001a07077220 */ /* 0x001fe20000410000 */
[----:B------:R-:W-:-:S03]  /*168d0*/  MOV R26, 0xffffffff ;  /* 0xffffffff001a7802 */ /* 0x000fc60000000f00 */
[----:B------:R-:W-:Y:S01]  /*168e0*/  FFMA.FTZ R25, R7, R4, R40 ;  /* 0x0000000407197223 */ /* 0x000fe20000010028 */
[----:B------:R-:W-:Y:S01]  /*168f0*/  FFMA.FTZ R24, R49, R7, R24 ;  /* 0x0000000731187223 */ /* 0x000fe20000010018 */
[----:B------:R-:W-:Y:S06]  /*16900*/  BRA `(.L_x_4606) ;  /* 0x0000000000107947 */ /* 0x000fec0003800000 */
.L_x_4605:
[----:B-1234-:R-:W-:Y:S01]  /*16910*/  IMAD.MOV.U32 R24, RZ, RZ, R4 ;  /* 0x000000ffff187224 */ /* 0x01efe200078e0004 */
[----:B------:R-:W-:Y:S01]  /*16920*/  MOV R25, R5 ;  /* 0x0000000500197202 */ /* 0x000fe20000000f00 */
[----:B------:R-:W-:Y:S01]  /*16930*/  IMAD.MOV.U32 R26, RZ, RZ, R6 ;  /* 0x000000ffff1a7224 */ /* 0x000fe200078e0006 */
[----:B------:R-:W-:-:S07]  /*16940*/  MOV R27, R7 ;  /* 0x00000007001b7202 */ /* 0x000fce0000000f00 */
.L_x_4606:
[----:B------:R-:W-:Y:S05]  /*16950*/  BSYNC B1 ;  /* 0x0000000000017941 */ /* 0x000fea0003800000 */
.L_x_4604:
[----:B------:R-:W-:Y:S01]  /*16960*/  FSETP.NEU.FTZ.AND P0, PT, R31, RZ, PT ;  /* 0x000000ff1f00720b */ /* 0x000fe20003f1d000 */
[----:B------:R-:W-:-:S12]  /*16970*/  BSSY B1, `(.L_x_4607) ;  /* 0x0000014000017945 */ /* 0x000fd80003800000 */
[----:B------:R-:W-:Y:S05]  /*16980*/  @!P0 BRA `(.L_x_4608) ;  /* 0x0000000000388947 */ /* 0x000fea0003800000 */
[----:B0-----:R-:W-:-:S13]  /*16990*/  FSETP.NEU.FTZ.AND P0, PT, R11, RZ, PT ;  /* 0x000000ff0b00720b */ /* 0x001fda0003f1d000 */
[----:B------:R-:W-:Y:S05]  /*169a0*/  @!P0 BRA `(.L_x_4609) ;  /* 0x0000000000408947 */ /* 0x000fea0003800000 */
[----:B------:R-:W-:Y:S01]  /*169b0*/  FADD.FTZ R4, R11, R31 ;  /* 0x0000001f0b047221 */ /* 0x000fe20000010000 */
[----:B------:R-:W-:Y:S01]  /*169c0*/  FADD.FTZ R5, R8, -R28 ;  /* 0x8000001c08057221 */ /* 0x000fe20000010000 */
[----:B------:R-:W-:Y:S01]  /*169d0*/  FADD.FTZ R8, R9, R29 ;  /* 0x0000001d09087221 */ /* 0x000fe20000010000 */
[----:B--234-:R-:W-:Y:S01]  /*169e0*/  MOV R30, 0xffffffff ;  /* 0xffffffff001e7802 */ /* 0x01cfe20000000f00 */
        /* <DEDUP_REMOVED lines=8> */
.L_x_4608:
[----:B0-234-:R-:W-:Y:S01]  /*16a70*/  IMAD.MOV.U32 R28, RZ, RZ, R8 ;  /* 0x000000ffff1c7224 */ /* 0x01dfe200078e0008 */
[----:B------:R-:W-:Y:S01]  /*16a80*/  MOV R29, R9 ;  /* 0x00000009001d7202 */ /* 0x000fe20000000f00 */
[----:B------:R-:W-:Y:S01]  /*16a90*/  IMAD.MOV.U32 R30, RZ, RZ, R10 ;  /* 0x000000ffff1e7224 */ /* 0x000fe200078e000a */
[----:B------:R-:W-:-:S07]  /*16aa0*/  MOV R31, R11 ;  /* 0x0000000b001f7202 */ /* 0x000fce0000000f00 */
.L_x_4609:
[----:B------:R-:W-:Y:S05]  /*16ab0*/  BSYNC B1 ;  /* 0x0000000000017941 */ /* 0x000fea0003800000 */
.L_x_4607:
[----:B------:R-:W-:Y:S01]  /*16ac0*/  FSETP.NEU.FTZ.AND P0, PT, R35, RZ, PT ;  /* 0x000000ff2300720b */ /* 0x000fe20003f1d000 */
[----:B------:R-:W-:-:S12]  /*16ad0*/  BSSY B1, `(.L_x_4610) ;  /* 0x0000014000017945 */ /* 0x000fd80003800000 */
[----:B------:R-:W-:Y:S05]  /*16ae0*/  @!P0 BRA `(.L_x_4611) ;  /* 0x0000000000388947 */ /* 0x000fea0003800000 */
[----:B------:R-:W-:-:S13]  /*16af0*/  FSETP.NEU.FTZ.AND P0, PT, R15, RZ, PT ;  /* 0x000000ff0f00720b */ /* 0x000fda0003f1d000 */
        /* <DEDUP_REMOVED lines=13> */
.L_x_4611:
[----:B--234-:R-:W-:Y:S01]  /*16bd0*/  IMAD.MOV.U32 R32, RZ, RZ, R12 ;  /* 0x000000ffff207224 */ /* 0x01cfe200078e000c */
[----:B------:R-:W-:Y:S01]  /*16be0*/  MOV R33, R13 ;  /* 0x0000000d00217202 */ /* 0x000fe20000000f00 */
[----:B------:R-:W-:Y:S01]  /*16bf0*/  IMAD.MOV.U32 R34, RZ, RZ, R14 ;  /* 0x000000ffff227224 */ /* 0x000fe200078e000e */
[----:B------:R-:W-:-:S07]  /*16c00*/  MOV R35, R15 ;  /* 0x0000000f00237202 */ /* 0x000fce0000000f00 */
.L_x_4612:
[----:B------:R-:W-:Y:S05]  /*16c10*/  BSYNC B1 ;  /* 0x0000000000017941 */ /* 0x000fea0003800000 */
.L_x_4610:
        /* <DEDUP_REMOVED lines=17> */
.L_x_4614:
[----:B--234-:R-:W-:Y:S01]  /*16d30*/  IMAD.MOV.U32 R36, RZ, RZ, R20 ;  /* 0x000000ffff247224 */ /* 0x01cfe200078e0014 */
[----:B------:R-:W-:Y:S01]  /*16d40*/  MOV R37, R21 ;  /* 0x0000001500257202 */ /* 0x000fe20000000f00 */
[----:B------:R-:W-:Y:S01]  /*16d50*/  IMAD.MOV.U32 R39, RZ, RZ, R23 ;  /* 0x000000ffff277224 */ /* 0x000fe200078e0017 */
[----:B------:R-:W-:-:S07]  /*16d60*/  MOV R38, R22 ;  /* 0x0000001600267202 */ /* 0x000fce0000000f00 */
.L_x_4615:
[----:B------:R-:W-:Y:S05]  /*16d70*/  BSYNC B1 ;  /* 0x0000000000017941 */ /* 0x000fea0003800000 */
.L_x_4613:
[----:B------:R0:W-:Y:S04]  /*16d80*/  STS.128 [R3], R24 ;  /* 0x0000001803007388 */ /* 0x0001e80000000c00 */
[----:B------:R0:W-:Y:S04]  /*16d90*/  STS.128 [R3+0x10], R28 ;  /* 0x0000101c03007388 */ /* 0x0001e80000000c00 */
[----:B------:R0:W-:Y:S04]  /*16da0*/  STS.128 [R3+0x20], R32 ;  /* 0x0000202003007388 */ /* 0x0001e80000000c00 */
[----:B------:R0:W-:Y:S02]  /*16db0*/  STS.128 [R3+0x30], R36 ;  /* 0x0000302403007388 */ /* 0x0001e40000000c00 */
.L_x_4603:
[----:B------:R-:W-:Y:S05]  /*16dc0*/  BSYNC B0 ;  /* 0x0000000000007941 */ /* 0x000fea0003800000 */
.L_x_4602:
[----:B------:R-:W-:-:S04]  /*16dd0*/  SHF.R.S32.HI R18, RZ, 0x1, R18 ;  /* 0x00000001ff127819 */ /* 0x000fc80000011412 */
[----:B------:R-:W-:-:S13]  /*16de0*/  ISETP.GE.AND P0, PT, R18, 0x20, PT ;  /* 0x000000201200780c */ /* 0x000fda0003f06270 */
[----:B------:R-:W-:Y:S05]  /*16df0*/  @P0 BRA `(.L_x_4616) ;  /* 0xfffffff800540947 */ /* 0x000fea000383ffff */
[----:B------:R-:W-:-:S11]  /*16e00*/  HFMA2.MMA R4, -RZ, RZ, 0, 1.9073486328125e-06 ;  /* 0x00000020ff047435 */ /* 0x000fd600000001ff */
.L_x_4601:
[----:B------:R-:W-:Y:S01]  /*16e10*/  BAR.SYNC.DEFER_BLOCKING 0x0 ;  /* 0x0000000000007b1d */ /* 0x000fe20000010000 */
[----:B------:R-:W-:-:S13]  /*16e20*/  ISETP.GE.AND P0, PT, R4, 0x2, PT ;  /* 0x000000020400780c */ /* 0x000fda0003f06270 */
[----:B------:R-:W-:Y:S05]  /*16e30*/  @!P0 BRA `(.L_x_4600) ;  /* 0x0000000400b08947 */ /* 0x000fea0003800000 */
[----:B0-234-:R-:W-:-:S07]  /*16e40*/  MOV R3, 0x1 ;  /* 0x0000000100037802 */ /* 0x01dfce0000000f00 */
.L_x_4629:
        /* <DEDUP_REMOVED lines=11> */
[----:B---3--:R-:W-:Y:S01]  /*16f00*/  FADD.FTZ R10, R10, R25 ;  /* 0x000000190a0a7221 */ /* 0x008fe20000010000 */
        /* <DEDUP_REMOVED lines=9> */
.L_x_4618:
[----:B0-2---:R-:W-:Y:S01]  /*16fa0*/  MOV R24, R5 ;  /* 0x0000000500187202 */ /* 0x005fe20000000f00 */
[----:B---3--:R-:W-:Y:S01]  /*16fb0*/  IMAD.MOV.U32 R25, RZ, RZ, R10 ;  /* 0x000000ffff197224 */ /* 0x008fe200078e000a */
[----:B------:R-:W-:Y:S02]  /*16fc0*/  MOV R27, R12 ;  /* 0x0000000c001b7202 */ /* 0x000fe40000000f00 */
[----:B----4-:R-:W-:-:S07]  /*16fd0*/  MOV R26, R6 ;  /* 0x00000006001a7202 */ /* 0x010fce0000000f00 */
.L_x_4619:
[----:B------:R-:W-:Y:S05]  /*16fe0*/  BSYNC B0 ;  /* 0x0000000000007941 */ /* 0x000fea0003800000 */
.L_x_4617:
        /* <DEDUP_REMOVED lines=21> */
.L_x_4621:
[----:B0-2---:R-:W-:Y:S01]  /*17140*/  MOV R28, R5 ;  /* 0x00000005001c7202 */ /* 0x005fe20000000f00 */
[----:B---3--:R-:W-:Y:S01]  /*17150*/  IMAD.MOV.U32 R29, RZ, RZ, R10 ;  /* 0x000000ffff1d7224 */ /* 0x008fe200078e000a */
[----:B------:R-:W-:Y:S02]  /*17160*/  MOV R31, R12 ;  /* 0x0000000c001f7202 */ /* 0x000fe40000000f00 */
[----:B----4-:R-:W-:-:S07]  /*17170*/  MOV R30, R6 ;  /* 0x00000006001e7202 */ /* 0x010fce0000000f00 */
.L_x_4622:
[----:B------:R-:W-:Y:S05]  /*17180*/  BSYNC B0 ;  /* 0x0000000000007941 */ /* 0x000fea0003800000 */
.L_x_4620:
        /* <DEDUP_REMOVED lines=21> */
.L_x_4624:
[----:B0-2---:R-:W-:Y:S01]  /*172e0*/  MOV R32, R5 ;  /* 0x0000000500207202 */ /* 0x005fe20000000f00 */
[----:B---3--:R-:W-:Y:S01]  /*172f0*/  IMAD.MOV.U32 R33, RZ, RZ, R10 ;  /* 0x000000ffff217224 */ /* 0x008fe200078e000a */
[----:B------:R-:W-:Y:S02]  /*17300*/  MOV R35, R12 ;  /* 0x0000000c00237202 */ /* 0x000fe40000000f00 */
[----:B----4-:R-:W-:-:S07]  /*17310*/  MOV R34, R6 ;  /* 0x0000000600227202 */ /* 0x010fce0000000f00 */
.L_x_4625:
[----:B------:R-:W-:Y:S05]  /*17320*/  BSYNC B0 ;  /* 0x0000000000007941 */ /* 0x000fea0003800000 */
.L_x_4623:
        /* <DEDUP_REMOVED lines=21> */
.L_x_4627:
[----:B0-2---:R-:W-:Y:S01]  /*17480*/  MOV R36, R5 ;  /* 0x0000000500247202 */ /* 0x005fe20000000f00 */
[----:B---3--:R-:W-:Y:S01]  /*17490*/  IMAD.MOV.U32 R37, RZ, RZ, R10 ;  /* 0x000000ffff257224 */ /* 0x008fe200078e000a */
[----:B------:R-:W-:Y:S02]  /*174a0*/  MOV R39, R12 ;  /* 0x0000000c00277202 */ /* 0x000fe40000000f00 */
[----:B----4-:R-:W-:-:S07]  /*174b0*/  MOV R38, R6 ;  /* 0x0000000600267202 */ /* 0x010fce0000000f00 */
.L_x_4628:
[----:B------:R-:W-:Y:S05]  /*174c0*/  BSYNC B0 ;  /* 0x0000000000007941 */ /* 0x000fea0003800000 */
.L_x_4626:
[----:B------:R-:W-:-:S05]  /*174d0*/  IMAD.SHL.U32 R3, R3, 0x2, RZ ;  /* 0x0000000203037824 */ /* 0x000fca00078e00ff */
[----:B------:R-:W-:-:S13]  /*174e0*/  ISETP.GE.AND P0, PT, R3, R4, PT ;  /* 0x000000040300720c */ /* 0x000fda0003f06270 */
[----:B------:R-:W-:Y:S05]  /*174f0*/  @!P0 BRA `(.L_x_4629) ;  /* 0xfffffff800548947 */ /* 0x000fea000383ffff */
.L_x_4600:
[----:B------:R-:W-:Y:S05]  /*17500*/  @!P1 EXIT ;  /* 0x000000000000994d */ /* 0x000fea0003800000 */
[----:B------:R-:W-:Y:S01]  /*17510*/  ISETP.NE.U32.AND P0, PT, R0, RZ, PT ;  /* 0x000000ff0000720c */ /* 0x000fe20003f05070 */
[----:B------:R-:W-:-:S03]  /*17520*/  ULDC.U8 UR36, c[0x0][0x630] ;  /* 0x00018c0000247ab9 */ /* 0x000fc60000000000 */
[----:B------:R-:W-:-:S13]  /*17530*/  ISETP.NE.AND.EX P0, PT, R2, RZ, PT, P0 ;  /* 0x000000ff0200720c */ /* 0x000fda0003f05300 */
[----:B------:R-:W-:Y:S05]  /*17540*/  @!P0 BRA `(.L_x_4630) ;  /* 0x0000000800f88947 */ /* 0x000fea0003800000 */
[----:B------:R-:W-:-:S13]  /*17550*/  ISETP.NE.AND P0, PT, RZ, UR36, PT ;  /* 0x00000024ff007c0c */ /* 0x000fda000bf05270 */
[----:B------:R-:W-:Y:S05]  /*17560*/  @!P0 BRA `(.L_x_4631) ;  /* 0x0000000400708947 */ /* 0x000fea0003800000 */
[----:B------:R-:W5:Y:S04]  /*17570*/  LDG.E R9, desc[UR40][R46.64+0xc] ;  /* 0x00000c282e097981 */ /* 0x000f68000c1e1900 */
[----:B------:R-:W2:Y:S04]  /*17580*/  LDG.E R11, desc[UR40][R46.64+0x1c] ;  /* 0x00001c282e0b7981 */ /* 0x000ea8000c1e1900 */
[----:B------:R-:W3:Y:S04]  /*17590*/  LDG.E R12, desc[UR40][R46.64+0x2c] ;  /* 0x00002c282e0c7981 */ /* 0x000ee8000c1e1900 */
[----:B------:R-:W4:Y:S01]  /*175a0*/  LDG.E R0, desc[UR40][R46.64+0x3c] ;  /* 0x00003c282e007981 */ /* 0x000f22000c1e1900 */
[----:B------:R-:W-:Y:S01]  /*175b0*/  BSSY B0, `(.L_x_4632) ;  /* 0x0000018000007945 */ /* 0x000fe20003800000 */
[----:B-----5:R-:W-:-:S02]  /*175c0*/  FSETP.NEU.FTZ.AND P2, PT, R9, RZ, PT ;  /* 0x000000ff0900720b */ /* 0x020fc40003f5d000 */
[----:B--2---:R-:W-:Y:S02]  /*175d0*/  FSETP.NEU.FTZ.AND P3, PT, R11, RZ, PT ;  /* 0x000000ff0b00720b */ /* 0x004fe40003f7d000 */
[----:B---3--:R-:W-:Y:S02]  /*175e0*/  FSETP.NEU.FTZ.AND P0, PT, R12, RZ, PT ;  /* 0x000000ff0c00720b */ /* 0x008fe40003f1d000 */
[----:B----4-:R-:W-:-:S07]  /*175f0*/  FSETP.NEU.FTZ.AND P1, PT, R0, RZ, PT ;  /* 0x000000ff0000720b */ /* 0x010fce0003f3d000 */
[----:B------:R-:W-:Y:S06]  /*17600*/  @!P2 BRA `(.L_x_4633) ;  /* 0x000000000048a947 */ /* 0x000fec0003800000 */
[----:B------:R-:W-:Y:S01]  /*17610*/  FSETP.NEU.FTZ.AND P2, PT, R27, RZ, PT ;  /* 0x000000ff1b00720b */ /* 0x000fe20003f5d000 */
[----:B0-----:R-:W2:Y:S04]  /*17620*/  LDG.E R7, desc[UR40][R46.64] ;  /* 0x000000282e077981 */ /* 0x001ea8000c1e1900 */
[----:B------:R-:W3:Y:S08]  /*17630*/  LDG.E R10, desc[UR40][R46.64+0x4] ;  /* 0x000004282e0a7981 */ /* 0x000ef0000c1e1900 */
[----:B------:R-:W-:-:S06]  /*17640*/  @P2 MOV R26, 0xffffffff ;  /* 0xffffffff001a2802 */ /* 0x000fcc0000000f00 */
[----:B------:R4:W5:Y:S01]  /*17650*/  @!P2 LDG.E R26, desc[UR40][R46.64+0x8] ;  /* 0x000008282e1aa981 */ /* 0x000962000c1e1900 */
[----:B------:R-:W-:-:S04]  /*17660*/  @P2 FADD.FTZ R3, R27, R9 ;  /* 0x000000091b032221 */ /* 0x000fc80000010000 */
[----:B------:R-:W0:Y:S02]  /*17670*/  @P2 MUFU.RCP R8, R3 ;  /* 0x0000000300082308 */ /* 0x000e240000001000 */
[----:B0-----:R-:W-:Y:S01]  /*17680*/  @P2 FMUL.FTZ R5, R27, R8 ;  /* 0x000000081b052220 */ /* 0x001fe20000410000 */
        /* <DEDUP_REMOVED lines=9> */
[----:B----4-:R-:W-:-:S07]  /*17720*/  @!P2 MOV R25, R10 ;  /* 0x0000000a0019a202 */ /* 0x010fce0000000f00 */
.L_x_4633:
[----:B------:R-:W-:Y:S05]  /*17730*/  BSYNC B0 ;  /* 0x0000000000007941 */ /* 0x000fea0003800000 */
.L_x_4632:
[----:B------:R-:W-:Y:S04]  /*17740*/  BSSY B0, `(.L_x_4634) ;  /* 0x0000014000007945 */ /* 0x000fe80003800000 */
[----:B------:R-:W-:Y:S05]  /*17750*/  @!P3 BRA `(.L_x_4635) ;  /* 0x000000000048b947 */ /* 0x000fea0003800000 */
[----:B------:R-:W-:Y:S01]  /*17760*/  FSETP.NEU.FTZ.AND P2, PT, R31, RZ, PT ;  /* 0x000000ff1f00720b */ /* 0x000fe20003f5d000 */
[----:B0-----:R-:W2:Y:S04]  /*17770*/  LDG.E R7, desc[UR40][R46.64+0x10] ;  /* 0x000010282e077981 */ /* 0x001ea8000c1e1900 */
[----:B------:R-:W3:Y:S08]  /*17780*/  LDG.E R10, desc[UR40][R46.64+0x14] ;  /* 0x000014282e0a7981 */ /* 0x000ef0000c1e1900 */
[----:B------:R-:W-:-:S06]  /*17790*/  @P2 IMAD.MOV.U32 R30, RZ, RZ, -0x1 ;  /* 0xffffffffff1e2424 */ /* 0x000fcc00078e00ff */
[----:B------:R4:W5:Y:S01]  /*177a0*/  @!P2 LDG.E R30, desc[UR40][R46.64+0x18] ;  /* 0x000018282e1ea981 */ /* 0x000962000c1e1900 */
[----:B------:R-:W-:-:S04]  /*177b0*/  @P2 FADD.FTZ R3, R31, R11 ;  /* 0x0000000b1f032221 */ /* 0x000fc80000010000 */
[----:B------:R-:W0:Y:S02]  /*177c0*/  @P2 MUFU.RCP R8, R3 ;  /* 0x0000000300082308 */ /* 0x000e240000001000 */
[----:B0-----:R-:W-:Y:S01]  /*177d0*/  @P2 FMUL.FTZ R5, R31, R8 ;  /* 0x000000081f052220 */ /* 0x001fe20000410000 */
        /* <DEDUP_REMOVED lines=9> */
[----:B----4-:R-:W-:-:S07]  /*17870*/  @!P2 MOV R29, R10 ;  /* 0x0000000a001da202 */ /* 0x010fce0000000f00 */
.L_x_4635:
[----:B------:R-:W-:Y:S05]  /*17880*/  BSYNC B0 ;  /* 0x0000000000007941 */ /* 0x000fea0003800000 */
.L_x_4634:
[----:B------:R-:W-:Y:S04]  /*17890*/  BSSY B0, `(.L_x_4636) ;  /* 0x0000014000007945 */ /* 0x000fe80003800000 */
[----:B------:R-:W-:Y:S05]  /*178a0*/  @!P0 BRA `(.L_x_4637) ;  /* 0x0000000000488947 */ /* 0x000fea0003800000 */
        /* <DEDUP_REMOVED lines=17> */
[----:B----4-:R-:W-:-:S07]  /*179c0*/  @!P0 IMAD.MOV.U32 R33, RZ, RZ, R10 ;  /* 0x000000ffff218224 */ /* 0x010fce00078e000a */
.L_x_4637:
[----:B------:R-:W-:Y:S05]  /*179d0*/  BSYNC B0 ;  /* 0x0000000000007941 */ /* 0x000fea0003800000 */
.L_x_4636:
[----:B------:R-:W-:Y:S04]  /*179e0*/  BSSY B0, `(.L_x_4631) ;  /* 0x0000014000007945 */ /* 0x000fe80003800000 */
[----:B------:R-:W-:Y:S05]  /*179f0*/  @!P1 BRA `(.L_x_4638) ;  /* 0x0000000000489947 */ /* 0x000fea0003800000 */
[----:B------:R-:W-:Y:S01]  /*17a00*/  FSETP.NEU.FTZ.AND P0, PT, R39, RZ, PT ;  /* 0x000000ff2700720b */ /* 0x000fe20003f1d000 */
[----:B------:R-:W2:Y:S04]  /*17a10*/  LDG.E R9, desc[UR40][R46.64+0x30] ;  /* 0x000030282e097981 */ /* 0x000ea8000c1e1900 */
[----:B------:R-:W3:Y:S08]  /*17a20*/  LDG.E R8, desc[UR40][R46.64+0x34] ;  /* 0x000034282e087981 */ /* 0x000ef0000c1e1900 */
[----:B0-----:R-:W-:-:S06]  /*17a30*/  @P0 MOV R38, 0xffffffff ;  /* 0xffffffff00260802 */ /* 0x001fcc0000000f00 */
        /* <DEDUP_REMOVED lines=14> */
.L_x_4638:
[----:B------:R-:W-:Y:S05]  /*17b20*/  BSYNC B0 ;  /* 0x0000000000007941 */ /* 0x000fea0003800000 */
.L_x_4631:
[----:B------:R-:W-:Y:S02]  /*17b30*/  ULDC.U8 UR4, c[0x0][0x631] ;  /* 0x00018c4000047ab9 */ /* 0x000fe40000000000 */
[----:B------:R-:W-:-:S13]  /*17b40*/  ISETP.NE.AND P0, PT, RZ, UR4, PT ;  /* 0x00000004ff007c0c */ /* 0x000fda000bf05270 */
[----:B------:R-:W-:Y:S05]  /*17b50*/  @!P0 BRA `(.L_x_4639) ;  /* 0x0000000400308947 */ /* 0x000fea0003800000 */
[----:B--2---:R-:W2:Y:S01]  /*17b60*/  LDC R5, c[0x0][0x634] ;  /* 0x00018d00ff057b82 */ /* 0x004ea20000000800 */
[----:B------:R-:W-:Y:S01]  /*17b70*/  ULDC UR5, c[0x0][0x210] ;  /* 0x0000840000057ab9 */ /* 0x000fe20000000800 */
[----:B------:R-:W-:Y:S01]  /*17b80*/  ULDC.U8 UR4, c[0x0][0x214] ;  /* 0x0000850000047ab9 */ /* 0x000fe20000000000 */
[C---:B------:R-:W-:Y:S01]  /*17b90*/  FADD.FTZ R0, R27.reuse, -UR5 ;  /* 0x800000051b007e21 */ /* 0x040fe20008010000 */
[----:B------:R-:W-:Y:S01]  /*17ba0*/  FSETP.GT.FTZ.AND P0, PT, R27, UR5, PT ;  /* 0x000000051b007c0b */ /* 0x000fe2000bf14000 */
[----:B------:R-:W-:Y:S01]  /*17bb0*/  FADD.FTZ R2, R31, -UR5 ;  /* 0x800000051f027e21 */ /* 0x000fe20008010000 */
[----:B0--34-:R-:W-:Y:S01]  /*17bc0*/  FADD.FTZ R3, R35, -UR5 ;  /* 0x8000000523037e21 */ /* 0x019fe20008010000 */
[C---:B------:R-:W-:Y:S01]  /*17bd0*/  FSETP.GT.FTZ.AND P3, PT, R39.reuse, UR5, PT ;  /* 0x0000000527007c0b */ /* 0x040fe2000bf74000 */
[----:B------:R-:W-:Y:S01]  /*17be0*/  FADD.FTZ R39, R39, -UR5 ;  /* 0x8000000527277e21 */ /* 0x000fe20008010000 */
[----:B------:R-:W-:Y:S02]  /*17bf0*/  FSEL R0, R0, RZ, P0 ;  /* 0x000000ff00007208 */ /* 0x000fe40000000000 */
[----:B------:R-:W-:-:S02]  /*17c00*/  FSETP.GT.FTZ.AND P0, PT, R31, UR5, PT ;  /* 0x000000051f007c0b */ /* 0x000fc4000bf14000 */
[----:B------:R-:W-:Y:S02]  /*17c10*/  FSEL R39, R39, RZ, P3 ;  /* 0x000000ff27277208 */ /* 0x000fe40001800000 */
[----:B------:R-:W-:Y:S01]  /*17c20*/  FSEL R2, R2, RZ, P0 ;  /* 0x000000ff02027208 */ /* 0x000fe20000000000 */
[----:B------:R-:W0:Y:S01]  /*17c30*/  MUFU.RCP R0, R0 ;  /* 0x0000000000007308 */ /* 0x000e220000001000 */
[----:B------:R-:W-:Y:S02]  /*17c40*/  FSETP.GT.FTZ.AND P0, PT, R35, UR5, PT ;  /* 0x0000000523007c0b */ /* 0x000fe4000bf14000 */
[----:B------:R-:W-:Y:S02]  /*17c50*/  ISETP.NE.AND P1, PT, RZ, UR4, PT ;  /* 0x00000004ff007c0c */ /* 0x000fe4000bf25270 */
[----:B------:R-:W-:Y:S02]  /*17c60*/  FSEL R6, R3, RZ, P0 ;  /* 0x000000ff03067208 */ /* 0x000fe40000000000 */
[----:B------:R-:W-:Y:S01]  /*17c70*/  F2FP.BF16.F32.PACK_AB R24, R28, R24 ;  /* 0x000000181c18723e */ /* 0x000fe200000010ff */
[----:B------:R3:W4:Y:S01]  /*17c80*/  MUFU.RCP R4, R2 ;  /* 0x0000000200047308 */ /* 0x0007220000001000 */
[----:B--2---:R-:W-:-:S02]  /*17c90*/  ISETP.GE.AND P2, PT, R5, 0x2, PT ;  /* 0x000000020500780c */ /* 0x004fc40003f46270 */
[----:B------:R-:W-:-:S05]  /*17ca0*/  ISETP.GE.AND P0, PT, R5, 0x1, PT ;  /* 0x000000010500780c */ /* 0x000fca0003f06270 */
[----:B------:R-:W2:Y:S01]  /*17cb0*/  MUFU.RCP R10, R39 ;  /* 0x00000027000a7308 */ /* 0x000ea20000001000 */
[----:B0-----:R-:W-:-:S05]  /*17cc0*/  FMUL.FTZ R25, R0, R25 ;  /* 0x0000001900197220 */ /* 0x001fca0000410000 */
[----:B---3--:R-:W0:Y:S01]  /*17cd0*/  @P2 LDC.64 R2, c[0x0][0x608] ;  /* 0x00018200ff022b82 */ /* 0x008e220000000a00 */
[----:B------:R-:W-:Y:S01]  /*17ce0*/  @P2 LOP3.LUT R9, R43, 0xfffffffe, RZ, 0xc0, !PT ;  /* 0xfffffffe2b092812 */ /* 0x000fe200078ec0ff */
[----:B------:R3:W1:Y:S01]  /*17cf0*/  MUFU.RCP R8, R6 ;  /* 0x0000000600087308 */ /* 0x0006620000001000 */
[----:B----4-:R-:W-:Y:S01]  /*17d00*/  FMUL.FTZ R29, R4, R29 ;  /* 0x0000001d041d7220 */ /* 0x010fe20000410000 */
[----:B------:R-:W-:-:S04]  /*17d10*/  @P2 LOP3.LUT R17, R45, 0xfffffffe, RZ, 0xc0, !PT ;  /* 0xfffffffe2d112812 */ /* 0x000fc800078ec0ff */
[----:B------:R-:W4:Y:S02]  /*17d20*/  @P0 LDC.64 R14, c[0x0][0x600] ;  /* 0x00018000ff0e0b82 */ /* 0x000f240000000a00 */
[----:B------:R-:W0:Y:S01]  /*17d30*/  @P1 MUFU.SQRT R25, R25 ;  /* 0x0000001900191308 */ /* 0x000e220000002000 */
[----:B--2---:R-:W-:-:S05]  /*17d40*/  FMUL.FTZ R37, R10, R37 ;  /* 0x000000250a257220 */ /* 0x004fca0000410000 */
[----:B---3--:R-:W2:Y:S02]  /*17d50*/  @P2 LDC.64 R6, c[0x0][0x608] ;  /* 0x00018200ff062b82 */ /* 0x008ea40000000a00 */
[----:B------:R-:W3:Y:S01]  /*17d60*/  @P1 MUFU.SQRT R29, R29 ;  /* 0x0000001d001d1308 */ /* 0x000ee20000002000 */
[----:B-1----:R-:W-:-:S05]  /*17d70*/  FMUL.FTZ R33, R8, R33 ;  /* 0x0000002108217220 */ /* 0x002fca0000410000 */
[----:B------:R-:W1:Y:S01]  /*17d80*/  @P0 LDC.64 R10, c[0x0][0x600] ;  /* 0x00018000ff0a0b82 */ /* 0x000e620000000a00 */
[----:B0-----:R-:W-:Y:S01]  /*17d90*/  @P2 IADD3 R2, P3, R9, R2, RZ ;  /* 0x0000000209022210 */ /* 0x001fe20007f7e0ff */
[----:B------:R-:W0:Y:S01]  /*17da0*/  @P1 MUFU.SQRT R33, R33 ;  /* 0x0000002100211308 */ /* 0x000e220000002000 */
[----:B------:R-:W-:Y:S02]  /*17db0*/  F2FP.BF16.F32.PACK_AB R32, R32, R25 ;  /* 0x000000192020723e */ /* 0x000fe400000010ff */
[----:B------:R-:W-:Y:S02]  /*17dc0*/  @P2 IADD3.X R3, RZ, R3, RZ, P3, !PT ;  /* 0x00000003ff032210 */ /* 0x000fe40001ffe4ff */
[----:B------:R-:W-:Y:S01]  /*17dd0*/  PRMT R0, R32, 0x7632, R0 ;  /* 0x0000763220007816 */ /* 0x000fe20000000000 */
[----:B------:R-:W1:Y:S01]  /*17de0*/  @P0 LDC.64 R4, c[0x0][0x600] ;  /* 0x00018000ff040b82 */ /* 0x000e620000000a00 */
[----:B----4-:R-:W-:Y:S01]  /*17df0*/  @P0 IADD3 R14, P4, R43, R14, RZ ;  /* 0x0000000e2b0e0210 */ /* 0x010fe20007f9e0ff */
[----:B------:R-:W4:Y:S01]  /*17e00*/  @P1 MUFU.SQRT R37, R37 ;  /* 0x0000002500251308 */ /* 0x000f220000002000 */
[----:B---3--:R-:W-:-:S03]  /*17e10*/  F2FP.BF16.F32.PACK_AB R36, R36, R29 ;  /* 0x0000001d2424723e */ /* 0x008fc600000010ff */
[----:B------:R-:W-:Y:S02]  /*17e20*/  @P0 IMAD.X R15, RZ, RZ, R15, P4 ;  /* 0x000000ffff0f0224 */ /* 0x000fe400020e060f */
[----:B------:R-:W3:Y:S01]  /*17e30*/  @P2 LDC.64 R12, c[0x0][0x608] ;  /* 0x00018200ff0c2b82 */ /* 0x000ee20000000a00 */
[----:B--2---:R-:W-:Y:S02]  /*17e40*/  @P2 IADD3 R6, P3, R17, R6, RZ ;  /* 0x0000000611062210 */ /* 0x004fe40007f7e0ff */
[----:B------:R2:W-:Y:S01]  /*17e50*/  @P0 STG.E.U16 desc[UR40][R14.64], R32 ;  /* 0x000000200e000986 */ /* 0x0005e2000c101528 */
[----:B0-----:R-:W-:Y:S02]  /*17e60*/  F2FP.BF16.F32.PACK_AB R33, RZ, R33 ;  /* 0x00000021ff21723e */ /* 0x001fe400000010ff */
[----:B------:R-:W-:Y:S01]  /*17e70*/  @P2 IMAD.X R7, RZ, RZ, R7, P3 ;  /* 0x000000ffff072224 */ /* 0x000fe200018e0607 */
[----:B------:R0:W-:Y:S01]  /*17e80*/  @P2 STG.E.U16 desc[UR40][R2.64], R24 ;  /* 0x0000001802002986 */ /* 0x0001e2000c101528 */
[----:B------:R-:W3:Y:S01]  /*17e90*/  @P0 LDC.64 R8, c[0x0][0x600] ;  /* 0x00018000ff080b82 */ /* 0x000ee20000000a00 */
[----:B-1----:R-:W-:-:S02]  /*17ea0*/  @P0 IADD3 R10, P1, R19, R10, RZ ;  /* 0x0000000a130a0210 */ /* 0x002fc40007f3e0ff */
[----:B----4-:R-:W-:Y:S02]  /*17eb0*/  F2FP.BF16.F32.PACK_AB R37, RZ, R37 ;  /* 0x00000025ff25723e */ /* 0x010fe400000010ff */
[----:B------:R-:W-:Y:S02]  /*17ec0*/  @P0 IADD3.X R11, RZ, R11, RZ, P1, !PT ;  /* 0x0000000bff0b0210 */ /* 0x000fe40000ffe4ff */
[----:B--2---:R-:W-:Y:S02]  /*17ed0*/  @P2 LOP3.LUT R15, R19, 0xfffffffe, RZ, 0xc0, !PT ;  /* 0xfffffffe130f2812 */ /* 0x004fe400078ec0ff */
[----:B------:R-:W-:Y:S02]  /*17ee0*/  @P0 IADD3 R4, P4, R45, R4, RZ ;  /* 0x000000042d040210 */ /* 0x000fe40007f9e0ff */
[----:B0-----:R-:W-:Y:S02]  /*17ef0*/  PRMT R3, R24, 0x7632, R3 ;  /* 0x0000763218037816 */ /* 0x001fe40000000003 */
[----:B------:R-:W-:-:S02]  /*17f00*/  @P0 IADD3.X R5, RZ, R5, RZ, P4, !PT ;  /* 0x00000005ff050210 */ /* 0x000fc400027fe4ff */
[----:B---3--:R-:W-:-:S03]  /*17f10*/  @P2 IADD3 R12, P3, R15, R12, RZ ;  /* 0x0000000c0f0c2210 */ /* 0x008fc60007f7e0ff */
[----:B------:R0:W-:Y:S01]  /*17f20*/  @P0 STG.E.U16 desc[UR40][R4.64], R36 ;  /* 0x0000002404000986 */ /* 0x0001e2000c101528 */
[----:B------:R-:W-:-:S03]  /*17f30*/  @P2 IADD3.X R13, RZ, R13, RZ, P3, !PT ;  /* 0x0000000dff0d2210 */ /* 0x000fc60001ffe4ff */
[----:B------:R0:W-:Y:S01]  /*17f40*/  @P2 STG.E.U16 desc[UR40][R6.64], R3 ;  /* 0x0000000306002986 */ /* 0x0001e2000c101528 */
[----:B------:R-:W-:-:S03]  /*17f50*/  @P0 IADD3 R8, P1, R41, R8, RZ ;  /* 0x0000000829080210 */ /* 0x000fc60007f3e0ff */
[----:B------:R0:W-:Y:S02]  /*17f60*/  @P0 STG.E.U16 desc[UR40][R10.64], R33 ;  /* 0x000000210a000986 */ /* 0x0001e4000c101528 */
[----:B------:R-:W-:Y:S02]  /*17f70*/  @P0 IMAD.X R9, RZ, RZ, R9, P1 ;  /* 0x000000ffff090224 */ /* 0x000fe400008e0609 */
[----:B------:R0:W-:Y:S04]  /*17f80*/  @P2 STG.E.U16 desc[UR40][R12.64], R0 ;  /* 0x000000000c002986 */ /* 0x0001e8000c101528 */
[----:B------:R0:W-:Y:S01]  /*17f90*/  @P0 STG.E.U16 desc[UR40][R8.64], R37 ;  /* 0x0000002508000986 */ /* 0x0001e2000c101528 */
[----:B------:R-:W-:Y:S05]  /*17fa0*/  @!P2 EXIT ;  /* 0x000000000000a94d */ /* 0x000fea0003800000 */
[----:B------:R-:W-:Y:S01]  /*17fb0*/  LOP3.LUT R2, R41, 0xfffffffe, RZ, 0xc0, !PT ;  /* 0xfffffffe29027812 */ /* 0x000fe200078ec0ff */
[----:B------:R-:W-:Y:S01]  /*17fc0*/  ULDC.64 UR4, c[0x0][0x608] ;  /* 0x0001820000047ab9 */ /* 0x000fe20000000a00 */
[----:B0-----:R-:W-:Y:S02]  /*17fd0*/  PRMT R0, R36, 0x7632, R0 ;  /* 0x0000763224007816 */ /* 0x001fe40000000000 */
[----:B------:R-:W-:-:S04]  /*17fe0*/  IADD3 R2, P0, R2, UR4, RZ ;  /* 0x0000000402027c10 */ /* 0x000fc8000ff1e0ff */
[----:B------:R-:W-:-:S05]  /*17ff0*/  IADD3.X R3, RZ, UR5, RZ, P0, !PT ;  /* 0x00000005ff037c10 */ /* 0x000fca00087fe4ff */
[----:B------:R-:W-:Y:S01]  /*18000*/  STG.E.U16 desc[UR40][R2.64], R0 ;  /* 0x0000000002007986 */ /* 0x000fe2000c101528 */
[----:B------:R-:W-:Y:S05]  /*18010*/  EXIT ;  /* 0x000000000000794d */ /* 0x000fea0003800000 */
.L_x_4639:
[----:B------:R-:W-:Y:S04]  /*18020*/  STG.E desc[UR40][R46.64], R24 ;  /* 0x000000182e007986 */ /* 0x000fe8000c101928 */
[----:B------:R-:W-:Y:S04]  /*18030*/  STG.E desc[UR40][R46.64+0x4], R25 ;  /* 0x000004192e007986 */ /* 0x000fe8000c101928 */
[----:B-----5:R-:W-:Y:S04]  /*18040*/  STG.E desc[UR40][R46.64+0x8], R26 ;  /* 0x0000081a2e007986 */ /* 0x020fe8000c101928 */
[----:B------:R-:W-:Y:S04]  /*18050*/  STG.E desc[UR40][R46.64+0xc], R27 ;  /* 0x00000c1b2e007986 */ /* 0x000fe8000c101928 */
        /* <DEDUP_REMOVED lines=11> */
[----:B------:R-:W-:Y:S01]  /*18110*/  STG.E desc[UR40][R46.64+0x3c], R39 ;  /* 0x00003c272e007986 */ /* 0x000fe2000c101928 */
[----:B------:R-:W-:Y:S05]  /*18120*/  EXIT ;  /* 0x000000000000794d */ /* 0x000fea0003800000 */
.L_x_4630:
[----:B------:R-:W-:-:S13]  /*18130*/  ISETP.NE.AND P0, PT, RZ, UR36, PT ;  /* 0x00000024ff007c0c */ /* 0x000fda000bf05270 */
[----:B------:R-:W-:Y:S05]  /*18140*/  @!P0 BRA `(.L_x_4640) ;  /* 0x00000000007c8947 */ /* 0x000fea0003800000 */
[----:B------:R-:W-:Y:S01]  /*18150*/  MOV R0, 0x0 ;  /* 0x0000000000007802 */ /* 0x000fe20000000f00 */
[----:B------:R-:W-:Y:S01]  /*18160*/  ULDC.64 UR4, c[0x4][0x580] ;  /* 0x0101600000047ab9 */ /* 0x000fe20000000a00 */
[----:B------:R-:W-:Y:S01]  /*18170*/  ULDC.64 UR6, c[0x4][0x578] ;  /* 0x01015e0000067ab9 */ /* 0x000fe20000000a00 */
[----:B------:R-:W-:Y:S01]  /*18180*/  MOV R4, UR4 ;  /* 0x0000000400047c02 */ /* 0x000fe20008000f00 */
[----:B0-234-:R0:W2:Y:S01]  /*18190*/  LDC.64 R2, c[0x4][R0] ;  /* 0x0100000000027b82 */ /* 0x01d0a20000000a00 */
[----:B------:R-:W-:Y:S01]  /*181a0*/  IMAD.U32 R5, RZ, RZ, UR5 ;  /* 0x00000005ff057e24 */ /* 0x000fe2000f8e00ff */
[----:B------:R-:W-:Y:S01]  /*181b0*/  ULDC.64 UR4, c[0x4][0x178] ;  /* 0x01005e0000047ab9 */ /* 0x000fe20000000a00 */
[----:B------:R-:W-:Y:S01]  /*181c0*/  HFMA2.MMA R8, -RZ, RZ, 0, 4.3690204620361328125e-05 ;  /* 0x000002ddff087435 */ /* 0x000fe200000001ff */
        /* <DEDUP_REMOVED lines=8> */
.L_x_4641:
[----:B------:R-:W-:Y:S01]  /*18250*/  UMOV UR4, URZ ;  /* 0x0000003f00047c82 */ /* 0x000fe20008000000 */
[----:B------:R-:W-:Y:S01]  /*18260*/  UMOV UR5, URZ ;  /* 0x0000003f00057c82 */ /* 0x000fe20008000000 */
[----:B------:R-:W-:Y:S01]  /*18270*/  UMOV UR6, URZ ;  /* 0x0000003f00067c82 */ /* 0x000fe20008000000 */
        /* <DEDUP_REMOVED lines=11> */
[----:B------:R-:W-:-:S07]  /*18330*/  MOV R39, UR6 ;  /* 0x0000000600277c02 */ /* 0x000fce0008000f00 */
.L_x_4640:
        /* <DEDUP_REMOVED lines=25> */
[----:B0-----:R-:W-:Y:S01]  /*184d0*/  FMUL.FTZ R25, R0, R25 ;  /* 0x0000001900197220 */ /* 0x001fe20000410000 */
[----:B------:R-:W-:-:S04]  /*184e0*/  PRMT R0, R24, 0x7632, R0 ;  /* 0x0000763218007816 */ /* 0x000fc80000000000 */
[----:B---3--:R-:W0:Y:S01]  /*184f0*/  @P2 LDC.64 R2, c[0x0][0x608] ;  /* 0x00018200ff022b82 */ /* 0x008e220000000a00 */
[----:B------:R-:W-:Y:S01]  /*18500*/  @P2 LOP3.LUT R9, R43, 0xfffffffe, RZ, 0xc0, !PT ;  /* 0xfffffffe2b092812 */ /* 0x000fe200078ec0ff */
[----:B------:R-:W3:Y:S01]  /*18510*/  MUFU.RCP R8, R4 ;  /* 0x0000000400087308 */ /* 0x000ee20000001000 */
[----:B----4-:R-:W-:Y:S01]  /*18520*/  FMUL.FTZ R29, R6, R29 ;  /* 0x0000001d061d7220 */ /* 0x010fe20000410000 */
[----:B------:R-:W-:-:S04]  /*18530*/  @P2 LOP3.LUT R17, R45, 0xfffffffe, RZ, 0xc0, !PT ;  /* 0xfffffffe2d112812 */ /* 0x000fc800078ec0ff */
[----:B------:R-:W4:Y:S02]  /*18540*/  @P0 LDC.64 R14, c[0x0][0x600] ;  /* 0x00018000ff0e0b82 */ /* 0x000f240000000a00 */
[----:B------:R-:W5:Y:S01]  /*18550*/  @P1 MUFU.SQRT R25, R25 ;  /* 0x0000001900191308 */ /* 0x000f620000002000 */
[----:B--2---:R-:W-:-:S05]  /*18560*/  FMUL.FTZ R37, R10, R37 ;  /* 0x000000250a257220 */ /* 0x004fca0000410000 */
[----:B------:R-:W2:Y:S02]  /*18570*/  @P0 LDC.64 R6, c[0x0][0x600] ;  /* 0x00018000ff060b82 */ /* 0x000ea40000000a00 */
[----:B------:R-:W1:Y:S01]  /*18580*/  @P1 MUFU.SQRT R29, R29 ;  /* 0x0000001d001d1308 */ /* 0x000e620000002000 */
[----:B---3--:R-:W-:-:S05]  /*18590*/  FMUL.FTZ R33, R8, R33 ;  /* 0x0000002108217220 */ /* 0x008fca0000410000 */
[----:B------:R-:W3:Y:S01]  /*185a0*/  @P2 LDC.64 R4, c[0x0][0x608] ;  /* 0x00018200ff042b82 */ /* 0x000ee20000000a00 */
[----:B0-----:R-:W-:Y:S01]  /*185b0*/  @P2 IADD3 R2, P3, R9, R2, RZ ;  /* 0x0000000209022210 */ /* 0x001fe20007f7e0ff */
[----:B------:R-:W0:Y:S01]  /*185c0*/  @P1 MUFU.SQRT R33, R33 ;  /* 0x0000002100211308 */ /* 0x000e220000002000 */
[----:B-----5:R-:W-:-:S03]  /*185d0*/  F2FP.BF16.F32.PACK_AB R32, R32, R25 ;  /* 0x000000192020723e */ /* 0x020fc600000010ff */
[----:B------:R-:W-:Y:S02]  /*185e0*/  @P2 IMAD.X R3, RZ, RZ, R3, P3 ;  /* 0x000000ffff032224 */ /* 0x000fe400018e0603 */
[----:B------:R-:W5:Y:S01]  /*185f0*/  @P0 LDC.64 R10, c[0x0][0x600] ;  /* 0x00018000ff0a0b82 */ /* 0x000f620000000a00 */
[----:B----4-:R-:W-:Y:S01]  /*18600*/  @P0 IADD3 R14, P4, R43, R14, RZ ;  /* 0x0000000e2b0e0210 */ /* 0x010fe20007f9e0ff */
[----:B------:R-:W4:Y:S01]  /*18610*/  @P1 MUFU.SQRT R37, R37 ;  /* 0x0000002500251308 */ /* 0x000f220000002000 */
[----:B-1----:R-:W-:Y:S02]  /*18620*/  F2FP.BF16.F32.PACK_AB R36, R36, R29 ;  /* 0x0000001d2424723e */ /* 0x002fe400000010ff */
[----:B------:R-:W-:-:S03]  /*18630*/  @P0 IADD3.X R15, RZ, R15, RZ, P4, !PT ;  /* 0x0000000fff0f0210 */ /* 0x000fc600027fe4ff */
[----:B------:R-:W1:Y:S01]  /*18640*/  @P2 LDC.64 R12, c[0x0][0x608] ;  /* 0x00018200ff0c2b82 */ /* 0x000e620000000a00 */
[----:B--2---:R-:W-:Y:S01]  /*18650*/  @P0 IADD3 R6, P4, R45, R6, RZ ;  /* 0x000000062d060210 */ /* 0x004fe20007f9e0ff */
[----:B------:R2:W-:Y:S01]  /*18660*/  @P0 STG.E.U16 desc[UR40][R14.64], R32 ;  /* 0x000000200e000986 */ /* 0x0005e2000c101528 */
[----:B0-----:R-:W-:Y:S02]  /*18670*/  F2FP.BF16.F32.PACK_AB R33, RZ, R33 ;  /* 0x00000021ff21723e */ /* 0x001fe400000010ff */
[----:B------:R-:W-:Y:S01]  /*18680*/  @P0 IADD3.X R7, RZ, R7, RZ, P4, !PT ;  /* 0x00000007ff070210 */ /* 0x000fe200027fe4ff */
[----:B------:R-:W-:Y:S02]  /*18690*/  @P2 STG.E.U16 desc[UR40][R2.64], R24 ;  /* 0x0000001802002986 */ /* 0x000fe4000c101528 */
[----:B------:R-:W0:Y:S01]  /*186a0*/  @P0 LDC.64 R8, c[0x0][0x600] ;  /* 0x00018000ff080b82 */ /* 0x000e220000000a00 */
[----:B---3--:R-:W-:Y:S01]  /*186b0*/  @P2 IADD3 R4, P3, R17, R4, RZ ;  /* 0x0000000411042210 */ /* 0x008fe20007f7e0ff */
[----:B------:R3:W-:Y:S01]  /*186c0*/  @P0 STG.E.U16 desc[UR40][R6.64], R36 ;  /* 0x0000002406000986 */ /* 0x0007e2000c101528 */
[----:B----4-:R-:W-:-:S02]  /*186d0*/  F2FP.BF16.F32.PACK_AB R37, RZ, R37 ;  /* 0x00000025ff25723e */ /* 0x010fc400000010ff */
[----:B------:R-:W-:Y:S02]  /*186e0*/  @P2 IADD3.X R5, RZ, R5, RZ, P3, !PT ;  /* 0x00000005ff052210 */ /* 0x000fe40001ffe4ff */
[C---:B--2---:R-:W-:Y:S02]  /*186f0*/  @P2 LOP3.LUT R15, R19.reuse, 0xfffffffe, RZ, 0xc0, !PT ;  /* 0xfffffffe130f2812 */ /* 0x044fe400078ec0ff */
[----:B-----5:R-:W-:Y:S01]  /*18700*/  @P0 IADD3 R10, P1, R19, R10, RZ ;  /* 0x0000000a130a0210 */ /* 0x020fe20007f3e0ff */
[----:B------:R2:W-:Y:S04]  /*18710*/  @P2 STG.E.U16 desc[UR40][R4.64], R0 ;  /* 0x0000000004002986 */ /* 0x0005e8000c101528 */
[----:B------:R-:W-:Y:S01]  /*18720*/  @P0 IMAD.X R11, RZ, RZ, R11, P1 ;  /* 0x000000ffff0b0224 */ /* 0x000fe200008e060b */
[----:B---3--:R-:W-:-:S02]  /*18730*/  PRMT R6, R32, 0x7632, R6 ;  /* 0x0000763220067816 */ /* 0x008fc40000000006 */
[----:B-1----:R-:W-:Y:S02]  /*18740*/  @P2 IADD3 R12, P3, R15, R12, RZ ;  /* 0x0000000c0f0c2210 */ /* 0x002fe40007f7e0ff */
[----:B------:R2:W-:Y:S02]  /*18750*/  @P0 STG.E.U16 desc[UR40][R10.64], R33 ;  /* 0x000000210a000986 */ /* 0x0005e4000c101528 */
[----:B------:R-:W-:Y:S02]  /*18760*/  @P2 IADD3.X R13, RZ, R13, RZ, P3, !PT ;  /* 0x0000000dff0d2210 */ /* 0x000fe40001ffe4ff */
[----:B0-----:R-:W-:-:S03]  /*18770*/  @P0 IADD3 R8, P1, R41, R8, RZ ;  /* 0x0000000829080210 */ /* 0x001fc60007f3e0ff */
[----:B------:R2:W-:Y:S01]  /*18780*/  @P2 STG.E.U16 desc[UR40][R12.64], R6 ;  /* 0x000000060c002986 */ /* 0x0005e2000c101528 */
[----:B------:R-:W-:-:S05]  /*18790*/  @P0 IADD3.X R9, RZ, R9, RZ, P1, !PT ;  /* 0x00000009ff090210 */ /* 0x000fca0000ffe4ff */
[----:B------:R2:W-:Y:S01]  /*187a0*/  @P0 STG.E.U16 desc[UR40][R8.64], R37 ;  /* 0x0000002508000986 */ /* 0x0005e2000c101528 */
[----:B------:R-:W-:Y:S05]  /*187b0*/  @!P2 EXIT ;  /* 0x000000000000a94d */ /* 0x000fea0003800000 */
[----:B------:R-:W-:Y:S01]  /*187c0*/  LOP3.LUT R2, R41, 0xfffffffe, RZ, 0xc0, !PT ;  /* 0xfffffffe29027812 */ /* 0x000fe200078ec0ff */
[----:B------:R-:W-:Y:S01]  /*187d0*/  ULDC.64 UR4, c[0x0][0x608] ;  /* 0x0001820000047ab9 */ /* 0x000fe20000000a00 */
[----:B--2---:R-:W-:Y:S02]  /*187e0*/  PRMT R0, R36, 0x7632, R0 ;  /* 0x0000763224007816 */ /* 0x004fe40000000000 */
[----:B------:R-:W-:-:S05]  /*187f0*/  IADD3 R2, P0, R2, UR4, RZ ;  /* 0x0000000402027c10 */ /* 0x000fca000ff1e0ff */
[----:B------:R-:W-:-:S05]  /*18800*/  IMAD.X R3, RZ, RZ, UR5, P0 ;  /* 0x00000005ff037e24 */ /* 0x000fca00080e06ff */
[----:B------:R-:W-:Y:S01]  /*18810*/  STG.E.U16 desc[UR40][R2.64], R0 ;  /* 0x0000000002007986 */ /* 0x000fe2000c101528 */
[----:B------:R-:W-:Y:S05]  /*18820*/  EXIT ;  /* 0x000000000000794d */ /* 0x000fea0003800000 */
.L_x_4642:
[----:B------:R-:W-:Y:S01]  /*18830*/  MOV R2, 0x0 ;  /* 0x0000000000027802 */ /* 0x000fe20000000f00 */
[----:B------:R-:W-:Y:S01]  /*18840*/  ULDC.64 UR4, c[0x4][0x580] ;  /* 0x0101600000047ab9 */ /* 0x000fe20000000a00 */
[----:B------:R-:W-:Y:S01]  /*18850*/  ULDC.64 UR6, c[0x4][0x578] ;  /* 0x01015e0000067ab9 */ /* 0x000fe20000000a00 */
[----:B------:R-:W-:Y:S01]  /*18860*/  MOV R4, UR4 ;  /* 0x0000000400047c02 */ /* 0x000fe20008000f00 */
[----:B------:R1:W1:Y:S01]  /*18870*/  LDC.64 R14, c[0x4][R2] ;  /* 0x01000000020e7b82 */ /* 0x0002620000000a00 */
[----:B--2---:R-:W-:Y:S01]  /*18880*/  MOV R5, UR5 ;  /* 0x0000000500057c02 */ /* 0x004fe20008000f00 */
[----:B------:R-:W-:Y:S01]  /*18890*/  ULDC.64 UR4, c[0x4][0x188] ;  /* 0x0100620000047ab9 */ /* 0x000fe20000000a00 */
[----:B------:R-:W-:Y:S01]  /*188a0*/  HFMA2.MMA R8, -RZ, RZ, 0, 4.4405460357666015625e-05 ;  /* 0x000002e9ff087435 */ /* 0x000fe200000001ff */
[----:B0---4-:R-:W-:Y:S01]  /*188b0*/  IMAD.U32 R6, RZ, RZ, UR6 ;  /* 0x00000006ff067e24 */ /* 0x011fe2000f8e00ff */
[----:B------:R-:W-:Y:S01]  /*188c0*/  MOV R7, UR7 ;  /* 0x0000000700077c02 */ /* 0x000fe20008000f00 */
[----:B------:R-:W-:Y:S01]  /*188d0*/  IMAD.U32 R11, RZ, RZ, UR5 ;  /* 0x00000005ff0b7e24 */ /* 0x000fe2000f8e00ff */
[----:B---3--:R-:W-:Y:S01]  /*188e0*/  MOV R10, UR4 ;  /* 0x00000004000a7c02 */ /* 0x008fe20008000f00 */
[----:B------:R-:W-:Y:S01]  /*188f0*/  IMAD.MOV.U32 R13, RZ, RZ, RZ ;  /* 0x000000ffff0d7224 */ /* 0x000fe200078e00ff */
[----:B------:R-:W-:-:S07]  /*18900*/  MOV R12, 0x1 ;  /* 0x00000001000c7802 */ /* 0x000fce0000000f00 */
[----:B------:R-:W-:-:S07]  /*18910*/  LEPC R20, `(.L_x_4643) ;  /* 0x000000001014794e */ /* 0x000fce0000000000 */
[----:B-1----:R-:W-:Y:S05]  /*18920*/  CALL.ABS.NOINC R14 ;  /* 0x000000000e007343 */ /* 0x002fea0003c00000 */
.L_x_4643:
[----:B------:R0:W1:Y:S01]  /*18930*/  LDC.64 R14, c[0x4][R2] ;  /* 0x01000000020e7b82 */ /* 0x0000620000000a00 */
        /* <DEDUP_REMOVED lines=11> */
[----:B0-----:R-:W-:-:S07]  /*189f0*/  IMAD.MOV.U32 R13, RZ, RZ, RZ ;  /* 0x000000ffff0d7224 */ /* 0x001fce00078e00ff */
[----:B------:R-:W-:-:S07]  /*18a00*/  LEPC R20, `(.L_x_4644) ;  /* 0x000000001014794e */ /* 0x000fce0000000000 */
[----:B-1----:R-:W-:Y:S05]  /*18a10*/  CALL.ABS.NOINC R14 ;  /* 0x000000000e007343 */ /* 0x002fea0003c00000 */
.L_x_4644:
        /* <DEDUP_REMOVED lines=15> */
.L_x_4645:
        /* <DEDUP_REMOVED lines=15> */
.L_x_4646:
[----:B------:R-:W-:Y:S05]  /*18c00*/  EXIT ;  /* 0x000000000000794d */ /* 0x000fea0003800000 */
.L_x_4543:
[----:B------:R-:W-:Y:S01]  /*18c10*/  SHF.L.U32 R16, R16, 0x2, RZ ;  /* 0x0000000210107819 */ /* 0x000fe200000006ff */
[----:B------:R-:W-:-:S03]  /*18c20*/  ULDC UR4, c[0x0][0x230] ;  /* 0x00008c0000047ab9 */ /* 0x000fc60000000800 */
        /* <DEDUP_REMOVED lines=17> */
[----:B------:R-:W3:Y:S04]  /*18d40*/  LDG.E R30, desc[UR40][R46.64+0x1c] ;  /* 0x00001c282e1e7981 */ /* 0x000ee8000c1e1900 */
[----:B------:R-:W4:Y:S04]  /*18d50*/  LDG.E R32, desc[UR40][R46.64+0x2c] ;  /* 0x00002c282e207981 */ /* 0x000f28000c1e1900 */
[----:B------:R-:W5:Y:S01]  /*18d60*/  LDG.E R0, desc[UR40][R46.64+0x3c] ;  /* 0x00003c282e007981 */ /* 0x000f62000c1e1900 */
[----:B------:R-:W-:Y:S01]  /*18d70*/  BSSY B0, `(.L_x_4649) ;  /* 0x0000018000007945 */ /* 0x000fe20003800000 */
[----:B--2---:R-:W-:-:S02]  /*18d80*/  FSETP.NEU.FTZ.AND P2, PT, R28, RZ, PT ;  /* 0x000000ff1c00720b */ /* 0x004fc40003f5d000 */
[----:B---3--:R-:W-:Y:S02]  /*18d90*/  FSETP.NEU.FTZ.AND P3, PT, R30, RZ, PT ;  /* 0x000000ff1e00720b */ /* 0x008fe40003f7d000 */
[----:B----4-:R-:W-:Y:S02]  /*18da0*/  FSETP.NEU.FTZ.AND P0, PT, R32, RZ, PT ;  /* 0x000000ff2000720b */ /* 0x010fe40003f1d000 */
[----:B-----5:R-:W-:-:S07]  /*18db0*/  FSETP.NEU.FTZ.AND P1, PT, R0, RZ, PT ;  /* 0x000000ff0000720b */ /* 0x020fce0003f3d000 */
[----:B------:R-:W-:Y:S06]  /*18dc0*/  @!P2 BRA `(.L_x_4650) ;  /* 0x000000000048a947 */ /* 0x000fec0003800000 */
[----:B------:R-:W-:Y:S01]  /*18dd0*/  FSETP.NEU.FTZ.AND P2, PT, R7, RZ, PT ;  /* 0x000000ff0700720b */ /* 0x000fe20003f5d000 */
[----:B------:R-:W2:Y:S04]  /*18de0*/  LDG.E R31, desc[UR40][R46.64] ;  /* 0x000000282e1f7981 */ /* 0x000ea8000c1e1900 */
[----:B------:R-:W3:Y:S08]  /*18df0*/  LDG.E R26, desc[UR40][R46.64+0x4] ;  /* 0x000004282e1a7981 */ /* 0x000ef0000c1e1900 */
[----:B------:R-:W-:-:S06]  /*18e00*/  @P2 MOV R6, 0xffffffff ;  /* 0xffffffff00062802 */ /* 0x000fcc0000000f00 */
[----:B------:R0:W5:Y:S01]  /*18e10*/  @!P2 LDG.E R6, desc[UR40][R46.64+0x8] ;  /* 0x000008282e06a981 */ /* 0x000162000c1e1900 */
[----:B------:R-:W-:-:S04]  /*18e20*/  @P2 FADD.FTZ R3, R7, R28 ;  /* 0x0000001c07032221 */ /* 0x000fc80000010000 */
[----:B------:R-:W4:Y:S02]  /*18e30*/  @P2 MUFU.RCP R24, R3 ;  /* 0x0000000300182308 */ /* 0x000f240000001000 */
[----:B----4-:R-:W-:Y:S01]  /*18e40*/  @P2 FMUL.FTZ R17, R7, R24 ;  /* 0x0000001807112220 */ /* 0x010fe20000410000 */
        /* <DEDUP_REMOVED lines=10> */
.L_x_4650:
[----:B------:R-:W-:Y:S05]  /*18ef0*/  BSYNC B0 ;  /* 0x0000000000007941 */ /* 0x000fea0003800000 */
.L_x_4649:
[----:B------:R-:W-:Y:S04]  /*18f00*/  BSSY B0, `(.L_x_4651) ;  /* 0x0000014000007945 */ /* 0x000fe80003800000 */
[----:B------:R-:W-:Y:S05]  /*18f10*/  @!P3 BRA `(.L_x_4652) ;  /* 0x000000000048b947 */ /* 0x000fea0003800000 */
        /* <DEDUP_REMOVED lines=18> */
.L_x_4652:
[----:B------:R-:W-:Y:S05]  /*19040*/  BSYNC B0 ;  /* 0x0000000000007941 */ /* 0x000fea0003800000 */
.L_x_4651:
        /* <DEDUP_REMOVED lines=8> */
[----:B------:R-:W4:Y:S02]  /*190d0*/  @P0 MUFU.RCP R24, R3 ;  /* 0x0000000300180308 */ /* 0x000f240000001000 */
[----:B----4-:R-:W-:Y:S01]  /*190e0*/  @P0 FMUL.FTZ R17, R15, R24 ;  /* 0x000000180f110220 */ /* 0x010fe20000410000 */
        /* <DEDUP_REMOVED lines=10> */
.L_x_4654:
[----:B------:R-:W-:Y:S05]  /*19190*/  BSYNC B0 ;  /* 0x0000000000007941 */ /* 0x000fea0003800000 */
.L_x_4653:
        /* <DEDUP_REMOVED lines=20> */
.L_x_4655:
[----:B------:R-:W-:Y:S05]  /*192e0*/  BSYNC B0 ;  /* 0x0000000000007941 */ /* 0x000fea0003800000 */
.L_x_4648:
[----:B------:R-:W-:Y:S02]  /*192f0*/  ULDC.U8 UR4, c[0x0][0x631] ;  /* 0x00018c4000047ab9 */ /* 0x000fe40000000000 */
[----:B------:R-:W-:-:S13]  /*19300*/  ISETP.NE.AND P0, PT, RZ, UR4, PT ;  /* 0x00000004ff007c0c */ /* 0x000fda000bf05270 */
[----:B------:R-:W-:Y:S05]  /*19310*/  @!P0 BRA `(.L_x_4656) ;  /* 0x0000000400308947 */ /* 0x000fea0003800000 */
[----:B------:R-:W0:Y:S01]  /*19320*/  LDC R16, c[0x0][0x634] ;  /* 0x00018d00ff107b82 */ /* 0x000e220000000800 */
[----:B------:R-:W-:Y:S01]  /*19330*/  ULDC UR5, c[0x0][0x210] ;  /* 0x0000840000057ab9 */ /* 0x000fe20000000800 */
[----:B------:R-:W-:Y:S01]  /*19340*/  ULDC.U8 UR4, c[0x0][0x214] ;  /* 0x0000850000047ab9 */ /* 0x000fe20000000000 */
[C---:B------:R-:W-:Y:S01]  /*19350*/  FADD.FTZ R0, R7.reuse, -UR5 ;  /* 0x8000000507007e21 */ /* 0x040fe20008010000 */
[----:B------:R-:W-:Y:S01]  /*19360*/  FSETP.GT.FTZ.AND P0, PT, R7, UR5, PT ;  /* 0x0000000507007c0b */ /* 0x000fe2000bf14000 */
[----:B------:R-:W-:Y:S01]  /*19370*/  FADD.FTZ R2, R11, -UR5 ;  /* 0x800000050b027e21 */ /* 0x000fe20008010000 */
[----:B------:R-:W-:Y:S01]  /*19380*/  FADD.FTZ R3, R15, -UR5 ;  /* 0x800000050f037e21 */ /* 0x000fe20008010000 */
[----:B------:R-:W-:Y:S02]  /*19390*/  ISETP.NE.AND P1, PT, RZ, UR4, PT ;  /* 0x00000004ff007c0c */ /* 0x000fe4000bf25270 */
[----:B------:R-:W-:Y:S02]  /*193a0*/  FSEL R0, R0, RZ, P0 ;  /* 0x000000ff00007208 */ /* 0x000fe40000000000 */
[----:B------:R-:W-:-:S02]  /*193b0*/  FSETP.GT.FTZ.AND P0, PT, R11, UR5, PT ;  /* 0x000000050b007c0b */ /* 0x000fc4000bf14000 */
[C---:B------:R-:W-:Y:S01]  /*193c0*/  FSETP.GT.FTZ.AND P3, PT, R23.reuse, UR5, PT ;  /* 0x0000000517007c0b */ /* 0x040fe2000bf74000 */
[----:B------:R-:W-:Y:S01]  /*193d0*/  FADD.FTZ R23, R23, -UR5 ;  /* 0x8000000517177e21 */ /* 0x000fe20008010000 */
[----:B------:R-:W2:Y:S01]  /*193e0*/  MUFU.RCP R0, R0 ;  /* 0x0000000000007308 */ /* 0x000ea20000001000 */
[----:B------:R-:W-:Y:S02]  /*193f0*/  FSEL R2, R2, RZ, P0 ;  /* 0x000000ff02027208 */ /* 0x000fe40000000000 */
[----:B------:R-:W-:Y:S02]  /*19400*/  FSETP.GT.FTZ.AND P0, PT, R15, UR5, PT ;  /* 0x000000050f007c0b */ /* 0x000fe4000bf14000 */
[----:B------:R-:W-:Y:S02]  /*19410*/  FSEL R23, R23, RZ, P3 ;  /* 0x000000ff17177208 */ /* 0x000fe40001800000 */
[----:B-----5:R-:W-:Y:S01]  /*19420*/  FSEL R6, R3, RZ, P0 ;  /* 0x000000ff03067208 */ /* 0x020fe20000000000 */
[----:B------:R3:W4:Y:S01]  /*19430*/  MUFU.RCP R10, R2 ;  /* 0x00000002000a7308 */ /* 0x0007220000001000 */
[----:B0-----:R-:W-:-:S02]  /*19440*/  ISETP.GE.AND P2, PT, R16, 0x2, PT ;  /* 0x000000021000780c */ /* 0x001fc40003f46270 */
[----:B------:R-:W-:Y:S02]  /*19450*/  ISETP.GE.AND P0, PT, R16, 0x1, PT ;  /* 0x000000011000780c */ /* 0x000fe40003f06270 */
[----:B------:R-:W-:-:S03]  /*19460*/  F2FP.BF16.F32.PACK_AB R18, R8, R4 ;  /* 0x000000040812723e */ /* 0x000fc600000010ff */
[----:B------:R-:W0:Y:S01]  /*19470*/  MUFU.RCP R14, R6 ;  /* 0x00000006000e7308 */ /* 0x000e220000001000 */
[----:B--2---:R-:W-:-:S05]  /*19480*/  FMUL.FTZ R5, R0, R5 ;  /* 0x0000000500057220 */ /* 0x004fca0000410000 */
[----:B---3--:R-:W2:Y:S02]  /*19490*/  @P2 LDC.64 R2, c[0x0][0x608] ;  /* 0x00018200ff022b82 */ /* 0x008ea40000000a00 */
[----:B------:R-:W3:Y:S01]  /*194a0*/  MUFU.RCP R16, R23 ;  /* 0x0000001700107308 */ /* 0x000ee20000001000 */
[----:B----4-:R-:W-:-:S05]  /*194b0*/  FMUL.FTZ R17, R10, R9 ;  /* 0x000000090a117220 */ /* 0x010fca0000410000 */
[----:B------:R-:W4:Y:S02]  /*194c0*/  @P0 LDC.64 R30, c[0x0][0x600] ;  /* 0x00018000ff1e0b82 */ /* 0x000f240000000a00 */
[----:B------:R-:W1:Y:S01]  /*194d0*/  @P1 MUFU.SQRT R5, R5 ;  /* 0x0000000500051308 */ /* 0x000e620000002000 */
[----:B0-----:R-:W-:Y:S01]  /*194e0*/  FMUL.FTZ R0, R14, R13 ;  /* 0x0000000d0e007220 */ /* 0x001fe20000410000 */
[----:B------:R-:W-:-:S04]  /*194f0*/  @P2 LOP3.LUT R13, R25, 0xfffffffe, RZ, 0xc0, !PT ;  /* 0xfffffffe190d2812 */ /* 0x000fc800078ec0ff */
[----:B------:R-:W0:Y:S02]  /*19500*/  @P2 LDC.64 R6, c[0x0][0x608] ;  /* 0x00018200ff062b82 */ /* 0x000e240000000a00 */
[----:B------:R-:W4:Y:S01]  /*19510*/  @P1 MUFU.SQRT R17, R17 ;  /* 0x0000001100111308 */ /* 0x000f220000002000 */
[----:B---3--:R-:W-:-:S05]  /*19520*/  FMUL.FTZ R21, R16, R21 ;  /* 0x0000001510157220 */ /* 0x008fca0000410000 */
[----:B------:R-:W3:Y:S01]  /*19530*/  @P0 LDC.64 R10, c[0x0][0x600] ;  /* 0x00018000ff0a0b82 */ /* 0x000ee20000000a00 */
[----:B--2---:R-:W-:Y:S01]  /*19540*/  @P2 IADD3 R2, P3, R13, R2, RZ ;  /* 0x000000020d022210 */ /* 0x004fe20007f7e0ff */
[----:B------:R-:W2:Y:S01]  /*19550*/  @P1 MUFU.SQRT R0, R0 ;  /* 0x0000000000001308 */ /* 0x000ea20000002000 */
[----:B-1----:R-:W-:Y:S02]  /*19560*/  F2FP.BF16.F32.PACK_AB R16, R12, R5 ;  /* 0x000000050c10723e */ /* 0x002fe400000010ff */
[----:B------:R-:W-:-:S03]  /*19570*/  @P2 IADD3.X R3, RZ, R3, RZ, P3, !PT ;  /* 0x00000003ff032210 */ /* 0x000fc60001ffe4ff */
[----:B------:R-:W1:Y:S01]  /*19580*/  @P0 LDC.64 R8, c[0x0][0x600] ;  /* 0x00018000ff080b82 */ /* 0x000e620000000a00 */
[----:B----4-:R-:W-:Y:S01]  /*19590*/  @P0 IADD3 R14, P4, R25, R30, RZ ;  /* 0x0000001e190e0210 */ /* 0x010fe20007f9e0ff */
[----:B------:R-:W4:Y:S01]  /*195a0*/  @P1 MUFU.SQRT R21, R21 ;  /* 0x0000001500151308 */ /* 0x000f220000002000 */
[----:B------:R-:W-:Y:S02]  /*195b0*/  F2FP.BF16.F32.PACK_AB R20, R20, R17 ;  /* 0x000000111414723e */ /* 0x000fe400000010ff */
[----:B------:R-:W-:Y:S02]  /*195c0*/  @P0 IADD3.X R15, RZ, R31, RZ, P4, !PT ;  /* 0x0000001fff0f0210 */ /* 0x000fe400027fe4ff */
[----:B------:R-:W-:Y:S01]  /*195d0*/  @P2 LOP3.LUT R17, R19, 0xfffffffe, RZ, 0xc0, !PT ;  /* 0xfffffffe13112812 */ /* 0x000fe200078ec0ff */
[----:B------:R-:W1:Y:S02]  /*195e0*/  @P2 LDC.64 R12, c[0x0][0x608] ;  /* 0x00018200ff0c2b82 */ /* 0x000e640000000a00 */
[----:B------:R4:W-:Y:S01]  /*195f0*/  @P0 STG.E.U16 desc[UR40][R14.64], R16 ;  /* 0x000000100e000986 */ /* 0x0009e2000c101528 */
[----:B0-----:R-:W-:-:S02]  /*19600*/  @P2 IADD3 R6, P3, R17, R6, RZ ;  /* 0x0000000611062210 */ /* 0x001fc40007f7e0ff */
[----:B--2---:R-:W-:Y:S01]  /*19610*/  F2FP.BF16.F32.PACK_AB R0, RZ, R0 ;  /* 0x00000000ff00723e */ /* 0x004fe200000010ff */
[----:B------:R0:W-:Y:S01]  /*19620*/  @P2 STG.E.U16 desc[UR40][R2.64], R18 ;  /* 0x0000001202002986 */ /* 0x0001e2000c101528 */
[----:B------:R-:W-:Y:S01]  /*19630*/  @P2 IADD3.X R7, RZ, R7, RZ, P3, !PT ;  /* 0x00000007ff072210 */ /* 0x000fe20001ffe4ff */
[----:B------:R-:W2:Y:S01]  /*19640*/  @P0 LDC.64 R4, c[0x0][0x600] ;  /* 0x00018000ff040b82 */ /* 0x000ea20000000a00 */
[----:B---3--:R-:W-:Y:S02]  /*19650*/  @P0 IADD3 R10, P4, R19, R10, RZ ;  /* 0x0000000a130a0210 */ /* 0x008fe40007f9e0ff */
[----:B----4-:R-:W-:Y:S02]  /*19660*/  F2FP.BF16.F32.PACK_AB R21, RZ, R21 ;  /* 0x00000015ff15723e */ /* 0x010fe400000010ff */
[C---:B------:R-:W-:Y:S01]  /*19670*/  @P2 LOP3.LUT R15, R29.reuse, 0xfffffffe, RZ, 0xc0, !PT ;  /* 0xfffffffe1d0f2812 */ /* 0x040fe200078ec0ff */
[----:B------:R-:W-:Y:S01]  /*19680*/  @P0 IMAD.X R11, RZ, RZ, R11, P4 ;  /* 0x000000ffff0b0224 */ /* 0x000fe200020e060b */
[----:B-1----:R-:W-:-:S02]  /*19690*/  @P0 IADD3 R8, P1, R29, R8, RZ ;  /* 0x000000081d080210 */ /* 0x002fc40007f3e0ff */
[----:B0-----:R-:W-:Y:S02]  /*196a0*/  PRMT R3, R18, 0x7632, R3 ;  /* 0x0000763212037816 */ /* 0x001fe40000000003 */
[----:B------:R-:W-:Y:S01]  /*196b0*/  @P0 IADD3.X R9, RZ, R9, RZ, P1, !PT ;  /* 0x00000009ff090210 */ /* 0x000fe20000ffe4ff */
[----:B------:R0:W-:Y:S01]  /*196c0*/  @P0 STG.E.U16 desc[UR40][R10.64], R20 ;  /* 0x000000140a000986 */ /* 0x0001e2000c101528 */
[----:B------:R-:W-:Y:S02]  /*196d0*/  PRMT R2, R16, 0x7632, R2 ;  /* 0x0000763210027816 */ /* 0x000fe40000000002 */
[----:B------:R-:W-:Y:S01]  /*196e0*/  @P2 IADD3 R12, P3, R15, R12, RZ ;  /* 0x0000000c0f0c2210 */ /* 0x000fe20007f7e0ff */
[----:B------:R0:W-:Y:S04]  /*196f0*/  @P2 STG.E.U16 desc[UR40][R6.64], R3 ;  /* 0x0000000306002986 */ /* 0x0001e8000c101528 */
[----:B------:R-:W-:Y:S01]  /*19700*/  @P2 IMAD.X R13, RZ, RZ, R13, P3 ;  /* 0x000000ffff0d2224 */ /* 0x000fe200018e060d */
[----:B------:R0:W-:Y:S01]  /*19710*/  @P0 STG.E.U16 desc[UR40][R8.64], R0 ;  /* 0x0000000008000986 */ /* 0x0001e2000c101528 */
[----:B--2---:R-:W-:-:S03]  /*19720*/  @P0 IADD3 R4, P1, R27, R4, RZ ;  /* 0x000000041b040210 */ /* 0x004fc60007f3e0ff */
        /* <DEDUP_REMOVED lines=11> */
.L_x_4656:
        /* <DEDUP_REMOVED lines=17> */
.L_x_4647:
[----:B0-----:R-:W-:-:S13]  /*198f0*/  ISETP.NE.AND P0, PT, R3, RZ, PT ;  /* 0x000000ff0300720c */ /* 0x001fda0003f05270 */
        /* <DEDUP_REMOVED lines=17> */
.L_x_4658:
[----:B------:R-:W-:Y:S01]  /*19a10*/  UMOV UR4, URZ ;  /* 0x0000003f00047c82 */ /* 0x000fe20008000000 */
[----:B------:R-:W-:Y:S01]  /*19a20*/  UMOV UR5, URZ ;  /* 0x0000003f00057c82 */ /* 0x000fe20008000000 */
[----:B------:R-:W-:Y:S01]  /*19a30*/  UMOV UR6, URZ ;  /* 0x0000003f00067c82 */ /* 0x000fe20008000000 */
        /* <DEDUP_REMOVED lines=11> */
[----:B------:R-:W-:-:S07]  /*19af0*/  MOV R4, UR6 ;  /* 0x0000000600047c02 */ /* 0x000fce0008000f00 */
.L_x_4657:
        /* <DEDUP_REMOVED lines=19> */
[----:B------:R-:W-:Y:S01]  /*19c30*/  FSEL R6, R3, RZ, P0 ;  /* 0x000000ff03067208 */ /* 0x000fe20000000000 */
        /* <DEDUP_REMOVED lines=10> */
[----:B------:R-:W5:Y:S01]  /*19ce0*/  @P1 MUFU.SQRT R5, R5 ;  /* 0x0000000500051308 */ /* 0x000f620000002000 */
[----:B0-----:R-:W-:Y:S01]  /*19cf0*/  FMUL.FTZ R0, R14, R13 ;  /* 0x0000000d0e007220 */ /* 0x001fe20000410000 */
[----:B------:R-:W-:-:S04]  /*19d00*/  @P2 LOP3.LUT R13, R25, 0xfffffffe, RZ, 0xc0, !PT ;  /* 0xfffffffe190d2812 */ /* 0x000fc800078ec0ff */
[----:B------:R-:W0:Y:S02]  /*19d10*/  @P2 LDC.64 R6, c[0x0][0x608] ;  /* 0x00018200ff062b82 */ /* 0x000e240000000a00 */
[----:B------:R-:W1:Y:S01]  /*19d20*/  @P1 MUFU.SQRT R17, R17 ;  /* 0x0000001100111308 */ /* 0x000e620000002000 */
[----:B---3--:R-:W-:-:S05]  /*19d30*/  FMUL.FTZ R21, R16, R21 ;  /* 0x0000001510157220 */ /* 0x008fca0000410000 */
[----:B------:R-:W3:Y:S01]  /*19d40*/  @P0 LDC.64 R8, c[0x0][0x600] ;  /* 0x00018000ff080b82 */ /* 0x000ee20000000a00 */
[----:B--2---:R-:W-:Y:S01]  /*19d50*/  @P2 IADD3 R2, P3, R13, R2, RZ ;  /* 0x000000020d022210 */ /* 0x004fe20007f7e0ff */
[----:B------:R-:W2:Y:S01]  /*19d60*/  @P1 MUFU.SQRT R0, R0 ;  /* 0x0000000000001308 */ /* 0x000ea20000002000 */
[----:B-----5:R-:W-:Y:S02]  /*19d70*/  F2FP.BF16.F32.PACK_AB R16, R12, R5 ;  /* 0x000000050c10723e */ /* 0x020fe400000010ff */
[----:B------:R-:W-:-:S03]  /*19d80*/  @P2 IADD3.X R3, RZ, R3, RZ, P3, !PT ;  /* 0x00000003ff032210 */ /* 0x000fc60001ffe4ff */
[----:B------:R-:W5:Y:S01]  /*19d90*/  @P0 LDC.64 R10, c[0x0][0x600] ;  /* 0x00018000ff0a0b82 */ /* 0x000f620000000a00 */
[----:B----4-:R-:W-:Y:S01]  /*19da0*/  @P0 IADD3 R14, P4, R25, R30, RZ ;  /* 0x0000001e190e0210 */ /* 0x010fe20007f9e0ff */
[----:B------:R-:W4:Y:S01]  /*19db0*/  @P1 MUFU.SQRT R21, R21 ;  /* 0x0000001500151308 */ /* 0x000f220000002000 */
[----:B-1----:R-:W-:Y:S02]  /*19dc0*/  F2FP.BF16.F32.PACK_AB R20, R20, R17 ;  /* 0x000000111414723e */ /* 0x002fe400000010ff */
[----:B------:R-:W-:Y:S01]  /*19dd0*/  @P2 LOP3.LUT R17, R19, 0xfffffffe, RZ, 0xc0, !PT ;  /* 0xfffffffe13112812 */ /* 0x000fe200078ec0ff */
[----:B------:R-:W-:Y:S02]  /*19de0*/  @P0 IMAD.X R15, RZ, RZ, R31, P4 ;  /* 0x000000ffff0f0224 */ /* 0x000fe400020e061f */
[----:B------:R-:W1:Y:S01]  /*19df0*/  @P2 LDC.64 R12, c[0x0][0x608] ;  /* 0x00018200ff0c2b82 */ /* 0x000e620000000a00 */
[----:B0-----:R-:W-:Y:S02]  /*19e00*/  @P2 IADD3 R6, P3, R17, R6, RZ ;  /* 0x0000000611062210 */ /* 0x001fe40007f7e0ff */
[----:B------:R0:W-:Y:S01]  /*19e10*/  @P0 STG.E.U16 desc[UR40][R14.64], R16 ;  /* 0x000000100e000986 */ /* 0x0001e2000c101528 */
[----:B--2---:R-:W-:-:S02]  /*19e20*/  F2FP.BF16.F32.PACK_AB R0, RZ, R0 ;  /* 0x00000000ff00723e */ /* 0x004fc400000010ff */
[----:B------:R-:W-:Y:S01]  /*19e30*/  @P2 IMAD.X R7, RZ, RZ, R7, P3 ;  /* 0x000000ffff072224 */ /* 0x000fe200018e0607 */
[----:B------:R2:W-:Y:S01]  /*19e40*/  @P2 STG.E.U16 desc[UR40][R2.64], R18 ;  /* 0x0000001202002986 */ /* 0x0005e2000c101528 */
[----:B------:R-:W1:Y:S01]  /*19e50*/  @P0 LDC.64 R4, c[0x0][0x600] ;  /* 0x00018000ff040b82 */ /* 0x000e620000000a00 */
[C---:B---3--:R-:W-:Y:S02]  /*19e60*/  @P0 IADD3 R8, P1, R29.reuse, R8, RZ ;  /* 0x000000081d080210 */ /* 0x048fe40007f3e0ff */
[----:B----4-:R-:W-:Y:S02]  /*19e70*/  F2FP.BF16.F32.PACK_AB R21, RZ, R21 ;  /* 0x00000015ff15723e */ /* 0x010fe400000010ff */
[----:B------:R-:W-:Y:S02]  /*19e80*/  @P0 IADD3.X R9, RZ, R9, RZ, P1, !PT ;  /* 0x00000009ff090210 */ /* 0x000fe40000ffe4ff */
[----:B0-----:R-:W-:Y:S02]  /*19e90*/  @P2 LOP3.LUT R15, R29, 0xfffffffe, RZ, 0xc0, !PT ;  /* 0xfffffffe1d0f2812 */ /* 0x001fe400078ec0ff */
[----:B-----5:R-:W-:-:S02]  /*19ea0*/  @P0 IADD3 R10, P4, R19, R10, RZ ;  /* 0x0000000a130a0210 */ /* 0x020fc40007f9e0ff */
[----:B--2---:R-:W-:Y:S02]  /*19eb0*/  PRMT R3, R18, 0x7632, R3 ;  /* 0x0000763212037816 */ /* 0x004fe40000000003 */
[----:B------:R-:W-:Y:S02]  /*19ec0*/  @P0 IADD3.X R11, RZ, R11, RZ, P4, !PT ;  /* 0x0000000bff0b0210 */ /* 0x000fe400027fe4ff */
[----:B------:R-:W-:Y:S02]  /*19ed0*/  PRMT R2, R16, 0x7632, R2 ;  /* 0x0000763210027816 */ /* 0x000fe40000000002 */
[----:B-1----:R-:W-:Y:S01]  /*19ee0*/  @P2 IADD3 R12, P3, R15, R12, RZ ;  /* 0x0000000c0f0c2210 */ /* 0x002fe20007f7e0ff */
[----:B------:R0:W-:Y:S03]  /*19ef0*/  @P0 STG.E.U16 desc[UR40][R10.64], R20 ;  /* 0x000000140a000986 */ /* 0x0001e6000c101528 */
[----:B------:R-:W-:Y:S01]  /*19f00*/  @P2 IADD3.X R13, RZ, R13, RZ, P3, !PT ;  /* 0x0000000dff0d2210 */ /* 0x000fe20001ffe4ff */
[----:B------:R0:W-:Y:S01]  /*19f10*/  @P2 STG.E.U16 desc[UR40][R6.64], R3 ;  /* 0x0000000306002986 */ /* 0x0001e2000c101528 */
[----:B------:R-:W-:-:S03]  /*19f20*/  @P0 IADD3 R4, P1, R27, R4, RZ ;  /* 0x000000041b040210 */ /* 0x000fc60007f3e0ff */
[----:B------:R0:W-:Y:S02]  /*19f30*/  @P0 STG.E.U16 desc[UR40][R8.64], R0 ;  /* 0x0000000008000986 */ /* 0x0001e4000c101528 */
[----:B------:R-:W-:Y:S02]  /*19f40*/  @P0 IMAD.X R5, RZ, RZ, R5, P1 ;  /* 0x000000ffff050224 */ /* 0x000fe400008e0605 */
[----:B------:R0:W-:Y:S04]  /*19f50*/  @P2 STG.E.U16 desc[UR40][R12.64], R2 ;  /* 0x000000020c002986 */ /* 0x0001e8000c101528 */
        /* <DEDUP_REMOVED lines=9> */
.L_x_4659:
[----:B------:R-:W-:Y:S01]  /*19ff0*/  MOV R2, 0x0 ;  /* 0x0000000000027802 */ /* 0x000fe20000000f00 */
[----:B------:R-:W-:Y:S01]  /*1a000*/  ULDC.64 UR4, c[0x4][0x580] ;  /* 0x0101600000047ab9 */ /* 0x000fe20000000a00 */
[----:B------:R-:W-:Y:S01]  /*1a010*/  ULDC.64 UR6, c[0x4][0x188] ;  /* 0x0100620000067ab9 */ /* 0x000fe20000000a00 */
[----:B------:R-:W-:Y:S01]  /*1a020*/  MOV R4, UR4 ;  /* 0x0000000400047c02 */ /* 0x000fe20008000f00 */
[----:B------:R0:W2:Y:S01]  /*1a030*/  LDC.64 R14, c[0x4][R2] ;  /* 0x01000000020e7b82 */ /* 0x0000a20000000a00 */
[----:B------:R-:W-:Y:S01]  /*1a040*/  IMAD.U32 R5, RZ, RZ, UR5 ;  /* 0x00000005ff057e24 */ /* 0x000fe2000f8e00ff */
[----:B------:R-:W-:Y:S01]  /*1a050*/  ULDC.64 UR4, c[0x4][0x578] ;  /* 0x01015e0000047ab9 */ /* 0x000fe20000000a00 */
[----:B------:R-:W-:Y:S01]  /*1a060*/  HFMA2.MMA R8, -RZ, RZ, 0, 4.4405460357666015625e-05 ;  /* 0x000002e9ff087435 */ /* 0x000fe200000001ff */
        /* <DEDUP_REMOVED lines=8> */
.L_x_4660:
[----:B------:R0:W1:Y:S01]  /*1a0f0*/  LDC.64 R14, c[0x4][R2] ;  /* 0x01000000020e7b82 */ /* 0x0000620000000a00 */
[----:B------:R-:W-:Y:S01]  /*1a100*/  ULDC.64 UR4, c[0x4][0x580] ;  /* 0x0101600000047ab9 */ /* 0x000fe20000000a00 */
[----:B------:R-:W-:Y:S01]  /*1a110*/  ULDC.64 UR6, c[0x4][0x188] ;  /* 0x0100620000067ab9 */ /* 0x000fe20000000a00 */
[----:B------:R-:W-:Y:S01]  /*1a120*/  MOV R4, UR4 ;  /* 0x0000000400047c02 */ /* 0x000fe20008000f00 */
        /* <DEDUP_REMOVED lines=11> */
.L_x_4661:
        /* <DEDUP_REMOVED lines=15> */
.L_x_4662:
[----:B------:R-:W0:Y:S01]  /*1a2d0*/  LDC.64 R2, c[0x4][R2] ;  /* 0x0100000002027b82 */ /* 0x000e220000000a00 */
        /* <DEDUP_REMOVED lines=14> */
.L_x_4663:
[----:B------:R-:W-:Y:S05]  /*1a3c0*/  EXIT ;  /* 0x000000000000794d */ /* 0x000fea0003800000 */
        .weak           $__internal_16_$__cuda_sm20_div_u64
        .type           $__internal_16_$__cuda_sm20_div_u64,@function
        .size           $__internal_16_$__cuda_sm20_div_u64,($__internal_17_$__cuda_sm20_rem_u64 - $__internal_16_$__cuda_sm20_div_u64)
$__internal_16_$__cuda_sm20_div_u64:
        /* <DEDUP_REMOVED lines=44> */
[C---:B------:R-:W-:Y:S01]  /*1a690*/  IMAD R30, R35.reuse, R31, R33 ;  /* 0x0000001f231e7224 */ /* 0x040fe200078e0221 */
[----:B------:R-:W-:Y:S02]  /*1a6a0*/  IADD3 R24, P3, R35, 0x1, RZ ;  /* 0x0000000123187810 */ /* 0x000fe40007f7e0ff */
[-C--:B------:R-:W-:Y:S01]  /*1a6b0*/  ISETP.GE.U32.AND P0, PT, R41, R0.reuse, PT ;  /* 0x000000002900720c */ /* 0x080fe20003f06070 */
[----:B------:R-:W-:-:S05]  /*1a6c0*/  IMAD R33, R37, R0, R30 ;  /* 0x0000000025217224 */ /* 0x000fca00078e021e */
[----:B------:R-:W-:Y:S01]  /*1a6d0*/  IADD3.X R30, ~R33, R26, RZ, P1, !PT ;  /* 0x0000001a211e7210 */ /* 0x000fe20000ffe5ff */
[----:B------:R-:W-:Y:S01]  /*1a6e0*/  IMAD.X R26, RZ, RZ, R37, P3 ;  /* 0x000000ffff1a7224 */ /* 0x000fe200018e0625 */
[----:B------:R-:W-:Y:S02]  /*1a6f0*/  IADD3 R39, P1, -R0, R41, RZ ;  /* 0x0000002900277210 */ /* 0x000fe40007f3e1ff */
[----:B------:R-:W-:Y:S02]  /*1a700*/  ISETP.GE.U32.AND.EX P0, PT, R30, R31, PT, P0 ;  /* 0x0000001f1e00720c */ /* 0x000fe40003f06100 */
[----:B------:R-:W-:Y:S02]  /*1a710*/  IADD3.X R32, ~R31, R30, RZ, P1, !PT ;  /* 0x0000001e1f207210 */ /* 0x000fe40000ffe5ff */
[----:B------:R-:W-:Y:S02]  /*1a720*/  SEL R39, R39, R41, P0 ;  /* 0x0000002927277207 */ /* 0x000fe40000000000 */
[----:B------:R-:W-:-:S02]  /*1a730*/  SEL R33, R24, R35, P0 ;  /* 0x0000002318217207 */ /* 0x000fc40000000000 */
[----:B------:R-:W-:Y:S02]  /*1a740*/  SEL R32, R32, R30, P0 ;  /* 0x0000001e20207207 */ /* 0x000fe40000000000 */
[----:B------:R-:W-:Y:S02]  /*1a750*/  SEL R24, R26, R37, P0 ;  /* 0x000000251a187207 */ /* 0x000fe40000000000 */
[----:B------:R-:W-:Y:S02]  /*1a760*/  ISETP.GE.U32.AND P0, PT, R39, R0, PT ;  /* 0x000000002700720c */ /* 0x000fe40003f06070 */
[----:B------:R-:W-:Y:S02]  /*1a770*/  IADD3 R30, P3, R33, 0x1, RZ ;  /* 0x00000001211e7810 */ /* 0x000fe40007f7e0ff */
[----:B------:R-:W-:Y:S02]  /*1a780*/  ISETP.GE.U32.AND.EX P0, PT, R32, R31, PT, P0 ;  /* 0x0000001f2000720c */ /* 0x000fe40003f06100 */
[----:B------:R-:W-:-:S02]  /*1a790*/  ISETP.NE.U32.AND P1, PT, R0, RZ, PT ;  /* 0x000000ff0000720c */ /* 0x000fc40003f25070 */
[----:B------:R-:W-:Y:S02]  /*1a7a0*/  IADD3.X R35, RZ, R24, RZ, P3, !PT ;  /* 0x00000018ff237210 */ /* 0x000fe40001ffe4ff */
[----:B------:R-:W-:Y:S01]  /*1a7b0*/  SEL R30, R30, R33, P0 ;  /* 0x000000211e1e7207 */ /* 0x000fe20000000000 */
[----:B------:R-:W-:Y:S01]  /*1a7c0*/  IMAD.MOV.U32 R33, RZ, RZ, 0x0 ;  /* 0x00000000ff217424 */ /* 0x000fe200078e00ff */
[----:B------:R-:W-:Y:S02]  /*1a7d0*/  MOV R32, R28 ;  /* 0x0000001c00207202 */ /* 0x000fe40000000f00 */
[----:B------:R-:W-:Y:S02]  /*1a7e0*/  ISETP.NE.AND.EX P1, PT, R31, RZ, PT, P1 ;  /* 0x000000ff1f00720c */ /* 0x000fe40003f25310 */
[----:B------:R-:W-:Y:S02]  /*1a7f0*/  SEL R35, R35, R24, P0 ;  /* 0x0000001823237207 */ /* 0x000fe40000000000 */
[----:B------:R-:W-:-:S02]  /*1a800*/  SEL R30, R30, 0xffffffff, P1 ;  /* 0xffffffff1e1e7807 */ /* 0x000fc40000800000 */
[----:B------:R-:W-:Y:S01]  /*1a810*/  SEL R35, R35, 0xffffffff, P1 ;  /* 0xffffffff23237807 */ /* 0x000fe20000800000 */
[----:B------:R-:W-:Y:S06]  /*1a820*/  RET.REL.NODEC R32 `(_ZN2at6native13reduce_kernelILi128ELi4ENS0_8ReduceOpIN3c108BFloat16ENS0_10WelfordOpsIS4_fiN4cuda3std3__44pairIS4_S4_EEEEjS4_Li2ELi2EEEEEvT1_) ;  /* 0xfffffe5420f47950 */ /* 0x000fec0003c3ffff */
        .weak           $__internal_17_$__cuda_sm20_rem_u64
        .type           $__internal_17_$__cuda_sm20_rem_u64,@function
        .size           $__internal_17_$__cuda_sm20_rem_u64,(.L_x_8200 - $__internal_17_$__cuda_sm20_rem_u64)
$__internal_17_$__cuda_sm20_rem_u64:
        /* <DEDUP_REMOVED lines=57> */
[----:B------:R-:W-:Y:S01]  /*1abc0*/  SEL R32, R32, R3, P0 ;  /* 0x0000000320207207 */ /* 0x000fe20000000000 */
[----:B------:R-:W-:Y:S01]  /*1abd0*/  HFMA2.MMA R3, -RZ, RZ, 0, 0 ;  /* 0x00000000ff037435 */ /* 0x000fe200000001ff */
[----:B------:R-:W-:Y:S02]  /*1abe0*/  ISETP.NE.AND.EX P1, PT, R33, RZ, PT, P1 ;  /* 0x000000ff2100720c */ /* 0x000fe40003f25310 */
[----:B------:R-:W-:Y:S02]  /*1abf0*/  SEL R33, R2, R26, P0 ;  /* 0x0000001a02217207 */ /* 0x000fe40000000000 */
[----:B------:R-:W-:Y:S02]  /*1ac00*/  MOV R2, R28 ;  /* 0x0000001c00027202 */ /* 0x000fe40000000f00 */
[----:B------:R-:W-:-:S02]  /*1ac10*/  SEL R32, R32, 0xffffffff, P1 ;  /* 0xffffffff20207807 */ /* 0x000fc40000800000 */
[----:B------:R-:W-:Y:S01]  /*1ac20*/  SEL R33, R33, 0xffffffff, P1 ;  /* 0xffffffff21217807 */ /* 0x000fe20000800000 */
[----:B------:R-:W-:Y:S06]  /*1ac30*/  RET.REL.NODEC R2 `(_ZN2at6native13reduce_kernelILi128ELi4ENS0_8ReduceOpIN3c108BFloat16ENS0_10WelfordOpsIS4_fiN4cuda3std3__44pairIS4_S4_EEEEjS4_Li2ELi2EEEEEvT1_) ;  /* 0xfffffe5002f07950 */ /* 0x000fec0003c3ffff */
.L_x_4664:
        /* <DEDUP_REMOVED lines=12> */
.L_x_8200:


//--------------------- .text._ZN2at6native13reduce_kernelILi512ELi1ENS0_8ReduceOpIN3c104HalfENS0_10WelfordOpsIS4_fiN4cuda3std3__44pairIS4_S4_EEEEjS4_Li2ELi2EEEEEvT1_ --------------------------
	.section	.text._ZN2at6native13reduce_kernelILi512ELi1ENS0_8ReduceOpIN3c104HalfENS0_10WelfordOpsIS4_fiN4cuda3std3__44pairIS4_S4_EEEEjS4_Li2ELi2EEEEEvT1_,"ax",@progbits
	.align	128
        .global         _ZN2at6native13reduce_kernelILi512ELi1ENS0_8ReduceOpIN3c104HalfENS0_10WelfordOpsIS4_fiN4cuda3std3__44pairIS4_S4_EEEEjS4_Li2ELi2EEEEEvT1_
        .type           _ZN2at6native13reduce_kernelILi512ELi1ENS0_8ReduceOpIN3c104HalfENS0_10WelfordOpsIS4_fiN4cuda3std3__44pairIS4_S4_EEEEjS4_Li2ELi2EEEEEvT1_,@function
        .size           _ZN2at6native13reduce_kernelILi512ELi1ENS0_8ReduceOpIN3c104HalfENS0_10WelfordOpsIS4_fiN4cuda3std3__44pairIS4_S4_EEEEjS4_Li2ELi2EEEEEvT1_,(.L_x_8202 - _ZN2at6native13reduce_kernelILi512ELi1ENS0_8ReduceOpIN3c104HalfENS0_10WelfordOpsIS4_fiN4cuda3std3__44pairIS4_S4_EEEEjS4_Li2ELi2EEEEEvT1_)
        .other          _ZN2at6native13reduce_kernelILi512ELi1ENS0_8ReduceOpIN3c104HalfENS0_10WelfordOpsIS4_fiN4cuda3std3__44pairIS4_S4_EEEEjS4_Li2ELi2EEEEEvT1_,@"STO_CUDA_ENTRY STV_DEFAULT"
_ZN2at6native13reduce_kernelILi512ELi1ENS0_8ReduceOpIN3c104HalfENS0_10WelfordOpsIS4_fiN4cuda3std3__44pairIS4_S4_EEEEjS4_Li2ELi2EEEEEvT1_:
.text._ZN2at6native13reduce_kernelILi512ELi1ENS0_8ReduceOpIN3c104HalfENS0_10WelfordOpsIS4_fiN4cuda3std3__44pairIS4_S4_EEEEjS4_Li2ELi2EEEEEvT1_:
        /* <DEDUP_REMOVED lines=293> */
.L_x_4665:
        /* <DEDUP_REMOVED lines=45> */
.L_x_4674:
[----:B------:R-:W-:Y:S05]  /*1520*/  BSYNC B3 ;  /* 0x0000000000037941 */ /* 0x000fea0003800000 */
.L_x_4673:
        /* <DEDUP_REMOVED lines=14> */
[----:B--2---:R-:W-:-:S05]  /*1610*/  HADD2.F32 R9, -RZ, R18.H0_H0 ;  /* 0x20000012ff097230 */ /* 0x004fca0000004100 */
[----:B------:R-:W-:-:S04]  /*1620*/  FADD.FTZ R2, R9, -UR6 ;  /* 0x8000000609027e21 */ /* 0x000fc80008010000 */
[----:B0-----:R-:W-:-:S04]  /*1630*/  FFMA.FTZ R8, R2, R21, UR6 ;  /* 0x0000000602087e23 */ /* 0x001fc80008010015 */
[----:B------:R-:W-:-:S04]  /*1640*/  FADD.FTZ R9, R9, -R8 ;  /* 0x8000000809097221 */ /* 0x000fc80000010000 */
[----:B------:R-:W-:-:S07]  /*1650*/  FFMA.FTZ R9, R2, R9, UR7 ;  /* 0x0000000702097e23 */ /* 0x000fce0008010009 */
.L_x_4672:
[----:B------:R-:W-:Y:S05]  /*1660*/  BSYNC B2 ;  /* 0x0000000000027941 */ /* 0x000fea0003800000 */
.L_x_4671:
[C---:B------:R-:W-:Y:S02]  /*1670*/  IADD3 R18, P0, -R17.reuse, 0x2, RZ ;  /* 0x0000000211127810 */ /* 0x040fe40007f1e1ff */
[----:B------:R-:W-:Y:S02]  /*1680*/  IADD3 R2, R17, -0x2, R4 ;  /* 0xfffffffe11027810 */ /* 0x000fe40007ffe004 */
[----:B------:R-:W-:Y:S01]  /*1690*/  LEA R6, P1, R18, R6, 0x1 ;  /* 0x0000000612067211 */ /* 0x000fe200078208ff */
[----:B------:R-:W-:-:S05]  /*16a0*/  IMAD.X R19, RZ, RZ, -0x1, P0 ;  /* 0xffffffffff137424 */ /* 0x000fca00000e06ff */
[----:B------:R-:W-:-:S07]  /*16b0*/  LEA.HI.X R7, R18, R7, R19, 0x1, P1 ;  /* 0x0000000712077211 */ /* 0x000fce00008f0c13 */
.L_x_4670:
[----:B------:R-:W-:Y:S05]  /*16c0*/  BSYNC B1 ;  /* 0x0000000000017941 */ /* 0x000fea0003800000 */
.L_x_4669:
[----:B------:R-:W-:Y:S01]  /*16d0*/  LEA R17, R5, 0x1, 0x1 ;  /* 0x0000000105117811 */ /* 0x000fe200078e08ff */
[----:B------:R-:W-:Y:S01]  /*16e0*/  BSSY B1, `(.L_x_4675) ;  /* 0x000001e000017945 */ /* 0x000fe20003800000 */
[----:B------:R-:W-:Y:S02]  /*16f0*/  MOV R4, R15 ;  /* 0x0000000f00047202 */ /* 0x000fe40000000f00 */
[----:B------:R-:W-:-:S13]  /*1700*/  ISETP.GE.U32.AND P0, PT, R17, R2, PT ;  /* 0x000000021100720c */ /* 0x000fda0003f06070 */
[----:B------:R-:W-:Y:S05]  /*1710*/  @P0 BRA `(.L_x_4676) ;  /* 0x0000000000680947 */ /* 0x000fea0003800000 */
[----:B------:R-:W-:Y:S01]  /*1720*/  BSSY B2, `(.L_x_4677) ;  /* 0x0000018000027945 */ /* 0x000fe20003800000 */
.L_x_4678:
[----:B------:R-:W-:Y:S01]  /*1730*/  IMAD.WIDE.U32 R16, R5, 0x4, R6 ;  /* 0x0000000405107825 */ /* 0x000fe200078e0006 */
[----:B------:R-:W-:Y:S01]  /*1740*/  IADD3 R10, R10, 0x1, RZ ;  /* 0x000000010a0a7810 */ /* 0x000fe20007ffe0ff */
[----:B------:R-:W-:-:S04]  /*1750*/  ULDC UR4, c[0x0][0x234] ;  /* 0x00008d0000047ab9 */ /* 0x000fc80000000800 */
[----:B------:R0:W2:Y:S01]  /*1760*/  LDG.E R16, desc[UR36][R16.64] ;  /* 0x0000002410107981 */ /* 0x0000a2000c1e1900 */
[----:B------:R-:W-:Y:S01]  /*1770*/  VIADD R14, R14, 0x1 ;  /* 0x000000010e0e7836 */ /* 0x000fe20000000000 */
[----:B------:R-:W-:Y:S01]  /*1780*/  I2FP.F32.S32 R11, R10 ;  /* 0x0000000a000b7245 */ /* 0x000fe20000201400 */
[----:B------:R-:W-:-:S03]  /*1790*/  VIADD R5, R5, UR4 ;  /* 0x0000000405057c36 */ /* 0x000fc60008000000 */
[----:B------:R-:W-:Y:S01]  /*17a0*/  I2FP.F32.S32 R18, R14 ;  /* 0x0000000e00127245 */ /* 0x000fe20000201400 */
[----:B------:R-:W-:Y:S01]  /*17b0*/  MUFU.RCP R21, R11 ;  /* 0x0000000b00157308 */ /* 0x000fe20000001000 */
[----:B0-----:R-:W-:-:S04]  /*17c0*/  LEA R17, R5, 0x1, 0x1 ;  /* 0x0000000105117811 */ /* 0x001fc800078e08ff */
[----:B------:R-:W-:-:S03]  /*17d0*/  ISETP.GE.U32.AND P0, PT, R17, R2, PT ;  /* 0x000000021100720c */ /* 0x000fc60003f06070 */
[----:B------:R-:W0:Y:S01]  /*17e0*/  MUFU.RCP R24, R18 ;  /* 0x0000001200187308 */ /* 0x000e220000001000 */
[--C-:B--2---:R-:W-:Y:S02]  /*17f0*/  HADD2.F32 R22, -RZ, R16.reuse.H1_H1 ;  /* 0x30000010ff167230 */ /* 0x104fe40000004100 */
[----:B------:R-:W-:-:S03]  /*1800*/  HADD2.F32 R15, -RZ, R16.H0_H0 ;  /* 0x20000010ff0f7230 */ /* 0x000fc60000004100 */
[--C-:B------:R-:W-:Y:S02]  /*1810*/  FADD.FTZ R19, R22, -R3.reuse ;  /* 0x8000000316137221 */ /* 0x100fe40000010000 */
[--C-:B------:R-:W-:Y:S02]  /*1820*/  FADD.FTZ R16, R15, -R8.reuse ;  /* 0x800000080f107221 */ /* 0x100fe40000010000 */
[----:B0-----:R-:W-:Y:S02]  /*1830*/  FFMA.FTZ R3, R19, R24, R3 ;  /* 0x0000001813037223 */ /* 0x001fe40000010003 */
[----:B------:R-:W-:Y:S02]  /*1840*/  FFMA.FTZ R8, R16, R21, R8 ;  /* 0x0000001510087223 */ /* 0x000fe40000010008 */
[----:B------:R-:W-:Y:S02]  /*1850*/  FADD.FTZ R22, R22, -R3 ;  /* 0x8000000316167221 */ /* 0x000fe40000010000 */
[----:B------:R-:W-:-:S02]  /*1860*/  FADD.FTZ R15, R15, -R8 ;  /* 0x800000080f0f7221 */ /* 0x000fc40000010000 */
[----:B------:R-:W-:Y:S02]  /*1870*/  FFMA.FTZ R4, R19, R22, R4 ;  /* 0x0000001613047223 */ /* 0x000fe40000010004 */
[----:B------:R-:W-:Y:S01]  /*1880*/  FFMA.FTZ R9, R16, R15, R9 ;  /* 0x0000000f10097223 */ /* 0x000fe20000010009 */
[----:B------:R-:W-:Y:S06]  /*1890*/  @!P0 BRA `(.L_x_4678) ;  /* 0xfffffffc00a48947 */ /* 0x000fec000383ffff */
[----:B------:R-:W-:Y:S05]  /*18a0*/  BSYNC B2 ;  /* 0x0000000000027941 */ /* 0x000fea0003800000 */
.L_x_4677:
[----:B------:R-:W-:-:S07]  /*18b0*/  MOV R16, R18 ;  /* 0x0000001200107202 */ /* 0x000fce0000000f00 */
.L_x_4676:
[----:B------:R-:W-:Y:S05]  /*18c0*/  BSYNC B1 ;  /* 0x0000000000017941 */ /* 0x000fea0003800000 */
.L_x_4675:
        /* <DEDUP_REMOVED lines=10> */
.L_x_4680:
[----:B------:R-:W-:Y:S05]  /*1970*/  BSYNC B1 ;  /* 0x0000000000017941 */ /* 0x000fea0003800000 */
.L_x_4679:
        /* <DEDUP_REMOVED lines=13> */
[----:B--2---:R-:W-:-:S05]  /*1a50*/  HADD2.F32 R5, -RZ, R6.H0_H0 ;  /* 0x20000006ff057230 */ /* 0x004fca0000004100 */
[----:B------:R-:W-:-:S04]  /*1a60*/  FADD.FTZ R15, -R8, R5 ;  /* 0x00000005080f7221 */ /* 0x000fc80000010100 */
[----:B0-----:R-:W-:-:S04]  /*1a70*/  FFMA.FTZ R8, R15, R0, R8 ;  /* 0x000000000f087223 */ /* 0x001fc80000010008 */
[----:B------:R-:W-:-:S04]  /*1a80*/  FADD.FTZ R0, R5, -R8 ;  /* 0x8000000805007221 */ /* 0x000fc80000010000 */
[----:B------:R-:W-:-:S07]  /*1a90*/  FFMA.FTZ R9, R15, R0, R9 ;  /* 0x000000000f097223 */ /* 0x000fce0000010009 */
.L_x_4682:
[----:B------:R-:W-:Y:S05]  /*1aa0*/  BSYNC B1 ;  /* 0x0000000000017941 */ /* 0x000fea0003800000 */
.L_x_4681:
        /* <DEDUP_REMOVED lines=16> */
.L_x_4683:
[----:B------:R-:W-:Y:S01]  /*1bb0*/  MOV R8, R3 ;  /* 0x0000000300087202 */ /* 0x000fe20000000f00 */
[----:B------:R-:W-:Y:S01]  /*1bc0*/  IMAD.MOV.U32 R9, RZ, RZ, R4 ;  /* 0x000000ffff097224 */ /* 0x000fe200078e0004 */
[----:B------:R-:W-:Y:S01]  /*1bd0*/  MOV R10, R14 ;  /* 0x0000000e000a7202 */ /* 0x000fe20000000f00 */
[----:B------:R-:W-:Y:S01]  /*1be0*/  IMAD.MOV.U32 R11, RZ, RZ, R16 ;  /* 0x000000ffff0b7224 */ /* 0x000fe200078e0010 */
[----:B------:R-:W-:Y:S06]  /*1bf0*/  BRA `(.L_x_4667) ;  /* 0x0000005400a87947 */ /* 0x000fec0003800000 */
.L_x_4668:
        /* <DEDUP_REMOVED lines=14> */
[----:B------:R-:W-:Y:S01]  /*1ce0*/  IADD3 R9, R5, R2, RZ ;  /* 0x0000000205097210 */ /* 0x000fe20007ffe0ff */
[----:B0-----:R-:W-:-:S04]  /*1cf0*/  IMAD.MOV.U32 R3, RZ, RZ, R8 ;  /* 0x000000ffff037224 */ /* 0x001fc800078e0008 */
[----:B------:R-:W-:Y:S05]  /*1d00*/  @!P0 BRA `(.L_x_4685) ;  /* 0x00000048007c8947 */ /* 0x000fea0003800000 */
[----:B------:R-:W-:Y:S01]  /*1d10*/  ISETP.GE.U32.AND P0, PT, R9, R4, PT ;  /* 0x000000040900720c */ /* 0x000fe20003f06070 */
[----:B------:R-:W-:Y:S01]  /*1d20*/  BSSY B1, `(.L_x_4686) ;  /* 0x000023b000017945 */ /* 0x000fe20003800000 */
[----:B-1----:R-:W-:-:S11]  /*1d30*/  IMAD.MOV.U32 R9, RZ, RZ, R0 ;  /* 0x000000ffff097224 */ /* 0x002fd600078e0000 */
[----:B------:R-:W-:Y:S05]  /*1d40*/  @P0 BRA `(.L_x_4687) ;  /* 0x0000002000e00947 */ /* 0x000fea0003800000 */
[----:B------:R-:W0:Y:S01]  /*1d50*/  LDC.64 R14, c[0x0][0x268] ;  /* 0x00009a00ff0e7b82 */ /* 0x000e220000000a00 */
[----:B------:R-:W-:Y:S01]  /*1d60*/  BSSY B2, `(.L_x_4688) ;  /* 0x0000235000027945 */ /* 0x000fe20003800000 */
[----:B------:R-:W-:Y:S02]  /*1d70*/  ISETP.NE.AND P0, PT, R16, RZ, PT ;  /* 0x000000ff1000720c */ /* 0x000fe40003f05270 */
[----:B------:R-:W-:-:S11]  /*1d80*/  MOV R9, R0 ;  /* 0x0000000000097202 */ /* 0x000fd60000000f00 */
.L_x_4691:
        /* <DEDUP_REMOVED lines=297> */
.L_x_4689:
[----:B------:R-:W-:Y:S01]  /*3020*/  LOP3.LUT R25, R4, 0xfffffffe, RZ, 0xc0, !PT ;  /* 0xfffffffe04197812 */ /* 0x000fe200078ec0ff */
[----:B------:R-:W-:Y:S02]  /*3030*/  ULDC UR38, c[0x0][0x234] ;  /* 0x00008d0000267ab9 */ /* 0x000fe40000000800 */
[----:B------:R-:W-:Y:S02]  /*3040*/  MOV R2, UR38 ;  /* 0x0000002600027c02 */ /* 0x000fe40008000f00 */
[----:B------:R-:W-:-:S05]  /*3050*/  IADD3 R24, P1, R25, R6, RZ ;  /* 0x0000000619187210 */ /* 0x000fca0007f3e0ff */
[----:B------:R-:W-:-:S05]  /*3060*/  IMAD.X R25, RZ, RZ, R7, P1 ;  /* 0x000000ffff197224 */ /* 0x000fca00008e0607 */
[----:B------:R1:W5:Y:S01]  /*3070*/  LDG.E.U16 R24, desc[UR36][R24.64] ;  /* 0x0000002418187981 */ /* 0x000362000c1e1500 */
        /* <DEDUP_REMOVED lines=226> */
[----:B------:R-:W2:Y:S08]  /*3ea0*/  @P1 LDC R22, c[0x0][0x38c] ;  /* 0x0000e300ff161b82 */ /* 0x000eb00000000800 */
[----:B------:R-:W3:Y:S01]  /*3eb0*/  @P1 LDC R18, c[0x0][0x3f8] ;  /* 0x0000fe00ff121b82 */ /* 0x000ee20000000800 */
[----:B0-----:R-:W-:-:S04]  /*3ec0*/  @P1 IMAD.HI.U32 R4, R17, R4, R16 ;  /* 0x0000000411041227 */ /* 0x001fc800078e0010 */
[----:B------:R-:W-:Y:S01]  /*3ed0*/  IMAD.MOV R16, RZ, RZ, -R17 ;  /* 0x000000ffff107224 */ /* 0x000fe200078e0a11 */
[----:B------:R-:W-:-:S03]  /*3ee0*/  @P1 SHF.R.U32.HI R5, RZ, R5, R4 ;  /* 0x00000005ff051219 */ /* 0x000fc60000011604 */
[----:B------:R-:W-:Y:S01]  /*3ef0*/  IMAD R4, R16, UR4, R21 ;  /* 0x0000000410047c24 */ /* 0x000fe2000f8e0215 */
[----:B------:R-:W-:-:S03]  /*3f00*/  @P1 IADD3 R5, -R5, RZ, RZ ;  /* 0x000000ff05051210 */ /* 0x000fc60007ffe1ff */
[----:B------:R-:W-:Y:S02]  /*3f10*/  IMAD R11, R4, UR25, R11 ;  /* 0x00000019040b7c24 */ /* 0x000fe4000f8e020b */
[----:B--2---:R-:W-:-:S04]  /*3f20*/  @P1 IMAD R16, R22, R5, R17 ;  /* 0x0000000516101224 */ /* 0x004fc800078e0211 */
[----:B---3--:R-:W-:-:S07]  /*3f30*/  @P1 IMAD R11, R16, R18, R11 ;  /* 0x00000012100b1224 */ /* 0x008fce00078e020b */
.L_x_4690:
        /* <DEDUP_REMOVED lines=8> */
[----:B------:R-:W-:Y:S01]  /*3fc0*/  IMAD.U32 R4, RZ, RZ, UR4 ;  /* 0x00000004ff047e24 */ /* 0x000fe2000f8e00ff */
[----:B------:R-:W-:Y:S01]  /*3fd0*/  IADD3 R23, R5, R2, RZ ;  /* 0x0000000205177210 */ /* 0x000fe20007ffe0ff */
[----:B-----5:R-:W-:Y:S01]  /*3fe0*/  HADD2.F32 R21, -RZ, R24.H0_H0 ;  /* 0x20000018ff157230 */ /* 0x020fe20000004100 */
[----:B-1----:R-:W1:Y:S02]  /*3ff0*/  MUFU.RCP R25, R11 ;  /* 0x0000000b00197308 */ /* 0x002e640000001000 */
[----:B------:R-:W-:Y:S02]  /*4000*/  ISETP.GE.U32.AND P1, PT, R23, R4, PT ;  /* 0x000000041700720c */ /* 0x000fe40003f26070 */
[----:B------:R-:W-:-:S04]  /*4010*/  FADD.FTZ R18, R21, -R8 ;  /* 0x8000000815127221 */ /* 0x000fc80000010000 */
[----:B-1----:R-:W-:-:S04]  /*4020*/  FFMA.FTZ R8, R18, R25, R8 ;  /* 0x0000001912087223 */ /* 0x002fc80000010008 */
[----:B------:R-:W-:-:S04]  /*4030*/  FADD.FTZ R21, R21, -R8 ;  /* 0x8000000815157221 */ /* 0x000fc80000010000 */
[----:B------:R-:W-:Y:S01]  /*4040*/  FFMA.FTZ R9, R18, R21, R9 ;  /* 0x0000001512097223 */ /* 0x000fe20000010009 */
[----:B--2---:R-:W-:-:S05]  /*4050*/  HADD2.F32 R22, -RZ, R16.H0_H0 ;  /* 0x20000010ff167230 */ /* 0x004fca0000004100 */
[----:B------:R-:W-:-:S04]  /*4060*/  FADD.FTZ R19, R22, -R3 ;  /* 0x8000000316137221 */ /* 0x000fc80000010000 */
[----:B------:R-:W-:-:S04]  /*4070*/  FFMA.FTZ R3, R19, R25, R3 ;  /* 0x0000001913037223 */ /* 0x000fc80000010003 */
[----:B------:R-:W-:-:S04]  /*4080*/  FADD.FTZ R22, R22, -R3 ;  /* 0x8000000316167221 */ /* 0x000fc80000010000 */
[----:B------:R-:W-:Y:S01]  /*4090*/  FFMA.FTZ R0, R19, R22, R0 ;  /* 0x0000001613007223 */ /* 0x000fe20000010000 */
[----:B------:R-:W-:Y:S06]  /*40a0*/  @!P1 BRA `(.L_x_4691) ;  /* 0xffffffdc00389947 */ /* 0x000fec000383ffff */
[----:B------:R-:W-:Y:S05]  /*40b0*/  BSYNC B2 ;  /* 0x0000000000027941 */ /* 0x000fea0003800000 */
.L_x_4688:
[----:B------:R-:W-:-:S07]  /*40c0*/  PRMT R19, R16, 0x7610, R19 ;  /* 0x0000761010137816 */ /* 0x000fce0000000013 */
.L_x_4687:
[----:B------:R-:W-:Y:S05]  /*40d0*/  BSYNC B1 ;  /* 0x0000000000017941 */ /* 0x000fea0003800000 */
.L_x_4686:
[----:B------:R-:W-:Y:S01]  /*40e0*/  ISETP.GE.U32.AND P0, PT, R5, R4, PT ;  /* 0x000000040500720c */ /* 0x000fe20003f06070 */
[----:B------:R-:W-:Y:S01]  /*40f0*/  BSSY B1, `(.L_x_4692) ;  /* 0x0000236000017945 */ /* 0x000fe20003800000 */
[----:B------:R-:W-:Y:S02]  /*4100*/  MOV R21, R10 ;  /* 0x0000000a00157202 */ /* 0x000fe40000000f00 */
[----:B------:R-:W-:-:S09]  /*4110*/  MOV R22, R11 ;  /* 0x0000000b00167202 */ /* 0x000fd20000000f00 */
        /* <DEDUP_REMOVED lines=271> */
[----:B------:R-:W-:Y:S02]  /*5210*/  IMAD R23, R24, UR4, R23 ;  /* 0x0000000418177c24 */ /* 0x000fe4000f8e0217 */
[----:B0-----:R-:W-:Y:S02]  /*5220*/  @P2 IMAD.HI.U32 R16, R17, R14, R16 ;  /* 0x0000000e11102227 */ /* 0x001fe400078e0010 */
[----:B------:R-:W0:Y:S03]  /*5230*/  @P2 LDC R14, c[0x0][0x3f8] ;  /* 0x0000fe00ff0e2b82 */ /* 0x000e260000000800 */
[----:B------:R-:W-:-:S05]  /*5240*/  @P2 SHF.R.U32.HI R15, RZ, R15, R16 ;  /* 0x0000000fff0f2219 */ /* 0x000fca0000011610 */
[----:B------:R-:W-:-:S04]  /*5250*/  @P2 IMAD.MOV R16, RZ, RZ, -R15 ;  /* 0x000000ffff102224 */ /* 0x000fc800078e0a0f */
[----:B-1----:R-:W-:-:S04]  /*5260*/  @P2 IMAD R27, R27, R16, R17 ;  /* 0x000000101b1b2224 */ /* 0x002fc800078e0211 */
[----:B0-----:R-:W-:-:S07]  /*5270*/  @P2 IMAD R23, R27, R14, R23 ;  /* 0x0000000e1b172224 */ /* 0x001fce00078e0217 */
.L_x_4694:
        /* <DEDUP_REMOVED lines=281> */
.L_x_4695:
[----:B------:R-:W-:-:S04]  /*6410*/  LOP3.LUT R23, R23, 0xfffffffe, RZ, 0xc0, !PT ;  /* 0xfffffffe17177812 */ /* 0x000fc800078ec0ff */
[----:B------:R-:W-:-:S05]  /*6420*/  IADD3 R6, P1, R23, R6, RZ ;  /* 0x0000000617067210 */ /* 0x000fca0007f3e0ff */
[----:B------:R-:W-:-:S05]  /*6430*/  IMAD.X R7, RZ, RZ, R7, P1 ;  /* 0x000000ffff077224 */ /* 0x000fca00008e0607 */
[----:B------:R1:W5:Y:S03]  /*6440*/  LDG.E.U16 R19, desc[UR36][R6.64] ;  /* 0x0000002406137981 */ /* 0x000366000c1e1500 */
.L_x_4693:
[----:B------:R-:W-:Y:S05]  /*6450*/  BSYNC B1 ;  /* 0x0000000000017941 */ /* 0x000fea0003800000 */
.L_x_4692:
[----:B------:R-:W-:Y:S04]  /*6460*/  BSSY B1, `(.L_x_4696) ;  /* 0x0000014000017945 */ /* 0x000fe80003800000 */
[----:B------:R-:W-:Y:S05]  /*6470*/  @P0 BRA `(.L_x_4697) ;  /* 0x0000000000480947 */ /* 0x000fea0003800000 */
[----:B------:R-:W-:Y:S02]  /*6480*/  IADD3 R5, R5, R2, RZ ;  /* 0x0000000205057210 */ /* 0x000fe40007ffe0ff */
[----:B------:R-:W-:Y:S02]  /*6490*/  IADD3 R10, R10, 0x1, RZ ;  /* 0x000000010a0a7810 */ /* 0x000fe40007ffe0ff */
[----:B------:R-:W-:Y:S01]  /*64a0*/  ISETP.GE.U32.AND P0, PT, R5, R4, PT ;  /* 0x000000040500720c */ /* 0x000fe20003f06070 */
[----:B-----5:R-:W-:Y:S01]  /*64b0*/  HADD2.F32 R5, -RZ, R24.H0_H0 ;  /* 0x20000018ff057230 */ /* 0x020fe20000004100 */
[----:B------:R-:W-:-:S04]  /*64c0*/  I2FP.F32.S32 R11, R10 ;  /* 0x0000000a000b7245 */ /* 0x000fc80000201400 */
[----:B0-----:R-:W0:Y:S01]  /*64d0*/  MUFU.RCP R15, R11 ;  /* 0x0000000b000f7308 */ /* 0x001e220000001000 */
[----:B------:R-:W-:-:S06]  /*64e0*/  FADD.FTZ R2, -R8, R5 ;  /* 0x0000000508027221 */ /* 0x000fcc0000010100 */
[----:B------:R-:W-:Y:S02]  /*64f0*/  @!P0 VIADD R21, R21, 0x1 ;  /* 0x0000000115158836 */ /* 0x000fe40000000000 */
[----:B------:R-:W-:-:S03]  /*6500*/  @!P0 HADD2.F32 R4, -RZ, R19.H0_H0 ;  /* 0x20000013ff048230 */ /* 0x000fc60000004100 */
[----:B------:R-:W-:Y:S02]  /*6510*/  @!P0 I2FP.F32.S32 R22, R21 ;  /* 0x0000001500168245 */ /* 0x000fe40000201400 */
[----:B-1----:R-:W-:Y:S02]  /*6520*/  @!P0 FADD.FTZ R6, -R3, R4 ;  /* 0x0000000403068221 */ /* 0x002fe40000010100 */
[----:B------:R-:W1:Y:S01]  /*6530*/  @!P0 MUFU.RCP R7, R22 ;  /* 0x0000001600078308 */ /* 0x000e620000001000 */
[----:B0-----:R-:W-:-:S04]  /*6540*/  FFMA.FTZ R8, R2, R15, R8 ;  /* 0x0000000f02087223 */ /* 0x001fc80000010008 */
[----:B------:R-:W-:-:S04]  /*6550*/  FADD.FTZ R5, R5, -R8 ;  /* 0x8000000805057221 */ /* 0x000fc80000010000 */
[----:B------:R-:W-:Y:S01]  /*6560*/  FFMA.FTZ R9, R2, R5, R9 ;  /* 0x0000000502097223 */ /* 0x000fe20000010009 */
[----:B-1----:R-:W-:-:S04]  /*6570*/  @!P0 FFMA.FTZ R3, R6, R7, R3 ;  /* 0x0000000706038223 */ /* 0x002fc80000010003 */
[----:B------:R-:W-:-:S04]  /*6580*/  @!P0 FADD.FTZ R7, R4, -R3 ;  /* 0x8000000304078221 */ /* 0x000fc80000010000 */
[----:B------:R-:W-:-:S07]  /*6590*/  @!P0 FFMA.FTZ R0, R6, R7, R0 ;  /* 0x0000000706008223 */ /* 0x000fce0000010000 */
.L_x_4697:
[----:B------:R-:W-:Y:S05]  /*65a0*/  BSYNC B1 ;  /* 0x0000000000017941 */ /* 0x000fea0003800000 */
.L_x_4696:
        /* <DEDUP_REMOVED lines=11> */
[----:B------:R-:W-:Y:S01]  /*6660*/  MOV R11, R2 ;  /* 0x00000002000b7202 */ /* 0x000fe20000000f00 */
[----:B-1----:R-:W-:-:S04]  /*6670*/  FMUL.FTZ R22, R7, R22 ;  /* 0x0000001607167220 */ /* 0x002fc80000410000 */
[----:B------:R-:W-:Y:S01]  /*6680*/  FFMA.FTZ R9, R22, R9, R5 ;  /* 0x0000000916097223 */ /* 0x000fe20000010005 */
[----:B------:R-:W-:Y:S01]  /*6690*/  FFMA.FTZ R8, R3, R22, R8 ;  /* 0x0000001603087223 */ /* 0x000fe20000010008 */
[----:B------:R-:W-:Y:S06]  /*66a0*/  BRA `(.L_x_4667) ;  /* 0x0000000800fc7947 */ /* 0x000fec0003800000 */
.L_x_4698:
[----:B------:R-:W-:Y:S01]  /*66b0*/  IMAD.MOV.U32 R8, RZ, RZ, R3 ;  /* 0x000000ffff087224 */ /* 0x000fe200078e0003 */
[----:B------:R-:W-:Y:S01]  /*66c0*/  MOV R9, R0 ;  /* 0x0000000000097202 */ /* 0x000fe20000000f00 */
[----:B------:R-:W-:Y:S01]  /*66d0*/  IMAD.MOV.U32 R11, RZ, RZ, R22 ;  /* 0x000000ffff0b7224 */ /* 0x000fe200078e0016 */
[----:B------:R-:W-:Y:S01]  /*66e0*/  MOV R10, R21 ;  /* 0x00000015000a7202 */ /* 0x000fe20000000f00 */
[----:B------:R-:W-:Y:S06]  /*66f0*/  BRA `(.L_x_4667) ;  /* 0x0000000800e87947 */ /* 0x000fec0003800000 */
.L_x_4685:
[----:B------:R-:W-:Y:S01]  /*6700*/  ISETP.GE.U32.AND P0, PT, R9, R4, PT ;  /* 0x000000040900720c */ /* 0x000fe20003f06070 */
[----:B------:R-:W-:Y:S01]  /*6710*/  BSSY B1, `(.L_x_4699) ;  /* 0x0000020000017945 */ /* 0x000fe20003800000 */
[----:B-1----:R-:W-:-:S11]  /*6720*/  MOV R9, R0 ;  /* 0x0000000000097202 */ /* 0x002fd60000000f00 */
[----:B------:R-:W-:Y:S05]  /*6730*/  @P0 BRA `(.L_x_4700) ;  /* 0x0000000000740947 */ /* 0x000fea0003800000 */
[----:B------:R-:W-:Y:S01]  /*6740*/  BSSY B2, `(.L_x_4701) ;  /* 0x000001a000027945 */ /* 0x000fe20003800000 */
[----:B------:R-:W-:-:S07]  /*6750*/  MOV R9, R0 ;  /* 0x0000000000097202 */ /* 0x000fce0000000f00 */
.L_x_4702:
[----:B------:R-:W-:Y:S02]  /*6760*/  IMAD.IADD R11, R2, 0x1, R5 ;  /* 0x00000001020b7824 */ /* 0x000fe400078e0205 */
[C---:B------:R-:W-:Y:S02]  /*6770*/  IMAD R15, R18.reuse, R5, RZ ;  /* 0x00000005120f7224 */ /* 0x040fe400078e02ff */
        /* <DEDUP_REMOVED lines=11> */
[----:B--2---:R-:W-:Y:S02]  /*6830*/  HADD2.F32 R19, -RZ, R14.H0_H0 ;  /* 0x2000000eff137230 */ /* 0x004fe40000004100 */
[----:B---3--:R-:W-:-:S03]  /*6840*/  HADD2.F32 R22, -RZ, R17.H0_H0 ;  /* 0x20000011ff167230 */ /* 0x008fc60000004100 */
        /* <DEDUP_REMOVED lines=10> */
.L_x_4701:
[----:B------:R-:W-:Y:S02]  /*68f0*/  PRMT R19, R14, 0x7610, R19 ;  /* 0x000076100e137816 */ /* 0x000fe40000000013 */
[----:B------:R-:W-:-:S07]  /*6900*/  MOV R11, R24 ;  /* 0x00000018000b7202 */ /* 0x000fce0000000f00 */
.L_x_4700:
[----:B------:R-:W-:Y:S05]  /*6910*/  BSYNC B1 ;  /* 0x0000000000017941 */ /* 0x000fea0003800000 */
.L_x_4699:
        /* <DEDUP_REMOVED lines=15> */
.L_x_4704:
[----:B------:R-:W-:Y:S05]  /*6a10*/  BSYNC B1 ;  /* 0x0000000000017941 */ /* 0x000fea0003800000 */
.L_x_4703:
[----:B------:R-:W-:Y:S04]  /*6a20*/  BSSY B1, `(.L_x_4705) ;  /* 0x0000014000017945 */ /* 0x000fe80003800000 */
[----:B------:R-:W-:Y:S05]  /*6a30*/  @P1 BRA `(.L_x_4706) ;  /* 0x0000000000481947 */ /* 0x000fea0003800000 */
[----:B------:R-:W-:Y:S01]  /*6a40*/  IADD3 R5, R5, R2, RZ ;  /* 0x0000000205057210 */ /* 0x000fe20007ffe0ff */
[----:B-----5:R-:W-:Y:S01]  /*6a50*/  HADD2.F32 R19, -RZ, R19.H0_H0 ;  /* 0x20000013ff137230 */ /* 0x020fe20000004100 */
[----:B------:R-:W-:Y:S02]  /*6a60*/  IADD3 R10, R10, 0x1, RZ ;  /* 0x000000010a0a7810 */ /* 0x000fe40007ffe0ff */
[----:B------:R-:W-:Y:S02]  /*6a70*/  ISETP.GE.U32.AND P0, PT, R5, R4, PT ;  /* 0x000000040500720c */ /* 0x000fe40003f06070 */
[----:B------:R-:W-:Y:S01]  /*6a80*/  I2FP.F32.S32 R11, R10 ;  /* 0x0000000a000b7245 */ /* 0x000fe20000201400 */
[----:B------:R-:W-:-:S03]  /*6a90*/  FADD.FTZ R2, -R8, R19 ;  /* 0x0000001308027221 */ /* 0x000fc60000010100 */
[----:B0-----:R-:W0:Y:S07]  /*6aa0*/  MUFU.RCP R7, R11 ;  /* 0x0000000b00077308 */ /* 0x001e2e0000001000 */
[----:B------:R-:W-:Y:S02]  /*6ab0*/  @!P0 VIADD R16, R16, 0x1 ;  /* 0x0000000110108836 */ /* 0x000fe40000000000 */
[----:B------:R-:W-:-:S03]  /*6ac0*/  @!P0 HADD2.F32 R4, -RZ, R17.H0_H0 ;  /* 0x20000011ff048230 */ /* 0x000fc60000004100 */
[----:B------:R-:W-:Y:S02]  /*6ad0*/  @!P0 I2FP.F32.S32 R22, R16 ;  /* 0x0000001000168245 */ /* 0x000fe40000201400 */
[----:B------:R-:W-:Y:S02]  /*6ae0*/  @!P0 FADD.FTZ R5, -R3, R4 ;  /* 0x0000000403058221 */ /* 0x000fe40000010100 */
[----:B------:R-:W1:Y:S01]  /*6af0*/  @!P0 MUFU.RCP R6, R22 ;  /* 0x0000001600068308 */ /* 0x000e620000001000 */
[----:B0-----:R-:W-:-:S04]  /*6b00*/  FFMA.FTZ R8, R2, R7, R8 ;  /* 0x0000000702087223 */ /* 0x001fc80000010008 */
[----:B------:R-:W-:-:S04]  /*6b10*/  FADD.FTZ R19, R19, -R8 ;  /* 0x8000000813137221 */ /* 0x000fc80000010000 */
[----:B------:R-:W-:Y:S01]  /*6b20*/  FFMA.FTZ R9, R2, R19, R9 ;  /* 0x0000001302097223 */ /* 0x000fe20000010009 */
[----:B-1----:R-:W-:-:S04]  /*6b30*/  @!P0 FFMA.FTZ R3, R5, R6, R3 ;  /* 0x0000000605038223 */ /* 0x002fc80000010003 */
[----:B------:R-:W-:-:S04]  /*6b40*/  @!P0 FADD.FTZ R4, R4, -R3 ;  /* 0x8000000304048221 */ /* 0x000fc80000010000 */
[----:B------:R-:W-:-:S07]  /*6b50*/  @!P0 FFMA.FTZ R0, R5, R4, R0 ;  /* 0x0000000405008223 */ /* 0x000fce0000010000 */
.L_x_4706:
[----:B------:R-:W-:Y:S05]  /*6b60*/  BSYNC B1 ;  /* 0x0000000000017941 */ /* 0x000fea0003800000 */
.L_x_4705:
        /* <DEDUP_REMOVED lines=16> */
.L_x_4707:
[----:B------:R-:W-:Y:S01]  /*6c70*/  IMAD.MOV.U32 R8, RZ, RZ, R3 ;  /* 0x000000ffff087224 */ /* 0x000fe200078e0003 */
[----:B------:R-:W-:Y:S01]  /*6c80*/  MOV R9, R0 ;  /* 0x0000000000097202 */ /* 0x000fe20000000f00 */
[----:B------:R-:W-:Y:S01]  /*6c90*/  IMAD.MOV.U32 R11, RZ, RZ, R22 ;  /* 0x000000ffff0b7224 */ /* 0x000fe200078e0016 */
[----:B------:R-:W-:Y:S01]  /*6ca0*/  MOV R10, R16 ;  /* 0x00000010000a7202 */ /* 0x000fe20000000f00 */
[----:B------:R-:W-:Y:S06]  /*6cb0*/  BRA `(.L_x_4667) ;  /* 0x0000000400787947 */ /* 0x000fec0003800000 */
.L_x_4684:
[----:B------:R-:W0:Y:S01]  /*6cc0*/  LDC R0, c[0x0][0x234] ;  /* 0x00008d00ff007b82 */ /* 0x000e220000000800 */
[----:B------:R-:W-:Y:S01]  /*6cd0*/  ULDC.64 UR4, c[0x0][0x220] ;  /* 0x0000880000047ab9 */ /* 0x000fe20000000a00 */
[----:B------:R-:W-:Y:S01]  /*6ce0*/  BSSY B1, `(.L_x_4708) ;  /* 0x0000026000017945 */ /* 0x000fe20003800000 */
[----:B------:R-:W-:Y:S01]  /*6cf0*/  IMAD.U32 R10, RZ, RZ, UR4 ;  /* 0x00000004ff0a7e24 */ /* 0x000fe2000f8e00ff */
[----:B------:R-:W-:Y:S02]  /*6d00*/  MOV R11, UR5 ;  /* 0x00000005000b7c02 */ /* 0x000fe40008000f00 */
[----:B------:R-:W-:Y:S02]  /*6d10*/  MOV R15, R5 ;  /* 0x00000005000f7202 */ /* 0x000fe40000000f00 */
[----:B------:R-:W1:Y:S08]  /*6d20*/  LDC R8, c[0x0][0x218] ;  /* 0x00008600ff087b82 */ /* 0x000e700000000800 */
[----:B------:R-:W2:Y:S01]  /*6d30*/  LDC R9, c[0x0][0x21c] ;  /* 0x00008700ff097b82 */ /* 0x000ea20000000800 */
[----:B0-----:R-:W-:-:S04]  /*6d40*/  IADD3 R3, R5, R0, RZ ;  /* 0x0000000005037210 */ /* 0x001fc80007ffe0ff */
[----:B------:R-:W-:Y:S02]  /*6d50*/  ISETP.GE.U32.AND P0, PT, R3, R4, PT ;  /* 0x000000040300720c */ /* 0x000fe40003f06070 */
[----:B-1----:R-:W-:Y:S01]  /*6d60*/  MOV R5, R8 ;  /* 0x0000000800057202 */ /* 0x002fe20000000f00 */
[----:B--2---:R-:W-:-:S10]  /*6d70*/  IMAD.MOV.U32 R14, RZ, RZ, R9 ;  /* 0x000000ffff0e7224 */ /* 0x004fd400078e0009 */
[----:B------:R-:W-:Y:S05]  /*6d80*/  @P0 BRA `(.L_x_4709) ;  /* 0x00000000006c0947 */ /* 0x000fea0003800000 */
[----:B------:R-:W-:Y:S01]  /*6d90*/  BSSY B2, `(.L_x_4710) ;  /* 0x0000017000027945 */ /* 0x000fe20003800000 */
.L_x_4711:
[C---:B------:R-:W-:Y:S01]  /*6da0*/  IADD3 R11, R15.reuse, R0, RZ ;  /* 0x000000000f0b7210 */ /* 0x040fe20007ffe0ff */
[----:B------:R-:W-:-:S04]  /*6db0*/  IMAD.WIDE.U32 R16, R15, 0x2, R6 ;  /* 0x000000020f107825 */ /* 0x000fc800078e0006 */
[----:B------:R-:W-:Y:S02]  /*6dc0*/  IMAD.WIDE.U32 R2, R11, 0x2, R6 ;  /* 0x000000020b027825 */ /* 0x000fe400078e0006 */
[----:B------:R-:W2:Y:S04]  /*6dd0*/  LDG.E.U16 R16, desc[UR36][R16.64] ;  /* 0x0000002410107981 */ /* 0x000ea8000c1e1500 */
[----:B------:R-:W3:Y:S01]  /*6de0*/  LDG.E.U16 R2, desc[UR36][R2.64] ;  /* 0x0000002402027981 */ /* 0x000ee2000c1e1500 */
[----:B------:R-:W-:-:S04]  /*6df0*/  IADD3 R10, R10, 0x1, RZ ;  /* 0x000000010a0a7810 */ /* 0x000fc80007ffe0ff */
[----:B------:R-:W-:Y:S01]  /*6e00*/  I2FP.F32.S32 R22, R10 ;  /* 0x0000000a00167245 */ /* 0x000fe20000201400 */
[----:B------:R-:W-:-:S03]  /*6e10*/  IMAD.IADD R15, R11, 0x1, R0 ;  /* 0x000000010b0f7824 */ /* 0x000fc600078e0200 */
[----:B------:R-:W0:Y:S02]  /*6e20*/  MUFU.RCP R24, R22 ;  /* 0x0000001600187308 */ /* 0x000e240000001000 */
[----:B------:R-:W-:-:S04]  /*6e30*/  IADD3 R23, R15, R0, RZ ;  /* 0x000000000f177210 */ /* 0x000fc80007ffe0ff */
[----:B------:R-:W-:Y:S01]  /*6e40*/  ISETP.GE.U32.AND P0, PT, R23, R4, PT ;  /* 0x000000041700720c */ /* 0x000fe20003f06070 */
[----:B--2---:R-:W-:Y:S02]  /*6e50*/  HADD2.F32 R19, -RZ, R16.H0_H0 ;  /* 0x20000010ff137230 */ /* 0x004fe40000004100 */
[----:B---3--:R-:W-:-:S03]  /*6e60*/  HADD2.F32 R18, -RZ, R2.H0_H0 ;  /* 0x20000002ff127230 */ /* 0x008fc60000004100 */
        /* <DEDUP_REMOVED lines=10> */
.L_x_4710:
[----:B------:R-:W-:Y:S02]  /*6f10*/  PRMT R3, R16, 0x7610, R3 ;  /* 0x0000761010037816 */ /* 0x000fe40000000003 */
[----:B------:R-:W-:Y:S02]  /*6f20*/  PRMT R17, R2, 0x7610, R17 ;  /* 0x0000761002117816 */ /* 0x000fe40000000011 */
[----:B------:R-:W-:-:S07]  /*6f30*/  MOV R11, R22 ;  /* 0x00000016000b7202 */ /* 0x000fce0000000f00 */
.L_x_4709:
[----:B------:R-:W-:Y:S05]  /*6f40*/  BSYNC B1 ;  /* 0x0000000000017941 */ /* 0x000fea0003800000 */
.L_x_4708:
[----:B------:R-:W-:Y:S01]  /*6f50*/  ISETP.GE.U32.AND P1, PT, R15, R4, PT ;  /* 0x000000040f00720c */ /* 0x000fe20003f26070 */
[----:B------:R-:W-:Y:S01]  /*6f60*/  BSSY B1, `(.L_x_4712) ;  /* 0x000000a000017945 */ /* 0x000fe20003800000 */
[----:B------:R-:W-:Y:S01]  /*6f70*/  IMAD.MOV.U32 R16, RZ, RZ, R10 ;  /* 0x000000ffff107224 */ /* 0x000fe200078e000a */
[----:B------:R-:W-:-:S10]  /*6f80*/  MOV R18, R11 ;  /* 0x0000000b00127202 */ /* 0x000fd40000000f00 */
[----:B------:R-:W-:Y:S05]  /*6f90*/  @P1 BRA `(.L_x_4713) ;  /* 0x0000000000181947 */ /* 0x000fea0003800000 */
[C---:B------:R-:W-:Y:S01]  /*6fa0*/  IADD3 R19, R15.reuse, R0, RZ ;  /* 0x000000000f137210 */ /* 0x040fe20007ffe0ff */
[----:B------:R-:W-:-:S03]  /*6fb0*/  IMAD.WIDE.U32 R2, R15, 0x2, R6 ;  /* 0x000000020f027825 */ /* 0x000fc600078e0006 */
[----:B------:R-:W-:-:S03]  /*6fc0*/  ISETP.GE.U32.AND P0, PT, R19, R4, PT ;  /* 0x000000041300720c */ /* 0x000fc60003f06070 */
[----:B------:R0:W5:Y:S10]  /*6fd0*/  LDG.E.U16 R3, desc[UR36][R2.64] ;  /* 0x0000002402037981 */ /* 0x000174000c1e1500 */
[----:B------:R-:W-:-:S05]  /*6fe0*/  @!P0 IMAD.WIDE.U32 R6, R19, 0x2, R6 ;  /* 0x0000000213068825 */ /* 0x000fca00078e0006 */
[----:B------:R0:W5:Y:S02]  /*6ff0*/  @!P0 LDG.E.U16 R17, desc[UR36][R6.64] ;  /* 0x0000002406118981 */ /* 0x000164000c1e1500 */
.L_x_4713:
[----:B------:R-:W-:Y:S05]  /*7000*/  BSYNC B1 ;  /* 0x0000000000017941 */ /* 0x000fea0003800000 */
.L_x_4712:
[----:B------:R-:W-:Y:S04]  /*7010*/  BSSY B1, `(.L_x_4714) ;  /* 0x0000014000017945 */ /* 0x000fe80003800000 */
[----:B------:R-:W-:Y:S05]  /*7020*/  @P1 BRA `(.L_x_4715) ;  /* 0x0000000000481947 */ /* 0x000fea0003800000 */
[----:B------:R-:W-:Y:S01]  /*7030*/  IMAD.IADD R15, R15, 0x1, R0 ;  /* 0x000000010f0f7824 */ /* 0x000fe200078e0200 */
[----:B------:R-:W-:Y:S01]  /*7040*/  IADD3 R10, R10, 0x1, RZ ;  /* 0x000000010a0a7810 */ /* 0x000fe20007ffe0ff */
[----:B-----5:R-:W-:-:S03]  /*7050*/  HADD2.F32 R3, -RZ, R3.H0_H0 ;  /* 0x20000003ff037230 */ /* 0x020fc60000004100 */
[----:B------:R-:W-:Y:S02]  /*7060*/  ISETP.GE.U32.AND P0, PT, R15, R4, PT ;  /* 0x000000040f00720c */ /* 0x000fe40003f06070 */
[----:B------:R-:W-:Y:S01]  /*7070*/  I2FP.F32.S32 R11, R10 ;  /* 0x0000000a000b7245 */ /* 0x000fe20000201400 */
[----:B------:R-:W-:-:S03]  /*7080*/  FADD.FTZ R0, -R8, R3 ;  /* 0x0000000308007221 */ /* 0x000fc60000010100 */
[----:B0-----:R-:W0:Y:S07]  /*7090*/  MUFU.RCP R7, R11 ;  /* 0x0000000b00077308 */ /* 0x001e2e0000001000 */
[----:B------:R-:W-:Y:S01]  /*70a0*/  @!P0 IADD3 R16, R16, 0x1, RZ ;  /* 0x0000000110108810 */ /* 0x000fe20007ffe0ff */
        /* <DEDUP_REMOVED lines=10> */
.L_x_4715:
[----:B------:R-:W-:Y:S05]  /*7150*/  BSYNC B1 ;  /* 0x0000000000017941 */ /* 0x000fea0003800000 */
.L_x_4714:
        /* <DEDUP_REMOVED lines=16> */
.L_x_4716:
[----:B------:R-:W-:Y:S01]  /*7260*/  MOV R8, R5 ;  /* 0x0000000500087202 */ /* 0x000fe20000000f00 */
[----:B------:R-:W-:Y:S01]  /*7270*/  IMAD.MOV.U32 R9, RZ, RZ, R14 ;  /* 0x000000ffff097224 */ /* 0x000fe200078e000e */
[----:B------:R-:W-:Y:S02]  /*7280*/  MOV R10, R16 ;  /* 0x00000010000a7202 */ /* 0x000fe40000000f00 */
[----:B------:R-:W-:-:S07]  /*7290*/  MOV R11, R18 ;  /* 0x00000012000b7202 */ /* 0x000fce0000000f00 */
.L_x_4667:
[----:B------:R-:W-:Y:S05]  /*72a0*/  BSYNC B0 ;  /* 0x0000000000007941 */ /* 0x000fea0003800000 */
.L_x_4666:
        /* <DEDUP_REMOVED lines=16> */
.L_x_4723:
        /* <DEDUP_REMOVED lines=26> */
.L_x_4721:
[----:B-12---:R-:W-:Y:S01]  /*7550*/  MOV R10, R6 ;  /* 0x00000006000a7202 */ /* 0x006fe20000000f00 */
[----:B------:R-:W-:Y:S01]  /*7560*/  IMAD.MOV.U32 R9, RZ, RZ, R5 ;  /* 0x000000ffff097224 */ /* 0x000fe200078e0005 */
[----:B------:R-:W-:Y:S02]  /*7570*/  MOV R8, R4 ;  /* 0x0000000400087202 */ /* 0x000fe40000000f00 */
[----:B------:R-:W-:-:S07]  /*7580*/  MOV R11, R7 ;  /* 0x00000007000b7202 */ /* 0x000fce0000000f00 */
.L_x_4722:
[----:B------:R-:W-:Y:S05]  /*7590*/  BSYNC B1 ;  /* 0x0000000000017941 */ /* 0x000fea0003800000 */
.L_x_4720:
[----:B------:R3:W-:Y:S02]  /*75a0*/  STS.128 [R0], R8 ;  /* 0x0000000800007388 */ /* 0x0007e40000000c00 */
.L_x_4719:
[----:B------:R-:W-:Y:S05]  /*75b0*/  BSYNC B0 ;  /* 0x0000000000007941 */ /* 0x000fea0003800000 */
.L_x_4718:
[----:B------:R-:W-:Y:S02]  /*75c0*/  ISETP.GT.AND P0, PT, R2, 0x1, PT ;  /* 0x000000010200780c */ /* 0x000fe40003f04270 */
[----:B------:R-:W-:-:S11]  /*75d0*/  SHF.R.S32.HI R2, RZ, 0x1, R2 ;  /* 0x00000001ff027819 */ /* 0x000fd60000011402 */
[----:B------:R-:W-:Y:S05]  /*75e0*/  @P0 BRA `(.L_x_4723) ;  /* 0xfffffffc00700947 */ /* 0x000fea000383ffff */
.L_x_4717:
        /* <DEDUP_REMOVED lines=19> */
.L_x_4731:
        /* <DEDUP_REMOVED lines=25> */
.L_x_4729:
[----:B0-----:R-:W-:Y:S01]  /*78b0*/  MOV R10, R6 ;  /* 0x00000006000a7202 */ /* 0x001fe20000000f00 */
[----:B------:R-:W-:Y:S01]  /*78c0*/  IMAD.MOV.U32 R8, RZ, RZ, R4 ;  /* 0x000000ffff087224 */ /* 0x000fe200078e0004 */
[----:B------:R-:W-:Y:S02]  /*78d0*/  MOV R9, R5 ;  /* 0x0000000500097202 */ /* 0x000fe40000000f00 */
[----:B------:R-:W-:-:S07]  /*78e0*/  MOV R11, R7 ;  /* 0x00000007000b7202 */ /* 0x000fce0000000f00 */
.L_x_4730:
[----:B------:R-:W-:Y:S05]  /*78f0*/  BSYNC B1 ;  /* 0x0000000000017941 */ /* 0x000fea0003800000 */
.L_x_4728:
[----:B------:R0:W-:Y:S02]  /*7900*/  STS.128 [R2], R8 ;  /* 0x0000000802007388 */ /* 0x0001e40000000c00 */
.L_x_4727:
[----:B------:R-:W-:Y:S05]  /*7910*/  BSYNC B0 ;  /* 0x0000000000007941 */ /* 0x000fea0003800000 */
.L_x_4726:
[----:B------:R-:W-:-:S04]  /*7920*/  SHF.R.S32.HI R3, RZ, 0x1, R3 ;  /* 0x00000001ff037819 */ /* 0x000fc80000011403 */
[----:B------:R-:W-:-:S13]  /*7930*/  ISETP.GE.AND P0, PT, R3, 0x20, PT ;  /* 0x000000200300780c */ /* 0x000fda0003f06270 */
[----:B------:R-:W-:Y:S05]  /*7940*/  @P0 BRA `(.L_x_4731) ;  /* 0xfffffffc00740947 */ /* 0x000fea000383ffff */
[----:B------:R-:W-:-:S07]  /*7950*/  IMAD.MOV.U32 R0, RZ, RZ, 0x20 ;  /* 0x00000020ff007424 */ /* 0x000fce00078e00ff */
.L_x_4725:
[----:B------:R-:W-:Y:S01]  /*7960*/  BAR.SYNC.DEFER_BLOCKING 0x0 ;  /* 0x0000000000007b1d */ /* 0x000fe20000010000 */
[----:B------:R-:W-:-:S13]  /*7970*/  ISETP.GE.AND P0, PT, R0, 0x2, PT ;  /* 0x000000020000780c */ /* 0x000fda0003f06270 */
[----:B------:R-:W-:Y:S05]  /*7980*/  @!P0 BRA `(.L_x_4724) ;  /* 0x0000000000788947 */ /* 0x000fea0003800000 */
[----:B0-----:R-:W-:-:S11]  /*7990*/  HFMA2.MMA R3, -RZ, RZ, 0, 5.9604644775390625e-08 ;  /* 0x00000001ff037435 */ /* 0x001fd600000001ff */
.L_x_4735:
        /* <DEDUP_REMOVED lines=21> */
.L_x_4733:
[----:B0-2---:R-:W-:Y:S01]  /*7af0*/  MOV R8, R5 ;  /* 0x0000000500087202 */ /* 0x005fe20000000f00 */
[----:B----4-:R-:W-:Y:S01]  /*7b00*/  IMAD.MOV.U32 R10, RZ, RZ, R2 ;  /* 0x000000ffff0a7224 */ /* 0x010fe200078e0002 */
[----:B---3--:R-:W-:Y:S02]  /*7b10*/  MOV R9, R14 ;  /* 0x0000000e00097202 */ /* 0x008fe40000000f00 */
[----:B------:R-:W-:-:S07]  /*7b20*/  MOV R11, R15 ;  /* 0x0000000f000b7202 */ /* 0x000fce0000000f00 */
.L_x_4734:
[----:B------:R-:W-:Y:S05]  /*7b30*/  BSYNC B0 ;  /* 0x0000000000007941 */ /* 0x000fea0003800000 */
.L_x_4732:
[----:B------:R-:W-:-:S04]  /*7b40*/  SHF.L.U32 R3, R3, 0x1, RZ ;  /* 0x0000000103037819 */ /* 0x000fc800000006ff */
[----:B------:R-:W-:-:S13]  /*7b50*/  ISETP.GE.AND P0, PT, R3, R0, PT ;  /* 0x000000000300720c */ /* 0x000fda0003f06270 */
[----:B------:R-:W-:Y:S05]  /*7b60*/  @!P0 BRA `(.L_x_4735) ;  /* 0xfffffffc008c8947 */ /* 0x000fea000383ffff */
.L_x_4724:
        /* <DEDUP_REMOVED lines=283> */
.L_x_4736:
        /* <DEDUP_REMOVED lines=10> */
.L_x_4740:
        /* <DEDUP_REMOVED lines=8> */
[----:B------:R-:W-:Y:S05]  /*8e40*/  CALL.REL.NOINC `($__internal_19_$__cuda_sm20_rem_u64) ;  /* 0x0000004000987944 */ /* 0x000fea0003c00000 */
[----:B------:R-:W-:Y:S05]  /*8e50*/  BRA `(.L_x_4739) ;  /* 0x00000000004c7947 */ /* 0x000fea0003800000 */
.L_x_4738:
        /* <DEDUP_REMOVED lines=19> */
.L_x_4739:
        /* <DEDUP_REMOVED lines=10> */
[----:B------:R-:W-:Y:S05]  /*9030*/  CALL.REL.NOINC `($__internal_18_$__cuda_sm20_div_u64) ;  /* 0x0000003c00087944 */ /* 0x000fea0003c00000 */
[----:B------:R-:W-:Y:S01]  /*9040*/  IMAD.MOV.U32 R14, RZ, RZ, R2 ;  /* 0x000000ffff0e7224 */ /* 0x000fe200078e0002 */
[----:B------:R-:W-:Y:S01]  /*9050*/  MOV R15, R7 ;  /* 0x00000007000f7202 */ /* 0x000fe20000000f00 */
[----:B------:R-:W-:Y:S06]  /*9060*/  BRA `(.L_x_4742) ;  /* 0x00000000004c7947 */ /* 0x000fec0003800000 */
.L_x_4741:
        /* <DEDUP_REMOVED lines=19> */
.L_x_4742:
[----:B------:R-:W-:Y:S05]  /*91a0*/  @!P2 BRA `(.L_x_4743) ;  /* 0x000000000018a947 */ /* 0x000fea0003800000 */
[----:B------:R-:W-:Y:S01]  /*91b0*/  HFMA2.MMA R2, -RZ, RZ, 0, 0 ;  /* 0x00000000ff027435 */ /* 0x000fe200000001ff */
[----:B------:R-:W-:Y:S02]  /*91c0*/  MOV R6, 0x2 ;  /* 0x0000000200067802 */ /* 0x000fe40000000f00 */
[----:B------:R-:W-:-:S08]  /*91d0*/  MOV R4, 0x91f0 ;  /* 0x000091f000047802 */ /* 0x000fd00000000f00 */
[----:B------:R-:W-:Y:S05]  /*91e0*/  CALL.REL.NOINC `($__internal_18_$__cuda_sm20_div_u64) ;  /* 0x00000038009c7944 */ /* 0x000fea0003c00000 */
[----:B------:R-:W-:Y:S01]  /*91f0*/  IMAD.MOV.U32 R3, RZ, RZ, R7 ;  /* 0x000000ffff037224 */ /* 0x000fe200078e0007 */
[----:B------:R-:W-:Y:S06]  /*9200*/  BRA `(.L_x_4744) ;  /* 0x00000000004c7947 */ /* 0x000fec0003800000 */
.L_x_4743:
        /* <DEDUP_REMOVED lines=19> */
.L_x_4744:
        /* <DEDUP_REMOVED lines=9> */
[----:B------:R-:W-:Y:S05]  /*93d0*/  CALL.REL.NOINC `($__internal_18_$__cuda_sm20_div_u64) ;  /* 0x0000003800207944 */ /* 0x000fea0003c00000 */
[----:B------:R-:W-:Y:S01]  /*93e0*/  IMAD.MOV.U32 R3, RZ, RZ, R7 ;  /* 0x000000ffff037224 */ /* 0x000fe200078e0007 */
[----:B------:R-:W-:Y:S06]  /*93f0*/  BRA `(.L_x_4747) ;  /* 0x0000000000507947 */ /* 0x000fec0003800000 */
.L_x_4746:
        /* <DEDUP_REMOVED lines=20> */
.L_x_4747:
[----:B------:R-:W-:Y:S05]  /*9540*/  BSYNC B0 ;  /* 0x0000000000007941 */ /* 0x000fea0003800000 */
.L_x_4745:
[----:B------:R-:W-:Y:S02]  /*9550*/  ULDC.64 UR4, c[0x0][0x610] ;  /* 0x0001840000047ab9 */ /* 0x000fe40000000a00 */
[----:B------:R-:W-:-:S04]  /*9560*/  IADD3 R2, P0, R2, UR4, RZ ;  /* 0x0000000402027c10 */ /* 0x000fc8000ff1e0ff */
[----:B------:R-:W-:-:S04]  /*9570*/  IADD3.X R3, R3, UR5, RZ, P0, !PT ;  /* 0x0000000503037c10 */ /* 0x000fc800087fe4ff */
[----:B------:R-:W-:-:S07]  /*9580*/  MOV R0, R3 ;  /* 0x0000000300007202 */ /* 0x000fce0000000f00 */
.L_x_4737:
        /* <DEDUP_REMOVED lines=287> */
.L_x_4749:
        /* <DEDUP_REMOVED lines=14> */
.L_x_4751:
[----:B------:R-:W-:Y:S05]  /*a860*/  BSYNC B0 ;  /* 0x0000000000007941 */ /* 0x000fea0003800000 */
.L_x_4750:
        /* <DEDUP_REMOVED lines=17> */
.L_x_4753:
[----:B------:R-:W-:Y:S05]  /*a980*/  BSYNC B0 ;  /* 0x0000000000007941 */ /* 0x000fea0003800000 */
.L_x_4752:
        /* <DEDUP_REMOVED lines=34> */
.L_x_4755:
[----:B------:R-:W-:Y:S05]  /*abb0*/  BSYNC B0 ;  /* 0x0000000000007941 */ /* 0x000fea0003800000 */
.L_x_4754:
        /* <DEDUP_REMOVED lines=37> */
.L_x_4763:
        /* <DEDUP_REMOVED lines=24> */
.L_x_4761:
[----:B------:R0:W5:Y:S02]  /*af90*/  LDG.E R6, desc[UR36][R10.64+0x8] ;  /* 0x000008240a067981 */ /* 0x000164000c1e1900 */
[----:B-----5:R-:W-:Y:S01]  /*afa0*/  IMAD.MOV.U32 R4, RZ, RZ, R21 ;  /* 0x000000ffff047224 */ /* 0x020fe200078e0015 */
[----:B------:R-:W-:Y:S02]  /*afb0*/  MOV R5, R12 ;  /* 0x0000000c00057202 */ /* 0x000fe40000000f00 */
[----:B------:R-:W-:-:S07]  /*afc0*/  MOV R7, R22 ;  /* 0x0000001600077202 */ /* 0x000fce0000000f00 */
.L_x_4762:
[----:B------:R-:W-:Y:S05]  /*afd0*/  BSYNC B2 ;  /* 0x0000000000027941 */ /* 0x000fea0003800000 */
.L_x_4760:
[----:B------:R-:W-:Y:S05]  /*afe0*/  @!P2 BRA `(.L_x_4763) ;  /* 0xfffffffc0088a947 */ /* 0x000fea000383ffff */
[----:B------:R-:W-:Y:S05]  /*aff0*/  BSYNC B1 ;  /* 0x0000000000017941 */ /* 0x000fea0003800000 */
.L_x_4759:
[----:B------:R-:W-:Y:S05]  /*b000*/  BRA `(.L_x_4758) ;  /* 0x0000000000a47947 */ /* 0x000fea0003800000 */
.L_x_4757:
        /* <DEDUP_REMOVED lines=10> */
.L_x_4767:
        /* <DEDUP_REMOVED lines=25> */
.L_x_4765:
[----:B------:R0:W5:Y:S02]  /*b240*/  LDG.E R6, desc[UR36][R10.64+0x8] ;  /* 0x000008240a067981 */ /* 0x000164000c1e1900 */
[----:B-----5:R-:W-:Y:S01]  /*b250*/  MOV R4, R23 ;  /* 0x0000001700047202 */ /* 0x020fe20000000f00 */
[----:B------:R-:W-:Y:S01]  /*b260*/  IMAD.MOV.U32 R5, RZ, RZ, R12 ;  /* 0x000000ffff057224 */ /* 0x000fe200078e000c */
[----:B------:R-:W-:-:S07]  /*b270*/  MOV R7, R22 ;  /* 0x0000001600077202 */ /* 0x000fce0000000f00 */
.L_x_4766:
[----:B------:R-:W-:Y:S05]  /*b280*/  BSYNC B1 ;  /* 0x0000000000017941 */ /* 0x000fea0003800000 */
.L_x_4764:
[----:B------:R-:W-:Y:S05]  /*b290*/  @!P2 BRA `(.L_x_4767) ;  /* 0xfffffffc0084a947 */ /* 0x000fea000383ffff */
.L_x_4758:
[----:B------:R-:W-:Y:S05]  /*b2a0*/  BSYNC B0 ;  /* 0x0000000000007941 */ /* 0x000fea0003800000 */
.L_x_4756:
        /* <DEDUP_REMOVED lines=13> */
.L_x_4774:
        /* <DEDUP_REMOVED lines=26> */
.L_x_4772:
[----:B01----:R-:W-:Y:S01]  /*b520*/  IMAD.MOV.U32 R6, RZ, RZ, R10 ;  /* 0x000000ffff067224 */ /* 0x003fe200078e000a */
[----:B------:R-:W-:Y:S01]  /*b530*/  MOV R4, R8 ;  /* 0x0000000800047202 */ /* 0x000fe20000000f00 */
[----:B------:R-:W-:Y:S01]  /*b540*/  IMAD.MOV.U32 R7, RZ, RZ, R11 ;  /* 0x000000ffff077224 */ /* 0x000fe200078e000b */
[----:B------:R-:W-:-:S07]  /*b550*/  MOV R5, R9 ;  /* 0x0000000900057202 */ /* 0x000fce0000000f00 */
.L_x_4773:
[----:B------:R-:W-:Y:S05]  /*b560*/  BSYNC B1 ;  /* 0x0000000000017941 */ /* 0x000fea0003800000 */
.L_x_4771:
[----:B------:R2:W-:Y:S02]  /*b570*/  STS.128 [R12], R4 ;  /* 0x000000040c007388 */ /* 0x0005e40000000c00 */
.L_x_4770:
[----:B------:R-:W-:Y:S05]  /*b580*/  BSYNC B0 ;  /* 0x0000000000007941 */ /* 0x000fea0003800000 */
.L_x_4769:
[----:B------:R-:W-:Y:S02]  /*b590*/  ISETP.GT.AND P0, PT, R14, 0x1, PT ;  /* 0x000000010e00780c */ /* 0x000fe40003f04270 */
[----:B------:R-:W-:-:S11]  /*b5a0*/  SHF.R.S32.HI R14, RZ, 0x1, R14 ;  /* 0x00000001ff0e7819 */ /* 0x000fd6000001140e */
[----:B------:R-:W-:Y:S05]  /*b5b0*/  @P0 BRA `(.L_x_4774) ;  /* 0xfffffffc00700947 */ /* 0x000fea000383ffff */
.L_x_4768:
        /* <DEDUP_REMOVED lines=13> */
.L_x_4782:
        /* <DEDUP_REMOVED lines=25> */
.L_x_4780:
[----:B012---:R-:W-:Y:S01]  /*b820*/  MOV R6, R10 ;  /* 0x0000000a00067202 */ /* 0x007fe20000000f00 */
[----:B------:R-:W-:Y:S01]  /*b830*/  IMAD.MOV.U32 R4, RZ, RZ, R8 ;  /* 0x000000ffff047224 */ /* 0x000fe200078e0008 */
[----:B------:R-:W-:Y:S02]  /*b840*/  MOV R5, R9 ;  /* 0x0000000900057202 */ /* 0x000fe40000000f00 */
[----:B------:R-:W-:-:S07]  /*b850*/  MOV R7, R11 ;  /* 0x0000000b00077202 */ /* 0x000fce0000000f00 */
.L_x_4781:
[----:B------:R-:W-:Y:S05]  /*b860*/  BSYNC B1 ;  /* 0x0000000000017941 */ /* 0x000fea0003800000 */
.L_x_4779:
[----:B------:R3:W-:Y:S02]  /*b870*/  STS.128 [R12], R4 ;  /* 0x000000040c007388 */ /* 0x0007e40000000c00 */
.L_x_4778:
[----:B------:R-:W-:Y:S05]  /*b880*/  BSYNC B0 ;  /* 0x0000000000007941 */ /* 0x000fea0003800000 */
.L_x_4777:
[----:B------:R-:W-:-:S04]  /*b890*/  SHF.R.S32.HI R13, RZ, 0x1, R13 ;  /* 0x00000001ff0d7819 */ /* 0x000fc8000001140d */
[----:B------:R-:W-:-:S13]  /*b8a0*/  ISETP.GE.AND P0, PT, R13, 0x20, PT ;  /* 0x000000200d00780c */ /* 0x000fda0003f06270 */
[----:B------:R-:W-:Y:S05]  /*b8b0*/  @P0 BRA `(.L_x_4782) ;  /* 0xfffffffc00740947 */ /* 0x000fea000383ffff */
[----:B------:R-:W-:-:S07]  /*b8c0*/  IMAD.MOV.U32 R8, RZ, RZ, 0x20 ;  /* 0x00000020ff087424 */ /* 0x000fce00078e00ff */
.L_x_4776:
[----:B------:R-:W-:Y:S01]  /*b8d0*/  BAR.SYNC.DEFER_BLOCKING 0x0 ;  /* 0x0000000000007b1d */ /* 0x000fe20000010000 */
[----:B------:R-:W-:-:S13]  /*b8e0*/  ISETP.GE.AND P0, PT, R8, 0x2, PT ;  /* 0x000000020800780c */ /* 0x000fda0003f06270 */
[----:B------:R-:W-:Y:S05]  /*b8f0*/  @!P0 BRA `(.L_x_4775) ;  /* 0x0000000000788947 */ /* 0x000fea0003800000 */
[----:B------:R-:W-:-:S11]  /*b900*/  HFMA2.MMA R9, -RZ, RZ, 0, 5.9604644775390625e-08 ;  /* 0x00000001ff097435 */ /* 0x000fd600000001ff */
.L_x_4786:
        /* <DEDUP_REMOVED lines=21> */
.L_x_4784:
[----:B0---4-:R-:W-:Y:S01]  /*ba60*/  MOV R4, R11 ;  /* 0x0000000b00047202 */ /* 0x011fe20000000f00 */
[----:B--2---:R-:W-:Y:S01]  /*ba70*/  IMAD.MOV.U32 R6, RZ, RZ, R10 ;  /* 0x000000ffff067224 */ /* 0x004fe200078e000a */
[----:B-1----:R-:W-:Y:S02]  /*ba80*/  MOV R5, R12 ;  /* 0x0000000c00057202 */ /* 0x002fe40000000f00 */
[----:B---3--:R-:W-:-:S07]  /*ba90*/  MOV R7, R16 ;  /* 0x0000001000077202 */ /* 0x008fce0000000f00 */
.L_x_4785:
[----:B------:R-:W-:Y:S05]  /*baa0*/  BSYNC B0 ;  /* 0x0000000000007941 */ /* 0x000fea0003800000 */
.L_x_4783:
[----:B0-----:R-:W-:-:S04]  /*bab0*/  SHF.L.U32 R9, R9, 0x1, RZ ;  /* 0x0000000109097819 */ /* 0x001fc800000006ff */
[----:B------:R-:W-:-:S13]  /*bac0*/  ISETP.GE.AND P0, PT, R9, R8, PT ;  /* 0x000000080900720c */ /* 0x000fda0003f06270 */
[----:B------:R-:W-:Y:S05]  /*bad0*/  @!P0 BRA `(.L_x_4786) ;  /* 0xfffffffc008c8947 */ /* 0x000fea000383ffff */
.L_x_4775:
        /* <DEDUP_REMOVED lines=29> */
.L_x_4789:
[----:B------:R-:W-:Y:S05]  /*bcb0*/  BSYNC B0 ;  /* 0x0000000000007941 */ /* 0x000fea0003800000 */
.L_x_4788:
        /* <DEDUP_REMOVED lines=15> */
[----:B-1---5:R-:W-:Y:S02]  /*bdb0*/  F2FP.F16.F32.PACK_AB R6, RZ, R5 ;  /* 0x00000005ff06723e */ /* 0x022fe400000000ff */
[----:B0-----:R-:W-:-:S04]  /*bdc0*/  @P1 IADD3 R2, P0, R17, R2, RZ ;  /* 0x0000000211021210 */ /* 0x001fc80007f1e0ff */
[----:B------:R-:W-:Y:S02]  /*bdd0*/  @P1 IADD3.X R3, RZ, R3, RZ, P0, !PT ;  /* 0x00000003ff031210 */ /* 0x000fe400007fe4ff */
[----:B------:R-:W-:-:S03]  /*bde0*/  ISETP.GE.AND P0, PT, R8, 0x2, PT ;  /* 0x000000020800780c */ /* 0x000fc60003f06270 */
[----:B------:R0:W-:Y:S10]  /*bdf0*/  @P1 STG.E.U16 desc[UR36][R2.64], R6 ;  /* 0x0000000602001986 */ /* 0x0001f4000c101524 */
[----:B------:R-:W-:Y:S05]  /*be00*/  @!P0 EXIT ;  /* 0x000000000000894d */ /* 0x000fea0003800000 */
[----:B0-----:R-:W-:Y:S01]  /*be10*/  LOP3.LUT R2, R17, 0xfffffffe, RZ, 0xc0, !PT ;  /* 0xfffffffe11027812 */ /* 0x001fe200078ec0ff */
[----:B------:R-:W-:Y:S01]  /*be20*/  ULDC.64 UR4, c[0x0][0x608] ;  /* 0x0001820000047ab9 */ /* 0x000fe20000000a00 */
[----:B------:R-:W-:Y:S02]  /*be30*/  F2FP.F16.F32.PACK_AB R4, RZ, R4 ;  /* 0x00000004ff04723e */ /* 0x000fe400000000ff */
[----:B------:R-:W-:-:S05]  /*be40*/  IADD3 R2, P0, R2, UR4, RZ ;  /* 0x0000000402027c10 */ /* 0x000fca000ff1e0ff */
[----:B------:R-:W-:-:S05]  /*be50*/  IMAD.X R3, RZ, RZ, UR5, P0 ;  /* 0x00000005ff037e24 */ /* 0x000fca00080e06ff */
[----:B------:R-:W-:Y:S01]  /*be60*/  STG.E.U16 desc[UR36][R2.64], R4 ;  /* 0x0000000402007986 */ /* 0x000fe2000c101524 */
[----:B------:R-:W-:Y:S05]  /*be70*/  EXIT ;  /* 0x000000000000794d */ /* 0x000fea0003800000 */
.L_x_4790:
[----:B------:R-:W-:Y:S04]  /*be80*/  STG.E desc[UR36][R2.64], R4 ;  /* 0x0000000402007986 */ /* 0x000fe8000c101924 */
[----:B------:R-:W-:Y:S04]  /*be90*/  STG.E desc[UR36][R2.64+0x4], R5 ;  /* 0x0000040502007986 */ /* 0x000fe8000c101924 */
[----:B-----5:R-:W-:Y:S04]  /*bea0*/  STG.E desc[UR36][R2.64+0x8], R6 ;  /* 0x0000080602007986 */ /* 0x020fe8000c101924 */
[----:B------:R-:W-:Y:S01]  /*beb0*/  STG.E desc[UR36][R2.64+0xc], R7 ;  /* 0x00000c0702007986 */ /* 0x000fe2000c101924 */
[----:B------:R-:W-:Y:S05]  /*bec0*/  EXIT ;  /* 0x000000000000794d */ /* 0x000fea0003800000 */
.L_x_4787:
        /* <DEDUP_REMOVED lines=18> */
.L_x_4792:
[----:B------:R-:W-:Y:S01]  /*bff0*/  UMOV UR4, URZ ;  /* 0x0000003f00047c82 */ /* 0x000fe20008000000 */
[----:B------:R-:W-:Y:S01]  /*c000*/  UMOV UR5, URZ ;  /* 0x0000003f00057c82 */ /* 0x000fe20008000000 */
[----:B------:R-:W-:Y:S01]  /*c010*/  UMOV UR6, URZ ;  /* 0x0000003f00067c82 */ /* 0x000fe20008000000 */
[----:B------:R-:W-:Y:S01]  /*c020*/  MOV R7, UR4 ;  /* 0x0000000400077c02 */ /* 0x000fe20008000f00 */
[----:B------:R-:W-:Y:S01]  /*c030*/  IMAD.U32 R4, RZ, RZ, UR6 ;  /* 0x00000006ff047e24 */ /* 0x000fe2000f8e00ff */
[----:B------:R-:W-:-:S07]  /*c040*/  MOV R5, UR5 ;  /* 0x0000000500057c02 */ /* 0x000fce0008000f00 */
.L_x_4791:
        /* <DEDUP_REMOVED lines=15> */
[----:B--2---:R-:W-:Y:S02]  /*c140*/  F2FP.F16.F32.PACK_AB R6, RZ, R5 ;  /* 0x00000005ff06723e */ /* 0x004fe400000000ff */
[----:B-1----:R-:W-:-:S04]  /*c150*/  @P1 IADD3 R2, P0, R17, R2, RZ ;  /* 0x0000000211021210 */ /* 0x002fc80007f1e0ff */
[----:B------:R-:W-:Y:S02]  /*c160*/  @P1 IADD3.X R3, RZ, R3, RZ, P0, !PT ;  /* 0x00000003ff031210 */ /* 0x000fe400007fe4ff */
[----:B------:R-:W-:-:S03]  /*c170*/  ISETP.GE.AND P0, PT, R8, 0x2, PT ;  /* 0x000000020800780c */ /* 0x000fc60003f06270 */
[----:B------:R1:W-:Y:S10]  /*c180*/  @P1 STG.E.U16 desc[UR36][R2.64], R6 ;  /* 0x0000000602001986 */ /* 0x0003f4000c101524 */
[----:B------:R-:W-:Y:S05]  /*c190*/  @!P0 EXIT ;  /* 0x000000000000894d */ /* 0x000fea0003800000 */
[----:B-1----:R-:W-:Y:S01]  /*c1a0*/  LOP3.LUT R2, R17, 0xfffffffe, RZ, 0xc0, !PT ;  /* 0xfffffffe11027812 */ /* 0x002fe200078ec0ff */
[----:B------:R-:W-:Y:S01]  /*c1b0*/  ULDC.64 UR4, c[0x0][0x608] ;  /* 0x0001820000047ab9 */ /* 0x000fe20000000a00 */
[----:B------:R-:W-:Y:S02]  /*c1c0*/  F2FP.F16.F32.PACK_AB R4, RZ, R4 ;  /* 0x00000004ff04723e */ /* 0x000fe400000000ff */
[----:B------:R-:W-:-:S04]  /*c1d0*/  IADD3 R2, P0, R2, UR4, RZ ;  /* 0x0000000402027c10 */ /* 0x000fc8000ff1e0ff */
[----:B------:R-:W-:-:S05]  /*c1e0*/  IADD3.X R3, RZ, UR5, RZ, P0, !PT ;  /* 0x00000005ff037c10 */ /* 0x000fca00087fe4ff */
[----:B------:R-:W-:Y:S01]  /*c1f0*/  STG.E.U16 desc[UR36][R2.64], R4 ;  /* 0x0000000402007986 */ /* 0x000fe2000c101524 */
[----:B------:R-:W-:Y:S05]  /*c200*/  EXIT ;  /* 0x000000000000794d */ /* 0x000fea0003800000 */
.L_x_4793:
        /* <DEDUP_REMOVED lines=16> */
.L_x_4794:
[----:B------:R-:W-:Y:S05]  /*c310*/  EXIT ;  /* 0x000000000000794d */ /* 0x000fea0003800000 */
.L_x_4748:
        /* <DEDUP_REMOVED lines=45> */
.L_x_4797:
[----:B------:R-:W-:Y:S05]  /*c5f0*/  BSYNC B0 ;  /* 0x0000000000007941 */ /* 0x000fea0003800000 */
.L_x_4796:
        /* <DEDUP_REMOVED lines=15> */
[----:B-1----:R-:W-:Y:S02]  /*c6f0*/  F2FP.F16.F32.PACK_AB R4, RZ, R9 ;  /* 0x00000009ff04723e */ /* 0x002fe400000000ff */
        /* <DEDUP_REMOVED lines=12> */
.L_x_4798:
[----:B------:R-:W-:Y:S04]  /*c7c0*/  STG.E desc[UR36][R2.64], R8 ;  /* 0x0000000802007986 */ /* 0x000fe8000c101924 */
[----:B------:R-:W-:Y:S04]  /*c7d0*/  STG.E desc[UR36][R2.64+0x4], R9 ;  /* 0x0000040902007986 */ /* 0x000fe8000c101924 */
[----:B-----5:R-:W-:Y:S04]  /*c7e0*/  STG.E desc[UR36][R2.64+0x8], R10 ;  /* 0x0000080a02007986 */ /* 0x020fe8000c101924 */
[----:B------:R-:W-:Y:S01]  /*c7f0*/  STG.E desc[UR36][R2.64+0xc], R11 ;  /* 0x00000c0b02007986 */ /* 0x000fe2000c101924 */
[----:B------:R-:W-:Y:S05]  /*c800*/  EXIT ;  /* 0x000000000000794d */ /* 0x000fea0003800000 */
.L_x_4795:
        /* <DEDUP_REMOVED lines=18> */
.L_x_4800:
[----:B------:R-:W-:Y:S01]  /*c930*/  UMOV UR4, URZ ;  /* 0x0000003f00047c82 */ /* 0x000fe20008000000 */
[----:B------:R-:W-:Y:S01]  /*c940*/  UMOV UR5, URZ ;  /* 0x0000003f00057c82 */ /* 0x000fe20008000000 */
[----:B------:R-:W-:Y:S01]  /*c950*/  UMOV UR6, URZ ;  /* 0x0000003f00067c82 */ /* 0x000fe20008000000 */
[----:B------:R-:W-:Y:S01]  /*c960*/  MOV R11, UR4 ;  /* 0x00000004000b7c02 */ /* 0x000fe20008000f00 */
[----:B------:R-:W-:Y:S01]  /*c970*/  IMAD.U32 R8, RZ, RZ, UR6 ;  /* 0x00000006ff087e24 */ /* 0x000fe2000f8e00ff */
[----:B------:R-:W-:-:S07]  /*c980*/  MOV R9, UR5 ;  /* 0x0000000500097c02 */ /* 0x000fce0008000f00 */
.L_x_4799:
        /* <DEDUP_REMOVED lines=24> */
[----:B------:R-:W-:-:S04]  /*cb10*/  IADD3 R2, P0, R2, UR4, RZ ;  /* 0x0000000402027c10 */ /* 0x000fc8000ff1e0ff */
[----:B------:R-:W-:-:S05]  /*cb20*/  IADD3.X R3, RZ, UR5, RZ, P0, !PT ;  /* 0x00000005ff037c10 */ /* 0x000fca00087fe4ff */
[----:B------:R-:W-:Y:S01]  /*cb30*/  STG.E.U16 desc[UR36][R2.64], R8 ;  /* 0x0000000802007986 */ /* 0x000fe2000c101524 */
[----:B------:R-:W-:Y:S05]  /*cb40*/  EXIT ;  /* 0x000000000000794d */ /* 0x000fea0003800000 */
.L_x_4801:
        /* <DEDUP_REMOVED lines=16> */
.L_x_4802:
[----:B------:R-:W-:Y:S05]  /*cc50*/  EXIT ;  /* 0x000000000000794d */ /* 0x000fea0003800000 */
        .weak           $__internal_18_$__cuda_sm20_div_u64
        .type           $__internal_18_$__cuda_sm20_div_u64,@function
        .size           $__internal_18_$__cuda_sm20_div_u64,($__internal_19_$__cuda_sm20_rem_u64 - $__internal_18_$__cuda_sm20_div_u64)
$__internal_18_$__cuda_sm20_div_u64:
        /* <DEDUP_REMOVED lines=68> */
[----:B------:R-:W-:Y:S06]  /*d0a0*/  RET.REL.NODEC R4 `(_ZN2at6native13reduce_kernelILi512ELi1ENS0_8ReduceOpIN3c104HalfENS0_10WelfordOpsIS4_fiN4cuda3std3__44pairIS4_S4_EEEEjS4_Li2ELi2EEEEEvT1_) ;  /* 0xffffff2c04d47950 */ /* 0x000fec0003c3ffff */
        .weak           $__internal_19_$__cuda_sm20_rem_u64
        .type           $__internal_19_$__cuda_sm20_rem_u64,@function
        .size           $__internal_19_$__cuda_sm20_rem_u64,(.L_x_8202 - $__internal_19_$__cuda_sm20_rem_u64)
$__internal_19_$__cuda_sm20_rem_u64:
        /* <DEDUP_REMOVED lines=63> */
[----:B------:R-:W-:Y:S06]  /*d4a0*/  RET.REL.NODEC R14 `(_ZN2at6native13reduce_kernelILi512ELi1ENS0_8ReduceOpIN3c104HalfENS0_10WelfordOpsIS4_fiN4cuda3std3__44pairIS4_S4_EEEEjS4_Li2ELi2EEEEEvT1_) ;  /* 0xffffff280ed47950 */ /* 0x000fec0003c3ffff */
.L_x_4803:
        /* <DEDUP_REMOVED lines=13> */
.L_x_8202:


//--------------------- .text._ZN2at6native13reduce_kernelILi256ELi2ENS0_8ReduceOpIN3c104HalfENS0_10WelfordOpsIS4_fiN4cuda3std3__44pairIS4_S4_EEEEjS4_Li2ELi2EEEEEvT1_ --------------------------
	.section	.text._ZN2at6native13reduce_kernelILi256ELi2ENS0_8ReduceOpIN3c104HalfENS0_10WelfordOpsIS4_fiN4cuda3std3__44pairIS4_S4_EEEEjS4_Li2ELi2EEEEEvT1_,"ax",@progbits
	.align	128
        .global         _ZN2at6native13reduce_kernelILi256ELi2ENS0_8ReduceOpIN3c104HalfENS0_10WelfordOpsIS4_fiN4cuda3std3__44pairIS4_S4_EEEEjS4_Li2ELi2EEEEEvT1_
        .type           _ZN2at6native13reduce_kernelILi256ELi2ENS0_8ReduceOpIN3c104HalfENS0_10WelfordOpsIS4_fiN4cuda3std3__44pairIS4_S4_EEEEjS4_Li2ELi2EEEEEvT1_,@function
        .size           _ZN2at6native13reduce_kernelILi256ELi2ENS0_8ReduceOpIN3c104HalfENS0_10WelfordOpsIS4_fiN4cuda3std3__44pairIS4_S4_EEEEjS4_Li2ELi2EEEEEvT1_,(.L_x_8204 - _ZN2at6native13reduce_kernelILi256ELi2ENS0_8ReduceOpIN3c104HalfENS0_10WelfordOpsIS4_fiN4cuda3std3__44pairIS4_S4_EEEEjS4_Li2ELi2EEEEEvT1_)
        .other          _ZN2at6native13reduce_kernelILi256ELi2ENS0_8ReduceOpIN3c104HalfENS0_10WelfordOpsIS4_fiN4cuda3std3__44pairIS4_S4_EEEEjS4_Li2ELi2EEEEEvT1_,@"STO_CUDA_ENTRY STV_DEFAULT"
_ZN2at6native13reduce_kernelILi256ELi2ENS0_8ReduceOpIN3c104HalfENS0_10WelfordOpsIS4_fiN4cuda3std3__44pairIS4_S4_EEEEjS4_Li2ELi2EEEEEvT1_:
.text._ZN2at6native13reduce_kernelILi256ELi2ENS0_8ReduceOpIN3c104HalfENS0_10WelfordOpsIS4_fiN4cuda3std3__44pairIS4_S4_EEEEjS4_Li2ELi2EEEEEvT1_:
        /* <DEDUP_REMOVED lines=294> */
.L_x_4804:
        /* <DEDUP_REMOVED lines=34> */
.L_x_4808:
[----:B------:R-:W0:Y:S01]  /*1480*/  LDC R3, c[0x0][0x218] ;  /* 0x00008600ff037b82 */ /* 0x000e220000000800 */
[----:B------:R-:W-:Y:S01]  /*1490*/  SHF.R.U64 R0, R16, 0x1, R17 ;  /* 0x0000000110007819 */ /* 0x000fe20000001211 */
[----:B------:R-:W-:Y:S01]  /*14a0*/  ULDC UR4, c[0x0][0x22c] ;  /* 0x00008b0000047ab9 */ /* 0x000fe20000000800 */
[----:B------:R-:W-:Y:S02]  /*14b0*/  BSSY B0, `(.L_x_4809) ;  /* 0x0000037000007945 */ /* 0x000fe40003800000 */
[----:B------:R-:W-:Y:S02]  /*14c0*/  LOP3.LUT R10, R0, 0x1, RZ, 0xc0, !PT ;  /* 0x00000001000a7812 */ /* 0x000fe400078ec0ff */
[----:B------:R-:W-:Y:S01]  /*14d0*/  MOV R0, UR4 ;  /* 0x0000000400007c02 */ /* 0x000fe20008000f00 */
[----:B------:R-:W1:Y:S01]  /*14e0*/  LDC R13, c[0x0][0x21c] ;  /* 0x00008700ff0d7b82 */ /* 0x000e620000000800 */
[----:B------:R-:W-:-:S07]  /*14f0*/  ISETP.NE.AND P0, PT, R10, RZ, PT ;  /* 0x000000ff0a00720c */ /* 0x000fce0003f05270 */
[----:B------:R-:W2:Y:S08]  /*1500*/  LDC R11, c[0x0][0x220] ;  /* 0x00008800ff0b7b82 */ /* 0x000eb00000000800 */
[----:B------:R-:W3:Y:S01]  /*1510*/  LDC R12, c[0x0][0x224] ;  /* 0x00008900ff0c7b82 */ /* 0x000ee20000000800 */
[----:B0-----:R-:W-:Y:S01]  /*1520*/  IMAD.MOV.U32 R4, RZ, RZ, R3 ;  /* 0x000000ffff047224 */ /* 0x001fe200078e0003 */
[----:B-1----:R-:W-:-:S02]  /*1530*/  MOV R5, R13 ;  /* 0x0000000d00057202 */ /* 0x002fc40000000f00 */
        /* <DEDUP_REMOVED lines=19> */
.L_x_4814:
[----:B------:R-:W-:Y:S05]  /*1670*/  BSYNC B2 ;  /* 0x0000000000027941 */ /* 0x000fea0003800000 */
.L_x_4813:
[----:B------:R-:W-:-:S04]  /*1680*/  PRMT R0, R0, 0x9910, RZ ;  /* 0x0000991000007816 */ /* 0x000fc800000000ff */
[----:B------:R-:W-:-:S13]  /*1690*/  ISETP.NE.AND P0, PT, R0, RZ, PT ;  /* 0x000000ff0000720c */ /* 0x000fda0003f05270 */
[----:B------:R-:W-:Y:S05]  /*16a0*/  @!P0 BRA `(.L_x_4812) ;  /* 0x0000000000408947 */ /* 0x000fea0003800000 */
[----:B------:R-:W-:Y:S01]  /*16b0*/  IADD3 R0, P0, R23, -R10, RZ ;  /* 0x8000000a17007210 */ /* 0x000fe20007f1e0ff */
[----:B------:R-:W-:Y:S01]  /*16c0*/  ULDC UR4, c[0x0][0x220] ;  /* 0x0000880000047ab9 */ /* 0x000fe20000000800 */
[----:B------:R-:W-:Y:S02]  /*16d0*/  ULDC.64 UR6, c[0x0][0x218] ;  /* 0x0000860000067ab9 */ /* 0x000fe40000000a00 */
[----:B------:R-:W-:Y:S02]  /*16e0*/  IADD3.X R4, RZ, -0x1, RZ, P0, !PT ;  /* 0xffffffffff047810 */ /* 0x000fe400007fe4ff */
[----:B------:R-:W-:-:S04]  /*16f0*/  LEA R8, P0, R0, R16, 0x1 ;  /* 0x0000001000087211 */ /* 0x000fc800078008ff */
[----:B------:R-:W-:-:S05]  /*1700*/  LEA.HI.X R9, R0, R17, R4, 0x1, P0 ;  /* 0x0000001100097211 */ /* 0x000fca00000f0c04 */
[----:B------:R-:W2:Y:S01]  /*1710*/  LDG.E.U16 R8, desc[UR40][R8.64] ;  /* 0x0000002808087981 */ /* 0x000ea2000c1e1500 */
[----:B------:R-:W-:-:S06]  /*1720*/  UIADD3 UR4, UR4, 0x1, URZ ;  /* 0x0000000104047890 */ /* 0x000fcc000fffe03f */
[----:B------:R-:W-:Y:S01]  /*1730*/  I2FP.F32.S32 R7, UR4 ;  /* 0x0000000400077c45 */ /* 0x000fe20008201400 */
[----:B------:R-:W-:-:S03]  /*1740*/  IMAD.U32 R6, RZ, RZ, UR4 ;  /* 0x00000004ff067e24 */ /* 0x000fc6000f8e00ff */
[----:B------:R-:W0:Y:S01]  /*1750*/  MUFU.RCP R15, R7 ;  /* 0x00000007000f7308 */ /* 0x000e220000001000 */
[----:B--2---:R-:W-:-:S05]  /*1760*/  HADD2.F32 R5, -RZ, R8.H0_H0 ;  /* 0x20000008ff057230 */ /* 0x004fca0000004100 */
[----:B------:R-:W-:-:S04]  /*1770*/  FADD.FTZ R0, R5, -UR6 ;  /* 0x8000000605007e21 */ /* 0x000fc80008010000 */
[----:B0-----:R-:W-:-:S04]  /*1780*/  FFMA.FTZ R4, R0, R15, UR6 ;  /* 0x0000000600047e23 */ /* 0x001fc8000801000f */
[----:B------:R-:W-:-:S04]  /*1790*/  FADD.FTZ R5, R5, -R4 ;  /* 0x8000000405057221 */ /* 0x000fc80000010000 */
[----:B------:R-:W-:-:S07]  /*17a0*/  FFMA.FTZ R5, R0, R5, UR7 ;  /* 0x0000000700057e23 */ /* 0x000fce0008010005 */
.L_x_4812:
[----:B------:R-:W-:Y:S05]  /*17b0*/  BSYNC B1 ;  /* 0x0000000000017941 */ /* 0x000fea0003800000 */
.L_x_4811:
[----:B------:R-:W0:Y:S01]  /*17c0*/  LDC R15, c[0x0][0x22c] ;  /* 0x00008b00ff0f7b82 */ /* 0x000e220000000800 */
[----:B------:R-:W-:-:S04]  /*17d0*/  IADD3 R8, P0, -R10, 0x2, RZ ;  /* 0x000000020a087810 */ /* 0x000fc80007f1e1ff */
[----:B------:R-:W-:Y:S02]  /*17e0*/  LEA R16, P1, R8, R16, 0x1 ;  /* 0x0000001008107211 */ /* 0x000fe400078208ff */
[----:B------:R-:W-:-:S04]  /*17f0*/  IADD3.X R9, RZ, -0x1, RZ, P0, !PT ;  /* 0xffffffffff097810 */ /* 0x000fc800007fe4ff */
[----:B------:R-:W-:Y:S02]  /*1800*/  LEA.HI.X R17, R8, R17, R9, 0x1, P1 ;  /* 0x0000001108117211 */ /* 0x000fe400008f0c09 */
[----:B0-----:R-:W-:-:S07]  /*1810*/  IADD3 R0, R10, -0x2, R15 ;  /* 0xfffffffe0a007810 */ /* 0x001fce0007ffe00f */
.L_x_4810:
[----:B------:R-:W-:Y:S05]  /*1820*/  BSYNC B0 ;  /* 0x0000000000007941 */ /* 0x000fea0003800000 */
.L_x_4809:
[----:B------:R-:W0:Y:S01]  /*1830*/  LDC.64 R8, c[0x0][0x240] ;  /* 0x00009000ff087b82 */ /* 0x000e220000000a00 */
[----:B------:R-:W-:Y:S07]  /*1840*/  BSSY B0, `(.L_x_4815) ;  /* 0x0000025000007945 */ /* 0x000fee0003800000 */
[----:B------:R-:W1:Y:S01]  /*1850*/  LDC R10, c[0x0][0x248] ;  /* 0x00009200ff0a7b82 */ /* 0x000e620000000800 */
[----:B0-----:R-:W-:-:S04]  /*1860*/  IMAD R8, R23, R8, RZ ;  /* 0x0000000817087224 */ /* 0x001fc800078e02ff */
[----:B------:R-:W-:-:S04]  /*1870*/  IMAD R8, R18, R9, R8 ;  /* 0x0000000912087224 */ /* 0x000fc800078e0208 */
[----:B-1----:R-:W-:Y:S01]  /*1880*/  IMAD R14, R19, R10, R8 ;  /* 0x0000000a130e7224 */ /* 0x002fe200078e0208 */
[----:B------:R-:W-:-:S04]  /*1890*/  MOV R8, R13 ;  /* 0x0000000d00087202 */ /* 0x000fc80000000f00 */
[----:B------:R-:W-:-:S04]  /*18a0*/  LEA R15, R14, 0x1, 0x1 ;  /* 0x000000010e0f7811 */ /* 0x000fc800078e08ff */
[----:B------:R-:W-:-:S13]  /*18b0*/  ISETP.GE.U32.AND P0, PT, R15, R0, PT ;  /* 0x000000000f00720c */ /* 0x000fda0003f06070 */
[----:B------:R-:W-:Y:S05]  /*18c0*/  @P0 BRA `(.L_x_4816) ;  /* 0x0000000000700947 */ /* 0x000fea0003800000 */
[----:B------:R-:W-:Y:S01]  /*18d0*/  BSSY B1, `(.L_x_4817) ;  /* 0x0000019000017945 */ /* 0x000fe20003800000 */
[----:B------:R-:W-:-:S07]  /*18e0*/  IMAD.MOV.U32 R7, RZ, RZ, R14 ;  /* 0x000000ffff077224 */ /* 0x000fce00078e000e */
.L_x_4818:
[----:B------:R-:W-:Y:S01]  /*18f0*/  IMAD.WIDE.U32 R12, R7, 0x4, R16 ;  /* 0x00000004070c7825 */ /* 0x000fe200078e0010 */
[----:B------:R-:W-:Y:S01]  /*1900*/  IADD3 R11, R11, 0x1, RZ ;  /* 0x000000010b0b7810 */ /* 0x000fe20007ffe0ff */
[----:B------:R-:W-:-:S04]  /*1910*/  ULDC UR4, c[0x0][0x234] ;  /* 0x00008d0000047ab9 */ /* 0x000fc80000000800 */
[----:B------:R-:W2:Y:S01]  /*1920*/  LDG.E R12, desc[UR40][R12.64] ;  /* 0x000000280c0c7981 */ /* 0x000ea2000c1e1900 */
[----:B------:R-:W-:Y:S01]  /*1930*/  IADD3 R6, R6, 0x1, RZ ;  /* 0x0000000106067810 */ /* 0x000fe20007ffe0ff */
[----:B------:R-:W-:Y:S01]  /*1940*/  VIADD R7, R7, UR4 ;  /* 0x0000000407077c36 */ /* 0x000fe20008000000 */
[----:B------:R-:W-:Y:S02]  /*1950*/  I2FP.F32.S32 R20, R11 ;  /* 0x0000000b00147245 */ /* 0x000fe40000201400 */
[----:B------:R-:W-:Y:S02]  /*1960*/  I2FP.F32.S32 R14, R6 ;  /* 0x00000006000e7245 */ /* 0x000fe40000201400 */
[----:B------:R-:W0:Y:S01]  /*1970*/  MUFU.RCP R24, R20 ;  /* 0x0000001400187308 */ /* 0x000e220000001000 */
[----:B------:R-:W-:-:S04]  /*1980*/  LEA R21, R7, 0x1, 0x1 ;  /* 0x0000000107157811 */ /* 0x000fc800078e08ff */
[----:B------:R-:W-:-:S03]  /*1990*/  ISETP.GE.U32.AND P0, PT, R21, R0, PT ;  /* 0x000000001500720c */ /* 0x000fc60003f06070 */
[----:B------:R-:W1:Y:S01]  /*19a0*/  MUFU.RCP R25, R14 ;  /* 0x0000000e00197308 */ /* 0x000e620000001000 */
[--C-:B--2---:R-:W-:Y:S02]  /*19b0*/  HADD2.F32 R22, -RZ, R12.reuse.H1_H1 ;  /* 0x3000000cff167230 */ /* 0x104fe40000004100 */
[----:B------:R-:W-:-:S03]  /*19c0*/  HADD2.F32 R15, -RZ, R12.H0_H0 ;  /* 0x2000000cff0f7230 */ /* 0x000fc60000004100 */
[--C-:B------:R-:W-:Y:S02]  /*19d0*/  FADD.FTZ R13, R22, -R3.reuse ;  /* 0x80000003160d7221 */ /* 0x100fe40000010000 */
[--C-:B------:R-:W-:Y:S02]  /*19e0*/  FADD.FTZ R12, R15, -R4.reuse ;  /* 0x800000040f0c7221 */ /* 0x100fe40000010000 */
[----:B0-----:R-:W-:Y:S02]  /*19f0*/  FFMA.FTZ R3, R13, R24, R3 ;  /* 0x000000180d037223 */ /* 0x001fe40000010003 */
[----:B-1----:R-:W-:Y:S02]  /*1a00*/  FFMA.FTZ R4, R12, R25, R4 ;  /* 0x000000190c047223 */ /* 0x002fe40000010004 */
[----:B------:R-:W-:Y:S02]  /*1a10*/  FADD.FTZ R22, R22, -R3 ;  /* 0x8000000316167221 */ /* 0x000fe40000010000 */
[----:B------:R-:W-:-:S02]  /*1a20*/  FADD.FTZ R15, R15, -R4 ;  /* 0x800000040f0f7221 */ /* 0x000fc40000010000 */
[----:B------:R-:W-:Y:S02]  /*1a30*/  FFMA.FTZ R8, R13, R22, R8 ;  /* 0x000000160d087223 */ /* 0x000fe40000010008 */
[----:B------:R-:W-:Y:S01]  /*1a40*/  FFMA.FTZ R5, R12, R15, R5 ;  /* 0x0000000f0c057223 */ /* 0x000fe20000010005 */
[----:B------:R-:W-:Y:S06]  /*1a50*/  @!P0 BRA `(.L_x_4818) ;  /* 0xfffffffc00a48947 */ /* 0x000fec000383ffff */
[----:B------:R-:W-:Y:S05]  /*1a60*/  BSYNC B1 ;  /* 0x0000000000017941 */ /* 0x000fea0003800000 */
.L_x_4817:
[----:B------:R-:W-:Y:S02]  /*1a70*/  MOV R12, R20 ;  /* 0x00000014000c7202 */ /* 0x000fe40000000f00 */
[----:B------:R-:W-:-:S07]  /*1a80*/  MOV R7, R14 ;  /* 0x0000000e00077202 */ /* 0x000fce0000000f00 */
.L_x_4816:
[----:B------:R-:W-:Y:S05]  /*1a90*/  BSYNC B0 ;  /* 0x0000000000007941 */ /* 0x000fea0003800000 */
.L_x_4815:
[----:B------:R-:W-:Y:S01]  /*1aa0*/  ISETP.NE.AND P0, PT, R9, RZ, PT ;  /* 0x000000ff0900720c */ /* 0x000fe20003f05270 */
[----:B------:R-:W-:Y:S01]  /*1ab0*/  BSSY B0, `(.L_x_4819) ;  /* 0x0000009000007945 */ /* 0x000fe20003800000 */
[----:B------:R-:W-:Y:S02]  /*1ac0*/  ISETP.NE.AND P1, PT, R18, RZ, PT ;  /* 0x000000ff1200720c */ /* 0x000fe40003f25270 */
[----:B------:R-:W-:-:S11]  /*1ad0*/  PRMT R9, RZ, 0x7610, R9 ;  /* 0x00007610ff097816 */ /* 0x000fd60000000009 */
[----:B------:R-:W-:Y:S05]  /*1ae0*/  @P0 BRA P1, `(.L_x_4820) ;  /* 0x0000000000140947 */ /* 0x000fea0000800000 */
[----:B------:R-:W-:Y:S01]  /*1af0*/  ISETP.NE.AND P0, PT, R10, RZ, PT ;  /* 0x000000ff0a00720c */ /* 0x000fe20003f05270 */
[----:B------:R-:W-:-:S12]  /*1b00*/  IMAD.MOV.U32 R9, RZ, RZ, 0x1 ;  /* 0x00000001ff097424 */ /* 0x000fd800078e00ff */
[----:B------:R-:W-:-:S04]  /*1b10*/  @P0 ISETP.NE.AND P1, PT, R19, RZ, PT ;  /* 0x000000ff1300020c */ /* 0x000fc80003f25270 */
[----:B------:R-:W-:-:S04]  /*1b20*/  @P0 SEL R10, RZ, 0x1, P1 ;  /* 0x00000001ff0a0807 */ /* 0x000fc80000800000 */
[----:B------:R-:W-:-:S07]  /*1b30*/  @P0 PRMT R9, R10, 0x7610, R9 ;  /* 0x000076100a090816 */ /* 0x000fce0000000009 */
.L_x_4820:
[----:B------:R-:W-:Y:S05]  /*1b40*/  BSYNC B0 ;  /* 0x0000000000007941 */ /* 0x000fea0003800000 */
.L_x_4819:
        /* <DEDUP_REMOVED lines=10> */
[----:B------:R-:W-:-:S04]  /*1bf0*/  IADD3 R6, R6, 0x1, RZ ;  /* 0x0000000106067810 */ /* 0x000fc80007ffe0ff */
[----:B------:R-:W-:-:S04]  /*1c00*/  I2FP.F32.S32 R7, R6 ;  /* 0x0000000600077245 */ /* 0x000fc80000201400 */
[----:B------:R-:W0:Y:S01]  /*1c10*/  MUFU.RCP R0, R7 ;  /* 0x0000000700007308 */ /* 0x000e220000001000 */
[----:B--2---:R-:W-:-:S05]  /*1c20*/  HADD2.F32 R9, -RZ, R16.H0_H0 ;  /* 0x20000010ff097230 */ /* 0x004fca0000004100 */
[----:B------:R-:W-:-:S04]  /*1c30*/  FADD.FTZ R13, -R4, R9 ;  /* 0x00000009040d7221 */ /* 0x000fc80000010100 */
[----:B0-----:R-:W-:-:S04]  /*1c40*/  FFMA.FTZ R4, R13, R0, R4 ;  /* 0x000000000d047223 */ /* 0x001fc80000010004 */
[----:B------:R-:W-:-:S04]  /*1c50*/  FADD.FTZ R0, R9, -R4 ;  /* 0x8000000409007221 */ /* 0x000fc80000010000 */
[----:B------:R-:W-:-:S07]  /*1c60*/  FFMA.FTZ R5, R13, R0, R5 ;  /* 0x000000000d057223 */ /* 0x000fce0000010005 */
.L_x_4822:
[----:B------:R-:W-:Y:S05]  /*1c70*/  BSYNC B0 ;  /* 0x0000000000007941 */ /* 0x000fea0003800000 */
.L_x_4821:
        /* <DEDUP_REMOVED lines=17> */
.L_x_4824:
[----:B------:R-:W-:Y:S01]  /*1d90*/  MOV R4, R3 ;  /* 0x0000000300047202 */ /* 0x000fe20000000f00 */
[----:B------:R-:W-:Y:S01]  /*1da0*/  IMAD.MOV.U32 R5, RZ, RZ, R8 ;  /* 0x000000ffff057224 */ /* 0x000fe200078e0008 */
[----:B------:R-:W-:Y:S02]  /*1db0*/  MOV R6, R11 ;  /* 0x0000000b00067202 */ /* 0x000fe40000000f00 */
[----:B------:R-:W-:-:S07]  /*1dc0*/  MOV R7, R12 ;  /* 0x0000000c00077202 */ /* 0x000fce0000000f00 */
.L_x_4825:
[----:B------:R-:W-:Y:S05]  /*1dd0*/  BSYNC B0 ;  /* 0x0000000000007941 */ /* 0x000fea0003800000 */
.L_x_4823:
[----:B------:R-:W-:Y:S02]  /*1de0*/  CS2R R8, SRZ ;  /* 0x0000000000087805 */ /* 0x000fe4000001ff00 */
[----:B------:R-:W-:Y:S01]  /*1df0*/  CS2R R10, SRZ ;  /* 0x00000000000a7805 */ /* 0x000fe2000001ff00 */
[----:B------:R-:W-:Y:S06]  /*1e00*/  BRA `(.L_x_4806) ;  /* 0x0000006000787947 */ /* 0x000fec0003800000 */
.L_x_4807:
        /* <DEDUP_REMOVED lines=14> */
[----:B------:R-:W-:Y:S01]  /*1ef0*/  IADD3 R3, R29, R28, RZ ;  /* 0x0000001c1d037210 */ /* 0x000fe20007ffe0ff */
[----:B0-----:R-:W-:Y:S01]  /*1f00*/  IMAD.MOV.U32 R19, RZ, RZ, R4 ;  /* 0x000000ffff137224 */ /* 0x001fe200078e0004 */
[----:B-1----:R-:W-:-:S03]  /*1f10*/  MOV R22, R5 ;  /* 0x0000000500167202 */ /* 0x002fc60000000f00 */
[----:B------:R-:W-:Y:S05]  /*1f20*/  @!P0 BRA `(.L_x_4827) ;  /* 0x0000004c00488947 */ /* 0x000fea0003800000 */
[----:B------:R-:W-:Y:S01]  /*1f30*/  ISETP.GE.U32.AND P0, PT, R3, R30, PT ;  /* 0x0000001e0300720c */ /* 0x000fe20003f06070 */
[----:B------:R-:W-:Y:S01]  /*1f40*/  BSSY B0, `(.L_x_4828) ;  /* 0x0000241000007945 */ /* 0x000fe20003800000 */
[----:B------:R-:W-:Y:S01]  /*1f50*/  IMAD.MOV.U32 R14, RZ, RZ, R5 ;  /* 0x000000ffff0e7224 */ /* 0x000fe200078e0005 */
[----:B------:R-:W-:Y:S01]  /*1f60*/  MOV R15, R4 ;  /* 0x00000004000f7202 */ /* 0x000fe20000000f00 */
[----:B------:R-:W-:Y:S01]  /*1f70*/  IMAD.MOV.U32 R8, RZ, RZ, R4 ;  /* 0x000000ffff087224 */ /* 0x000fe200078e0004 */
[----:B------:R-:W-:-:S08]  /*1f80*/  MOV R9, R5 ;  /* 0x0000000500097202 */ /* 0x000fd00000000f00 */
[----:B------:R-:W-:Y:S05]  /*1f90*/  @P0 BRA `(.L_x_4829) ;  /* 0x0000002000ec0947 */ /* 0x000fea0003800000 */
[----:B------:R-:W0:Y:S01]  /*1fa0*/  LDC.64 R10, c[0x0][0x268] ;  /* 0x00009a00ff0a7b82 */ /* 0x000e220000000a00 */
[----:B------:R-:W-:Y:S01]  /*1fb0*/  BSSY B1, `(.L_x_4830) ;  /* 0x0000238000017945 */ /* 0x000fe20003800000 */
[----:B------:R-:W-:Y:S01]  /*1fc0*/  ISETP.NE.AND P0, PT, R0, RZ, PT ;  /* 0x000000ff0000720c */ /* 0x000fe20003f05270 */
[----:B------:R-:W-:Y:S01]  /*1fd0*/  IMAD.MOV.U32 R9, RZ, RZ, R5 ;  /* 0x000000ffff097224 */ /* 0x000fe200078e0005 */
[----:B------:R-:W-:Y:S02]  /*1fe0*/  MOV R14, R5 ;  /* 0x00000005000e7202 */ /* 0x000fe40000000f00 */
[-C--:B------:R-:W-:Y:S02]  /*1ff0*/  MOV R15, R4.reuse ;  /* 0x00000004000f7202 */ /* 0x080fe40000000f00 */
[----:B------:R-:W-:-:S07]  /*2000*/  MOV R8, R4 ;  /* 0x0000000400087202 */ /* 0x000fce0000000f00 */
.L_x_4833:
        /* <DEDUP_REMOVED lines=276> */
[C---:B------:R-:W-:Y:S01]  /*3150*/  IADD3 R7, -R21.reuse, RZ, RZ ;  /* 0x000000ff15077210 */ /* 0x040fe20007ffe1ff */
        /* <DEDUP_REMOVED lines=9> */
.L_x_4831:
        /* <DEDUP_REMOVED lines=243> */
.L_x_4832:
[----:B------:R-:W-:Y:S01]  /*4120*/  LOP3.LUT R13, R0, 0xfffffffc, RZ, 0xc0, !PT ;  /* 0xfffffffc000d7812 */ /* 0x000fe200078ec0ff */
[----:B------:R-:W-:-:S03]  /*4130*/  ULDC UR4, c[0x0][0x22c] ;  /* 0x00008b0000047ab9 */ /* 0x000fc60000000800 */
[----:B------:R-:W-:-:S05]  /*4140*/  IADD3 R12, P1, R13, R16, RZ ;  /* 0x000000100d0c7210 */ /* 0x000fca0007f3e0ff */
[----:B------:R-:W-:-:S05]  /*4150*/  IMAD.X R13, RZ, RZ, R17, P1 ;  /* 0x000000ffff0d7224 */ /* 0x000fca00008e0611 */
[----:B------:R1:W2:Y:S01]  /*4160*/  LDG.E R0, desc[UR40][R12.64] ;  /* 0x000000280c007981 */ /* 0x0002a2000c1e1900 */
[----:B------:R-:W-:Y:S01]  /*4170*/  IADD3 R6, R6, 0x1, RZ ;  /* 0x0000000106067810 */ /* 0x000fe20007ffe0ff */
[--C-:B------:R-:W-:Y:S01]  /*4180*/  HADD2.F32 R3, -RZ, R32.reuse.H1_H1 ;  /* 0x30000020ff037230 */ /* 0x100fe20000004100 */
[----:B------:R-:W-:Y:S02]  /*4190*/  IADD3 R29, R29, R28, RZ ;  /* 0x0000001c1d1d7210 */ /* 0x000fe40007ffe0ff */
[----:B------:R-:W-:Y:S02]  /*41a0*/  I2FP.F32.S32 R7, R6 ;  /* 0x0000000600077245 */ /* 0x000fe40000201400 */
[----:B------:R-:W-:Y:S01]  /*41b0*/  MOV R30, UR4 ;  /* 0x00000004001e7c02 */ /* 0x000fe20008000f00 */
[----:B------:R-:W-:Y:S01]  /*41c0*/  IMAD.IADD R21, R29, 0x1, R28 ;  /* 0x000000011d157824 */ /* 0x000fe200078e021c */
[----:B------:R-:W3:Y:S01]  /*41d0*/  MUFU.RCP R27, R7 ;  /* 0x00000007001b7308 */ /* 0x000ee20000001000 */
[----:B-1----:R-:W-:-:S02]  /*41e0*/  HADD2.F32 R13, -RZ, R32.H0_H0 ;  /* 0x20000020ff0d7230 */ /* 0x002fc40000004100 */
[----:B------:R-:W-:Y:S01]  /*41f0*/  FADD.FTZ R12, R3, -R4 ;  /* 0x80000004030c7221 */ /* 0x000fe20000010000 */
[----:B------:R-:W-:Y:S02]  /*4200*/  ISETP.GE.U32.AND P1, PT, R21, R30, PT ;  /* 0x0000001e1500720c */ /* 0x000fe40003f26070 */
[----:B------:R-:W-:Y:S01]  /*4210*/  FADD.FTZ R20, R13, -R8 ;  /* 0x800000080d147221 */ /* 0x000fe20000010000 */
[----:B---3--:R-:W-:-:S03]  /*4220*/  FFMA.FTZ R4, R12, R27, R4 ;  /* 0x0000001b0c047223 */ /* 0x008fc60000010004 */
[----:B------:R-:W-:Y:S01]  /*4230*/  FFMA.FTZ R8, R20, R27, R8 ;  /* 0x0000001b14087223 */ /* 0x000fe20000010008 */
[----:B------:R-:W-:-:S03]  /*4240*/  FADD.FTZ R3, R3, -R4 ;  /* 0x8000000403037221 */ /* 0x000fc60000010000 */
[----:B------:R-:W-:Y:S01]  /*4250*/  FADD.FTZ R13, R13, -R8 ;  /* 0x800000080d0d7221 */ /* 0x000fe20000010000 */
[----:B------:R-:W-:-:S03]  /*4260*/  FFMA.FTZ R5, R12, R3, R5 ;  /* 0x000000030c057223 */ /* 0x000fc60000010005 */
[----:B------:R-:W-:Y:S01]  /*4270*/  FFMA.FTZ R9, R20, R13, R9 ;  /* 0x0000000d14097223 */ /* 0x000fe20000010009 */
[--C-:B--2---:R-:W-:Y:S02]  /*4280*/  HADD2.F32 R24, -RZ, R0.reuse.H0_H0 ;  /* 0x20000000ff187230 */ /* 0x104fe40000004100 */
[----:B------:R-:W-:-:S03]  /*4290*/  HADD2.F32 R26, -RZ, R0.H1_H1 ;  /* 0x30000000ff1a7230 */ /* 0x000fc60000004100 */
[----:B------:R-:W-:Y:S02]  /*42a0*/  FADD.FTZ R21, R24, -R15 ;  /* 0x8000000f18157221 */ /* 0x000fe40000010000 */
[----:B------:R-:W-:Y:S02]  /*42b0*/  FADD.FTZ R25, R26, -R19 ;  /* 0x800000131a197221 */ /* 0x000fe40000010000 */
[-C--:B------:R-:W-:Y:S02]  /*42c0*/  FFMA.FTZ R15, R21, R27.reuse, R15 ;  /* 0x0000001b150f7223 */ /* 0x080fe4000001000f */
[----:B------:R-:W-:Y:S02]  /*42d0*/  FFMA.FTZ R19, R25, R27, R19 ;  /* 0x0000001b19137223 */ /* 0x000fe40000010013 */
[----:B------:R-:W-:Y:S02]  /*42e0*/  FADD.FTZ R24, R24, -R15 ;  /* 0x8000000f18187221 */ /* 0x000fe40000010000 */
[----:B------:R-:W-:-:S02]  /*42f0*/  FADD.FTZ R26, R26, -R19 ;  /* 0x800000131a1a7221 */ /* 0x000fc40000010000 */
[----:B------:R-:W-:Y:S02]  /*4300*/  FFMA.FTZ R14, R21, R24, R14 ;  /* 0x00000018150e7223 */ /* 0x000fe4000001000e */
[----:B------:R-:W-:Y:S01]  /*4310*/  FFMA.FTZ R22, R25, R26, R22 ;  /* 0x0000001a19167223 */ /* 0x000fe20000010016 */
[----:B------:R-:W-:Y:S06]  /*4320*/  @!P1 BRA `(.L_x_4833) ;  /* 0xffffffdc00389947 */ /* 0x000fec000383ffff */
[----:B------:R-:W-:Y:S05]  /*4330*/  BSYNC B1 ;  /* 0x0000000000017941 */ /* 0x000fea0003800000 */
.L_x_4830:
[----:B------:R-:W-:-:S07]  /*4340*/  PRMT R31, R0, 0x5432, R0 ;  /* 0x00005432001f7816 */ /* 0x000fce0000000000 */
.L_x_4829:
[----:B------:R-:W-:Y:S05]  /*4350*/  BSYNC B0 ;  /* 0x0000000000007941 */ /* 0x000fea0003800000 */
.L_x_4828:
[----:B------:R-:W-:Y:S01]  /*4360*/  ISETP.GE.U32.AND P0, PT, R29, R30, PT ;  /* 0x0000001e1d00720c */ /* 0x000fe20003f06070 */
[----:B------:R-:W-:Y:S01]  /*4370*/  BSSY B0, `(.L_x_4834) ;  /* 0x000023c000007945 */ /* 0x000fe20003800000 */
[-C--:B------:R-:W-:Y:S01]  /*4380*/  MOV R13, R6.reuse ;  /* 0x00000006000d7202 */ /* 0x080fe20000000f00 */
[----:B------:R-:W-:Y:S01]  /*4390*/  IMAD.MOV.U32 R12, RZ, RZ, R7 ;  /* 0x000000ffff0c7224 */ /* 0x000fe200078e0007 */
[----:B------:R-:W-:Y:S01]  /*43a0*/  MOV R3, R6 ;  /* 0x0000000600037202 */ /* 0x000fe20000000f00 */
[----:B0-----:R-:W-:Y:S01]  /*43b0*/  IMAD.MOV.U32 R10, RZ, RZ, R6 ;  /* 0x000000ffff0a7224 */ /* 0x001fe200078e0006 */
[-C--:B------:R-:W-:Y:S02]  /*43c0*/  MOV R0, R7.reuse ;  /* 0x0000000700007202 */ /* 0x080fe40000000f00 */
[----:B------:R-:W-:-:S05]  /*43d0*/  MOV R11, R7 ;  /* 0x00000007000b7202 */ /* 0x000fca0000000f00 */
        /* <DEDUP_REMOVED lines=278> */
.L_x_4836:
        /* <DEDUP_REMOVED lines=282> */
.L_x_4837:
[----:B------:R-:W-:-:S04]  /*66e0*/  LOP3.LUT R31, R31, 0xfffffffc, RZ, 0xc0, !PT ;  /* 0xfffffffc1f1f7812 */ /* 0x000fc800078ec0ff */
[----:B------:R-:W-:-:S04]  /*66f0*/  IADD3 R16, P1, R31, R16, RZ ;  /* 0x000000101f107210 */ /* 0x000fc80007f3e0ff */
[----:B------:R-:W-:-:S05]  /*6700*/  IADD3.X R17, RZ, R17, RZ, P1, !PT ;  /* 0x00000011ff117210 */ /* 0x000fca0000ffe4ff */
[----:B------:R-:W2:Y:S02]  /*6710*/  LDG.E R16, desc[UR40][R16.64] ;  /* 0x0000002810107981 */ /* 0x000ea4000c1e1900 */
[----:B--2---:R-:W-:-:S07]  /*6720*/  PRMT R31, R16, 0x5432, R16 ;  /* 0x00005432101f7816 */ /* 0x004fce0000000010 */
.L_x_4835:
[----:B------:R-:W-:Y:S05]  /*6730*/  BSYNC B0 ;  /* 0x0000000000007941 */ /* 0x000fea0003800000 */
.L_x_4834:
[----:B------:R-:W-:Y:S04]  /*6740*/  BSSY B0, `(.L_x_4838) ;  /* 0x0000025000007945 */ /* 0x000fe80003800000 */
[----:B------:R-:W-:Y:S05]  /*6750*/  @P0 BRA `(.L_x_4839) ;  /* 0x00000000008c0947 */ /* 0x000fea0003800000 */
[----:B------:R-:W-:Y:S01]  /*6760*/  VIADD R6, R6, 0x1 ;  /* 0x0000000106067836 */ /* 0x000fe20000000000 */
[----:B------:R-:W-:Y:S01]  /*6770*/  IADD3 R10, R10, 0x1, RZ ;  /* 0x000000010a0a7810 */ /* 0x000fe20007ffe0ff */
[--C-:B------:R-:W-:Y:S01]  /*6780*/  HADD2.F32 R17, -RZ, R32.reuse.H1_H1 ;  /* 0x30000020ff117230 */ /* 0x100fe20000004100 */
[----:B------:R-:W-:Y:S01]  /*6790*/  IADD3 R29, R29, R28, RZ ;  /* 0x0000001c1d1d7210 */ /* 0x000fe20007ffe0ff */
[----:B------:R-:W-:Y:S01]  /*67a0*/  HADD2.F32 R21, -RZ, R32.H0_H0 ;  /* 0x20000020ff157230 */ /* 0x000fe20000004100 */
[----:B------:R-:W-:Y:S02]  /*67b0*/  I2FP.F32.S32 R7, R6 ;  /* 0x0000000600077245 */ /* 0x000fe40000201400 */
[----:B------:R-:W-:Y:S01]  /*67c0*/  I2FP.F32.S32 R11, R10 ;  /* 0x0000000a000b7245 */ /* 0x000fe20000201400 */
[----:B------:R-:W-:Y:S01]  /*67d0*/  FADD.FTZ R16, -R4, R17 ;  /* 0x0000001104107221 */ /* 0x000fe20000010100 */
[----:B------:R-:W0:Y:S01]  /*67e0*/  MUFU.RCP R27, R7 ;  /* 0x00000007001b7308 */ /* 0x000e220000001000 */
[----:B------:R-:W-:Y:S01]  /*67f0*/  ISETP.GE.U32.AND P0, PT, R29, R30, PT ;  /* 0x0000001e1d00720c */ /* 0x000fe20003f06070 */
[----:B------:R-:W-:-:S06]  /*6800*/  FADD.FTZ R20, -R8, R21 ;  /* 0x0000001508147221 */ /* 0x000fcc0000010100 */
        /* <DEDUP_REMOVED lines=10> */
[--C-:B------:R-:W-:Y:S02]  /*68b0*/  HADD2.F32 R16, -RZ, R31.reuse.H1_H1 ;  /* 0x3000001fff107230 */ /* 0x100fe40000004100 */
[----:B------:R-:W-:Y:S01]  /*68c0*/  HADD2.F32 R20, -RZ, R31.H0_H0 ;  /* 0x2000001fff147230 */ /* 0x000fe20000004100 */
[----:B------:R-:W-:Y:S02]  /*68d0*/  I2FP.F32.S32 R12, R13 ;  /* 0x0000000d000c7245 */ /* 0x000fe40000201400 */
[----:B------:R-:W-:Y:S01]  /*68e0*/  I2FP.F32.S32 R0, R3 ;  /* 0x0000000300007245 */ /* 0x000fe20000201400 */
[----:B------:R-:W-:Y:S01]  /*68f0*/  FADD.FTZ R17, -R15, R16 ;  /* 0x000000100f117221 */ /* 0x000fe20000010100 */
[----:B------:R-:W0:Y:S01]  /*6900*/  MUFU.RCP R24, R12 ;  /* 0x0000000c00187308 */ /* 0x000e220000001000 */
[----:B------:R-:W-:-:S07]  /*6910*/  FADD.FTZ R21, -R19, R20 ;  /* 0x0000001413157221 */ /* 0x000fce0000010100 */
[----:B------:R-:W1:Y:S01]  /*6920*/  MUFU.RCP R26, R0 ;  /* 0x00000000001a7308 */ /* 0x000e620000001000 */
[----:B0-----:R-:W-:-:S04]  /*6930*/  FFMA.FTZ R15, R17, R24, R15 ;  /* 0x00000018110f7223 */ /* 0x001fc8000001000f */
[----:B------:R-:W-:Y:S01]  /*6940*/  FADD.FTZ R16, R16, -R15 ;  /* 0x8000000f10107221 */ /* 0x000fe20000010000 */
[----:B-1----:R-:W-:-:S03]  /*6950*/  FFMA.FTZ R19, R21, R26, R19 ;  /* 0x0000001a15137223 */ /* 0x002fc60000010013 */
[----:B------:R-:W-:Y:S01]  /*6960*/  FFMA.FTZ R14, R17, R16, R14 ;  /* 0x00000010110e7223 */ /* 0x000fe2000001000e */
[----:B------:R-:W-:-:S04]  /*6970*/  FADD.FTZ R20, R20, -R19 ;  /* 0x8000001314147221 */ /* 0x000fc80000010000 */
[----:B------:R-:W-:-:S07]  /*6980*/  FFMA.FTZ R22, R21, R20, R22 ;  /* 0x0000001415167223 */ /* 0x000fce0000010016 */
.L_x_4839:
[----:B------:R-:W-:Y:S05]  /*6990*/  BSYNC B0 ;  /* 0x0000000000007941 */ /* 0x000fea0003800000 */
.L_x_4838:
        /* <DEDUP_REMOVED lines=17> */
.L_x_4841:
[----:B------:R-:W-:Y:S01]  /*6ab0*/  MOV R4, R15 ;  /* 0x0000000f00047202 */ /* 0x000fe20000000f00 */
[----:B------:R-:W-:Y:S01]  /*6ac0*/  IMAD.MOV.U32 R6, RZ, RZ, R13 ;  /* 0x000000ffff067224 */ /* 0x000fe200078e000d */
[----:B------:R-:W-:Y:S02]  /*6ad0*/  MOV R5, R14 ;  /* 0x0000000e00057202 */ /* 0x000fe40000000f00 */
[----:B------:R-:W-:-:S07]  /*6ae0*/  MOV R7, R12 ;  /* 0x0000000c00077202 */ /* 0x000fce0000000f00 */
.L_x_4842:
[----:B------:R-:W-:Y:S05]  /*6af0*/  BSYNC B0 ;  /* 0x0000000000007941 */ /* 0x000fea0003800000 */
.L_x_4840:
        /* <DEDUP_REMOVED lines=16> */
.L_x_4843:
[----:B------:R-:W-:Y:S01]  /*6c00*/  MOV R8, R19 ;  /* 0x0000001300087202 */ /* 0x000fe20000000f00 */
[----:B------:R-:W-:Y:S01]  /*6c10*/  IMAD.MOV.U32 R10, RZ, RZ, R3 ;  /* 0x000000ffff0a7224 */ /* 0x000fe200078e0003 */
[----:B------:R-:W-:Y:S02]  /*6c20*/  MOV R9, R22 ;  /* 0x0000001600097202 */ /* 0x000fe40000000f00 */
[----:B------:R-:W-:Y:S01]  /*6c30*/  MOV R11, R0 ;  /* 0x00000000000b7202 */ /* 0x000fe20000000f00 */
[----:B------:R-:W-:Y:S06]  /*6c40*/  BRA `(.L_x_4806) ;  /* 0x0000001000e87947 */ /* 0x000fec0003800000 */
.L_x_4827:
        /* <DEDUP_REMOVED lines=12> */
.L_x_4847:
[-C--:B------:R-:W-:Y:S01]  /*6d10*/  IADD3 R13, R28, R29.reuse, RZ ;  /* 0x0000001d1c0d7210 */ /* 0x080fe20007ffe0ff */
[----:B------:R-:W-:-:S04]  /*6d20*/  IMAD R29, R12, R29, RZ ;  /* 0x0000001d0c1d7224 */ /* 0x000fc800078e02ff */
[----:B------:R-:W-:Y:S01]  /*6d30*/  IMAD R7, R12, R13, RZ ;  /* 0x0000000d0c077224 */ /* 0x000fe200078e02ff */
[----:B------:R-:W-:-:S04]  /*6d40*/  SHF.R.U32.HI R15, RZ, 0x1, R29 ;  /* 0x00000001ff0f7819 */ /* 0x000fc8000001161d */
[----:B------:R-:W-:Y:S01]  /*6d50*/  SHF.R.U32.HI R7, RZ, 0x1, R7 ;  /* 0x00000001ff077819 */ /* 0x000fe20000011607 */
        /* <DEDUP_REMOVED lines=9> */
[----:B------:R-:W-:Y:S01]  /*6df0*/  ISETP.GE.U32.AND P0, PT, R25, R30, PT ;  /* 0x0000001e1900720c */ /* 0x000fe20003f06070 */
[--C-:B--2---:R-:W-:Y:S02]  /*6e00*/  HADD2.F32 R13, -RZ, R31.reuse.H0_H0 ;  /* 0x2000001fff0d7230 */ /* 0x104fe40000004100 */
[----:B------:R-:W-:Y:S02]  /*6e10*/  HADD2.F32 R21, -RZ, R31.H1_H1 ;  /* 0x3000001fff157230 */ /* 0x000fe40000004100 */
[--C-:B---3--:R-:W-:Y:S02]  /*6e20*/  HADD2.F32 R20, -RZ, R10.reuse.H0_H0 ;  /* 0x2000000aff147230 */ /* 0x108fe40000004100 */
[----:B------:R-:W-:Y:S02]  /*6e30*/  HADD2.F32 R26, -RZ, R10.H1_H1 ;  /* 0x3000000aff1a7230 */ /* 0x000fe40000004100 */
[----:B------:R-:W-:Y:S01]  /*6e40*/  FADD.FTZ R11, R13, -R4 ;  /* 0x800000040d0b7221 */ /* 0x000fe20000010000 */
[----:B------:R-:W-:Y:S01]  /*6e50*/  FADD.FTZ R15, R21, -R8 ;  /* 0x80000008150f7221 */ /* 0x000fe20000010000 */
[----:B------:R-:W-:Y:S01]  /*6e60*/  FADD.FTZ R24, R20, -R3 ;  /* 0x8000000314187221 */ /* 0x000fe20000010000 */
[----:B------:R-:W-:Y:S01]  /*6e70*/  FADD.FTZ R27, R26, -R19 ;  /* 0x800000131a1b7221 */ /* 0x000fe20000010000 */
[----:B0-----:R-:W-:-:S02]  /*6e80*/  FFMA.FTZ R4, R11, R32, R4 ;  /* 0x000000200b047223 */ /* 0x001fc40000010004 */
        /* <DEDUP_REMOVED lines=13> */
.L_x_4846:
[----:B------:R-:W-:Y:S02]  /*6f60*/  PRMT R13, R31, 0x7610, R31 ;  /* 0x000076101f0d7816 */ /* 0x000fe4000000001f */
[----:B------:R-:W-:-:S07]  /*6f70*/  PRMT R14, R10, 0x7610, R10 ;  /* 0x000076100a0e7816 */ /* 0x000fce000000000a */
.L_x_4845:
[----:B------:R-:W-:Y:S05]  /*6f80*/  BSYNC B0 ;  /* 0x0000000000007941 */ /* 0x000fea0003800000 */
.L_x_4844:
        /* <DEDUP_REMOVED lines=11> */
[----:B------:R-:W-:Y:S02]  /*7040*/  ISETP.GE.U32.AND P0, PT, R25, R30, PT ;  /* 0x0000001e1900720c */ /* 0x000fe40003f06070 */
[----:B------:R-:W-:-:S11]  /*7050*/  SHF.R.U32.HI R13, RZ, 0x1, R13 ;  /* 0x00000001ff0d7819 */ /* 0x000fd6000001160d */
[----:B------:R-:W-:-:S05]  /*7060*/  @!P0 IMAD R12, R12, R25, RZ ;  /* 0x000000190c0c8224 */ /* 0x000fca00078e02ff */
[----:B------:R-:W-:Y:S01]  /*7070*/  @!P0 SHF.R.U32.HI R25, RZ, 0x1, R12 ;  /* 0x00000001ff198819 */ /* 0x000fe2000001160c */
[----:B------:R-:W-:-:S04]  /*7080*/  IMAD.WIDE.U32 R12, R13, 0x4, R16 ;  /* 0x000000040d0c7825 */ /* 0x000fc800078e0010 */
[----:B------:R-:W-:Y:S02]  /*7090*/  @!P0 IMAD.WIDE.U32 R16, R25, 0x4, R16 ;  /* 0x0000000419108825 */ /* 0x000fe400078e0010 */
[----:B------:R0:W5:Y:S04]  /*70a0*/  LDG.E R13, desc[UR40][R12.64] ;  /* 0x000000280c0d7981 */ /* 0x000168000c1e1900 */
[----:B------:R-:W2:Y:S02]  /*70b0*/  @!P0 LDG.E R16, desc[UR40][R16.64] ;  /* 0x0000002810108981 */ /* 0x000ea4000c1e1900 */
[----:B--2---:R-:W-:-:S04]  /*70c0*/  @!P0 PRMT R14, R16, 0x7610, R14 ;  /* 0x00007610100e8816 */ /* 0x004fc8000000000e */
[----:B0-----:R-:W-:-:S07]  /*70d0*/  @!P0 PRMT R14, R14, 0x7610, R16 ;  /* 0x000076100e0e8816 */ /* 0x001fce0000000010 */
.L_x_4849:
[----:B------:R-:W-:Y:S05]  /*70e0*/  BSYNC B0 ;  /* 0x0000000000007941 */ /* 0x000fea0003800000 */
.L_x_4848:
[----:B------:R-:W-:Y:S04]  /*70f0*/  BSSY B0, `(.L_x_4850) ;  /* 0x0000025000007945 */ /* 0x000fe80003800000 */
[----:B------:R-:W-:Y:S05]  /*7100*/  @P1 BRA `(.L_x_4851) ;  /* 0x00000000008c1947 */ /* 0x000fea0003800000 */
[----:B------:R-:W-:Y:S01]  /*7110*/  VIADD R6, R6, 0x1 ;  /* 0x0000000106067836 */ /* 0x000fe20000000000 */
[----:B------:R-:W-:Y:S01]  /*7120*/  IADD3 R10, R10, 0x1, RZ ;  /* 0x000000010a0a7810 */ /* 0x000fe20007ffe0ff */
[--C-:B-----5:R-:W-:Y:S01]  /*7130*/  HADD2.F32 R17, -RZ, R13.reuse.H0_H0 ;  /* 0x2000000dff117230 */ /* 0x120fe20000004100 */
[----:B------:R-:W-:Y:S01]  /*7140*/  IADD3 R29, R29, R28, RZ ;  /* 0x0000001c1d1d7210 */ /* 0x000fe20007ffe0ff */
[----:B------:R-:W-:Y:S01]  /*7150*/  HADD2.F32 R13, -RZ, R13.H1_H1 ;  /* 0x3000000dff0d7230 */ /* 0x000fe20000004100 */
        /* <DEDUP_REMOVED lines=16> */
[--C-:B------:R-:W-:Y:S02]  /*7260*/  HADD2.F32 R12, -RZ, R14.reuse.H0_H0 ;  /* 0x2000000eff0c7230 */ /* 0x100fe40000004100 */
[----:B------:R-:W-:Y:S01]  /*7270*/  HADD2.F32 R14, -RZ, R14.H1_H1 ;  /* 0x3000000eff0e7230 */ /* 0x000fe20000004100 */
        /* <DEDUP_REMOVED lines=12> */
.L_x_4851:
[----:B------:R-:W-:Y:S05]  /*7340*/  BSYNC B0 ;  /* 0x0000000000007941 */ /* 0x000fea0003800000 */
.L_x_4850:
[----:B------:R-:W-:Y:S01]  /*7350*/  FSETP.NEU.FTZ.AND P0, PT, R7, RZ, PT ;  /* 0x000000ff0700720b */ /* 0x000fe20003f1d000 */
[----:B------:R-:W-:-:S12]  /*7360*/  BSSY B0, `(.L_x_4852) ;  /* 0x0000014000007945 */ /* 0x000fd80003800000 */
[----:B------:R-:W-:Y:S05]  /*7370*/  @!P0 BRA `(.L_x_4853) ;  /* 0x0000000000388947 */ /* 0x000fea0003800000 */
[----:B------:R-:W-:-:S13]  /*7380*/  FSETP.NEU.FTZ.AND P0, PT, R24, RZ, PT ;  /* 0x000000ff1800720b */ /* 0x000fda0003f1d000 */
[----:B------:R-:W-:Y:S05]  /*7390*/  @!P0 BRA `(.L_x_4854) ;  /* 0x0000000000408947 */ /* 0x000fea0003800000 */
[----:B------:R-:W-:Y:S01]  /*73a0*/  FADD.FTZ R12, R7, R24 ;  /* 0x00000018070c7221 */ /* 0x000fe20000010000 */
[----:B------:R-:W-:Y:S01]  /*73b0*/  FADD.FTZ R3, -R4, R3 ;  /* 0x0000000304037221 */ /* 0x000fe20000010100 */
[----:B-----5:R-:W-:Y:S02]  /*73c0*/  FADD.FTZ R13, R5, R0 ;  /* 0x00000000050d7221 */ /* 0x020fe40000010000 */
        /* <DEDUP_REMOVED lines=9> */
.L_x_4853:
[----:B------:R-:W-:Y:S01]  /*7460*/  MOV R4, R3 ;  /* 0x0000000300047202 */ /* 0x000fe20000000f00 */
[----:B------:R-:W-:Y:S01]  /*7470*/  IMAD.MOV.U32 R6, RZ, RZ, R15 ;  /* 0x000000ffff067224 */ /* 0x000fe200078e000f */
[----:B------:R-:W-:Y:S02]  /*7480*/  MOV R5, R0 ;  /* 0x0000000000057202 */ /* 0x000fe40000000f00 */
[----:B------:R-:W-:-:S07]  /*7490*/  MOV R7, R24 ;  /* 0x0000001800077202 */ /* 0x000fce0000000f00 */
.L_x_4854:
[----:B------:R-:W-:Y:S05]  /*74a0*/  BSYNC B0 ;  /* 0x0000000000007941 */ /* 0x000fea0003800000 */
.L_x_4852:
[----:B------:R-:W-:-:S13]  /*74b0*/  FSETP.NEU.FTZ.AND P0, PT, R11, RZ, PT ;  /* 0x000000ff0b00720b */ /* 0x000fda0003f1d000 */
[----:B------:R-:W-:Y:S05]  /*74c0*/  @!P0 BRA `(.L_x_4855) ;  /* 0x0000000000388947 */ /* 0x000fea0003800000 */
[----:B------:R-:W-:-:S13]  /*74d0*/  FSETP.NEU.FTZ.AND P0, PT, R20, RZ, PT ;  /* 0x000000ff1400720b */ /* 0x000fda0003f1d000 */
[----:B------:R-:W-:Y:S05]  /*74e0*/  @!P0 BRA `(.L_x_4806) ;  /* 0x0000000800c08947 */ /* 0x000fea0003800000 */
[----:B------:R-:W-:Y:S01]  /*74f0*/  FADD.FTZ R0, R11, R20 ;  /* 0x000000140b007221 */ /* 0x000fe20000010000 */
[----:B------:R-:W-:Y:S01]  /*7500*/  FADD.FTZ R3, -R8, R19 ;  /* 0x0000001308037221 */ /* 0x000fe20000010100 */
[----:B------:R-:W-:Y:S02]  /*7510*/  FADD.FTZ R14, R9, R22 ;  /* 0x00000016090e7221 */ /* 0x000fe40000010000 */
[----:B-----5:R-:W0:Y:S01]  /*7520*/  MUFU.RCP R13, R0 ;  /* 0x00000000000d7308 */ /* 0x020e220000001000 */
        /* <DEDUP_REMOVED lines=8> */
.L_x_4855:
[----:B------:R-:W-:Y:S01]  /*75b0*/  MOV R8, R19 ;  /* 0x0000001300087202 */ /* 0x000fe20000000f00 */
[----:B------:R-:W-:Y:S01]  /*75c0*/  IMAD.MOV.U32 R10, RZ, RZ, R21 ;  /* 0x000000ffff0a7224 */ /* 0x000fe200078e0015 */
[----:B------:R-:W-:Y:S02]  /*75d0*/  MOV R9, R22 ;  /* 0x0000001600097202 */ /* 0x000fe40000000f00 */
[----:B------:R-:W-:Y:S01]  /*75e0*/  MOV R11, R20 ;  /* 0x00000014000b7202 */ /* 0x000fe20000000f00 */
[----:B------:R-:W-:Y:S06]  /*75f0*/  BRA `(.L_x_4806) ;  /* 0x00000008007c7947 */ /* 0x000fec0003800000 */
.L_x_4826:
[----:B------:R-:W0:Y:S01]  /*7600*/  LDC R0, c[0x0][0x234] ;  /* 0x00008d00ff007b82 */ /* 0x000e220000000800 */
[----:B------:R-:W-:Y:S01]  /*7610*/  ULDC.64 UR4, c[0x0][0x220] ;  /* 0x0000880000047ab9 */ /* 0x000fe20000000a00 */
[----:B------:R-:W-:Y:S01]  /*7620*/  BSSY B0, `(.L_x_4856) ;  /* 0x0000038000007945 */ /* 0x000fe20003800000 */
[----:B------:R-:W-:Y:S01]  /*7630*/  IMAD.U32 R6, RZ, RZ, UR4 ;  /* 0x00000004ff067e24 */ /* 0x000fe2000f8e00ff */
[----:B------:R-:W-:-:S04]  /*7640*/  MOV R7, UR5 ;  /* 0x0000000500077c02 */ /* 0x000fc80008000f00 */
[----:B------:R-:W1:Y:S08]  /*7650*/  LDC R4, c[0x0][0x218] ;  /* 0x00008600ff047b82 */ /* 0x000e700000000800 */
[----:B------:R-:W2:Y:S01]  /*7660*/  LDC R5, c[0x0][0x21c] ;  /* 0x00008700ff057b82 */ /* 0x000ea20000000800 */
[----:B0-----:R-:W-:-:S04]  /*7670*/  IADD3 R3, R29, R0, RZ ;  /* 0x000000001d037210 */ /* 0x001fc80007ffe0ff */
[----:B------:R-:W-:Y:S02]  /*7680*/  ISETP.GE.U32.AND P0, PT, R3, R30, PT ;  /* 0x0000001e0300720c */ /* 0x000fe40003f06070 */
[----:B-1----:R-:W-:Y:S01]  /*7690*/  MOV R15, R4 ;  /* 0x00000004000f7202 */ /* 0x002fe20000000f00 */
[--C-:B------:R-:W-:Y:S02]  /*76a0*/  IMAD.MOV.U32 R3, RZ, RZ, R4.reuse ;  /* 0x000000ffff037224 */ /* 0x100fe400078e0004 */
[----:B------:R-:W-:Y:S01]  /*76b0*/  IMAD.MOV.U32 R8, RZ, RZ, R4 ;  /* 0x000000ffff087224 */ /* 0x000fe200078e0004 */
[-C--:B--2---:R-:W-:Y:S02]  /*76c0*/  MOV R20, R5.reuse ;  /* 0x0000000500147202 */ /* 0x084fe40000000f00 */
        /* <DEDUP_REMOVED lines=8> */
.L_x_4859:
[----:B------:R-:W-:Y:S01]  /*7750*/  IMAD.IADD R19, R29, 0x1, R0 ;  /* 0x000000011d137824 */ /* 0x000fe200078e0200 */
[----:B------:R-:W-:-:S04]  /*7760*/  SHF.R.U32.HI R13, RZ, 0x1, R29 ;  /* 0x00000001ff0d7819 */ /* 0x000fc8000001161d */
[----:B------:R-:W-:Y:S01]  /*7770*/  SHF.R.U32.HI R11, RZ, 0x1, R19 ;  /* 0x00000001ff0b7819 */ /* 0x000fe20000011613 */
[----:B------:R-:W-:-:S04]  /*7780*/  IMAD.WIDE.U32 R12, R13, 0x4, R16 ;  /* 0x000000040d0c7825 */ /* 0x000fc800078e0010 */
[----:B------:R-:W-:Y:S01]  /*7790*/  IMAD.WIDE.U32 R10, R11, 0x4, R16 ;  /* 0x000000040b0a7825 */ /* 0x000fe200078e0010 */
[----:B------:R-:W2:Y:S05]  /*77a0*/  LDG.E R28, desc[UR40][R12.64] ;  /* 0x000000280c1c7981 */ /* 0x000eaa000c1e1900 */
[----:B------:R-:W3:Y:S01]  /*77b0*/  LDG.E R10, desc[UR40][R10.64] ;  /* 0x000000280a0a7981 */ /* 0x000ee2000c1e1900 */
[----:B------:R-:W-:-:S04]  /*77c0*/  IADD3 R6, R6, 0x1, RZ ;  /* 0x0000000106067810 */ /* 0x000fc80007ffe0ff */
[----:B------:R-:W-:Y:S02]  /*77d0*/  I2FP.F32.S32 R7, R6 ;  /* 0x0000000600077245 */ /* 0x000fe40000201400 */
[----:B------:R-:W-:Y:S02]  /*77e0*/  IADD3 R29, R19, R0, RZ ;  /* 0x00000000131d7210 */ /* 0x000fe40007ffe0ff */
[----:B------:R-:W0:Y:S03]  /*77f0*/  MUFU.RCP R32, R7 ;  /* 0x0000000700207308 */ /* 0x000e260000001000 */
[----:B------:R-:W-:-:S05]  /*7800*/  IMAD.IADD R25, R29, 0x1, R0 ;  /* 0x000000011d197824 */ /* 0x000fca00078e0200 */
        /* <DEDUP_REMOVED lines=23> */
.L_x_4858:
[----:B------:R-:W-:Y:S02]  /*7980*/  PRMT R13, R28, 0x7610, R28 ;  /* 0x000076101c0d7816 */ /* 0x000fe4000000001c */
[----:B------:R-:W-:-:S07]  /*7990*/  PRMT R19, R10, 0x7610, R10 ;  /* 0x000076100a137816 */ /* 0x000fce000000000a */
.L_x_4857:
[----:B------:R-:W-:Y:S05]  /*79a0*/  BSYNC B0 ;  /* 0x0000000000007941 */ /* 0x000fea0003800000 */
.L_x_4856:
[----:B------:R-:W-:Y:S01]  /*79b0*/  ISETP.GE.U32.AND P1, PT, R29, R30, PT ;  /* 0x0000001e1d00720c */ /* 0x000fe20003f26070 */
[----:B------:R-:W-:Y:S01]  /*79c0*/  BSSY B0, `(.L_x_4860) ;  /* 0x0000012000007945 */ /* 0x000fe20003800000 */
[-C--:B------:R-:W-:Y:S01]  /*79d0*/  MOV R21, R6.reuse ;  /* 0x0000000600157202 */ /* 0x080fe20000000f00 */
[----:B------:R-:W-:Y:S01]  /*79e0*/  IMAD.MOV.U32 R25, RZ, RZ, R6 ;  /* 0x000000ffff197224 */ /* 0x000fe200078e0006 */
[-C--:B------:R-:W-:Y:S01]  /*79f0*/  MOV R24, R7.reuse ;  /* 0x0000000700187202 */ /* 0x080fe20000000f00 */
[----:B------:R-:W-:Y:S01]  /*7a00*/  IMAD.MOV.U32 R11, RZ, RZ, R7 ;  /* 0x000000ffff0b7224 */ /* 0x000fe200078e0007 */
[----:B------:R-:W-:Y:S02]  /*7a10*/  MOV R22, R7 ;  /* 0x0000000700167202 */ /* 0x000fe40000000f00 */
[----:B------:R-:W-:-:S05]  /*7a20*/  MOV R10, R6 ;  /* 0x00000006000a7202 */ /* 0x000fca0000000f00 */
[----:B------:R-:W-:Y:S05]  /*7a30*/  @P1 BRA `(.L_x_4861) ;  /* 0x0000000000281947 */ /* 0x000fea0003800000 */
[----:B------:R-:W-:Y:S02]  /*7a40*/  IADD3 R27, R29, R0, RZ ;  /* 0x000000001d1b7210 */ /* 0x000fe40007ffe0ff */
[----:B------:R-:W-:Y:S02]  /*7a50*/  SHF.R.U32.HI R13, RZ, 0x1, R29 ;  /* 0x00000001ff0d7819 */ /* 0x000fe4000001161d */
[----:B------:R-:W-:-:S03]  /*7a60*/  ISETP.GE.U32.AND P0, PT, R27, R30, PT ;  /* 0x0000001e1b00720c */ /* 0x000fc60003f06070 */
[----:B------:R-:W-:-:S06]  /*7a70*/  IMAD.WIDE.U32 R12, R13, 0x4, R16 ;  /* 0x000000040d0c7825 */ /* 0x000fcc00078e0010 */
[----:B------:R0:W5:Y:S04]  /*7a80*/  LDG.E R13, desc[UR40][R12.64] ;  /* 0x000000280c0d7981 */ /* 0x000168000c1e1900 */
[----:B------:R-:W-:-:S05]  /*7a90*/  @!P0 SHF.R.U32.HI R27, RZ, 0x1, R27 ;  /* 0x00000001ff1b8819 */ /* 0x000fca000001161b */
[----:B------:R-:W-:-:S06]  /*7aa0*/  @!P0 IMAD.WIDE.U32 R16, R27, 0x4, R16 ;  /* 0x000000041b108825 */ /* 0x000fcc00078e0010 */
[----:B------:R-:W2:Y:S02]  /*7ab0*/  @!P0 LDG.E R16, desc[UR40][R16.64] ;  /* 0x0000002810108981 */ /* 0x000ea4000c1e1900 */
[----:B--2---:R-:W-:-:S04]  /*7ac0*/  @!P0 PRMT R19, R16, 0x7610, R19 ;  /* 0x0000761010138816 */ /* 0x004fc80000000013 */
[----:B0-----:R-:W-:-:S07]  /*7ad0*/  @!P0 PRMT R19, R19, 0x7610, R16 ;  /* 0x0000761013138816 */ /* 0x001fce0000000010 */
.L_x_4861:
[----:B------:R-:W-:Y:S05]  /*7ae0*/  BSYNC B0 ;  /* 0x0000000000007941 */ /* 0x000fea0003800000 */
.L_x_4860:
        /* <DEDUP_REMOVED lines=37> */
.L_x_4863:
[----:B------:R-:W-:Y:S05]  /*7d40*/  BSYNC B0 ;  /* 0x0000000000007941 */ /* 0x000fea0003800000 */
.L_x_4862:
        /* <DEDUP_REMOVED lines=17> */
.L_x_4865:
[----:B------:R-:W-:Y:S01]  /*7e60*/  IMAD.MOV.U32 R4, RZ, RZ, R3 ;  /* 0x000000ffff047224 */ /* 0x000fe200078e0003 */
[----:B------:R-:W-:Y:S01]  /*7e70*/  MOV R5, R14 ;  /* 0x0000000e00057202 */ /* 0x000fe20000000f00 */
[----:B------:R-:W-:Y:S01]  /*7e80*/  IMAD.MOV.U32 R7, RZ, RZ, R24 ;  /* 0x000000ffff077224 */ /* 0x000fe200078e0018 */
[----:B------:R-:W-:-:S07]  /*7e90*/  MOV R6, R21 ;  /* 0x0000001500067202 */ /* 0x000fce0000000f00 */
.L_x_4866:
[----:B------:R-:W-:Y:S05]  /*7ea0*/  BSYNC B0 ;  /* 0x0000000000007941 */ /* 0x000fea0003800000 */
.L_x_4864:
        /* <DEDUP_REMOVED lines=16> */
.L_x_4867:
[----:B------:R-:W-:Y:S01]  /*7fb0*/  IMAD.MOV.U32 R8, RZ, RZ, R15 ;  /* 0x000000ffff087224 */ /* 0x000fe200078e000f */
[----:B------:R-:W-:Y:S01]  /*7fc0*/  MOV R9, R20 ;  /* 0x0000001400097202 */ /* 0x000fe20000000f00 */
[----:B------:R-:W-:Y:S01]  /*7fd0*/  IMAD.MOV.U32 R11, RZ, RZ, R22 ;  /* 0x000000ffff0b7224 */ /* 0x000fe200078e0016 */
[----:B------:R-:W-:-:S07]  /*7fe0*/  MOV R10, R25 ;  /* 0x00000019000a7202 */ /* 0x000fce0000000f00 */
.L_x_4806:
[----:B------:R-:W-:Y:S05]  /*7ff0*/  BSYNC B6 ;  /* 0x0000000000067941 */ /* 0x000fea0003800000 */
.L_x_4805:
[----:B------:R-:W-:Y:S02]  /*8000*/  ULDC UR4, c[0x0][0x244] ;  /* 0x0000910000047ab9 */ /* 0x000fe40000000800 */
[----:B------:R-:W-:-:S13]  /*8010*/  ISETP.NE.AND P0, PT, RZ, UR4, PT ;  /* 0x00000004ff007c0c */ /* 0x000fda000bf05270 */
[----:B------:R-:W-:Y:S05]  /*8020*/  @!P0 BRA `(.L_x_4868) ;  /* 0x0000000400288947 */ /* 0x000fea0003800000 */
[----:B-----5:R-:W0:Y:S01]  /*8030*/  S2R R13, SR_CgaCtaId ;  /* 0x00000000000d7919 */ /* 0x020e220000008800 */
        /* <DEDUP_REMOVED lines=12> */
.L_x_4877:
        /* <DEDUP_REMOVED lines=28> */
.L_x_4872:
[----:B0-2---:R-:W-:Y:S01]  /*82c0*/  MOV R6, R14 ;  /* 0x0000000e00067202 */ /* 0x005fe20000000f00 */
[----:B------:R-:W-:Y:S01]  /*82d0*/  IMAD.MOV.U32 R5, RZ, RZ, R13 ;  /* 0x000000ffff057224 */ /* 0x000fe200078e000d */
[----:B------:R-:W-:Y:S02]  /*82e0*/  MOV R4, R12 ;  /* 0x0000000c00047202 */ /* 0x000fe40000000f00 */
[----:B------:R-:W-:-:S07]  /*82f0*/  MOV R7, R15 ;  /* 0x0000000f00077202 */ /* 0x000fce0000000f00 */
.L_x_4873:
[----:B------:R-:W-:Y:S05]  /*8300*/  BSYNC B1 ;  /* 0x0000000000017941 */ /* 0x000fea0003800000 */
.L_x_4871:
        /* <DEDUP_REMOVED lines=17> */
.L_x_4875:
[----:B0--3--:R-:W-:Y:S01]  /*8420*/  MOV R8, R24 ;  /* 0x0000001800087202 */ /* 0x009fe20000000f00 */
[----:B------:R-:W-:Y:S01]  /*8430*/  IMAD.MOV.U32 R10, RZ, RZ, R26 ;  /* 0x000000ffff0a7224 */ /* 0x000fe200078e001a */
[----:B------:R-:W-:Y:S02]  /*8440*/  MOV R9, R25 ;  /* 0x0000001900097202 */ /* 0x000fe40000000f00 */
[----:B------:R-:W-:-:S07]  /*8450*/  MOV R11, R27 ;  /* 0x0000001b000b7202 */ /* 0x000fce0000000f00 */
.L_x_4876:
[----:B------:R-:W-:Y:S05]  /*8460*/  BSYNC B1 ;  /* 0x0000000000017941 */ /* 0x000fea0003800000 */
.L_x_4874:
[----:B------:R2:W-:Y:S04]  /*8470*/  STS.128 [R17], R4 ;  /* 0x0000000411007388 */ /* 0x0005e80000000c00 */
[----:B------:R2:W-:Y:S02]  /*8480*/  STS.128 [R17+0x10], R8 ;  /* 0x0000100811007388 */ /* 0x0005e40000000c00 */
.L_x_4870:
[----:B------:R-:W-:Y:S05]  /*8490*/  BSYNC B0 ;  /* 0x0000000000007941 */ /* 0x000fea0003800000 */
.L_x_4869:
[----:B------:R-:W-:Y:S02]  /*84a0*/  ISETP.GT.AND P0, PT, R19, 0x1, PT ;  /* 0x000000011300780c */ /* 0x000fe40003f04270 */
[----:B------:R-:W-:-:S11]  /*84b0*/  SHF.R.S32.HI R19, RZ, 0x1, R19 ;  /* 0x00000001ff137819 */ /* 0x000fd60000011413 */
[----:B------:R-:W-:Y:S05]  /*84c0*/  @P0 BRA `(.L_x_4877) ;  /* 0xfffffffc000c0947 */ /* 0x000fea000383ffff */
.L_x_4868:
        /* <DEDUP_REMOVED lines=20> */
.L_x_4888:
[----:B-----5:R-:W-:Y:S01]  /*8610*/  IADD3 R13, R23, R20, RZ ;  /* 0x00000014170d7210 */ /* 0x020fe20007ffe0ff */
        /* <DEDUP_REMOVED lines=26> */
.L_x_4883:
[----:B-1-3--:R-:W-:Y:S01]  /*87c0*/  MOV R4, R16 ;  /* 0x0000001000047202 */ /* 0x00afe20000000f00 */
[----:B------:R-:W-:Y:S01]  /*87d0*/  IMAD.MOV.U32 R5, RZ, RZ, R17 ;  /* 0x000000ffff057224 */ /* 0x000fe200078e0011 */
[----:B------:R-:W-:Y:S02]  /*87e0*/  MOV R7, R19 ;  /* 0x0000001300077202 */ /* 0x000fe40000000f00 */
[----:B------:R-:W-:-:S07]  /*87f0*/  MOV R6, R18 ;  /* 0x0000001200067202 */ /* 0x000fce0000000f00 */
.L_x_4884:
[----:B------:R-:W-:Y:S05]  /*8800*/  BSYNC B1 ;  /* 0x0000000000017941 */ /* 0x000fea0003800000 */
.L_x_4882:
        /* <DEDUP_REMOVED lines=17> */
.L_x_4886:
[----:B--23--:R-:W-:Y:S01]  /*8920*/  MOV R8, R12 ;  /* 0x0000000c00087202 */ /* 0x00cfe20000000f00 */
[----:B------:R-:W-:Y:S01]  /*8930*/  IMAD.MOV.U32 R9, RZ, RZ, R13 ;  /* 0x000000ffff097224 */ /* 0x000fe200078e000d */
[----:B------:R-:W-:Y:S02]  /*8940*/  MOV R10, R14 ;  /* 0x0000000e000a7202 */ /* 0x000fe40000000f00 */
[----:B------:R-:W-:-:S07]  /*8950*/  MOV R11, R15 ;  /* 0x0000000f000b7202 */ /* 0x000fce0000000f00 */
.L_x_4887:
[----:B------:R-:W-:Y:S05]  /*8960*/  BSYNC B1 ;  /* 0x0000000000017941 */ /* 0x000fea0003800000 */
.L_x_4885:
[----:B------:R1:W-:Y:S04]  /*8970*/  STS.128 [R3], R4 ;  /* 0x0000000403007388 */ /* 0x0003e80000000c00 */
[----:B------:R1:W-:Y:S02]  /*8980*/  STS.128 [R3+0x10], R8 ;  /* 0x0000100803007388 */ /* 0x0003e40000000c00 */
.L_x_4881:
[----:B------:R-:W-:Y:S05]  /*8990*/  BSYNC B0 ;  /* 0x0000000000007941 */ /* 0x000fea0003800000 */
.L_x_4880:
[----:B------:R-:W-:-:S04]  /*89a0*/  SHF.R.S32.HI R20, RZ, 0x1, R20 ;  /* 0x00000001ff147819 */ /* 0x000fc80000011414 */
[----:B------:R-:W-:-:S13]  /*89b0*/  ISETP.GE.AND P0, PT, R20, 0x20, PT ;  /* 0x000000201400780c */ /* 0x000fda0003f06270 */
[----:B------:R-:W-:Y:S05]  /*89c0*/  @P0 BRA `(.L_x_4888) ;  /* 0xfffffffc00100947 */ /* 0x000fea000383ffff */
[----:B------:R-:W-:-:S07]  /*89d0*/  IMAD.MOV.U32 R12, RZ, RZ, 0x20 ;  /* 0x00000020ff0c7424 */ /* 0x000fce00078e00ff */
.L_x_4879:
[----:B------:R-:W-:Y:S01]  /*89e0*/  ISETP.GE.AND P0, PT, R12, 0x2, PT ;  /* 0x000000020c00780c */ /* 0x000fe20003f06270 */
[----:B------:R-:W-:Y:S05]  /*89f0*/  WARPSYNC.ALL ;  /* 0x0000000000007948 */ /* 0x000fea0003800000 */
[----:B------:R-:W-:Y:S07]  /*8a00*/  BAR.SYNC.DEFER_BLOCKING 0x0 ;  /* 0x0000000000007b1d */ /* 0x000fee0000010000 */
[----:B------:R-:W-:Y:S05]  /*8a10*/  @!P0 BRA `(.L_x_4878) ;  /* 0x0000000000e08947 */ /* 0x000fea0003800000 */
[----:B-1-3--:R-:W-:-:S11]  /*8a20*/  HFMA2.MMA R3, -RZ, RZ, 0, 5.9604644775390625e-08 ;  /* 0x00000001ff037435 */ /* 0x00afd600000001ff */
.L_x_4895:
[----:B------:R-:W-:Y:S01]  /*8a30*/  FSETP.NEU.FTZ.AND P0, PT, R7, RZ, PT ;  /* 0x000000ff0700720b */ /* 0x000fe20003f1d000 */
[----:B---3-5:R1:W3:Y:S01]  /*8a40*/  SHFL.DOWN PT, R13, R4, R3, 0x1f ;  /* 0x08001f03040d7589 */ /* 0x0282e200000e0000 */
        /* <DEDUP_REMOVED lines=19> */
.L_x_4890:
[----:B0123--:R-:W-:Y:S01]  /*8b80*/  MOV R4, R13 ;  /* 0x0000000d00047202 */ /* 0x00ffe20000000f00 */
[----:B------:R-:W-:Y:S01]  /*8b90*/  IMAD.MOV.U32 R7, RZ, RZ, R18 ;  /* 0x000000ffff077224 */ /* 0x000fe200078e0012 */
[----:B----4-:R-:W-:Y:S02]  /*8ba0*/  MOV R5, R16 ;  /* 0x0000001000057202 */ /* 0x010fe40000000f00 */
[----:B------:R-:W-:-:S07]  /*8bb0*/  MOV R6, R0 ;  /* 0x0000000000067202 */ /* 0x000fce0000000f00 */
.L_x_4891:
[----:B------:R-:W-:Y:S05]  /*8bc0*/  BSYNC B0 ;  /* 0x0000000000007941 */ /* 0x000fea0003800000 */
.L_x_4889:
        /* <DEDUP_REMOVED lines=21> */
.L_x_4893:
[----:B0-23--:R-:W-:Y:S01]  /*8d20*/  MOV R8, R13 ;  /* 0x0000000d00087202 */ /* 0x00dfe20000000f00 */
[----:B------:R-:W-:Y:S01]  /*8d30*/  IMAD.MOV.U32 R11, RZ, RZ, R18 ;  /* 0x000000ffff0b7224 */ /* 0x000fe200078e0012 */
[----:B----4-:R-:W-:Y:S02]  /*8d40*/  MOV R9, R16 ;  /* 0x0000001000097202 */ /* 0x010fe40000000f00 */
[----:B------:R-:W-:-:S07]  /*8d50*/  MOV R10, R0 ;  /* 0x00000000000a7202 */ /* 0x000fce0000000f00 */
.L_x_4894:
[----:B------:R-:W-:Y:S05]  /*8d60*/  BSYNC B0 ;  /* 0x0000000000007941 */ /* 0x000fea0003800000 */
.L_x_4892:
[----:B-1----:R-:W-:-:S04]  /*8d70*/  SHF.L.U32 R3, R3, 0x1, RZ ;  /* 0x0000000103037819 */ /* 0x002fc800000006ff */
[----:B------:R-:W-:-:S13]  /*8d80*/  ISETP.GE.AND P0, PT, R3, R12, PT ;  /* 0x0000000c0300720c */ /* 0x000fda0003f06270 */
[----:B------:R-:W-:Y:S05]  /*8d90*/  @!P0 BRA `(.L_x_4895) ;  /* 0xfffffffc00248947 */ /* 0x000fea000383ffff */
.L_x_4878:
[----:B------:R-:W1:Y:S01]  /*8da0*/  LDC R0, c[0x0][0x3fc] ;  /* 0x0000ff00ff007b82 */ /* 0x000e620000000800 */
[----:B0-2---:R-:W-:Y:S01]  /*8db0*/  HFMA2.MMA R17, -RZ, RZ, 0, 0 ;  /* 0x00000000ff117435 */ /* 0x005fe200000001ff */
[----:B------:R-:W-:Y:S01]  /*8dc0*/  IMAD.MOV.U32 R19, RZ, RZ, RZ ;  /* 0x000000ffff137224 */ /* 0x000fe200078e00ff */
[----:B-1----:R-:W-:-:S13]  /*8dd0*/  ISETP.NE.AND P0, PT, R0, RZ, PT ;  /* 0x000000ff0000720c */ /* 0x002fda0003f05270 */
[----:B------:R-:W-:Y:S05]  /*8de0*/  @!P0 BRA `(.L_x_4896) ;  /* 0x0000001000608947 */ /* 0x000fea0003800000 */
[----:B---3--:R-:W0:Y:S01]  /*8df0*/  S2R R3, SR_TID.Y ;  /* 0x0000000000037919 */ /* 0x008e220000002200 */
        /* <DEDUP_REMOVED lines=8> */
[----:B-----5:R-:W-:Y:S01]  /*8e80*/  SHF.L.U32 R13, R12, 0x1, RZ ;  /* 0x000000010c0d7819 */ /* 0x020fe200000006ff */
        /* <DEDUP_REMOVED lines=270> */
.L_x_4896:
[----:B------:R-:W4:Y:S01]  /*9f70*/  S2R R18, SR_TID.Y ;  /* 0x0000000000127919 */ /* 0x000f220000002200 */
[----:B------:R-:W0:Y:S01]  /*9f80*/  S2UR UR4, SR_CTAID.X ;  /* 0x00000000000479c3 */ /* 0x000e220000002500 */
[----:B------:R-:W-:-:S07]  /*9f90*/  ULDC UR5, c[0x0][0x250] ;  /* 0x0000940000057ab9 */ /* 0x000fce0000000800 */
[----:B---3--:R-:W0:Y:S01]  /*9fa0*/  LDC R3, c[0x0][0x238] ;  /* 0x00008e00ff037b82 */ /* 0x008e220000000800 */
        /* <DEDUP_REMOVED lines=9> */
[----:B-----5:R-:W-:Y:S01]  /*a040*/  SHF.R.U32.HI R13, RZ, UR4, R12 ;  /* 0x00000004ff0d7c19 */ /* 0x020fe2000801160c */
        /* <DEDUP_REMOVED lines=267> */
.L_x_4897:
        /* <DEDUP_REMOVED lines=12> */
.L_x_4903:
        /* <DEDUP_REMOVED lines=8> */
[----:B-----5:R-:W-:Y:S05]  /*b240*/  CALL.REL.NOINC `($__internal_21_$__cuda_sm20_rem_u64) ;  /* 0x0000006400c47944 */ /* 0x020fea0003c00000 */
[----:B------:R-:W-:Y:S05]  /*b250*/  BRA `(.L_x_4902) ;  /* 0x00000000004c7947 */ /* 0x000fea0003800000 */
.L_x_4901:
[----:B------:R-:W0:Y:S01]  /*b260*/  I2F.U32.RP R12, R24 ;  /* 0x00000018000c7306 */ /* 0x000e220000209000 */
[----:B------:R-:W-:Y:S01]  /*b270*/  ISETP.NE.U32.AND P1, PT, R24, RZ, PT ;  /* 0x000000ff1800720c */ /* 0x000fe20003f25070 */
[----:B------:R-:W-:-:S06]  /*b280*/  IMAD.MOV.U32 R25, RZ, RZ, RZ ;  /* 0x000000ffff197224 */ /* 0x000fcc00078e00ff */
[----:B0-----:R-:W0:Y:S02]  /*b290*/  MUFU.RCP R12, R12 ;  /* 0x0000000c000c7308 */ /* 0x001e240000001000 */
[----:B0-----:R-:W-:-:S06]  /*b2a0*/  IADD3 R2, R12, 0xffffffe, RZ ;  /* 0x0ffffffe0c027810 */ /* 0x001fcc0007ffe0ff */
[----:B------:R0:W1:Y:S02]  /*b2b0*/  F2I.FTZ.U32.TRUNC.NTZ R3, R2 ;  /* 0x0000000200037305 */ /* 0x000064000021f000 */
[----:B0-----:R-:W-:Y:S01]  /*b2c0*/  HFMA2.MMA R2, -RZ, RZ, 0, 0 ;  /* 0x00000000ff027435 */ /* 0x001fe200000001ff */
[----:B-1---5:R-:W-:-:S04]  /*b2d0*/  IMAD.MOV R13, RZ, RZ, -R3 ;  /* 0x000000ffff0d7224 */ /* 0x022fc800078e0a03 */
        /* <DEDUP_REMOVED lines=11> */
.L_x_4902:
[----:B------:R-:W-:Y:S05]  /*b390*/  BSYNC B1 ;  /* 0x0000000000017941 */ /* 0x000fea0003800000 */
.L_x_4900:
[----:B------:R-:W-:Y:S02]  /*b3a0*/  ISETP.NE.U32.AND P0, PT, R24, RZ, PT ;  /* 0x000000ff1800720c */ /* 0x000fe40003f05070 */
[----:B------:R-:W-:Y:S02]  /*b3b0*/  MOV R14, R0 ;  /* 0x00000000000e7202 */ /* 0x000fe40000000f00 */
[----:B------:R-:W-:Y:S02]  /*b3c0*/  ISETP.NE.AND.EX P0, PT, R25, RZ, PT, P0 ;  /* 0x000000ff1900720c */ /* 0x000fe40003f05300 */
[----:B------:R-:W-:-:S11]  /*b3d0*/  MOV R22, R21 ;  /* 0x0000001500167202 */ /* 0x000fd60000000f00 */
[----:B------:R-:W-:Y:S05]  /*b3e0*/  @P0 BRA `(.L_x_4903) ;  /* 0xfffffffc00740947 */ /* 0x000fea000383ffff */
[----:B------:R-:W-:Y:S05]  /*b3f0*/  BSYNC B0 ;  /* 0x0000000000007941 */ /* 0x000fea0003800000 */
.L_x_4899:
[----:B------:R-:W-:Y:S01]  /*b400*/  ISETP.NE.U32.AND P2, PT, R21, RZ, PT ;  /* 0x000000ff1500720c */ /* 0x000fe20003f45070 */
[----:B------:R-:W-:-:S12]  /*b410*/  BSSY B0, `(.L_x_4904) ;  /* 0x000001c000007945 */ /* 0x000fd80003800000 */
[----:B------:R-:W-:Y:S05]  /*b420*/  @!P2 BRA `(.L_x_4905) ;  /* 0x00000000001ca947 */ /* 0x000fea0003800000 */
[----:B------:R-:W-:Y:S01]  /*b430*/  HFMA2.MMA R24, -RZ, RZ, 0, 0 ;  /* 0x00000000ff187435 */ /* 0x000fe200000001ff */
[----:B------:R-:W-:Y:S01]  /*b440*/  IMAD.MOV.U32 R20, RZ, RZ, 0x10 ;  /* 0x00000010ff147424 */ /* 0x000fe200078e00ff */
[----:B------:R-:W-:-:S09]  /*b450*/  MOV R22, 0xb470 ;  /* 0x0000b47000167802 */ /* 0x000fd20000000f00 */
[----:B------:R-:W-:Y:S05]  /*b460*/  CALL.REL.NOINC `($__internal_20_$__cuda_sm20_div_u64) ;  /* 0x0000006000247944 */ /* 0x000fea0003c00000 */
[----:B------:R-:W-:Y:S01]  /*b470*/  MOV R2, R14 ;  /* 0x0000000e00027202 */ /* 0x000fe20000000f00 */
[----:B------:R-:W-:Y:S01]  /*b480*/  IMAD.MOV.U32 R3, RZ, RZ, R15 ;  /* 0x000000ffff037224 */ /* 0x000fe200078e000f */
[----:B------:R-:W-:Y:S06]  /*b490*/  BRA `(.L_x_4906) ;  /* 0x00000000004c7947 */ /* 0x000fec0003800000 */
.L_x_4905:
        /* <DEDUP_REMOVED lines=19> */
.L_x_4906:
[----:B------:R-:W-:Y:S05]  /*b5d0*/  BSYNC B0 ;  /* 0x0000000000007941 */ /* 0x000fea0003800000 */
.L_x_4904:
[----:B------:R-:W-:Y:S04]  /*b5e0*/  BSSY B0, `(.L_x_4907) ;  /* 0x000001c000007945 */ /* 0x000fe80003800000 */
[----:B------:R-:W-:Y:S05]  /*b5f0*/  @!P2 BRA `(.L_x_4908) ;  /* 0x00000000001ca947 */ /* 0x000fea0003800000 */
[----:B------:R-:W-:Y:S01]  /*b600*/  IMAD.MOV.U32 R20, RZ, RZ, 0x2 ;  /* 0x00000002ff147424 */ /* 0x000fe200078e00ff */
[----:B------:R-:W-:Y:S02]  /*b610*/  MOV R24, RZ ;  /* 0x000000ff00187202 */ /* 0x000fe40000000f00 */
[----:B------:R-:W-:-:S07]  /*b620*/  MOV R22, 0xb640 ;  /* 0x0000b64000167802 */ /* 0x000fce0000000f00 */
[----:B------:R-:W-:Y:S05]  /*b630*/  CALL.REL.NOINC `($__internal_20_$__cuda_sm20_div_u64) ;  /* 0x0000005c00b07944 */ /* 0x000fea0003c00000 */
[----:B------:R-:W-:Y:S01]  /*b640*/  MOV R12, R14 ;  /* 0x0000000e000c7202 */ /* 0x000fe20000000f00 */
[----:B------:R-:W-:Y:S01]  /*b650*/  IMAD.MOV.U32 R13, RZ, RZ, R15 ;  /* 0x000000ffff0d7224 */ /* 0x000fe200078e000f */
[----:B------:R-:W-:Y:S06]  /*b660*/  BRA `(.L_x_4909) ;  /* 0x00000000004c7947 */ /* 0x000fec0003800000 */
.L_x_4908:
        /* <DEDUP_REMOVED lines=19> */
.L_x_4909:
[----:B------:R-:W-:Y:S05]  /*b7a0*/  BSYNC B0 ;  /* 0x0000000000007941 */ /* 0x000fea0003800000 */
.L_x_4907:
        /* <DEDUP_REMOVED lines=9> */
[----:B------:R-:W-:Y:S05]  /*b840*/  CALL.REL.NOINC `($__internal_20_$__cuda_sm20_div_u64) ;  /* 0x0000005c002c7944 */ /* 0x000fea0003c00000 */
[----:B------:R-:W-:Y:S01]  /*b850*/  IMAD.MOV.U32 R2, RZ, RZ, R14 ;  /* 0x000000ffff027224 */ /* 0x000fe200078e000e */
[----:B------:R-:W-:Y:S01]  /*b860*/  MOV R3, R15 ;  /* 0x0000000f00037202 */ /* 0x000fe20000000f00 */
[----:B------:R-:W-:Y:S06]  /*b870*/  BRA `(.L_x_4912) ;  /* 0x00000000004c7947 */ /* 0x000fec0003800000 */
.L_x_4911:
        /* <DEDUP_REMOVED lines=19> */
.L_x_4912:
[----:B------:R-:W-:Y:S05]  /*b9b0*/  BSYNC B0 ;  /* 0x0000000000007941 */ /* 0x000fea0003800000 */
.L_x_4910:
[----:B------:R-:W-:Y:S02]  /*b9c0*/  ULDC.64 UR4, c[0x0][0x610] ;  /* 0x0001840000047ab9 */ /* 0x000fe40000000a00 */
[----:B------:R-:W-:-:S04]  /*b9d0*/  IADD3 R0, P0, R2, UR4, RZ ;  /* 0x0000000402007c10 */ /* 0x000fc8000ff1e0ff */
[----:B------:R-:W-:-:S04]  /*b9e0*/  IADD3.X R21, R3, UR5, RZ, P0, !PT ;  /* 0x0000000503157c10 */ /* 0x000fc800087fe4ff */
[----:B------:R-:W-:-:S07]  /*b9f0*/  MOV R2, R21 ;  /* 0x0000001500027202 */ /* 0x000fce0000000f00 */
.L_x_4898:
        /* <DEDUP_REMOVED lines=8> */
[----:B-----5:R-:W-:Y:S01]  /*ba80*/  IMAD R13, R23, UR4, RZ ;  /* 0x00000004170d7c24 */ /* 0x020fe2000f8e02ff */
        /* <DEDUP_REMOVED lines=281> */
.L_x_4914:
        /* <DEDUP_REMOVED lines=275> */
.L_x_4915:
        /* <DEDUP_REMOVED lines=14> */
.L_x_4917:
[----:B------:R-:W-:Y:S05]  /*de30*/  BSYNC B0 ;  /* 0x0000000000007941 */ /* 0x000fea0003800000 */
.L_x_4916:
        /* <DEDUP_REMOVED lines=21> */
.L_x_4919:
[----:B------:R-:W-:Y:S05]  /*df90*/  BSYNC B0 ;  /* 0x0000000000007941 */ /* 0x000fea0003800000 */
.L_x_4918:
        /* <DEDUP_REMOVED lines=35> */
.L_x_4921:
[----:B------:R-:W-:Y:S05]  /*e1d0*/  BSYNC B0 ;  /* 0x0000000000007941 */ /* 0x000fea0003800000 */
.L_x_4920:
        /* <DEDUP_REMOVED lines=45> */
.L_x_4932:
        /* <DEDUP_REMOVED lines=28> */
.L_x_4927:
[----:B------:R0:W5:Y:S02]  /*e670*/  LDG.E R14, desc[UR40][R6.64+0x8] ;  /* 0x00000828060e7981 */ /* 0x000164000c1e1900 */
[----:B-----5:R-:W-:Y:S01]  /*e680*/  MOV R12, R31 ;  /* 0x0000001f000c7202 */ /* 0x020fe20000000f00 */
[----:B------:R-:W-:Y:S01]  /*e690*/  IMAD.MOV.U32 R13, RZ, RZ, R22 ;  /* 0x000000ffff0d7224 */ /* 0x000fe200078e0016 */
[----:B------:R-:W-:-:S07]  /*e6a0*/  MOV R15, R30 ;  /* 0x0000001e000f7202 */ /* 0x000fce0000000f00 */
.L_x_4928:
[----:B------:R-:W-:Y:S05]  /*e6b0*/  BSYNC B2 ;  /* 0x0000000000027941 */ /* 0x000fea0003800000 */
.L_x_4926:
        /* <DEDUP_REMOVED lines=17> */
.L_x_4930:
[----:B------:R-:W-:Y:S01]  /*e7d0*/  MOV R24, R11 ;  /* 0x0000000b00187202 */ /* 0x000fe20000000f00 */
[----:B------:R-:W-:Y:S01]  /*e7e0*/  IMAD.MOV.U32 R26, RZ, RZ, R32 ;  /* 0x000000ffff1a7224 */ /* 0x000fe200078e0020 */
[----:B------:R-:W-:Y:S02]  /*e7f0*/  MOV R25, R16 ;  /* 0x0000001000197202 */ /* 0x000fe40000000f00 */
[----:B------:R-:W-:-:S07]  /*e800*/  MOV R27, R10 ;  /* 0x0000000a001b7202 */ /* 0x000fce0000000f00 */
.L_x_4931:
[----:B------:R-:W-:Y:S05]  /*e810*/  BSYNC B2 ;  /* 0x0000000000027941 */ /* 0x000fea0003800000 */
.L_x_4929:
[----:B------:R-:W-:Y:S05]  /*e820*/  @!P0 BRA `(.L_x_4932) ;  /* 0xfffffffc00208947 */ /* 0x000fea000383ffff */
[----:B------:R-:W-:Y:S05]  /*e830*/  BSYNC B1 ;  /* 0x0000000000017941 */ /* 0x000fea0003800000 */
.L_x_4925:
[----:B------:R-:W-:Y:S05]  /*e840*/  BRA `(.L_x_4924) ;  /* 0x00000004002c7947 */ /* 0x000fea0003800000 */
.L_x_4923:
        /* <DEDUP_REMOVED lines=18> */
.L_x_4939:
        /* <DEDUP_REMOVED lines=29> */
.L_x_4934:
[----:B------:R0:W5:Y:S02]  /*eb40*/  LDG.E R14, desc[UR40][R6.64+0x8] ;  /* 0x00000828060e7981 */ /* 0x000164000c1e1900 */
[----:B-----5:R-:W-:Y:S01]  /*eb50*/  IMAD.MOV.U32 R12, RZ, RZ, R31 ;  /* 0x000000ffff0c7224 */ /* 0x020fe200078e001f */
[----:B------:R-:W-:Y:S02]  /*eb60*/  MOV R13, R30 ;  /* 0x0000001e000d7202 */ /* 0x000fe40000000f00 */
[----:B------:R-:W-:-:S07]  /*eb70*/  MOV R15, R34 ;  /* 0x00000022000f7202 */ /* 0x000fce0000000f00 */
.L_x_4935:
[----:B------:R-:W-:Y:S05]  /*eb80*/  BSYNC B1 ;  /* 0x0000000000017941 */ /* 0x000fea0003800000 */
.L_x_4933:
        /* <DEDUP_REMOVED lines=17> */
.L_x_4937:
[----:B------:R-:W-:Y:S01]  /*eca0*/  MOV R24, R11 ;  /* 0x0000000b00187202 */ /* 0x000fe20000000f00 */
[----:B------:R-:W-:Y:S01]  /*ecb0*/  IMAD.MOV.U32 R25, RZ, RZ, R22 ;  /* 0x000000ffff197224 */ /* 0x000fe200078e0016 */
[----:B------:R-:W-:Y:S02]  /*ecc0*/  MOV R26, R28 ;  /* 0x0000001c001a7202 */ /* 0x000fe40000000f00 */
[----:B------:R-:W-:-:S07]  /*ecd0*/  MOV R27, R16 ;  /* 0x00000010001b7202 */ /* 0x000fce0000000f00 */
.L_x_4938:
[----:B------:R-:W-:Y:S05]  /*ece0*/  BSYNC B1 ;  /* 0x0000000000017941 */ /* 0x000fea0003800000 */
.L_x_4936:
[----:B------:R-:W-:Y:S05]  /*ecf0*/  @!P0 BRA `(.L_x_4939) ;  /* 0xfffffffc001c8947 */ /* 0x000fea000383ffff */
.L_x_4924:
[----:B------:R-:W-:Y:S05]  /*ed00*/  BSYNC B0 ;  /* 0x0000000000007941 */ /* 0x000fea0003800000 */
.L_x_4922:
        /* <DEDUP_REMOVED lines=14> */
.L_x_4949:
        /* <DEDUP_REMOVED lines=27> */
.L_x_4944:
[----:B-12---:R-:W-:Y:S01]  /*efa0*/  MOV R14, R6 ;  /* 0x00000006000e7202 */ /* 0x006fe20000000f00 */
[----:B------:R-:W-:Y:S01]  /*efb0*/  IMAD.MOV.U32 R13, RZ, RZ, R5 ;  /* 0x000000ffff0d7224 */ /* 0x000fe200078e0005 */
[----:B------:R-:W-:Y:S02]  /*efc0*/  MOV R12, R4 ;  /* 0x00000004000c7202 */ /* 0x000fe40000000f00 */
[----:B------:R-:W-:-:S07]  /*efd0*/  MOV R15, R7 ;  /* 0x00000007000f7202 */ /* 0x000fce0000000f00 */
.L_x_4945:
[----:B------:R-:W-:Y:S05]  /*efe0*/  BSYNC B1 ;  /* 0x0000000000017941 */ /* 0x000fea0003800000 */
.L_x_4943:
        /* <DEDUP_REMOVED lines=17> */
.L_x_4947:
[----:B-1-3--:R-:W-:Y:S01]  /*f100*/  MOV R24, R8 ;  /* 0x0000000800187202 */ /* 0x00afe20000000f00 */
[----:B------:R-:W-:Y:S01]  /*f110*/  IMAD.MOV.U32 R26, RZ, RZ, R10 ;  /* 0x000000ffff1a7224 */ /* 0x000fe200078e000a */
[----:B------:R-:W-:Y:S02]  /*f120*/  MOV R25, R9 ;  /* 0x0000000900197202 */ /* 0x000fe40000000f00 */
[----:B------:R-:W-:-:S07]  /*f130*/  MOV R27, R11 ;  /* 0x0000000b001b7202 */ /* 0x000fce0000000f00 */
.L_x_4948:
[----:B------:R-:W-:Y:S05]  /*f140*/  BSYNC B1 ;  /* 0x0000000000017941 */ /* 0x000fea0003800000 */
.L_x_4946:
[----:B------:R2:W-:Y:S04]  /*f150*/  STS.128 [R3], R12 ;  /* 0x0000000c03007388 */ /* 0x0005e80000000c00 */
[----:B------:R2:W-:Y:S02]  /*f160*/  STS.128 [R3+0x10], R24 ;  /* 0x0000101803007388 */ /* 0x0005e40000000c00 */
.L_x_4942:
[----:B------:R-:W-:Y:S05]  /*f170*/  BSYNC B0 ;  /* 0x0000000000007941 */ /* 0x000fea0003800000 */
.L_x_4941:
[----:B------:R-:W-:Y:S02]  /*f180*/  ISETP.GT.AND P0, PT, R29, 0x1, PT ;  /* 0x000000011d00780c */ /* 0x000fe40003f04270 */
[----:B------:R-:W-:-:S11]  /*f190*/  SHF.R.S32.HI R29, RZ, 0x1, R29 ;  /* 0x00000001ff1d7819 */ /* 0x000fd6000001141d */
[----:B------:R-:W-:Y:S05]  /*f1a0*/  @P0 BRA `(.L_x_4949) ;  /* 0xfffffffc00100947 */ /* 0x000fea000383ffff */
.L_x_4940:
        /* <DEDUP_REMOVED lines=13> */
.L_x_4960:
        /* <DEDUP_REMOVED lines=26> */
.L_x_4955:
[----:B-123--:R-:W-:Y:S01]  /*f420*/  MOV R12, R4 ;  /* 0x00000004000c7202 */ /* 0x00efe20000000f00 */
[----:B------:R-:W-:Y:S01]  /*f430*/  IMAD.MOV.U32 R13, RZ, RZ, R5 ;  /* 0x000000ffff0d7224 */ /* 0x000fe200078e0005 */
[----:B------:R-:W-:Y:S02]  /*f440*/  MOV R15, R7 ;  /* 0x00000007000f7202 */ /* 0x000fe40000000f00 */
[----:B------:R-:W-:-:S07]  /*f450*/  MOV R14, R6 ;  /* 0x00000006000e7202 */ /* 0x000fce0000000f00 */
.L_x_4956:
[----:B------:R-:W-:Y:S05]  /*f460*/  BSYNC B1 ;  /* 0x0000000000017941 */ /* 0x000fea0003800000 */
.L_x_4954:
        /* <DEDUP_REMOVED lines=17> */
.L_x_4958:
[----:B-12-4-:R-:W-:Y:S01]  /*f580*/  MOV R24, R8 ;  /* 0x0000000800187202 */ /* 0x016fe20000000f00 */
[----:B------:R-:W-:Y:S01]  /*f590*/  IMAD.MOV.U32 R25, RZ, RZ, R9 ;  /* 0x000000ffff197224 */ /* 0x000fe200078e0009 */
[----:B------:R-:W-:Y:S02]  /*f5a0*/  MOV R26, R10 ;  /* 0x0000000a001a7202 */ /* 0x000fe40000000f00 */
[----:B------:R-:W-:-:S07]  /*f5b0*/  MOV R27, R11 ;  /* 0x0000000b001b7202 */ /* 0x000fce0000000f00 */
.L_x_4959:
[----:B------:R-:W-:Y:S05]  /*f5c0*/  BSYNC B1 ;  /* 0x0000000000017941 */ /* 0x000fea0003800000 */
.L_x_4957:
[----:B------:R3:W-:Y:S04]  /*f5d0*/  STS.128 [R3], R12 ;  /* 0x0000000c03007388 */ /* 0x0007e80000000c00 */
[----:B------:R3:W-:Y:S02]  /*f5e0*/  STS.128 [R3+0x10], R24 ;  /* 0x0000101803007388 */ /* 0x0007e40000000c00 */
.L_x_4953:
[----:B------:R-:W-:Y:S05]  /*f5f0*/  BSYNC B0 ;  /* 0x0000000000007941 */ /* 0x000fea0003800000 */
.L_x_4952:
[----:B------:R-:W-:-:S04]  /*f600*/  SHF.R.S32.HI R18, RZ, 0x1, R18 ;  /* 0x00000001ff127819 */ /* 0x000fc80000011412 */
[----:B------:R-:W-:-:S13]  /*f610*/  ISETP.GE.AND P0, PT, R18, 0x20, PT ;  /* 0x000000201200780c */ /* 0x000fda0003f06270 */
[----:B------:R-:W-:Y:S05]  /*f620*/  @P0 BRA `(.L_x_4960) ;  /* 0xfffffffc00140947 */ /* 0x000fea000383ffff */
[----:B------:R-:W-:-:S07]  /*f630*/  IMAD.MOV.U32 R4, RZ, RZ, 0x20 ;  /* 0x00000020ff047424 */ /* 0x000fce00078e00ff */
.L_x_4951:
[----:B------:R-:W-:Y:S01]  /*f640*/  BAR.SYNC.DEFER_BLOCKING 0x0 ;  /* 0x0000000000007b1d */ /* 0x000fe20000010000 */
[----:B------:R-:W-:-:S13]  /*f650*/  ISETP.GE.AND P0, PT, R4, 0x2, PT ;  /* 0x000000020400780c */ /* 0x000fda0003f06270 */
[----:B------:R-:W-:Y:S05]  /*f660*/  @!P0 BRA `(.L_x_4950) ;  /* 0x0000000000e08947 */ /* 0x000fea0003800000 */
[----:B-123--:R-:W-:-:S11]  /*f670*/  HFMA2.MMA R3, -RZ, RZ, 0, 5.9604644775390625e-08 ;  /* 0x00000001ff037435 */ /* 0x00efd600000001ff */
.L_x_4967:
        /* <DEDUP_REMOVED lines=21> */
.L_x_4962:
[----:B-12---:R-:W-:Y:S01]  /*f7d0*/  MOV R12, R5 ;  /* 0x00000005000c7202 */ /* 0x006fe20000000f00 */
[----:B----4-:R-:W-:Y:S01]  /*f7e0*/  IMAD.MOV.U32 R15, RZ, RZ, R16 ;  /* 0x000000ffff0f7224 */ /* 0x010fe200078e0010 */
[----:B---3--:R-:W-:Y:S02]  /*f7f0*/  MOV R13, R10 ;  /* 0x0000000a000d7202 */ /* 0x008fe40000000f00 */
[----:B0-----:R-:W-:-:S07]  /*f800*/  MOV R14, R6 ;  /* 0x00000006000e7202 */ /* 0x001fce0000000f00 */
.L_x_4963:
[----:B------:R-:W-:Y:S05]  /*f810*/  BSYNC B0 ;  /* 0x0000000000007941 */ /* 0x000fea0003800000 */
.L_x_4961:
        /* <DEDUP_REMOVED lines=21> */
.L_x_4965:
[----:B--2-4-:R-:W-:Y:S01]  /*f970*/  MOV R24, R5 ;  /* 0x0000000500187202 */ /* 0x014fe20000000f00 */
[----:B0-----:R-:W-:Y:S01]  /*f980*/  IMAD.MOV.U32 R27, RZ, RZ, R16 ;  /* 0x000000ffff1b7224 */ /* 0x001fe200078e0010 */
[----:B---3--:R-:W-:Y:S02]  /*f990*/  MOV R25, R10 ;  /* 0x0000000a00197202 */ /* 0x008fe40000000f00 */
[----:B------:R-:W-:-:S07]  /*f9a0*/  MOV R26, R6 ;  /* 0x00000006001a7202 */ /* 0x000fce0000000f00 */
.L_x_4966:
[----:B------:R-:W-:Y:S05]  /*f9b0*/  BSYNC B0 ;  /* 0x0000000000007941 */ /* 0x000fea0003800000 */
.L_x_4964:
[----:B-12---:R-:W-:-:S04]  /*f9c0*/  SHF.L.U32 R3, R3, 0x1, RZ ;  /* 0x0000000103037819 */ /* 0x006fc800000006ff */
[----:B------:R-:W-:-:S13]  /*f9d0*/  ISETP.GE.AND P0, PT, R3, R4, PT ;  /* 0x000000040300720c */ /* 0x000fda0003f06270 */
[----:B------:R-:W-:Y:S05]  /*f9e0*/  @!P0 BRA `(.L_x_4967) ;  /* 0xfffffffc00248947 */ /* 0x000fea000383ffff */
.L_x_4950:
        /* <DEDUP_REMOVED lines=31> */
.L_x_4971:
[----:B------:R-:W-:Y:S05]  /*fbe0*/  BSYNC B0 ;  /* 0x0000000000007941 */ /* 0x000fea0003800000 */
.L_x_4970:
        /* <DEDUP_REMOVED lines=20> */
.L_x_4972:
[----:B------:R-:W-:Y:S05]  /*fd30*/  BSYNC B0 ;  /* 0x0000000000007941 */ /* 0x000fea0003800000 */
.L_x_4969:
[----:B------:R-:W-:Y:S02]  /*fd40*/  ULDC.U8 UR4, c[0x0][0x631] ;  /* 0x00018c4000047ab9 */ /* 0x000fe40000000000 */
[----:B------:R-:W-:-:S13]  /*fd50*/  ISETP.NE.AND P0, PT, RZ, UR4, PT ;  /* 0x00000004ff007c0c */ /* 0x000fda000bf05270 */
[----:B------:R-:W-:Y:S05]  /*fd60*/  @!P0 BRA `(.L_x_4973) ;  /* 0x0000000000a88947 */ /* 0x000fea0003800000 */
[----:B------:R-:W0:Y:S01]  /*fd70*/  LDC R2, c[0x0][0x634] ;  /* 0x00018d00ff027b82 */ /* 0x000e220000000800 */
[----:B------:R-:W-:Y:S01]  /*fd80*/  ULDC UR4, c[0x0][0x210] ;  /* 0x0000840000047ab9 */ /* 0x000fe20000000800 */
[----:B-123--:R-:W-:Y:S01]  /*fd90*/  F2FP.F16.F32.PACK_AB R12, R24, R12 ;  /* 0x0000000c180c723e */ /* 0x00efe200000000ff */
        /* <DEDUP_REMOVED lines=20> */
[----:B--2---:R-:W-:Y:S02]  /*fee0*/  F2FP.F16.F32.PACK_AB R0, RZ, R13 ;  /* 0x0000000dff00723e */ /* 0x004fe400000000ff */
[----:B-1----:R-:W-:-:S04]  /*fef0*/  @P1 IADD3 R2, P3, R17, R6, RZ ;  /* 0x0000000611021210 */ /* 0x002fc80007f7e0ff */
[----:B------:R-:W-:Y:S02]  /*ff00*/  @P1 IADD3.X R3, RZ, R7, RZ, P3, !PT ;  /* 0x00000007ff031210 */ /* 0x000fe40001ffe4ff */
[----:B---3--:R-:W-:-:S03]  /*ff10*/  @P0 IADD3 R4, P2, R5, R8, RZ ;  /* 0x0000000805040210 */ /* 0x008fc60007f5e0ff */
[----:B------:R1:W-:Y:S01]  /*ff20*/  @P1 STG.E.U16 desc[UR40][R2.64], R0 ;  /* 0x0000000002001986 */ /* 0x0003e2000c101528 */
[----:B0-----:R-:W-:Y:S02]  /*ff30*/  F2FP.F16.F32.PACK_AB R8, RZ, R25 ;  /* 0x00000019ff08723e */ /* 0x001fe400000000ff */
        /* <DEDUP_REMOVED lines=13> */
.L_x_4973:
        /* <DEDUP_REMOVED lines=9> */
.L_x_4968:
        /* <DEDUP_REMOVED lines=18> */
.L_x_4975:
        /* <DEDUP_REMOVED lines=9> */
.L_x_4974:
[----:B------:R-:W-:Y:S02]  /*10250*/  ULDC.U8 UR4, c[0x0][0x631] ;  /* 0x00018c4000047ab9 */ /* 0x000fe40000000000 */
[----:B------:R-:W-:-:S13]  /*10260*/  ISETP.NE.AND P0, PT, RZ, UR4, PT ;  /* 0x00000004ff007c0c */ /* 0x000fda000bf05270 */
[----:B------:R-:W-:Y:S05]  /*10270*/  @!P0 BRA `(.L_x_4976) ;  /* 0x0000000000a88947 */ /* 0x000fea0003800000 */
[----:B------:R-:W5:Y:S01]  /*10280*/  LDC R2, c[0x0][0x634] ;  /* 0x00018d00ff027b82 */ /* 0x000f620000000800 */
        /* <DEDUP_REMOVED lines=22> */
[----:B---3--:R-:W-:Y:S02]  /*103f0*/  F2FP.F16.F32.PACK_AB R0, RZ, R13 ;  /* 0x0000000dff00723e */ /* 0x008fe400000000ff */
[----:B-1----:R-:W-:Y:S02]  /*10400*/  @P1 IADD3 R2, P3, R17, R4, RZ ;  /* 0x0000000411021210 */ /* 0x002fe40007f7e0ff */
[----:B0-----:R-:W-:Y:S02]  /*10410*/  @P0 IADD3 R4, P2, R3, R6, RZ ;  /* 0x0000000603040210 */ /* 0x001fe40007f5e0ff */
[----:B------:R-:W-:-:S03]  /*10420*/  @P1 IADD3.X R3, RZ, R5, RZ, P3, !PT ;  /* 0x00000005ff031210 */ /* 0x000fc60001ffe4ff */
[----:B------:R-:W-:Y:S02]  /*10430*/  @P0 IMAD.X R5, RZ, RZ, R7, P2 ;  /* 0x000000ffff050224 */ /* 0x000fe400010e0607 */
[----:B------:R0:W-:Y:S01]  /*10440*/  @P1 STG.E.U16 desc[UR40][R2.64], R0 ;  /* 0x0000000002001986 */ /* 0x0001e2000c101528 */
[----:B----4-:R-:W-:Y:S02]  /*10450*/  @P1 IADD3 R6, P3, R19, R8, RZ ;  /* 0x0000000813061210 */ /* 0x010fe40007f7e0ff */
[----:B--2---:R-:W-:Y:S01]  /*10460*/  F2FP.F16.F32.PACK_AB R8, RZ, R25 ;  /* 0x00000019ff08723e */ /* 0x004fe200000000ff */
        /* <DEDUP_REMOVED lines=11> */
.L_x_4976:
        /* <DEDUP_REMOVED lines=16> */
.L_x_4977:
        /* <DEDUP_REMOVED lines=15> */
.L_x_4978:
[----:B------:R-:W-:Y:S05]  /*10710*/  EXIT ;  /* 0x000000000000794d */ /* 0x000fea0003800000 */
.L_x_4913:
        /* <DEDUP_REMOVED lines=25> */
[----:B-----5:R-:W2:Y:S04]  /*108b0*/  LDG.E R13, desc[UR40][R20.64] ;  /* 0x00000028140d7981 */ /* 0x020ea8000c1e1900 */
        /* <DEDUP_REMOVED lines=16> */
.L_x_4982:
[----:B------:R-:W-:Y:S05]  /*109c0*/  BSYNC B0 ;  /* 0x0000000000007941 */ /* 0x000fea0003800000 */
.L_x_4981:
[----:B------:R-:W-:Y:S04]  /*109d0*/  BSSY B0, `(.L_x_4980) ;  /* 0x0000014000007945 */ /* 0x000fe80003800000 */
[----:B------:R-:W-:Y:S05]  /*109e0*/  @!P1 BRA `(.L_x_4983) ;  /* 0x0000000000489947 */ /* 0x000fea0003800000 */
[----:B------:R-:W-:Y:S01]  /*109f0*/  FSETP.NEU.FTZ.AND P0, PT, R11, RZ, PT ;  /* 0x000000ff0b00720b */ /* 0x000fe20003f1d000 */
[----:B-----5:R-:W2:Y:S04]  /*10a00*/  LDG.E R13, desc[UR40][R20.64+0x10] ;  /* 0x00001028140d7981 */ /* 0x020ea8000c1e1900 */
        /* <DEDUP_REMOVED lines=16> */
.L_x_4983:
[----:B------:R-:W-:Y:S05]  /*10b10*/  BSYNC B0 ;  /* 0x0000000000007941 */ /* 0x000fea0003800000 */
.L_x_4980:
[----:B------:R-:W-:Y:S02]  /*10b20*/  ULDC.U8 UR4, c[0x0][0x631] ;  /* 0x00018c4000047ab9 */ /* 0x000fe40000000000 */
[----:B------:R-:W-:-:S13]  /*10b30*/  ISETP.NE.AND P0, PT, RZ, UR4, PT ;  /* 0x00000004ff007c0c */ /* 0x000fda000bf05270 */
[----:B------:R-:W-:Y:S05]  /*10b40*/  @!P0 BRA `(.L_x_4984) ;  /* 0x0000000000a88947 */ /* 0x000fea0003800000 */
[----:B------:R-:W0:Y:S01]  /*10b50*/  LDC R2, c[0x0][0x634] ;  /* 0x00018d00ff027b82 */ /* 0x000e220000000800 */
[----:B------:R-:W-:Y:S01]  /*10b60*/  ULDC UR4, c[0x0][0x210] ;  /* 0x0000840000047ab9 */ /* 0x000fe20000000800 */
[----:B------:R-:W-:Y:S01]  /*10b70*/  F2FP.F16.F32.PACK_AB R8, R8, R4 ;  /* 0x000000040808723e */ /* 0x000fe200000000ff */
        /* <DEDUP_REMOVED lines=25> */
[----:B0-----:R-:W-:Y:S01]  /*10d10*/  F2FP.F16.F32.PACK_AB R10, RZ, R9 ;  /* 0x00000009ff0a723e */ /* 0x001fe200000000ff */
        /* <DEDUP_REMOVED lines=13> */
.L_x_4984:
        /* <DEDUP_REMOVED lines=9> */
.L_x_4979:
        /* <DEDUP_REMOVED lines=15> */
[----:B0----5:R-:W-:-:S07]  /*10f70*/  MOV R13, RZ ;  /* 0x000000ff000d7202 */ /* 0x021fce0000000f00 */
[----:B------:R-:W-:-:S07]  /*10f80*/  LEPC R20, `(.L_x_4986) ;  /* 0x000000001014794e */ /* 0x000fce0000000000 */
[----:B-1----:R-:W-:Y:S05]  /*10f90*/  CALL.ABS.NOINC R2 ;  /* 0x0000000002007343 */ /* 0x002fea0003c00000 */
.L_x_4986:
        /* <DEDUP_REMOVED lines=9> */
.L_x_4985:
        /* <DEDUP_REMOVED lines=22> */
[----:B-----5:R-:W3:Y:S01]  /*11190*/  @P0 LDC.64 R12, c[0x0][0x608] ;  /* 0x00018200ff0c0b82 */ /* 0x020ee20000000a00 */
[----:B0-----:R-:W-:-:S06]  /*111a0*/  FMUL.FTZ R9, R2, R9 ;  /* 0x0000000902097220 */ /* 0x001fcc0000410000 */
[----:B------:R-:W0:Y:S01]  /*111b0*/  @P2 MUFU.SQRT R9, R9 ;  /* 0x0000000900092308 */ /* 0x000e220000002000 */
[----:B------:R-:W4:Y:S01]  /*111c0*/  @P1 LDC.64 R14, c[0x0][0x600] ;  /* 0x00018000ff0e1b82 */ /* 0x000f220000000a00 */
[----:B--2---:R-:W-:Y:S02]  /*111d0*/  F2FP.F16.F32.PACK_AB R0, RZ, R10 ;  /* 0x0000000aff00723e */ /* 0x004fe400000000ff */
[----:B-1----:R-:W-:-:S05]  /*111e0*/  @P1 IADD3 R2, P3, R17, R6, RZ ;  /* 0x0000000611021210 */ /* 0x002fca0007f7e0ff */
[----:B------:R-:W-:Y:S01]  /*111f0*/  @P1 IMAD.X R3, RZ, RZ, R7, P3 ;  /* 0x000000ffff031224 */ /* 0x000fe200018e0607 */
[----:B---3--:R-:W-:Y:S02]  /*11200*/  @P0 IADD3 R4, P2, R5, R12, RZ ;  /* 0x0000000c05040210 */ /* 0x008fe40007f5e0ff */
[----:B0-----:R-:W-:Y:S02]  /*11210*/  F2FP.F16.F32.PACK_AB R10, RZ, R9 ;  /* 0x00000009ff0a723e */ /* 0x001fe400000000ff */
        /* <DEDUP_REMOVED lines=14> */
.L_x_4987:
        /* <DEDUP_REMOVED lines=12> */
[----:B-----5:R-:W-:Y:S01]  /*113c0*/  IMAD.MOV.U32 R13, RZ, RZ, RZ ;  /* 0x000000ffff0d7224 */ /* 0x020fe200078e00ff */
[----:B0-----:R-:W-:-:S07]  /*113d0*/  MOV R12, 0x1 ;  /* 0x00000001000c7802 */ /* 0x001fce0000000f00 */
[----:B------:R-:W-:-:S07]  /*113e0*/  LEPC R20, `(.L_x_4988) ;  /* 0x000000001014794e */ /* 0x000fce0000000000 */
[----:B-1----:R-:W-:Y:S05]  /*113f0*/  CALL.ABS.NOINC R14 ;  /* 0x000000000e007343 */ /* 0x002fea0003c00000 */
.L_x_4988:
        /* <DEDUP_REMOVED lines=15> */
.L_x_4989:
[----:B------:R-:W-:Y:S05]  /*114f0*/  EXIT ;  /* 0x000000000000794d */ /* 0x000fea0003800000 */
        .weak           $__internal_20_$__cuda_sm20_div_u64
        .type           $__internal_20_$__cuda_sm20_div_u64,@function
        .size           $__internal_20_$__cuda_sm20_div_u64,($__internal_21_$__cuda_sm20_rem_u64 - $__internal_20_$__cuda_sm20_div_u64)
$__internal_20_$__cuda_sm20_div_u64:
        /* <DEDUP_REMOVED lines=69> */
[----:B------:R-:W-:Y:S06]  /*11950*/  RET.REL.NODEC R12 `(_ZN2at6native13reduce_kernelILi256ELi2ENS0_8ReduceOpIN3c104HalfENS0_10WelfordOpsIS4_fiN4cuda3std3__44pairIS4_S4_EEEEjS4_Li2ELi2EEEEEvT1_) ;  /* 0xfffffee40ca87950 */ /* 0x000fec0003c3ffff */
        .weak           $__internal_21_$__cuda_sm20_rem_u64
        .type           $__internal_21_$__cuda_sm20_rem_u64,@function
        .size           $__internal_21_$__cuda_sm20_rem_u64,(.L_x_8204 - $__internal_21_$__cuda_sm20_rem_u64)
$__internal_21_$__cuda_sm20_rem_u64:
        /* <DEDUP_REMOVED lines=64> */
[----:B------:R-:W-:Y:S06]  /*11d60*/  RET.REL.NODEC R2 `(_ZN2at6native13reduce_kernelILi256ELi2ENS0_8ReduceOpIN3c104HalfENS0_10WelfordOpsIS4_fiN4cuda3std3__44pairIS4_S4_EEEEjS4_Li2ELi2EEEEEvT1_) ;  /* 0xfffffee002a47950 */ /* 0x000fec0003c3ffff */
.L_x_4990:
        /* <DEDUP_REMOVED lines=9> */
.L_x_8204:


//--------------------- .text._ZN2at6native13reduce_kernelILi128ELi4ENS0_8ReduceOpIN3c104HalfENS0_10WelfordOpsIS4_fiN4cuda3std3__44pairIS4_S4_EEEEjS4_Li2ELi2EEEEEvT1_ --------------------------
	.section	.text._ZN2at6native13reduce_kernelILi128ELi4ENS0_8ReduceOpIN3c104HalfENS0_10WelfordOpsIS4_fiN4cuda3std3__44pairIS4_S4_EEEEjS4_Li2ELi2EEEEEvT1_,"ax",@progbits
	.align	128
        .global         _ZN2at6native13reduce_kernelILi128ELi4ENS0_8ReduceOpIN3c104HalfENS0_10WelfordOpsIS4_fiN4cuda3std3__44pairIS4_S4_EEEEjS4_Li2ELi2EEEEEvT1_
        .type           _ZN2at6native13reduce_kernelILi128ELi4ENS0_8ReduceOpIN3c104HalfENS0_10WelfordOpsIS4_fiN4cuda3std3__44pairIS4_S4_EEEEjS4_Li2ELi2EEEEEvT1_,@function
        .size           _ZN2at6native13reduce_kernelILi128ELi4ENS0_8ReduceOpIN3c104HalfENS0_10WelfordOpsIS4_fiN4cuda3std3__44pairIS4_S4_EEEEjS4_Li2ELi2EEEEEvT1_,(.L_x_8206 - _ZN2at6native13reduce_kernelILi128ELi4ENS0_8ReduceOpIN3c104HalfENS0_10WelfordOpsIS4_fiN4cuda3std3__44pairIS4_S4_EEEEjS4_Li2ELi2EEEEEvT1_)
        .other          _ZN2at6native13reduce_kernelILi128ELi4ENS0_8ReduceOpIN3c104HalfENS0_10WelfordOpsIS4_fiN4cuda3std3__44pairIS4_S4_EEEEjS4_Li2ELi2EEEEEvT1_,@"STO_CUDA_ENTRY STV_DEFAULT"
_ZN2at6native13reduce_kernelILi128ELi4ENS0_8ReduceOpIN3c104HalfENS0_10WelfordOpsIS4_fiN4cuda3std3__44pairIS4_S4_EEEEjS4_Li2ELi2EEEEEvT1_:
.text._ZN2at6native13reduce_kernelILi128ELi4ENS0_8ReduceOpIN3c104HalfENS0_10WelfordOpsIS4_fiN4cuda3std3__44pairIS4_S4_EEEEjS4_Li2ELi2EEEEEvT1_:
        /* <DEDUP_REMOVED lines=294> */
.L_x_4991:
        /* <DEDUP_REMOVED lines=38> */
.L_x_4995:
        /* <DEDUP_REMOVED lines=31> */
.L_x_5001:
[----:B------:R-:W-:Y:S05]  /*16b0*/  BSYNC B2 ;  /* 0x0000000000027941 */ /* 0x000fea0003800000 */
.L_x_5000:
        /* <DEDUP_REMOVED lines=19> */
.L_x_4999:
[----:B------:R-:W-:Y:S05]  /*17f0*/  BSYNC B1 ;  /* 0x0000000000017941 */ /* 0x000fea0003800000 */
.L_x_4998:
[----:B------:R-:W0:Y:S01]  /*1800*/  LDC R9, c[0x0][0x22c] ;  /* 0x00008b00ff097b82 */ /* 0x000e220000000800 */
[----:B------:R-:W-:-:S04]  /*1810*/  IADD3 R0, P0, -R10, 0x2, RZ ;  /* 0x000000020a007810 */ /* 0x000fc80007f1e1ff */
[----:B------:R-:W-:Y:S02]  /*1820*/  LEA R18, P1, R0, R18, 0x1 ;  /* 0x0000001200127211 */ /* 0x000fe400078208ff */
[----:B------:R-:W-:-:S04]  /*1830*/  IADD3.X R3, RZ, -0x1, RZ, P0, !PT ;  /* 0xffffffffff037810 */ /* 0x000fc800007fe4ff */
[----:B------:R-:W-:Y:S02]  /*1840*/  LEA.HI.X R19, R0, R19, R3, 0x1, P1 ;  /* 0x0000001300137211 */ /* 0x000fe400008f0c03 */
[----:B0-----:R-:W-:-:S07]  /*1850*/  IADD3 R12, R10, -0x2, R9 ;  /* 0xfffffffe0a0c7810 */ /* 0x001fce0007ffe009 */
.L_x_4997:
[----:B------:R-:W-:Y:S05]  /*1860*/  BSYNC B0 ;  /* 0x0000000000007941 */ /* 0x000fea0003800000 */
.L_x_4996:
[----:B------:R-:W0:Y:S01]  /*1870*/  LDC.64 R8, c[0x0][0x240] ;  /* 0x00009000ff087b82 */ /* 0x000e220000000a00 */
[----:B------:R-:W-:Y:S01]  /*1880*/  BSSY B0, `(.L_x_5002) ;  /* 0x0000028000007945 */ /* 0x000fe20003800000 */
[----:B------:R-:W-:Y:S01]  /*1890*/  MOV R0, R13 ;  /* 0x0000000d00007202 */ /* 0x000fe20000000f00 */
[----:B------:R-:W-:-:S05]  /*18a0*/  IMAD.MOV.U32 R10, RZ, RZ, R15 ;  /* 0x000000ffff0a7224 */ /* 0x000fca00078e000f */
[----:B------:R-:W1:Y:S01]  /*18b0*/  LDC R25, c[0x0][0x248] ;  /* 0x00009200ff197b82 */ /* 0x000e620000000800 */
[----:B0-----:R-:W-:-:S04]  /*18c0*/  IMAD R8, R17, R8, RZ ;  /* 0x0000000811087224 */ /* 0x001fc800078e02ff */
[----:B------:R-:W-:Y:S01]  /*18d0*/  IMAD R3, R16, R9, R8 ;  /* 0x0000000910037224 */ /* 0x000fe200078e0208 */
[----:B------:R-:W-:-:S03]  /*18e0*/  MOV R8, R14 ;  /* 0x0000000e00087202 */ /* 0x000fc60000000f00 */
[----:B-1----:R-:W-:-:S05]  /*18f0*/  IMAD R20, R24, R25, R3 ;  /* 0x0000001918147224 */ /* 0x002fca00078e0203 */
[----:B------:R-:W-:-:S04]  /*1900*/  LEA R3, R20, 0x1, 0x1 ;  /* 0x0000000114037811 */ /* 0x000fc800078e08ff */
[----:B------:R-:W-:Y:S01]  /*1910*/  ISETP.GE.U32.AND P0, PT, R3, R12, PT ;  /* 0x0000000c0300720c */ /* 0x000fe20003f06070 */
[----:B------:R-:W-:-:S12]  /*1920*/  IMAD.MOV.U32 R3, RZ, RZ, R11 ;  /* 0x000000ffff037224 */ /* 0x000fd800078e000b */
[----:B------:R-:W-:Y:S05]  /*1930*/  @P0 BRA `(.L_x_5003) ;  /* 0x0000000000700947 */ /* 0x000fea0003800000 */
[----:B------:R-:W-:Y:S01]  /*1940*/  BSSY B1, `(.L_x_5004) ;  /* 0x0000019000017945 */ /* 0x000fe20003800000 */
[----:B------:R-:W-:-:S07]  /*1950*/  MOV R7, R20 ;  /* 0x0000001400077202 */ /* 0x000fce0000000f00 */
.L_x_5005:
        /* <DEDUP_REMOVED lines=24> */
.L_x_5004:
[----:B------:R-:W-:Y:S01]  /*1ae0*/  MOV R10, R14 ;  /* 0x0000000e000a7202 */ /* 0x000fe20000000f00 */
[----:B------:R-:W-:-:S07]  /*1af0*/  IMAD.MOV.U32 R7, RZ, RZ, R13 ;  /* 0x000000ffff077224 */ /* 0x000fce00078e000d */
.L_x_5003:
[----:B------:R-:W-:Y:S05]  /*1b00*/  BSYNC B0 ;  /* 0x0000000000007941 */ /* 0x000fea0003800000 */
.L_x_5002:
        /* <DEDUP_REMOVED lines=10> */
.L_x_5007:
[----:B------:R-:W-:Y:S05]  /*1bb0*/  BSYNC B0 ;  /* 0x0000000000007941 */ /* 0x000fea0003800000 */
.L_x_5006:
        /* <DEDUP_REMOVED lines=18> */
.L_x_5009:
[----:B------:R-:W-:Y:S05]  /*1ce0*/  BSYNC B0 ;  /* 0x0000000000007941 */ /* 0x000fea0003800000 */
.L_x_5008:
        /* <DEDUP_REMOVED lines=17> */
.L_x_5011:
[----:B------:R-:W-:Y:S01]  /*1e00*/  IMAD.MOV.U32 R4, RZ, RZ, R3 ;  /* 0x000000ffff047224 */ /* 0x000fe200078e0003 */
[----:B------:R-:W-:Y:S01]  /*1e10*/  MOV R5, R0 ;  /* 0x0000000000057202 */ /* 0x000fe20000000f00 */
[----:B------:R-:W-:Y:S01]  /*1e20*/  IMAD.MOV.U32 R7, RZ, RZ, R10 ;  /* 0x000000ffff077224 */ /* 0x000fe200078e000a */
[----:B------:R-:W-:-:S07]  /*1e30*/  MOV R6, R8 ;  /* 0x0000000800067202 */ /* 0x000fce0000000f00 */
.L_x_5012:
[----:B------:R-:W-:Y:S05]  /*1e40*/  BSYNC B0 ;  /* 0x0000000000007941 */ /* 0x000fea0003800000 */
.L_x_5010:
[----:B------:R-:W-:Y:S02]  /*1e50*/  CS2R R8, SRZ ;  /* 0x0000000000087805 */ /* 0x000fe4000001ff00 */
[----:B------:R-:W-:Y:S02]  /*1e60*/  CS2R R10, SRZ ;  /* 0x00000000000a7805 */ /* 0x000fe4000001ff00 */
[----:B------:R-:W-:Y:S02]  /*1e70*/  CS2R R12, SRZ ;  /* 0x00000000000c7805 */ /* 0x000fe4000001ff00 */
[----:B------:R-:W-:Y:S02]  /*1e80*/  CS2R R14, SRZ ;  /* 0x00000000000e7805 */ /* 0x000fe4000001ff00 */
[----:B------:R-:W-:Y:S02]  /*1e90*/  CS2R R20, SRZ ;  /* 0x0000000000147805 */ /* 0x000fe4000001ff00 */
[----:B------:R-:W-:Y:S01]  /*1ea0*/  CS2R R22, SRZ ;  /* 0x0000000000167805 */ /* 0x000fe2000001ff00 */
[----:B------:R-:W-:Y:S06]  /*1eb0*/  BRA `(.L_x_4993) ;  /* 0x00000078005c7947 */ /* 0x000fec0003800000 */
.L_x_4994:
        /* <DEDUP_REMOVED lines=14> */
[----:B------:R-:W-:Y:S02]  /*1fa0*/  MOV R45, R33 ;  /* 0x00000021002d7202 */ /* 0x000fe40000000f00 */
[----:B------:R-:W-:-:S02]  /*1fb0*/  IADD3 R3, R33, R44, RZ ;  /* 0x0000002c21037210 */ /* 0x000fc40007ffe0ff */
        /* <DEDUP_REMOVED lines=32> */
[----:B------:R-:W-:-:S07]  /*21c0*/  MOV R8, R4 ;  /* 0x0000000400087202 */ /* 0x000fce0000000f00 */
.L_x_5020:
        /* <DEDUP_REMOVED lines=286> */
.L_x_5018:
[----:B------:R-:W-:Y:S01]  /*33b0*/  LOP3.LUT R3, R3, 0xfffffff8, RZ, 0xc0, !PT ;  /* 0xfffffff803037812 */ /* 0x000fe200078ec0ff */
[----:B------:R-:W-:-:S03]  /*33c0*/  ULDC UR36, c[0x0][0x234] ;  /* 0x00008d0000247ab9 */ /* 0x000fc60000000800 */
[----:B------:R-:W-:-:S05]  /*33d0*/  IADD3 R14, P1, R3, R18, RZ ;  /* 0x00000012030e7210 */ /* 0x000fca0007f3e0ff */
[----:B------:R-:W-:-:S06]  /*33e0*/  IMAD.X R15, RZ, RZ, R19, P1 ;  /* 0x000000ffff0f7224 */ /* 0x000fcc00008e0613 */
[----:B------:R-:W2:Y:S01]  /*33f0*/  LDG.E.64 R14, desc[UR40][R14.64] ;  /* 0x000000280e0e7981 */ /* 0x000ea2000c1e1b00 */
[----:B------:R-:W-:-:S04]  /*3400*/  MOV R44, UR36 ;  /* 0x00000024002c7c02 */ /* 0x000fc80008000f00 */
[----:B------:R-:W-:Y:S02]  /*3410*/  IADD3 R45, R45, R44, RZ ;  /* 0x0000002c2d2d7210 */ /* 0x000fe40007ffe0ff */
[----:B--2---:R-:W-:Y:S02]  /*3420*/  PRMT R48, R14, 0x7610, R15 ;  /* 0x000076100e307816 */ /* 0x004fe4000000000f */
        /* <DEDUP_REMOVED lines=236> */
.L_x_5019:
[----:B------:R-:W-:Y:S01]  /*42f0*/  LOP3.LUT R15, R0, 0xfffffff8, RZ, 0xc0, !PT ;  /* 0xfffffff8000f7812 */ /* 0x000fe200078ec0ff */
[----:B------:R-:W-:-:S03]  /*4300*/  ULDC UR4, c[0x0][0x22c] ;  /* 0x00008b0000047ab9 */ /* 0x000fc60000000800 */
[----:B------:R-:W-:-:S05]  /*4310*/  IADD3 R14, P1, R15, R18, RZ ;  /* 0x000000120f0e7210 */ /* 0x000fca0007f3e0ff */
[----:B------:R-:W-:-:S06]  /*4320*/  IMAD.X R15, RZ, RZ, R19, P1 ;  /* 0x000000ffff0f7224 */ /* 0x000fcc00008e0613 */
[----:B------:R-:W2:Y:S01]  /*4330*/  LDG.E.64 R14, desc[UR40][R14.64] ;  /* 0x000000280e0e7981 */ /* 0x000ea2000c1e1b00 */
[----:B------:R-:W-:Y:S01]  /*4340*/  IADD3 R6, R6, 0x1, RZ ;  /* 0x0000000106067810 */ /* 0x000fe20007ffe0ff */
[----:B------:R-:W-:Y:S01]  /*4350*/  HADD2.F32 R29, -RZ, R49.H0_H0 ;  /* 0x20000031ff1d7230 */ /* 0x000fe20000004100 */
[----:B------:R-:W-:Y:S01]  /*4360*/  IADD3 R45, R45, R44, RZ ;  /* 0x0000002c2d2d7210 */ /* 0x000fe20007ffe0ff */
[----:B------:R-:W-:Y:S01]  /*4370*/  HADD2.F32 R35, -RZ, R48.H1_H1 ;  /* 0x30000030ff237230 */ /* 0x000fe20000004100 */
[----:B------:R-:W-:Y:S02]  /*4380*/  I2FP.F32.S32 R7, R6 ;  /* 0x0000000600077245 */ /* 0x000fe40000201400 */
[----:B------:R-:W-:Y:S01]  /*4390*/  MOV R46, UR4 ;  /* 0x00000004002e7c02 */ /* 0x000fe20008000f00 */
[----:B------:R-:W-:Y:S01]  /*43a0*/  IMAD.IADD R27, R45, 0x1, R44 ;  /* 0x000000012d1b7824 */ /* 0x000fe200078e022c */
[----:B------:R-:W1:Y:S01]  /*43b0*/  MUFU.RCP R0, R7 ;  /* 0x0000000700007308 */ /* 0x000e620000001000 */
[----:B------:R-:W-:Y:S01]  /*43c0*/  FADD.FTZ R33, R29, -R12 ;  /* 0x8000000c1d217221 */ /* 0x000fe20000010000 */
[----:B------:R-:W-:-:S02]  /*43d0*/  FADD.FTZ R37, R35, -R20 ;  /* 0x8000001423257221 */ /* 0x000fc40000010000 */
[----:B------:R-:W-:Y:S01]  /*43e0*/  ISETP.GE.U32.AND P1, PT, R27, R46, PT ;  /* 0x0000002e1b00720c */ /* 0x000fe20003f26070 */
[-C--:B-1----:R-:W-:Y:S01]  /*43f0*/  FFMA.FTZ R12, R33, R0.reuse, R12 ;  /* 0x00000000210c7223 */ /* 0x082fe2000001000c */
[----:B------:R-:W-:Y:S01]  /*4400*/  FFMA.FTZ R20, R37, R0, R20 ;  /* 0x0000000025147223 */ /* 0x000fe20000010014 */
[--C-:B--2---:R-:W-:Y:S02]  /*4410*/  HADD2.F32 R22, -RZ, R14.reuse.H0_H0 ;  /* 0x2000000eff167230 */ /* 0x104fe40000004100 */
[--C-:B------:R-:W-:Y:S02]  /*4420*/  HADD2.F32 R26, -RZ, R15.reuse.H0_H0 ;  /* 0x2000000fff1a7230 */ /* 0x100fe40000004100 */
[----:B------:R-:W-:Y:S02]  /*4430*/  HADD2.F32 R24, -RZ, R14.H1_H1 ;  /* 0x3000000eff187230 */ /* 0x000fe40000004100 */
[----:B------:R-:W-:Y:S01]  /*4440*/  FADD.FTZ R3, R22, -R31 ;  /* 0x8000001f16037221 */ /* 0x000fe20000010000 */
[----:B------:R-:W-:-:S02]  /*4450*/  HADD2.F32 R28, -RZ, R15.H1_H1 ;  /* 0x3000000fff1c7230 */ /* 0x000fc40000004100 */
[----:B------:R-:W-:Y:S01]  /*4460*/  FADD.FTZ R25, R26, -R41 ;  /* 0x800000291a197221 */ /* 0x000fe20000010000 */
[-C--:B------:R-:W-:Y:S01]  /*4470*/  FFMA.FTZ R31, R3, R0.reuse, R31 ;  /* 0x00000000031f7223 */ /* 0x080fe2000001001f */
[----:B------:R-:W-:Y:S02]  /*4480*/  FADD.FTZ R23, R24, -R39 ;  /* 0x8000002718177221 */ /* 0x000fe40000010000 */
[-C--:B------:R-:W-:Y:S01]  /*4490*/  FFMA.FTZ R41, R25, R0.reuse, R41 ;  /* 0x0000000019297223 */ /* 0x080fe20000010029 */
[----:B------:R-:W-:Y:S01]  /*44a0*/  FADD.FTZ R27, R28, -R43 ;  /* 0x8000002b1c1b7221 */ /* 0x000fe20000010000 */
[----:B------:R-:W-:Y:S01]  /*44b0*/  FADD.FTZ R22, R22, -R31 ;  /* 0x8000001f16167221 */ /* 0x000fe20000010000 */
[-C--:B------:R-:W-:Y:S01]  /*44c0*/  FFMA.FTZ R39, R23, R0.reuse, R39 ;  /* 0x0000000017277223 */ /* 0x080fe20000010027 */
[----:B------:R-:W-:Y:S01]  /*44d0*/  FADD.FTZ R26, R26, -R41 ;  /* 0x800000291a1a7221 */ /* 0x000fe20000010000 */
[----:B------:R-:W-:Y:S01]  /*44e0*/  FFMA.FTZ R43, R27, R0, R43 ;  /* 0x000000001b2b7223 */ /* 0x000fe2000001002b */
[----:B------:R-:W-:Y:S01]  /*44f0*/  FFMA.FTZ R30, R3, R22, R30 ;  /* 0x00000016031e7223 */ /* 0x000fe2000001001e */
[----:B------:R-:W-:Y:S01]  /*4500*/  FADD.FTZ R24, R24, -R39 ;  /* 0x8000002718187221 */ /* 0x000fe20000010000 */
[----:B------:R-:W-:Y:S01]  /*4510*/  FFMA.FTZ R40, R25, R26, R40 ;  /* 0x0000001a19287223 */ /* 0x000fe20000010028 */
[----:B------:R-:W-:-:S02]  /*4520*/  HADD2.F32 R3, -RZ, R48.H0_H0 ;  /* 0x20000030ff037230 */ /* 0x000fc40000004100 */
[----:B------:R-:W-:Y:S01]  /*4530*/  FADD.FTZ R28, R28, -R43 ;  /* 0x8000002b1c1c7221 */ /* 0x000fe20000010000 */
[----:B------:R-:W-:Y:S02]  /*4540*/  HADD2.F32 R25, -RZ, R49.H1_H1 ;  /* 0x30000031ff197230 */ /* 0x000fe40000004100 */
        /* <DEDUP_REMOVED lines=16> */
.L_x_5017:
[----:B------:R-:W-:Y:S02]  /*4650*/  PRMT R47, R14, 0x7610, R14 ;  /* 0x000076100e2f7816 */ /* 0x000fe4000000000e */
[----:B------:R-:W-:-:S07]  /*4660*/  PRMT R50, R15, 0x7610, R15 ;  /* 0x000076100f327816 */ /* 0x000fce000000000f */
.L_x_5016:
[----:B------:R-:W-:Y:S05]  /*4670*/  BSYNC B0 ;  /* 0x0000000000007941 */ /* 0x000fea0003800000 */
.L_x_5015:
        /* <DEDUP_REMOVED lines=287> */
[----:B0-----:R-:W-:-:S04]  /*5870*/  @P2 IMAD.HI.U32 R32, R35, R32, R34 ;  /* 0x0000002023202227 */ /* 0x001fc800078e0022 */
[----:B------:R-:W-:Y:S01]  /*5880*/  IMAD R34, R53, UR6, R49 ;  /* 0x0000000635227c24 */ /* 0x000fe2000f8e0231 */
[----:B------:R-:W-:-:S03]  /*5890*/  @P2 SHF.R.U32.HI R32, RZ, R33, R32 ;  /* 0x00000021ff202219 */ /* 0x000fc60000011620 */
[----:B------:R-:W-:Y:S01]  /*58a0*/  IMAD R37, R34, UR4, R37 ;  /* 0x0000000422257c24 */ /* 0x000fe2000f8e0225 */
[----:B------:R-:W-:-:S05]  /*58b0*/  @P2 IADD3 R32, -R32, RZ, RZ ;  /* 0x000000ff20202210 */ /* 0x000fca0007ffe1ff */
[----:B-1----:R-:W-:-:S04]  /*58c0*/  @P2 IMAD R51, R51, R32, R35 ;  /* 0x0000002033332224 */ /* 0x002fc800078e0223 */
[----:B--2---:R-:W-:-:S07]  /*58d0*/  @P2 IMAD R37, R51, R48, R37 ;  /* 0x0000003033252224 */ /* 0x004fce00078e0225 */
.L_x_5023:
[----:B------:R-:W-:-:S04]  /*58e0*/  LOP3.LUT R33, R37, 0xfffffff8, RZ, 0xc0, !PT ;  /* 0xfffffff825217812 */ /* 0x000fc800078ec0ff */
[----:B------:R-:W-:-:S04]  /*58f0*/  IADD3 R32, P2, R33, R18, RZ ;  /* 0x0000001221207210 */ /* 0x000fc80007f5e0ff */
[----:B------:R-:W-:-:S06]  /*5900*/  IADD3.X R33, RZ, R19, RZ, P2, !PT ;  /* 0x00000013ff217210 */ /* 0x000fcc00017fe4ff */
[----:B------:R-:W2:Y:S01]  /*5910*/  LDG.E.64 R32, desc[UR40][R32.64] ;  /* 0x0000002820207981 */ /* 0x000ea2000c1e1b00 */
[----:B------:R-:W-:-:S05]  /*5920*/  IMAD.IADD R35, R45, 0x1, R44 ;  /* 0x000000012d237824 */ /* 0x000fca00078e022c */
[----:B------:R-:W-:Y:S02]  /*5930*/  ISETP.GE.U32.AND P2, PT, R35, R46, PT ;  /* 0x0000002e2300720c */ /* 0x000fe40003f46070 */
[----:B--2---:R-:W-:Y:S02]  /*5940*/  PRMT R48, R32, 0x7610, R33 ;  /* 0x0000761020307816 */ /* 0x004fe40000000021 */
        /* <DEDUP_REMOVED lines=276> */
.L_x_5024:
[----:B------:R-:W-:-:S04]  /*6a90*/  LOP3.LUT R47, R47, 0xfffffff8, RZ, 0xc0, !PT ;  /* 0xfffffff82f2f7812 */ /* 0x000fc800078ec0ff */
[----:B------:R-:W-:-:S04]  /*6aa0*/  IADD3 R18, P1, R47, R18, RZ ;  /* 0x000000122f127210 */ /* 0x000fc80007f3e0ff */
[----:B------:R-:W-:-:S06]  /*6ab0*/  IADD3.X R19, RZ, R19, RZ, P1, !PT ;  /* 0x00000013ff137210 */ /* 0x000fcc0000ffe4ff */
[----:B------:R-:W2:Y:S02]  /*6ac0*/  LDG.E.64 R18, desc[UR40][R18.64] ;  /* 0x0000002812127981 */ /* 0x000ea4000c1e1b00 */
[----:B--2---:R-:W-:Y:S02]  /*6ad0*/  PRMT R47, R18, 0x7610, R18 ;  /* 0x00007610122f7816 */ /* 0x004fe40000000012 */
[----:B------:R-:W-:-:S07]  /*6ae0*/  PRMT R50, R19, 0x7610, R19 ;  /* 0x0000761013327816 */ /* 0x000fce0000000013 */
.L_x_5022:
[----:B------:R-:W-:Y:S05]  /*6af0*/  BSYNC B0 ;  /* 0x0000000000007941 */ /* 0x000fea0003800000 */
.L_x_5021:
[----:B------:R-:W-:Y:S04]  /*6b00*/  BSSY B0, `(.L_x_5025) ;  /* 0x0000045000007945 */ /* 0x000fe80003800000 */
[----:B------:R-:W-:Y:S05]  /*6b10*/  @P0 BRA `(.L_x_5026) ;  /* 0x00000004000c0947 */ /* 0x000fea0003800000 */
[----:B------:R-:W-:Y:S01]  /*6b20*/  VIADD R10, R10, 0x1 ;  /* 0x000000010a0a7836 */ /* 0x000fe20000000000 */
[----:B------:R-:W-:Y:S01]  /*6b30*/  IADD3 R6, R6, 0x1, RZ ;  /* 0x0000000106067810 */ /* 0x000fe20007ffe0ff */
[----:B------:R-:W-:Y:S01]  /*6b40*/  IMAD.IADD R44, R45, 0x1, R44 ;  /* 0x000000012d2c7824 */ /* 0x000fe200078e022c */
[----:B------:R-:W-:Y:S01]  /*6b50*/  IADD3 R14, R14, 0x1, RZ ;  /* 0x000000010e0e7810 */ /* 0x000fe20007ffe0ff */
[--C-:B------:R-:W-:Y:S01]  /*6b60*/  HADD2.F32 R51, -RZ, R49.reuse.H1_H1 ;  /* 0x30000031ff337230 */ /* 0x100fe20000004100 */
[----:B------:R-:W-:Y:S01]  /*6b70*/  IADD3 R22, R22, 0x1, RZ ;  /* 0x0000000116167810 */ /* 0x000fe20007ffe0ff */
[--C-:B------:R-:W-:Y:S01]  /*6b80*/  HADD2.F32 R45, -RZ, R48.reuse.H0_H0 ;  /* 0x20000030ff2d7230 */ /* 0x100fe20000004100 */
[----:B------:R-:W-:Y:S01]  /*6b90*/  I2FP.F32.S32 R7, R6 ;  /* 0x0000000600077245 */ /* 0x000fe20000201400 */
[----:B------:R-:W-:Y:S01]  /*6ba0*/  HADD2.F32 R49, -RZ, R49.H0_H0 ;  /* 0x20000031ff317230 */ /* 0x000fe20000004100 */
[----:B------:R-:W-:Y:S01]  /*6bb0*/  I2FP.F32.S32 R11, R10 ;  /* 0x0000000a000b7245 */ /* 0x000fe20000201400 */
[----:B------:R-:W-:Y:S01]  /*6bc0*/  HADD2.F32 R53, -RZ, R48.H1_H1 ;  /* 0x30000030ff357230 */ /* 0x000fe20000004100 */
[----:B------:R-:W-:Y:S01]  /*6bd0*/  I2FP.F32.S32 R15, R14 ;  /* 0x0000000e000f7245 */ /* 0x000fe20000201400 */
[----:B------:R-:W0:Y:S01]  /*6be0*/  MUFU.RCP R19, R7 ;  /* 0x0000000700137308 */ /* 0x000e220000001000 */
[----:B------:R-:W-:Y:S01]  /*6bf0*/  I2FP.F32.S32 R23, R22 ;  /* 0x0000001600177245 */ /* 0x000fe20000201400 */
[----:B------:R-:W-:Y:S01]  /*6c00*/  FADD.FTZ R36, -R4, R45 ;  /* 0x0000002d04247221 */ /* 0x000fe20000010100 */
[----:B------:R-:W-:Y:S01]  /*6c10*/  ISETP.GE.U32.AND P0, PT, R44, R46, PT ;  /* 0x0000002e2c00720c */ /* 0x000fe20003f06070 */
[----:B------:R-:W-:Y:S01]  /*6c20*/  FADD.FTZ R34, -R8, R51 ;  /* 0x0000003308227221 */ /* 0x000fe20000010100 */
[----:B------:R-:W-:Y:S01]  /*6c30*/  FADD.FTZ R32, -R12, R49 ;  /* 0x000000310c207221 */ /* 0x000fe20000010100 */
[----:B------:R-:W-:-:S02]  /*6c40*/  FADD.FTZ R18, -R20, R53 ;  /* 0x0000003514127221 */ /* 0x000fc40000010100 */
[----:B------:R-:W1:Y:S08]  /*6c50*/  MUFU.RCP R33, R11 ;  /* 0x0000000b00217308 */ /* 0x000e700000001000 */
        /* <DEDUP_REMOVED lines=17> */
[--C-:B------:R-:W-:Y:S01]  /*6d70*/  HADD2.F32 R34, -RZ, R50.reuse.H0_H0 ;  /* 0x20000032ff227230 */ /* 0x100fe20000004100 */
[----:B------:R-:W-:Y:S01]  /*6d80*/  IADD3 R27, R27, 0x1, RZ ;  /* 0x000000011b1b7810 */ /* 0x000fe20007ffe0ff */
[--C-:B------:R-:W-:Y:S01]  /*6d90*/  HADD2.F32 R18, -RZ, R47.reuse.H0_H0 ;  /* 0x2000002fff127230 */ /* 0x100fe20000004100 */
[----:B------:R-:W-:Y:S01]  /*6da0*/  IADD3 R3, R3, 0x1, RZ ;  /* 0x0000000103037810 */ /* 0x000fe20007ffe0ff */
[----:B------:R-:W-:Y:S01]  /*6db0*/  HADD2.F32 R32, -RZ, R47.H1_H1 ;  /* 0x3000002fff207230 */ /* 0x000fe20000004100 */
[----:B------:R-:W-:Y:S01]  /*6dc0*/  I2FP.F32.S32 R28, R29 ;  /* 0x0000001d001c7245 */ /* 0x000fe20000201400 */
[----:B------:R-:W-:Y:S01]  /*6dd0*/  HADD2.F32 R50, -RZ, R50.H1_H1 ;  /* 0x30000032ff327230 */ /* 0x000fe20000004100 */
[----:B------:R-:W-:Y:S01]  /*6de0*/  I2FP.F32.S32 R26, R27 ;  /* 0x0000001b001a7245 */ /* 0x000fe20000201400 */
[----:B------:R-:W-:Y:S01]  /*6df0*/  FADD.FTZ R19, -R31, R18 ;  /* 0x000000121f137221 */ /* 0x000fe20000010100 */
[----:B------:R-:W-:Y:S01]  /*6e00*/  I2FP.F32.S32 R24, R25 ;  /* 0x0000001900187245 */ /* 0x000fe20000201400 */
[----:B------:R-:W0:Y:S01]  /*6e10*/  MUFU.RCP R44, R28 ;  /* 0x0000001c002c7308 */ /* 0x000e220000001000 */
[----:B------:R-:W-:Y:S01]  /*6e20*/  I2FP.F32.S32 R0, R3 ;  /* 0x0000000300007245 */ /* 0x000fe20000201400 */
[----:B------:R-:W-:Y:S01]  /*6e30*/  FADD.FTZ R33, -R39, R32 ;  /* 0x0000002027217221 */ /* 0x000fe20000010100 */
[----:B------:R-:W-:Y:S01]  /*6e40*/  FADD.FTZ R35, -R41, R34 ;  /* 0x0000002229237221 */ /* 0x000fe20000010100 */
[----:B------:R-:W-:-:S04]  /*6e50*/  FADD.FTZ R36, -R43, R50 ;  /* 0x000000322b247221 */ /* 0x000fc80000010100 */
        /* <DEDUP_REMOVED lines=15> */
.L_x_5026:
[----:B------:R-:W-:Y:S05]  /*6f50*/  BSYNC B0 ;  /* 0x0000000000007941 */ /* 0x000fea0003800000 */
.L_x_5025:
        /* <DEDUP_REMOVED lines=17> */
.L_x_5028:
[----:B------:R-:W-:Y:S01]  /*7070*/  MOV R4, R31 ;  /* 0x0000001f00047202 */ /* 0x000fe20000000f00 */
[----:B------:R-:W-:Y:S01]  /*7080*/  IMAD.MOV.U32 R6, RZ, RZ, R29 ;  /* 0x000000ffff067224 */ /* 0x000fe200078e001d */
[----:B------:R-:W-:Y:S02]  /*7090*/  MOV R5, R30 ;  /* 0x0000001e00057202 */ /* 0x000fe40000000f00 */
[----:B------:R-:W-:-:S07]  /*70a0*/  MOV R7, R28 ;  /* 0x0000001c00077202 */ /* 0x000fce0000000f00 */
.L_x_5029:
[----:B------:R-:W-:Y:S05]  /*70b0*/  BSYNC B0 ;  /* 0x0000000000007941 */ /* 0x000fea0003800000 */
.L_x_5027:
        /* <DEDUP_REMOVED lines=17> */
.L_x_5031:
[----:B------:R-:W-:Y:S01]  /*71d0*/  MOV R8, R39 ;  /* 0x0000002700087202 */ /* 0x000fe20000000f00 */
[----:B------:R-:W-:Y:S01]  /*71e0*/  IMAD.MOV.U32 R10, RZ, RZ, R27 ;  /* 0x000000ffff0a7224 */ /* 0x000fe200078e001b */
[----:B------:R-:W-:Y:S02]  /*71f0*/  MOV R9, R38 ;  /* 0x0000002600097202 */ /* 0x000fe40000000f00 */
[----:B------:R-:W-:-:S07]  /*7200*/  MOV R11, R26 ;  /* 0x0000001a000b7202 */ /* 0x000fce0000000f00 */
.L_x_5032:
[----:B------:R-:W-:Y:S05]  /*7210*/  BSYNC B0 ;  /* 0x0000000000007941 */ /* 0x000fea0003800000 */
.L_x_5030:
        /* <DEDUP_REMOVED lines=17> */
.L_x_5034:
[----:B------:R-:W-:Y:S01]  /*7330*/  MOV R12, R41 ;  /* 0x00000029000c7202 */ /* 0x000fe20000000f00 */
[----:B------:R-:W-:Y:S01]  /*7340*/  IMAD.MOV.U32 R14, RZ, RZ, R25 ;  /* 0x000000ffff0e7224 */ /* 0x000fe200078e0019 */
[----:B------:R-:W-:Y:S02]  /*7350*/  MOV R13, R40 ;  /* 0x00000028000d7202 */ /* 0x000fe40000000f00 */
[----:B------:R-:W-:-:S07]  /*7360*/  MOV R15, R24 ;  /* 0x00000018000f7202 */ /* 0x000fce0000000f00 */
.L_x_5035:
[----:B------:R-:W-:Y:S05]  /*7370*/  BSYNC B0 ;  /* 0x0000000000007941 */ /* 0x000fea0003800000 */
.L_x_5033:
        /* <DEDUP_REMOVED lines=16> */
.L_x_5036:
[----:B------:R-:W-:Y:S01]  /*7480*/  MOV R20, R43 ;  /* 0x0000002b00147202 */ /* 0x000fe20000000f00 */
[----:B------:R-:W-:Y:S01]  /*7490*/  IMAD.MOV.U32 R22, RZ, RZ, R3 ;  /* 0x000000ffff167224 */ /* 0x000fe200078e0003 */
[----:B------:R-:W-:Y:S02]  /*74a0*/  MOV R21, R42 ;  /* 0x0000002a00157202 */ /* 0x000fe40000000f00 */
[----:B------:R-:W-:Y:S01]  /*74b0*/  MOV R23, R0 ;  /* 0x0000000000177202 */ /* 0x000fe20000000f00 */
[----:B------:R-:W-:Y:S06]  /*74c0*/  BRA `(.L_x_4993) ;  /* 0x0000002000d87947 */ /* 0x000fec0003800000 */
.L_x_5014:
        /* <DEDUP_REMOVED lines=28> */
.L_x_5040:
[----:B------:R-:W-:-:S05]  /*7690*/  IADD3 R15, R44, R45, RZ ;  /* 0x0000002d2c0f7210 */ /* 0x000fca0007ffe0ff */
[----:B------:R-:W-:-:S05]  /*76a0*/  IMAD R7, R24, R15, RZ ;  /* 0x0000000f18077224 */ /* 0x000fca00078e02ff */
[----:B------:R-:W-:-:S05]  /*76b0*/  SHF.R.U32.HI R7, RZ, 0x2, R7 ;  /* 0x00000002ff077819 */ /* 0x000fca0000011607 */
[----:B------:R-:W-:-:S04]  /*76c0*/  IMAD.WIDE.U32 R38, R7, 0x8, R18 ;  /* 0x0000000807267825 */ /* 0x000fc800078e0012 */
[----:B------:R-:W-:Y:S02]  /*76d0*/  IMAD R45, R24, R45, RZ ;  /* 0x0000002d182d7224 */ /* 0x000fe400078e02ff */
[----:B------:R-:W2:Y:S03]  /*76e0*/  LDG.E.64 R38, desc[UR40][R38.64] ;  /* 0x0000002826267981 */ /* 0x000ea6000c1e1b00 */
        /* <DEDUP_REMOVED lines=8> */
[----:B------:R-:W-:Y:S01]  /*7770*/  ISETP.GE.U32.AND P0, PT, R31, R46, PT ;  /* 0x0000002e1f00720c */ /* 0x000fe20003f06070 */
[--C-:B--2---:R-:W-:Y:S02]  /*7780*/  HADD2.F32 R22, -RZ, R38.reuse.H0_H0 ;  /* 0x20000026ff167230 */ /* 0x104fe40000004100 */
[----:B------:R-:W-:Y:S02]  /*7790*/  HADD2.F32 R32, -RZ, R39.H0_H0 ;  /* 0x20000027ff207230 */ /* 0x000fe40000004100 */
[----:B------:R-:W-:-:S02]  /*77a0*/  HADD2.F32 R30, -RZ, R38.H1_H1 ;  /* 0x30000026ff1e7230 */ /* 0x000fc40000004100 */
[----:B------:R-:W-:Y:S01]  /*77b0*/  FADD.FTZ R15, R22, -R3 ;  /* 0x80000003160f7221 */ /* 0x000fe20000010000 */
[----:B------:R-:W-:Y:S02]  /*77c0*/  HADD2.F32 R34, -RZ, R39.H1_H1 ;  /* 0x30000027ff227230 */ /* 0x000fe40000004100 */
[----:B------:R-:W-:Y:S01]  /*77d0*/  FADD.FTZ R25, R32, -R29 ;  /* 0x8000001d20197221 */ /* 0x000fe20000010000 */
[-C--:B0-----:R-:W-:Y:S01]  /*77e0*/  FFMA.FTZ R3, R15, R14.reuse, R3 ;  /* 0x0000000e0f037223 */ /* 0x081fe20000010003 */
        /* <DEDUP_REMOVED lines=10> */
[----:B---3--:R-:W-:-:S02]  /*7890*/  HADD2.F32 R15, -RZ, R10.H0_H0 ;  /* 0x2000000aff0f7230 */ /* 0x008fc40000004100 */
[----:B------:R-:W-:Y:S01]  /*78a0*/  FADD.FTZ R34, R34, -R43 ;  /* 0x8000002b22227221 */ /* 0x000fe20000010000 */
[----:B------:R-:W-:Y:S02]  /*78b0*/  HADD2.F32 R25, -RZ, R10.H1_H1 ;  /* 0x3000000aff197230 */ /* 0x000fe40000004100 */
[----:B------:R-:W-:Y:S01]  /*78c0*/  FFMA.FTZ R26, R23, R30, R26 ;  /* 0x0000001e171a7223 */ /* 0x000fe2000001001a */
[--C-:B------:R-:W-:Y:S02]  /*78d0*/  HADD2.F32 R33, -RZ, R11.reuse.H0_H0 ;  /* 0x2000000bff217230 */ /* 0x100fe40000004100 */
[----:B------:R-:W-:Y:S01]  /*78e0*/  FFMA.FTZ R42, R31, R34, R42 ;  /* 0x000000221f2a7223 */ /* 0x000fe2000001002a */
[----:B------:R-:W-:Y:S02]  /*78f0*/  HADD2.F32 R37, -RZ, R11.H1_H1 ;  /* 0x3000000bff257230 */ /* 0x000fe40000004100 */
        /* <DEDUP_REMOVED lines=18> */
.L_x_5039:
[----:B------:R-:W-:Y:S02]  /*7a20*/  PRMT R40, R10, 0x7610, R10 ;  /* 0x000076100a287816 */ /* 0x000fe4000000000a */
[----:B------:R-:W-:Y:S02]  /*7a30*/  PRMT R41, R11, 0x7610, R11 ;  /* 0x000076100b297816 */ /* 0x000fe4000000000b */
[----:B------:R-:W-:-:S07]  /*7a40*/  PRMT R37, R38, 0x7610, R38 ;  /* 0x0000761026257816 */ /* 0x000fce0000000026 */
.L_x_5038:
[----:B------:R-:W-:Y:S05]  /*7a50*/  BSYNC B0 ;  /* 0x0000000000007941 */ /* 0x000fea0003800000 */
.L_x_5037:
[----:B------:R-:W-:Y:S01]  /*7a60*/  ISETP.GE.U32.AND P1, PT, R45, R46, PT ;  /* 0x0000002e2d00720c */ /* 0x000fe20003f26070 */
[----:B------:R-:W-:Y:S01]  /*7a70*/  BSSY B0, `(.L_x_5041) ;  /* 0x0000022000007945 */ /* 0x000fe20003800000 */
        /* <DEDUP_REMOVED lines=15> */
[----:B------:R-:W-:Y:S01]  /*7b70*/  IADD3 R41, R45, R44, RZ ;  /* 0x0000002c2d297210 */ /* 0x000fe20007ffe0ff */
[----:B------:R-:W-:-:S03]  /*7b80*/  IMAD R25, R24, R45, RZ ;  /* 0x0000002d18197224 */ /* 0x000fc600078e02ff */
[----:B------:R-:W-:-:S13]  /*7b90*/  ISETP.GE.U32.AND P0, PT, R41, R46, PT ;  /* 0x0000002e2900720c */ /* 0x000fda0003f06070 */
[----:B------:R-:W-:Y:S01]  /*7ba0*/  @!P0 IMAD R40, R24, R41, RZ ;  /* 0x0000002918288224 */ /* 0x000fe200078e02ff */
[----:B------:R-:W-:Y:S01]  /*7bb0*/  SHF.R.U32.HI R41, RZ, 0x2, R25 ;  /* 0x00000002ff297819 */ /* 0x000fe20000011619 */
[----:B------:R-:W-:Y:S01]  /*7bc0*/  IMAD.MOV.U32 R24, RZ, RZ, R18 ;  /* 0x000000ffff187224 */ /* 0x000fe200078e0012 */
[----:B------:R-:W-:Y:S02]  /*7bd0*/  MOV R25, R19 ;  /* 0x0000001300197202 */ /* 0x000fe40000000f00 */
        /* <DEDUP_REMOVED lines=11> */
.L_x_5042:
[----:B------:R-:W-:Y:S05]  /*7c90*/  BSYNC B0 ;  /* 0x0000000000007941 */ /* 0x000fea0003800000 */
.L_x_5041:
[----:B------:R-:W-:Y:S04]  /*7ca0*/  BSSY B0, `(.L_x_5043) ;  /* 0x0000045000007945 */ /* 0x000fe80003800000 */
[----:B------:R-:W-:Y:S05]  /*7cb0*/  @P1 BRA `(.L_x_5044) ;  /* 0x00000004000c1947 */ /* 0x000fea0003800000 */
[----:B------:R-:W-:Y:S01]  /*7cc0*/  VIADD R10, R10, 0x1 ;  /* 0x000000010a0a7836 */ /* 0x000fe20000000000 */
[----:B------:R-:W-:Y:S01]  /*7cd0*/  IADD3 R6, R6, 0x1, RZ ;  /* 0x0000000106067810 */ /* 0x000fe20007ffe0ff */
[----:B------:R-:W-:Y:S01]  /*7ce0*/  IMAD.IADD R44, R45, 0x1, R44 ;  /* 0x000000012d2c7824 */ /* 0x000fe200078e022c */
[----:B------:R-:W-:Y:S01]  /*7cf0*/  IADD3 R14, R14, 0x1, RZ ;  /* 0x000000010e0e7810 */ /* 0x000fe20007ffe0ff */
[--C-:B------:R-:W-:Y:S01]  /*7d00*/  HADD2.F32 R53, -RZ, R41.reuse.H0_H0 ;  /* 0x20000029ff357230 */ /* 0x100fe20000004100 */
[----:B------:R-:W-:Y:S01]  /*7d10*/  IADD3 R22, R22, 0x1, RZ ;  /* 0x0000000116167810 */ /* 0x000fe20007ffe0ff */
[--C-:B------:R-:W-:Y:S01]  /*7d20*/  HADD2.F32 R45, -RZ, R40.reuse.H0_H0 ;  /* 0x20000028ff2d7230 */ /* 0x100fe20000004100 */
[----:B------:R-:W-:Y:S01]  /*7d30*/  I2FP.F32.S32 R7, R6 ;  /* 0x0000000600077245 */ /* 0x000fe20000201400 */
[----:B------:R-:W-:Y:S01]  /*7d40*/  HADD2.F32 R51, -RZ, R40.H1_H1 ;  /* 0x30000028ff337230 */ /* 0x000fe20000004100 */
        /* <DEDUP_REMOVED lines=30> */
[----:B------:R-:W-:Y:S01]  /*7f30*/  HADD2.F32 R24, -RZ, R37.H1_H1 ;  /* 0x30000025ff187230 */ /* 0x000fe20000004100 */
[----:B------:R-:W-:Y:S01]  /*7f40*/  IADD3 R35, R35, 0x1, RZ ;  /* 0x0000000123237810 */ /* 0x000fe20007ffe0ff */
[--C-:B------:R-:W-:Y:S01]  /*7f50*/  HADD2.F32 R40, -RZ, R39.reuse.H0_H0 ;  /* 0x20000027ff287230 */ /* 0x100fe20000004100 */
        /* <DEDUP_REMOVED lines=25> */
.L_x_5044:
[----:B------:R-:W-:Y:S05]  /*80f0*/  BSYNC B0 ;  /* 0x0000000000007941 */ /* 0x000fea0003800000 */
.L_x_5043:
        /* <DEDUP_REMOVED lines=17> */
.L_x_5046:
[----:B------:R-:W-:Y:S01]  /*8210*/  MOV R4, R3 ;  /* 0x0000000300047202 */ /* 0x000fe20000000f00 */
[----:B------:R-:W-:Y:S01]  /*8220*/  IMAD.MOV.U32 R6, RZ, RZ, R30 ;  /* 0x000000ffff067224 */ /* 0x000fe200078e001e */
[----:B------:R-:W-:Y:S02]  /*8230*/  MOV R5, R0 ;  /* 0x0000000000057202 */ /* 0x000fe40000000f00 */
[----:B------:R-:W-:-:S07]  /*8240*/  MOV R7, R32 ;  /* 0x0000002000077202 */ /* 0x000fce0000000f00 */
.L_x_5047:
[----:B------:R-:W-:Y:S05]  /*8250*/  BSYNC B0 ;  /* 0x0000000000007941 */ /* 0x000fea0003800000 */
.L_x_5045:
        /* <DEDUP_REMOVED lines=17> */
.L_x_5049:
[----:B------:R-:W-:Y:S01]  /*8370*/  MOV R8, R27 ;  /* 0x0000001b00087202 */ /* 0x000fe20000000f00 */
[----:B------:R-:W-:Y:S01]  /*8380*/  IMAD.MOV.U32 R10, RZ, RZ, R31 ;  /* 0x000000ffff0a7224 */ /* 0x000fe200078e001f */
[----:B------:R-:W-:Y:S02]  /*8390*/  MOV R9, R26 ;  /* 0x0000001a00097202 */ /* 0x000fe40000000f00 */
[----:B------:R-:W-:-:S07]  /*83a0*/  MOV R11, R34 ;  /* 0x00000022000b7202 */ /* 0x000fce0000000f00 */
.L_x_5050:
[----:B------:R-:W-:Y:S05]  /*83b0*/  BSYNC B0 ;  /* 0x0000000000007941 */ /* 0x000fea0003800000 */
.L_x_5048:
        /* <DEDUP_REMOVED lines=17> */
.L_x_5052:
[----:B------:R-:W-:Y:S01]  /*84d0*/  MOV R12, R29 ;  /* 0x0000001d000c7202 */ /* 0x000fe20000000f00 */
[----:B------:R-:W-:Y:S01]  /*84e0*/  IMAD.MOV.U32 R14, RZ, RZ, R33 ;  /* 0x000000ffff0e7224 */ /* 0x000fe200078e0021 */
[----:B------:R-:W-:Y:S02]  /*84f0*/  MOV R13, R28 ;  /* 0x0000001c000d7202 */ /* 0x000fe40000000f00 */
[----:B------:R-:W-:-:S07]  /*8500*/  MOV R15, R36 ;  /* 0x00000024000f7202 */ /* 0x000fce0000000f00 */
.L_x_5053:
[----:B------:R-:W-:Y:S05]  /*8510*/  BSYNC B0 ;  /* 0x0000000000007941 */ /* 0x000fea0003800000 */
.L_x_5051:
        /* <DEDUP_REMOVED lines=16> */
.L_x_5054:
[----:B------:R-:W-:Y:S01]  /*8620*/  MOV R20, R43 ;  /* 0x0000002b00147202 */ /* 0x000fe20000000f00 */
[----:B------:R-:W-:Y:S01]  /*8630*/  IMAD.MOV.U32 R22, RZ, RZ, R35 ;  /* 0x000000ffff167224 */ /* 0x000fe200078e0023 */
[----:B------:R-:W-:Y:S02]  /*8640*/  MOV R21, R42 ;  /* 0x0000002a00157202 */ /* 0x000fe40000000f00 */
[----:B------:R-:W-:Y:S01]  /*8650*/  MOV R23, R38 ;  /* 0x0000002600177202 */ /* 0x000fe20000000f00 */
[----:B------:R-:W-:Y:S06]  /*8660*/  BRA `(.L_x_4993) ;  /* 0x0000001000707947 */ /* 0x000fec0003800000 */
.L_x_5013:
        /* <DEDUP_REMOVED lines=9> */
[-C--:B-1----:R-:W-:Y:S01]  /*8700*/  MOV R31, R4.reuse ;  /* 0x00000004001f7202 */ /* 0x082fe20000000f00 */
[--C-:B------:R-:W-:Y:S01]  /*8710*/  IMAD.MOV.U32 R29, RZ, RZ, R4.reuse ;  /* 0x000000ffff1d7224 */ /* 0x100fe200078e0004 */
[-C--:B------:R-:W-:Y:S01]  /*8720*/  MOV R27, R4.reuse ;  /* 0x00000004001b7202 */ /* 0x080fe20000000f00 */
[----:B------:R-:W-:Y:S01]  /*8730*/  IMAD.MOV.U32 R20, RZ, RZ, R4 ;  /* 0x000000ffff147224 */ /* 0x000fe200078e0004 */
[-C--:B------:R-:W-:Y:S02]  /*8740*/  MOV R3, R4.reuse ;  /* 0x0000000400037202 */ /* 0x080fe40000000f00 */
[----:B------:R-:W-:Y:S01]  /*8750*/  MOV R12, R4 ;  /* 0x00000004000c7202 */ /* 0x000fe20000000f00 */
[--C-:B--2---:R-:W-:Y:S01]  /*8760*/  IMAD.MOV.U32 R30, RZ, RZ, R0.reuse ;  /* 0x000000ffff1e7224 */ /* 0x104fe200078e0000 */
[-C--:B------:R-:W-:Y:S01]  /*8770*/  MOV R28, R0.reuse ;  /* 0x00000000001c7202 */ /* 0x080fe20000000f00 */
[--C-:B------:R-:W-:Y:S01]  /*8780*/  IMAD.MOV.U32 R21, RZ, RZ, R0.reuse ;  /* 0x000000ffff157224 */ /* 0x100fe200078e0000 */
[----:B------:R-:W-:Y:S01]  /*8790*/  MOV R26, R0 ;  /* 0x00000000001a7202 */ /* 0x000fe20000000f00 */
[----:B------:R-:W-:Y:S01]  /*87a0*/  IMAD.MOV.U32 R5, RZ, RZ, R0 ;  /* 0x000000ffff057224 */ /* 0x000fe200078e0000 */
[----:B------:R-:W-:-:S02]  /*87b0*/  MOV R8, R4 ;  /* 0x0000000400087202 */ /* 0x000fc40000000f00 */
[-C--:B------:R-:W-:Y:S02]  /*87c0*/  MOV R13, R0.reuse ;  /* 0x00000000000d7202 */ /* 0x080fe40000000f00 */
        /* <DEDUP_REMOVED lines=15> */
.L_x_5058:
[----:B------:R-:W-:-:S04]  /*88c0*/  IADD3 R11, R33, R32, RZ ;  /* 0x00000020210b7210 */ /* 0x000fc80007ffe0ff */
[----:B------:R-:W-:-:S05]  /*88d0*/  SHF.R.U32.HI R43, RZ, 0x2, R11 ;  /* 0x00000002ff2b7819 */ /* 0x000fca000001160b */
[----:B------:R-:W-:-:S06]  /*88e0*/  IMAD.WIDE.U32 R42, R43, 0x8, R18 ;  /* 0x000000082b2a7825 */ /* 0x000fcc00078e0012 */
[----:B------:R-:W2:Y:S01]  /*88f0*/  LDG.E.64 R42, desc[UR40][R42.64] ;  /* 0x000000282a2a7981 */ /* 0x000ea2000c1e1b00 */
        /* <DEDUP_REMOVED lines=8> */
[----:B------:R-:W-:Y:S01]  /*8980*/  ISETP.GE.U32.AND P0, PT, R25, R46, PT ;  /* 0x0000002e1900720c */ /* 0x000fe20003f06070 */
[--C-:B--2---:R-:W-:Y:S02]  /*8990*/  HADD2.F32 R10, -RZ, R42.reuse.H0_H0 ;  /* 0x2000002aff0a7230 */ /* 0x104fe40000004100 */
[----:B------:R-:W-:Y:S02]  /*89a0*/  HADD2.F32 R14, -RZ, R42.H1_H1 ;  /* 0x3000002aff0e7230 */ /* 0x000fe40000004100 */
[----:B------:R-:W-:-:S02]  /*89b0*/  HADD2.F32 R22, -RZ, R43.H0_H0 ;  /* 0x2000002bff167230 */ /* 0x000fc40000004100 */
[----:B------:R-:W-:Y:S01]  /*89c0*/  FADD.FTZ R11, R10, -R3 ;  /* 0x800000030a0b7221 */ /* 0x000fe20000010000 */
[----:B------:R-:W-:Y:S02]  /*89d0*/  HADD2.F32 R24, -RZ, R43.H1_H1 ;  /* 0x3000002bff187230 */ /* 0x000fe40000004100 */
[----:B------:R-:W-:Y:S01]  /*89e0*/  FADD.FTZ R15, R14, -R27 ;  /* 0x8000001b0e0f7221 */ /* 0x000fe20000010000 */
[----:B------:R-:W-:Y:S01]  /*89f0*/  FADD.FTZ R23, R22, -R29 ;  /* 0x8000001d16177221 */ /* 0x000fe20000010000 */
[-C--:B0-----:R-:W-:Y:S02]  /*8a00*/  FFMA.FTZ R3, R11, R37.reuse, R3 ;  /* 0x000000250b037223 */ /* 0x081fe40000010003 */
[-C--:B------:R-:W-:Y:S01]  /*8a10*/  FFMA.FTZ R27, R15, R37.reuse, R27 ;  /* 0x000000250f1b7223 */ /* 0x080fe2000001001b */
[----:B------:R-:W-:Y:S01]  /*8a20*/  FADD.FTZ R34, R24, -R31 ;  /* 0x8000001f18227221 */ /* 0x000fe20000010000 */
[-C--:B------:R-:W-:Y:S01]  /*8a30*/  FFMA.FTZ R29, R23, R37.reuse, R29 ;  /* 0x00000025171d7223 */ /* 0x080fe2000001001d */
[----:B------:R-:W-:Y:S01]  /*8a40*/  FADD.FTZ R10, R10, -R3 ;  /* 0x800000030a0a7221 */ /* 0x000fe20000010000 */
[----:B------:R-:W-:Y:S01]  /*8a50*/  FADD.FTZ R14, R14, -R27 ;  /* 0x8000001b0e0e7221 */ /* 0x000fe20000010000 */
[----:B------:R-:W-:Y:S01]  /*8a60*/  FFMA.FTZ R31, R34, R37, R31 ;  /* 0x00000025221f7223 */ /* 0x000fe2000001001f */
[----:B------:R-:W-:Y:S01]  /*8a70*/  FADD.FTZ R22, R22, -R29 ;  /* 0x8000001d16167221 */ /* 0x000fe20000010000 */
[----:B------:R-:W-:Y:S01]  /*8a80*/  FFMA.FTZ R0, R11, R10, R0 ;  /* 0x0000000a0b007223 */ /* 0x000fe20000010000 */
[----:B------:R-:W-:Y:S01]  /*8a90*/  FFMA.FTZ R26, R15, R14, R26 ;  /* 0x0000000e0f1a7223 */ /* 0x000fe2000001001a */
[----:B---3--:R-:W-:-:S02]  /*8aa0*/  HADD2.F32 R11, -RZ, R44.H0_H0 ;  /* 0x2000002cff0b7230 */ /* 0x008fc40000004100 */
[----:B------:R-:W-:Y:S01]  /*8ab0*/  FFMA.FTZ R28, R23, R22, R28 ;  /* 0x00000016171c7223 */ /* 0x000fe2000001001c */
[----:B------:R-:W-:Y:S02]  /*8ac0*/  HADD2.F32 R15, -RZ, R44.H1_H1 ;  /* 0x3000002cff0f7230 */ /* 0x000fe40000004100 */
[----:B------:R-:W-:Y:S01]  /*8ad0*/  FADD.FTZ R35, R24, -R31 ;  /* 0x8000001f18237221 */ /* 0x000fe20000010000 */
[--C-:B------:R-:W-:Y:S02]  /*8ae0*/  HADD2.F32 R23, -RZ, R45.reuse.H0_H0 ;  /* 0x2000002dff177230 */ /* 0x100fe40000004100 */
[----:B------:R-:W-:Y:S01]  /*8af0*/  FADD.FTZ R10, R11, -R4 ;  /* 0x800000040b0a7221 */ /* 0x000fe20000010000 */
[----:B------:R-:W-:Y:S02]  /*8b00*/  HADD2.F32 R25, -RZ, R45.H1_H1 ;  /* 0x3000002dff197230 */ /* 0x000fe40000004100 */
[----:B------:R-:W-:Y:S01]  /*8b10*/  FADD.FTZ R14, R15, -R8 ;  /* 0x800000080f0e7221 */ /* 0x000fe20000010000 */
[----:B------:R-:W-:Y:S01]  /*8b20*/  FFMA.FTZ R30, R34, R35, R30 ;  /* 0x00000023221e7223 */ /* 0x000fe2000001001e */
[----:B------:R-:W-:Y:S01]  /*8b30*/  FADD.FTZ R22, R23, -R12 ;  /* 0x8000000c17167221 */ /* 0x000fe20000010000 */
[-C--:B------:R-:W-:Y:S01]  /*8b40*/  FFMA.FTZ R4, R10, R37.reuse, R4 ;  /* 0x000000250a047223 */ /* 0x080fe20000010004 */
[----:B------:R-:W-:Y:S01]  /*8b50*/  FADD.FTZ R24, R25, -R20 ;  /* 0x8000001419187221 */ /* 0x000fe20000010000 */
[-C--:B------:R-:W-:Y:S01]  /*8b60*/  FFMA.FTZ R8, R14, R37.reuse, R8 ;  /* 0x000000250e087223 */ /* 0x080fe20000010008 */
[-C--:B------:R-:W-:Y:S01]  /*8b70*/  FFMA.FTZ R12, R22, R37.reuse, R12 ;  /* 0x00000025160c7223 */ /* 0x080fe2000001000c */
[----:B------:R-:W-:Y:S01]  /*8b80*/  FADD.FTZ R11, R11, -R4 ;  /* 0x800000040b0b7221 */ /* 0x000fe20000010000 */
[----:B------:R-:W-:Y:S01]  /*8b90*/  FFMA.FTZ R20, R24, R37, R20 ;  /* 0x0000002518147223 */ /* 0x000fe20000010014 */
[----:B------:R-:W-:Y:S01]  /*8ba0*/  FADD.FTZ R15, R15, -R8 ;  /* 0x800000080f0f7221 */ /* 0x000fe20000010000 */
[----:B------:R-:W-:Y:S01]  /*8bb0*/  FADD.FTZ R23, R23, -R12 ;  /* 0x8000000c17177221 */ /* 0x000fe20000010000 */
[----:B------:R-:W-:Y:S01]  /*8bc0*/  FFMA.FTZ R5, R10, R11, R5 ;  /* 0x0000000b0a057223 */ /* 0x000fe20000010005 */
[----:B------:R-:W-:Y:S01]  /*8bd0*/  FADD.FTZ R25, R25, -R20 ;  /* 0x8000001419197221 */ /* 0x000fe20000010000 */
[----:B------:R-:W-:Y:S01]  /*8be0*/  FFMA.FTZ R9, R14, R15, R9 ;  /* 0x0000000f0e097223 */ /* 0x000fe20000010009 */
[----:B------:R-:W-:-:S02]  /*8bf0*/  FFMA.FTZ R13, R22, R23, R13 ;  /* 0x00000017160d7223 */ /* 0x000fc4000001000d */
[----:B------:R-:W-:Y:S01]  /*8c00*/  FFMA.FTZ R21, R24, R25, R21 ;  /* 0x0000001918157223 */ /* 0x000fe20000010015 */
[----:B------:R-:W-:Y:S06]  /*8c10*/  @!P0 BRA `(.L_x_5058) ;  /* 0xfffffffc00288947 */ /* 0x000fec000383ffff */
[----:B------:R-:W-:Y:S05]  /*8c20*/  BSYNC B1 ;  /* 0x0000000000017941 */ /* 0x000fea0003800000 */
.L_x_5057:
[----:B------:R-:W-:-:S07]  /*8c30*/  PRMT R41, R42, 0x7610, R42 ;  /* 0x000076102a297816 */ /* 0x000fce000000002a */
.L_x_5056:
[----:B------:R-:W-:Y:S05]  /*8c40*/  BSYNC B0 ;  /* 0x0000000000007941 */ /* 0x000fea0003800000 */
.L_x_5055:
        /* <DEDUP_REMOVED lines=17> */
[----:B------:R-:W-:Y:S01]  /*8d60*/  IADD3 R47, R33, R32, RZ ;  /* 0x00000020212f7210 */ /* 0x000fe20007ffe0ff */
[----:B------:R-:W-:Y:S01]  /*8d70*/  IMAD.MOV.U32 R25, RZ, RZ, R19 ;  /* 0x000000ffff197224 */ /* 0x000fe200078e0013 */
[----:B------:R-:W-:Y:S02]  /*8d80*/  SHF.R.U32.HI R45, RZ, 0x2, R33 ;  /* 0x00000002ff2d7819 */ /* 0x000fe40000011621 */
[----:B------:R-:W-:Y:S02]  /*8d90*/  ISETP.GE.U32.AND P0, PT, R47, R46, PT ;  /* 0x0000002e2f00720c */ /* 0x000fe40003f06070 */
[----:B------:R-:W-:-:S05]  /*8da0*/  MOV R24, R18 ;  /* 0x0000001200187202 */ /* 0x000fca0000000f00 */
[----:B------:R-:W-:-:S06]  /*8db0*/  IMAD.WIDE.U32 R18, R45, 0x8, R24 ;  /* 0x000000082d127825 */ /* 0x000fcc00078e0018 */
[----:B------:R-:W-:Y:S01]  /*8dc0*/  @!P0 SHF.R.U32.HI R47, RZ, 0x2, R47 ;  /* 0x00000002ff2f8819 */ /* 0x000fe2000001162f */
[----:B------:R-:W2:Y:S04]  /*8dd0*/  LDG.E.64 R18, desc[UR40][R18.64] ;  /* 0x0000002812127981 */ /* 0x000ea8000c1e1b00 */
        /* <DEDUP_REMOVED lines=8> */
.L_x_5060:
[----:B------:R-:W-:Y:S05]  /*8e60*/  BSYNC B0 ;  /* 0x0000000000007941 */ /* 0x000fea0003800000 */
.L_x_5059:
[----:B------:R-:W-:Y:S04]  /*8e70*/  BSSY B0, `(.L_x_5061) ;  /* 0x0000045000007945 */ /* 0x000fe80003800000 */
[----:B------:R-:W-:Y:S05]  /*8e80*/  @P1 BRA `(.L_x_5062) ;  /* 0x00000004000c1947 */ /* 0x000fea0003800000 */
[----:B------:R-:W-:Y:S01]  /*8e90*/  VIADD R14, R14, 0x1 ;  /* 0x000000010e0e7836 */ /* 0x000fe20000000000 */
[----:B------:R-:W-:Y:S01]  /*8ea0*/  IADD3 R6, R6, 0x1, RZ ;  /* 0x0000000106067810 */ /* 0x000fe20007ffe0ff */
[--C-:B------:R-:W-:Y:S01]  /*8eb0*/  HADD2.F32 R53, -RZ, R45.reuse.H0_H0 ;  /* 0x2000002dff357230 */ /* 0x100fe20000004100 */
[----:B------:R-:W-:Y:S01]  /*8ec0*/  IADD3 R10, R10, 0x1, RZ ;  /* 0x000000010a0a7810 */ /* 0x000fe20007ffe0ff */
[--C-:B------:R-:W-:Y:S01]  /*8ed0*/  HADD2.F32 R51, -RZ, R44.reuse.H1_H1 ;  /* 0x3000002cff337230 */ /* 0x100fe20000004100 */
[----:B------:R-:W-:Y:S01]  /*8ee0*/  IADD3 R22, R22, 0x1, RZ ;  /* 0x0000000116167810 */ /* 0x000fe20007ffe0ff */
[----:B------:R-:W-:Y:S01]  /*8ef0*/  HADD2.F32 R45, -RZ, R45.H1_H1 ;  /* 0x3000002dff2d7230 */ /* 0x000fe20000004100 */
[----:B------:R-:W-:Y:S01]  /*8f00*/  I2FP.F32.S32 R7, R6 ;  /* 0x0000000600077245 */ /* 0x000fe20000201400 */
[----:B------:R-:W-:Y:S01]  /*8f10*/  FADD.FTZ R24, -R12, R53 ;  /* 0x000000350c187221 */ /* 0x000fe20000010100 */
[----:B------:R-:W-:Y:S02]  /*8f20*/  I2FP.F32.S32 R11, R10 ;  /* 0x0000000a000b7245 */ /* 0x000fe40000201400 */
[----:B------:R-:W-:Y:S01]  /*8f30*/  I2FP.F32.S32 R15, R14 ;  /* 0x0000000e000f7245 */ /* 0x000fe20000201400 */
[----:B------:R-:W0:Y:S01]  /*8f40*/  MUFU.RCP R19, R7 ;  /* 0x0000000700137308 */ /* 0x000e220000001000 */
[----:B------:R-:W-:Y:S01]  /*8f50*/  I2FP.F32.S32 R23, R22 ;  /* 0x0000001600177245 */ /* 0x000fe20000201400 */
[----:B------:R-:W-:Y:S01]  /*8f60*/  FADD.FTZ R18, -R20, R45 ;  /* 0x0000002d14127221 */ /* 0x000fe20000010100 */
[----:B------:R-:W-:Y:S01]  /*8f70*/  IADD3 R32, R33, R32, RZ ;  /* 0x0000002021207210 */ /* 0x000fe20007ffe0ff */
[----:B------:R-:W-:-:S03]  /*8f80*/  HADD2.F32 R33, -RZ, R44.H0_H0 ;  /* 0x2000002cff217230 */ /* 0x000fc60000004100 */
[----:B------:R-:W-:Y:S01]  /*8f90*/  ISETP.GE.U32.AND P0, PT, R32, R46, PT ;  /* 0x0000002e2000720c */ /* 0x000fe20003f06070 */
        /* <DEDUP_REMOVED lines=20> */
[----:B------:R-:W-:Y:S01]  /*90e0*/  VIADD R39, R39, 0x1 ;  /* 0x0000000127277836 */ /* 0x000fe20000000000 */
[----:B------:R-:W-:Y:S01]  /*90f0*/  IADD3 R37, R37, 0x1, RZ ;  /* 0x0000000125257810 */ /* 0x000fe20007ffe0ff */
[--C-:B------:R-:W-:Y:S01]  /*9100*/  HADD2.F32 R18, -RZ, R41.reuse.H0_H0 ;  /* 0x20000029ff127230 */ /* 0x100fe20000004100 */
[----:B------:R-:W-:Y:S01]  /*9110*/  I2FP.F32.S32 R36, R34 ;  /* 0x0000002200247245 */ /* 0x000fe20000201400 */
[----:B------:R-:W-:Y:S01]  /*9120*/  HADD2.F32 R24, -RZ, R41.H1_H1 ;  /* 0x30000029ff187230 */ /* 0x000fe20000004100 */
[----:B------:R-:W-:Y:S01]  /*9130*/  I2FP.F32.S32 R38, R35 ;  /* 0x0000002300267245 */ /* 0x000fe20000201400 */
[--C-:B------:R-:W-:Y:S01]  /*9140*/  HADD2.F32 R32, -RZ, R43.reuse.H0_H0 ;  /* 0x2000002bff207230 */ /* 0x100fe20000004100 */
[----:B------:R-:W-:Y:S01]  /*9150*/  I2FP.F32.S32 R40, R37 ;  /* 0x0000002500287245 */ /* 0x000fe20000201400 */
[----:B------:R-:W0:Y:S01]  /*9160*/  MUFU.RCP R46, R36 ;  /* 0x00000024002e7308 */ /* 0x000e220000001000 */
[----:B------:R-:W-:Y:S01]  /*9170*/  I2FP.F32.S32 R42, R39 ;  /* 0x00000027002a7245 */ /* 0x000fe20000201400 */
[----:B------:R-:W-:-:S02]  /*9180*/  HADD2.F32 R44, -RZ, R43.H1_H1 ;  /* 0x3000002bff2c7230 */ /* 0x000fc40000004100 */
[----:B------:R-:W-:Y:S01]  /*9190*/  FADD.FTZ R19, -R3, R18 ;  /* 0x0000001203137221 */ /* 0x000fe20000010100 */
[----:B------:R-:W-:Y:S01]  /*91a0*/  FADD.FTZ R25, -R27, R24 ;  /* 0x000000181b197221 */ /* 0x000fe20000010100 */
[----:B------:R-:W-:Y:S01]  /*91b0*/  FADD.FTZ R33, -R29, R32 ;  /* 0x000000201d217221 */ /* 0x000fe20000010100 */
[----:B------:R-:W-:Y:S01]  /*91c0*/  FADD.FTZ R41, -R31, R44 ;  /* 0x0000002c1f297221 */ /* 0x000fe20000010100 */
        /* <DEDUP_REMOVED lines=15> */
.L_x_5062:
[----:B------:R-:W-:Y:S05]  /*92c0*/  BSYNC B0 ;  /* 0x0000000000007941 */ /* 0x000fea0003800000 */
.L_x_5061:
        /* <DEDUP_REMOVED lines=17> */
.L_x_5064:
[----:B------:R-:W-:Y:S01]  /*93e0*/  IMAD.MOV.U32 R4, RZ, RZ, R3 ;  /* 0x000000ffff047224 */ /* 0x000fe200078e0003 */
[----:B------:R-:W-:Y:S01]  /*93f0*/  MOV R5, R0 ;  /* 0x0000000000057202 */ /* 0x000fe20000000f00 */
[----:B------:R-:W-:Y:S01]  /*9400*/  IMAD.MOV.U32 R7, RZ, RZ, R36 ;  /* 0x000000ffff077224 */ /* 0x000fe200078e0024 */
[----:B------:R-:W-:-:S07]  /*9410*/  MOV R6, R34 ;  /* 0x0000002200067202 */ /* 0x000fce0000000f00 */
.L_x_5065:
[----:B------:R-:W-:Y:S05]  /*9420*/  BSYNC B0 ;  /* 0x0000000000007941 */ /* 0x000fea0003800000 */
.L_x_5063:
        /* <DEDUP_REMOVED lines=17> */
.L_x_5067:
[----:B------:R-:W-:Y:S01]  /*9540*/  IMAD.MOV.U32 R8, RZ, RZ, R27 ;  /* 0x000000ffff087224 */ /* 0x000fe200078e001b */
[----:B------:R-:W-:Y:S01]  /*9550*/  MOV R9, R26 ;  /* 0x0000001a00097202 */ /* 0x000fe20000000f00 */
[----:B------:R-:W-:Y:S01]  /*9560*/  IMAD.MOV.U32 R11, RZ, RZ, R38 ;  /* 0x000000ffff0b7224 */ /* 0x000fe200078e0026 */
[----:B------:R-:W-:-:S07]  /*9570*/  MOV R10, R35 ;  /* 0x00000023000a7202 */ /* 0x000fce0000000f00 */
.L_x_5068:
[----:B------:R-:W-:Y:S05]  /*9580*/  BSYNC B0 ;  /* 0x0000000000007941 */ /* 0x000fea0003800000 */
.L_x_5066:
        /* <DEDUP_REMOVED lines=17> */
.L_x_5070:
[----:B------:R-:W-:Y:S01]  /*96a0*/  IMAD.MOV.U32 R12, RZ, RZ, R29 ;  /* 0x000000ffff0c7224 */ /* 0x000fe200078e001d */
[----:B------:R-:W-:Y:S01]  /*96b0*/  MOV R13, R28 ;  /* 0x0000001c000d7202 */ /* 0x000fe20000000f00 */
[----:B------:R-:W-:Y:S01]  /*96c0*/  IMAD.MOV.U32 R15, RZ, RZ, R40 ;  /* 0x000000ffff0f7224 */ /* 0x000fe200078e0028 */
[----:B------:R-:W-:-:S07]  /*96d0*/  MOV R14, R37 ;  /* 0x00000025000e7202 */ /* 0x000fce0000000f00 */
.L_x_5071:
[----:B------:R-:W-:Y:S05]  /*96e0*/  BSYNC B0 ;  /* 0x0000000000007941 */ /* 0x000fea0003800000 */
.L_x_5069:
        /* <DEDUP_REMOVED lines=16> */
.L_x_5072:
[----:B------:R-:W-:Y:S01]  /*97f0*/  IMAD.MOV.U32 R20, RZ, RZ, R31 ;  /* 0x000000ffff147224 */ /* 0x000fe200078e001f */
[----:B------:R-:W-:Y:S01]  /*9800*/  MOV R21, R30 ;  /* 0x0000001e00157202 */ /* 0x000fe20000000f00 */
[----:B------:R-:W-:Y:S01]  /*9810*/  IMAD.MOV.U32 R23, RZ, RZ, R42 ;  /* 0x000000ffff177224 */ /* 0x000fe200078e002a */
[----:B------:R-:W-:-:S07]  /*9820*/  MOV R22, R39 ;  /* 0x0000002700167202 */ /* 0x000fce0000000f00 */
.L_x_4993:
[----:B------:R-:W-:Y:S05]  /*9830*/  BSYNC B6 ;  /* 0x0000000000067941 */ /* 0x000fea0003800000 */
.L_x_4992:
        /* <DEDUP_REMOVED lines=18> */
.L_x_5088:
        /* <DEDUP_REMOVED lines=30> */
.L_x_5077:
[----:B0-2---:R-:W-:Y:S01]  /*9b40*/  MOV R6, R26 ;  /* 0x0000001a00067202 */ /* 0x005fe20000000f00 */
[----:B------:R-:W-:Y:S01]  /*9b50*/  IMAD.MOV.U32 R5, RZ, RZ, R25 ;  /* 0x000000ffff057224 */ /* 0x000fe200078e0019 */
[----:B------:R-:W-:Y:S02]  /*9b60*/  MOV R4, R24 ;  /* 0x0000001800047202 */ /* 0x000fe40000000f00 */
[----:B------:R-:W-:-:S07]  /*9b70*/  MOV R7, R27 ;  /* 0x0000001b00077202 */ /* 0x000fce0000000f00 */
.L_x_5078:
[----:B------:R-:W-:Y:S05]  /*9b80*/  BSYNC B1 ;  /* 0x0000000000017941 */ /* 0x000fea0003800000 */
.L_x_5076:
        /* <DEDUP_REMOVED lines=17> */
.L_x_5080:
[----:B0--3--:R-:W-:Y:S01]  /*9ca0*/  MOV R8, R28 ;  /* 0x0000001c00087202 */ /* 0x009fe20000000f00 */
[----:B------:R-:W-:Y:S01]  /*9cb0*/  IMAD.MOV.U32 R10, RZ, RZ, R30 ;  /* 0x000000ffff0a7224 */ /* 0x000fe200078e001e */
[----:B------:R-:W-:Y:S02]  /*9cc0*/  MOV R9, R29 ;  /* 0x0000001d00097202 */ /* 0x000fe40000000f00 */
[----:B------:R-:W-:-:S07]  /*9cd0*/  MOV R11, R31 ;  /* 0x0000001f000b7202 */ /* 0x000fce0000000f00 */
.L_x_5081:
[----:B------:R-:W-:Y:S05]  /*9ce0*/  BSYNC B1 ;  /* 0x0000000000017941 */ /* 0x000fea0003800000 */
.L_x_5079:
        /* <DEDUP_REMOVED lines=17> */
.L_x_5083:
[----:B0---4-:R-:W-:Y:S01]  /*9e00*/  MOV R12, R32 ;  /* 0x00000020000c7202 */ /* 0x011fe20000000f00 */
[----:B------:R-:W-:Y:S01]  /*9e10*/  IMAD.MOV.U32 R14, RZ, RZ, R34 ;  /* 0x000000ffff0e7224 */ /* 0x000fe200078e0022 */
[----:B------:R-:W-:Y:S02]  /*9e20*/  MOV R13, R33 ;  /* 0x00000021000d7202 */ /* 0x000fe40000000f00 */
[----:B------:R-:W-:-:S07]  /*9e30*/  MOV R15, R35 ;  /* 0x00000023000f7202 */ /* 0x000fce0000000f00 */
.L_x_5084:
[----:B------:R-:W-:Y:S05]  /*9e40*/  BSYNC B1 ;  /* 0x0000000000017941 */ /* 0x000fea0003800000 */
.L_x_5082:
        /* <DEDUP_REMOVED lines=17> */
.L_x_5086:
[----:B0-----:R-:W-:Y:S01]  /*9f60*/  MOV R20, R36 ;  /* 0x0000002400147202 */ /* 0x001fe20000000f00 */
[----:B------:R-:W-:Y:S01]  /*9f70*/  IMAD.MOV.U32 R22, RZ, RZ, R38 ;  /* 0x000000ffff167224 */ /* 0x000fe200078e0026 */
[----:B------:R-:W-:Y:S02]  /*9f80*/  MOV R21, R37 ;  /* 0x0000002500157202 */ /* 0x000fe40000000f00 */
[----:B------:R-:W-:-:S07]  /*9f90*/  MOV R23, R39 ;  /* 0x0000002700177202 */ /* 0x000fce0000000f00 */
.L_x_5087:
[----:B------:R-:W-:Y:S05]  /*9fa0*/  BSYNC B1 ;  /* 0x0000000000017941 */ /* 0x000fea0003800000 */
.L_x_5085:
[----:B------:R2:W-:Y:S04]  /*9fb0*/  STS.128 [R19], R4 ;  /* 0x0000000413007388 */ /* 0x0005e80000000c00 */
[----:B------:R2:W-:Y:S04]  /*9fc0*/  STS.128 [R19+0x10], R8 ;  /* 0x0000100813007388 */ /* 0x0005e80000000c00 */
[----:B------:R2:W-:Y:S04]  /*9fd0*/  STS.128 [R19+0x20], R12 ;  /* 0x0000200c13007388 */ /* 0x0005e80000000c00 */
[----:B------:R2:W-:Y:S02]  /*9fe0*/  STS.128 [R19+0x30], R20 ;  /* 0x0000301413007388 */ /* 0x0005e40000000c00 */
.L_x_5075:
[----:B------:R-:W-:Y:S05]  /*9ff0*/  BSYNC B0 ;  /* 0x0000000000007941 */ /* 0x000fea0003800000 */
.L_x_5074:
[----:B------:R-:W-:Y:S02]  /*a000*/  ISETP.GT.AND P0, PT, R41, 0x1, PT ;  /* 0x000000012900780c */ /* 0x000fe40003f04270 */
[----:B------:R-:W-:-:S11]  /*a010*/  SHF.R.S32.HI R41, RZ, 0x1, R41 ;  /* 0x00000001ff297819 */ /* 0x000fd60000011429 */
[----:B------:R-:W-:Y:S05]  /*a020*/  @P0 BRA `(.L_x_5088) ;  /* 0xfffffff8004c0947 */ /* 0x000fea000383ffff */
.L_x_5073:
        /* <DEDUP_REMOVED lines=22> */
.L_x_5105:
        /* <DEDUP_REMOVED lines=29> */
.L_x_5094:
[----:B--23--:R-:W-:Y:S01]  /*a360*/  MOV R4, R24 ;  /* 0x0000001800047202 */ /* 0x00cfe20000000f00 */
[----:B------:R-:W-:Y:S01]  /*a370*/  IMAD.MOV.U32 R5, RZ, RZ, R25 ;  /* 0x000000ffff057224 */ /* 0x000fe200078e0019 */
[----:B------:R-:W-:Y:S02]  /*a380*/  MOV R7, R27 ;  /* 0x0000001b00077202 */ /* 0x000fe40000000f00 */
[----:B------:R-:W-:-:S07]  /*a390*/  MOV R6, R26 ;  /* 0x0000001a00067202 */ /* 0x000fce0000000f00 */
.L_x_5095:
[----:B------:R-:W-:Y:S05]  /*a3a0*/  BSYNC B1 ;  /* 0x0000000000017941 */ /* 0x000fea0003800000 */
.L_x_5093:
        /* <DEDUP_REMOVED lines=17> */
.L_x_5097:
[----:B---34-:R-:W-:Y:S01]  /*a4c0*/  MOV R8, R28 ;  /* 0x0000001c00087202 */ /* 0x018fe20000000f00 */
[----:B------:R-:W-:Y:S01]  /*a4d0*/  IMAD.MOV.U32 R9, RZ, RZ, R29 ;  /* 0x000000ffff097224 */ /* 0x000fe200078e001d */
[----:B------:R-:W-:Y:S02]  /*a4e0*/  MOV R11, R31 ;  /* 0x0000001f000b7202 */ /* 0x000fe40000000f00 */
[----:B------:R-:W-:-:S07]  /*a4f0*/  MOV R10, R30 ;  /* 0x0000001e000a7202 */ /* 0x000fce0000000f00 */
.L_x_5098:
[----:B------:R-:W-:Y:S05]  /*a500*/  BSYNC B1 ;  /* 0x0000000000017941 */ /* 0x000fea0003800000 */
.L_x_5096:
        /* <DEDUP_REMOVED lines=17> */
.L_x_5100:
[----:B0--3--:R-:W-:Y:S01]  /*a620*/  MOV R12, R32 ;  /* 0x00000020000c7202 */ /* 0x009fe20000000f00 */
[----:B------:R-:W-:Y:S01]  /*a630*/  IMAD.MOV.U32 R13, RZ, RZ, R33 ;  /* 0x000000ffff0d7224 */ /* 0x000fe200078e0021 */
[----:B------:R-:W-:Y:S02]  /*a640*/  MOV R15, R35 ;  /* 0x00000023000f7202 */ /* 0x000fe40000000f00 */
[----:B------:R-:W-:-:S07]  /*a650*/  MOV R14, R34 ;  /* 0x00000022000e7202 */ /* 0x000fce0000000f00 */
.L_x_5101:
[----:B------:R-:W-:Y:S05]  /*a660*/  BSYNC B1 ;  /* 0x0000000000017941 */ /* 0x000fea0003800000 */
.L_x_5099:
        /* <DEDUP_REMOVED lines=17> */
.L_x_5103:
[----:B---3--:R-:W-:Y:S01]  /*a780*/  MOV R20, R36 ;  /* 0x0000002400147202 */ /* 0x008fe20000000f00 */
[----:B------:R-:W-:Y:S01]  /*a790*/  IMAD.MOV.U32 R21, RZ, RZ, R37 ;  /* 0x000000ffff157224 */ /* 0x000fe200078e0025 */
[----:B------:R-:W-:Y:S02]  /*a7a0*/  MOV R22, R38 ;  /* 0x0000002600167202 */ /* 0x000fe40000000f00 */
[----:B------:R-:W-:-:S07]  /*a7b0*/  MOV R23, R39 ;  /* 0x0000002700177202 */ /* 0x000fce0000000f00 */
.L_x_5104:
[----:B------:R-:W-:Y:S05]  /*a7c0*/  BSYNC B1 ;  /* 0x0000000000017941 */ /* 0x000fea0003800000 */
.L_x_5102:
[----:B------:R0:W-:Y:S04]  /*a7d0*/  STS.128 [R3], R4 ;  /* 0x0000000403007388 */ /* 0x0001e80000000c00 */
[----:B------:R0:W-:Y:S04]  /*a7e0*/  STS.128 [R3+0x10], R8 ;  /* 0x0000100803007388 */ /* 0x0001e80000000c00 */
[----:B------:R0:W-:Y:S04]  /*a7f0*/  STS.128 [R3+0x20], R12 ;  /* 0x0000200c03007388 */ /* 0x0001e80000000c00 */
[----:B------:R0:W-:Y:S02]  /*a800*/  STS.128 [R3+0x30], R20 ;  /* 0x0000301403007388 */ /* 0x0001e40000000c00 */
.L_x_5092:
[----:B------:R-:W-:Y:S05]  /*a810*/  BSYNC B0 ;  /* 0x0000000000007941 */ /* 0x000fea0003800000 */
.L_x_5091:
[----:B------:R-:W-:-:S04]  /*a820*/  SHF.R.S32.HI R16, RZ, 0x1, R16 ;  /* 0x00000001ff107819 */ /* 0x000fc80000011410 */
[----:B------:R-:W-:-:S13]  /*a830*/  ISETP.GE.AND P0, PT, R16, 0x20, PT ;  /* 0x000000201000780c */ /* 0x000fda0003f06270 */
[----:B------:R-:W-:Y:S05]  /*a840*/  @P0 BRA `(.L_x_5105) ;  /* 0xfffffff800500947 */ /* 0x000fea000383ffff */
[----:B------:R-:W-:-:S07]  /*a850*/  IMAD.MOV.U32 R18, RZ, RZ, 0x20 ;  /* 0x00000020ff127424 */ /* 0x000fce00078e00ff */
.L_x_5090:
[----:B------:R-:W-:Y:S01]  /*a860*/  ISETP.GE.AND P0, PT, R18, 0x2, PT ;  /* 0x000000021200780c */ /* 0x000fe20003f06270 */
[----:B------:R-:W-:Y:S05]  /*a870*/  WARPSYNC.ALL ;  /* 0x0000000000007948 */ /* 0x000fea0003800000 */
[----:B------:R-:W-:Y:S07]  /*a880*/  BAR.SYNC.DEFER_BLOCKING 0x0 ;  /* 0x0000000000007b1d */ /* 0x000fee0000010000 */
[----:B------:R-:W-:Y:S05]  /*a890*/  @!P0 BRA `(.L_x_5089) ;  /* 0x0000000400b08947 */ /* 0x000fea0003800000 */
[----:B0--3--:R-:W-:-:S11]  /*a8a0*/  HFMA2.MMA R3, -RZ, RZ, 0, 5.9604644775390625e-08 ;  /* 0x00000001ff037435 */ /* 0x009fd600000001ff */
.L_x_5118:
        /* <DEDUP_REMOVED lines=21> */
.L_x_5107:
[----:B0-2---:R-:W-:Y:S01]  /*aa00*/  MOV R4, R19 ;  /* 0x0000001300047202 */ /* 0x005fe20000000f00 */
[----:B------:R-:W-:Y:S01]  /*aa10*/  IMAD.MOV.U32 R7, RZ, RZ, R26 ;  /* 0x000000ffff077224 */ /* 0x000fe200078e001a */
[----:B---3--:R-:W-:Y:S02]  /*aa20*/  MOV R5, R24 ;  /* 0x0000001800057202 */ /* 0x008fe40000000f00 */
[----:B----4-:R-:W-:-:S07]  /*aa30*/  MOV R6, R0 ;  /* 0x0000000000067202 */ /* 0x010fce0000000f00 */
.L_x_5108:
[----:B------:R-:W-:Y:S05]  /*aa40*/  BSYNC B0 ;  /* 0x0000000000007941 */ /* 0x000fea0003800000 */
.L_x_5106:
        /* <DEDUP_REMOVED lines=21> */
.L_x_5110:
[----:B0-2---:R-:W-:Y:S01]  /*aba0*/  MOV R8, R19 ;  /* 0x0000001300087202 */ /* 0x005fe20000000f00 */
[----:B------:R-:W-:Y:S01]  /*abb0*/  IMAD.MOV.U32 R11, RZ, RZ, R26 ;  /* 0x000000ffff0b7224 */ /* 0x000fe200078e001a */
[----:B---3--:R-:W-:Y:S02]  /*abc0*/  MOV R9, R24 ;  /* 0x0000001800097202 */ /* 0x008fe40000000f00 */
[----:B----4-:R-:W-:-:S07]  /*abd0*/  MOV R10, R0 ;  /* 0x00000000000a7202 */ /* 0x010fce0000000f00 */
.L_x_5111:
[----:B------:R-:W-:Y:S05]  /*abe0*/  BSYNC B0 ;  /* 0x0000000000007941 */ /* 0x000fea0003800000 */
.L_x_5109:
        /* <DEDUP_REMOVED lines=21> */
.L_x_5113:
[----:B0-2---:R-:W-:Y:S01]  /*ad40*/  MOV R12, R19 ;  /* 0x00000013000c7202 */ /* 0x005fe20000000f00 */
[----:B------:R-:W-:Y:S01]  /*ad50*/  IMAD.MOV.U32 R15, RZ, RZ, R26 ;  /* 0x000000ffff0f7224 */ /* 0x000fe200078e001a */
[----:B---3--:R-:W-:Y:S02]  /*ad60*/  MOV R13, R24 ;  /* 0x00000018000d7202 */ /* 0x008fe40000000f00 */
[----:B----4-:R-:W-:-:S07]  /*ad70*/  MOV R14, R0 ;  /* 0x00000000000e7202 */ /* 0x010fce0000000f00 */
.L_x_5114:
[----:B------:R-:W-:Y:S05]  /*ad80*/  BSYNC B0 ;  /* 0x0000000000007941 */ /* 0x000fea0003800000 */
.L_x_5112:
        /* <DEDUP_REMOVED lines=21> */
.L_x_5116:
[----:B0-2---:R-:W-:Y:S01]  /*aee0*/  MOV R20, R19 ;  /* 0x0000001300147202 */ /* 0x005fe20000000f00 */
[----:B------:R-:W-:Y:S01]  /*aef0*/  IMAD.MOV.U32 R23, RZ, RZ, R26 ;  /* 0x000000ffff177224 */ /* 0x000fe200078e001a */
[----:B---3--:R-:W-:Y:S02]  /*af00*/  MOV R21, R24 ;  /* 0x0000001800157202 */ /* 0x008fe40000000f00 */
[----:B----4-:R-:W-:-:S07]  /*af10*/  MOV R22, R0 ;  /* 0x0000000000167202 */ /* 0x010fce0000000f00 */
.L_x_5117:
[----:B------:R-:W-:Y:S05]  /*af20*/  BSYNC B0 ;  /* 0x0000000000007941 */ /* 0x000fea0003800000 */
.L_x_5115:
[----:B------:R-:W-:-:S04]  /*af30*/  SHF.L.U32 R3, R3, 0x1, RZ ;  /* 0x0000000103037819 */ /* 0x000fc800000006ff */
[----:B------:R-:W-:-:S13]  /*af40*/  ISETP.GE.AND P0, PT, R3, R18, PT ;  /* 0x000000120300720c */ /* 0x000fda0003f06270 */
[----:B------:R-:W-:Y:S05]  /*af50*/  @!P0 BRA `(.L_x_5118) ;  /* 0xfffffff800548947 */ /* 0x000fea000383ffff */
.L_x_5089:
        /* <DEDUP_REMOVED lines=285> */
.L_x_5119:
        /* <DEDUP_REMOVED lines=281> */
.L_x_5120:
        /* <DEDUP_REMOVED lines=277> */
.L_x_5121:
        /* <DEDUP_REMOVED lines=275> */
.L_x_5122:
        /* <DEDUP_REMOVED lines=12> */
.L_x_5128:
        /* <DEDUP_REMOVED lines=8> */
[----:B-1----:R-:W-:Y:S05]  /*f680*/  CALL.REL.NOINC `($__internal_23_$__cuda_sm20_rem_u64) ;  /* 0x000000ac00f47944 */ /* 0x002fea0003c00000 */
[----:B------:R-:W-:Y:S05]  /*f690*/  BRA `(.L_x_5127) ;  /* 0x00000000004c7947 */ /* 0x000fea0003800000 */
.L_x_5126:
        /* <DEDUP_REMOVED lines=19> */
.L_x_5127:
[----:B------:R-:W-:Y:S05]  /*f7d0*/  BSYNC B1 ;  /* 0x0000000000017941 */ /* 0x000fea0003800000 */
.L_x_5125:
[----:B------:R-:W-:Y:S02]  /*f7e0*/  ISETP.NE.U32.AND P0, PT, R32, RZ, PT ;  /* 0x000000ff2000720c */ /* 0x000fe40003f05070 */
[----:B------:R-:W-:Y:S02]  /*f7f0*/  MOV R26, R0 ;  /* 0x00000000001a7202 */ /* 0x000fe40000000f00 */
[----:B------:R-:W-:Y:S02]  /*f800*/  ISETP.NE.AND.EX P0, PT, R33, RZ, PT, P0 ;  /* 0x000000ff2100720c */ /* 0x000fe40003f05300 */
[----:B------:R-:W-:-:S11]  /*f810*/  MOV R30, R31 ;  /* 0x0000001f001e7202 */ /* 0x000fd60000000f00 */
[----:B------:R-:W-:Y:S05]  /*f820*/  @P0 BRA `(.L_x_5128) ;  /* 0xfffffffc00740947 */ /* 0x000fea000383ffff */
[----:B------:R-:W-:Y:S05]  /*f830*/  BSYNC B0 ;  /* 0x0000000000007941 */ /* 0x000fea0003800000 */
.L_x_5124:
[----:B------:R-:W-:Y:S01]  /*f840*/  ISETP.NE.U32.AND P2, PT, R31, RZ, PT ;  /* 0x000000ff1f00720c */ /* 0x000fe20003f45070 */
[----:B------:R-:W-:-:S12]  /*f850*/  BSSY B0, `(.L_x_5129) ;  /* 0x000001c000007945 */ /* 0x000fd80003800000 */
[----:B------:R-:W-:Y:S05]  /*f860*/  @!P2 BRA `(.L_x_5130) ;  /* 0x00000000001ca947 */ /* 0x000fea0003800000 */
[----:B------:R-:W-:Y:S01]  /*f870*/  HFMA2.MMA R26, -RZ, RZ, 0, 0 ;  /* 0x00000000ff1a7435 */ /* 0x000fe200000001ff */
[----:B------:R-:W-:Y:S01]  /*f880*/  IMAD.MOV.U32 R24, RZ, RZ, 0x10 ;  /* 0x00000010ff187424 */ /* 0x000fe200078e00ff */
[----:B------:R-:W-:-:S09]  /*f890*/  MOV R28, 0xf8b0 ;  /* 0x0000f8b0001c7802 */ /* 0x000fd20000000f00 */
[----:B-1----:R-:W-:Y:S05]  /*f8a0*/  CALL.REL.NOINC `($__internal_22_$__cuda_sm20_div_u64) ;  /* 0x000000a800547944 */ /* 0x002fea0003c00000 */
[----:B------:R-:W-:Y:S01]  /*f8b0*/  MOV R2, R30 ;  /* 0x0000001e00027202 */ /* 0x000fe20000000f00 */
[----:B------:R-:W-:Y:S01]  /*f8c0*/  IMAD.MOV.U32 R3, RZ, RZ, R35 ;  /* 0x000000ffff037224 */ /* 0x000fe200078e0023 */
[----:B------:R-:W-:Y:S06]  /*f8d0*/  BRA `(.L_x_5131) ;  /* 0x00000000004c7947 */ /* 0x000fec0003800000 */
.L_x_5130:
        /* <DEDUP_REMOVED lines=19> */
.L_x_5131:
[----:B------:R-:W-:Y:S05]  /*fa10*/  BSYNC B0 ;  /* 0x0000000000007941 */ /* 0x000fea0003800000 */
.L_x_5129:
[----:B------:R-:W-:Y:S04]  /*fa20*/  BSSY B0, `(.L_x_5132) ;  /* 0x000001b000007945 */ /* 0x000fe80003800000 */
[----:B------:R-:W-:Y:S05]  /*fa30*/  @!P2 BRA `(.L_x_5133) ;  /* 0x000000000018a947 */ /* 0x000fea0003800000 */
[----:B------:R-:W-:Y:S01]  /*fa40*/  IMAD.MOV.U32 R24, RZ, RZ, 0x2 ;  /* 0x00000002ff187424 */ /* 0x000fe200078e00ff */
[----:B------:R-:W-:Y:S02]  /*fa50*/  MOV R26, RZ ;  /* 0x000000ff001a7202 */ /* 0x000fe40000000f00 */
[----:B------:R-:W-:-:S07]  /*fa60*/  MOV R28, 0xfa80 ;  /* 0x0000fa80001c7802 */ /* 0x000fce0000000f00 */
[----:B-1----:R-:W-:Y:S05]  /*fa70*/  CALL.REL.NOINC `($__internal_22_$__cuda_sm20_div_u64) ;  /* 0x000000a400e07944 */ /* 0x002fea0003c00000 */
[----:B------:R-:W-:Y:S01]  /*fa80*/  MOV R31, R35 ;  /* 0x00000023001f7202 */ /* 0x000fe20000000f00 */
[----:B------:R-:W-:Y:S06]  /*fa90*/  BRA `(.L_x_5134) ;  /* 0x00000000004c7947 */ /* 0x000fec0003800000 */
.L_x_5133:
        /* <DEDUP_REMOVED lines=19> */
.L_x_5134:
[----:B------:R-:W-:Y:S05]  /*fbd0*/  BSYNC B0 ;  /* 0x0000000000007941 */ /* 0x000fea0003800000 */
.L_x_5132:
        /* <DEDUP_REMOVED lines=9> */
[----:B-1----:R-:W-:Y:S05]  /*fc70*/  CALL.REL.NOINC `($__internal_22_$__cuda_sm20_div_u64) ;  /* 0x000000a400607944 */ /* 0x002fea0003c00000 */
[----:B------:R-:W-:Y:S01]  /*fc80*/  MOV R2, R30 ;  /* 0x0000001e00027202 */ /* 0x000fe20000000f00 */
[----:B------:R-:W-:Y:S01]  /*fc90*/  IMAD.MOV.U32 R3, RZ, RZ, R35 ;  /* 0x000000ffff037224 */ /* 0x000fe200078e0023 */
[----:B------:R-:W-:Y:S06]  /*fca0*/  BRA `(.L_x_5137) ;  /* 0x0000000000507947 */ /* 0x000fec0003800000 */
.L_x_5136:
        /* <DEDUP_REMOVED lines=20> */
.L_x_5137:
[----:B------:R-:W-:Y:S05]  /*fdf0*/  BSYNC B0 ;  /* 0x0000000000007941 */ /* 0x000fea0003800000 */
.L_x_5135:
[----:B------:R-:W-:Y:S02]  /*fe00*/  ULDC.64 UR4, c[0x0][0x610] ;  /* 0x0001840000047ab9 */ /* 0x000fe40000000a00 */
[----:B------:R-:W-:-:S04]  /*fe10*/  IADD3 R0, P0, R2, UR4, RZ ;  /* 0x0000000402007c10 */ /* 0x000fc8000ff1e0ff */
[----:B------:R-:W-:-:S04]  /*fe20*/  IADD3.X R47, R3, UR5, RZ, P0, !PT ;  /* 0x00000005032f7c10 */ /* 0x000fc800087fe4ff */
[----:B------:R-:W-:-:S07]  /*fe30*/  MOV R2, R47 ;  /* 0x0000002f00027202 */ /* 0x000fce0000000f00 */
.L_x_5123:
        /* <DEDUP_REMOVED lines=290> */
.L_x_5139:
[----:B------:R-:W-:Y:S05]  /*11060*/  @!P0 BRA `(.L_x_5140) ;  /* 0x0000001000488947 */ /* 0x000fea0003800000 */
        /* <DEDUP_REMOVED lines=274> */
.L_x_5140:
        /* <DEDUP_REMOVED lines=277> */
.L_x_5141:
        /* <DEDUP_REMOVED lines=275> */
.L_x_5142:
        /* <DEDUP_REMOVED lines=14> */
.L_x_5144:
[----:B------:R-:W-:Y:S05]  /*144f0*/  BSYNC B0 ;  /* 0x0000000000007941 */ /* 0x000fea0003800000 */
.L_x_5143:
        /* <DEDUP_REMOVED lines=29> */
.L_x_5146:
[----:B------:R-:W-:Y:S05]  /*146d0*/  BSYNC B0 ;  /* 0x0000000000007941 */ /* 0x000fea0003800000 */
.L_x_5145:
        /* <DEDUP_REMOVED lines=35> */
.L_x_5148:
[----:B------:R-:W-:Y:S05]  /*14910*/  BSYNC B0 ;  /* 0x0000000000007941 */ /* 0x000fea0003800000 */
.L_x_5147:
        /* <DEDUP_REMOVED lines=35> */
[----:B------:R-:W-:-:S02]  /*14b50*/  MOV R30, UR8 ;  /* 0x00000008001e7c02 */ /* 0x000fc40008000f00 */
[----:B------:R-:W-:Y:S02]  /*14b60*/  MOV R32, UR6 ;  /* 0x0000000600207c02 */ /* 0x000fe40008000f00 */
[----:B------:R-:W-:Y:S02]  /*14b70*/  MOV R33, UR7 ;  /* 0x0000000700217c02 */ /* 0x000fe40008000f00 */
        /* <DEDUP_REMOVED lines=16> */
[----:B------:R-:W-:Y:S01]  /*14c80*/  IMAD R3, R3, UR5, RZ ;  /* 0x0000000503037c24 */ /* 0x000fe2000f8e02ff */
[----:B------:R-:W-:-:S02]  /*14c90*/  MOV R33, UR7 ;  /* 0x0000000700217c02 */ /* 0x000fc40008000f00 */
[----:B------:R-:W-:Y:S02]  /*14ca0*/  MOV R34, UR8 ;  /* 0x0000000800227c02 */ /* 0x000fe40008000f00 */
[----:B------:R-:W-:Y:S02]  /*14cb0*/  MOV R36, UR6 ;  /* 0x0000000600247c02 */ /* 0x000fe40008000f00 */
[----:B------:R-:W-:Y:S02]  /*14cc0*/  MOV R37, UR7 ;  /* 0x0000000700257c02 */ /* 0x000fe40008000f00 */
[----:B------:R-:W-:Y:S01]  /*14cd0*/  MOV R38, UR8 ;  /* 0x0000000800267c02 */ /* 0x000fe20008000f00 */
[----:B0-----:R-:W-:-:S07]  /*14ce0*/  IMAD R9, R9, UR4, RZ ;  /* 0x0000000409097c24 */ /* 0x001fce000f8e02ff */
.L_x_5165:
        /* <DEDUP_REMOVED lines=36> */
.L_x_5154:
[----:B------:R0:W5:Y:S02]  /*14f30*/  LDG.E R26, desc[UR40][R6.64+0x8] ;  /* 0x00000828061a7981 */ /* 0x000164000c1e1900 */
[----:B-----5:R-:W-:Y:S02]  /*14f40*/  MOV R24, R49 ;  /* 0x0000003100187202 */ /* 0x020fe40000000f00 */
[----:B------:R-:W-:Y:S02]  /*14f50*/  MOV R25, R44 ;  /* 0x0000002c00197202 */ /* 0x000fe40000000f00 */
[----:B------:R-:W-:-:S07]  /*14f60*/  MOV R27, R42 ;  /* 0x0000002a001b7202 */ /* 0x000fce0000000f00 */
.L_x_5155:
[----:B------:R-:W-:Y:S05]  /*14f70*/  BSYNC B2 ;  /* 0x0000000000027941 */ /* 0x000fea0003800000 */
.L_x_5153:
        /* <DEDUP_REMOVED lines=17> */
.L_x_5157:
[----:B------:R-:W-:Y:S01]  /*15090*/  MOV R28, R23 ;  /* 0x00000017001c7202 */ /* 0x000fe20000000f00 */
[----:B------:R-:W-:Y:S01]  /*150a0*/  IMAD.MOV.U32 R30, RZ, RZ, R40 ;  /* 0x000000ffff1e7224 */ /* 0x000fe200078e0028 */
[----:B------:R-:W-:Y:S02]  /*150b0*/  MOV R29, R10 ;  /* 0x0000000a001d7202 */ /* 0x000fe40000000f00 */
[----:B------:R-:W-:-:S07]  /*150c0*/  MOV R31, R22 ;  /* 0x00000016001f7202 */ /* 0x000fce0000000f00 */
.L_x_5158:
[----:B------:R-:W-:Y:S05]  /*150d0*/  BSYNC B2 ;  /* 0x0000000000027941 */ /* 0x000fea0003800000 */
.L_x_5156:
        /* <DEDUP_REMOVED lines=17> */
.L_x_5160:
[----:B------:R-:W-:Y:S01]  /*151f0*/  IMAD.MOV.U32 R32, RZ, RZ, R11 ;  /* 0x000000ffff207224 */ /* 0x000fe200078e000b */
[----:B------:R-:W-:Y:S02]  /*15200*/  MOV R33, R14 ;  /* 0x0000000e00217202 */ /* 0x000fe40000000f00 */
[----:B------:R-:W-:Y:S02]  /*15210*/  MOV R34, R13 ;  /* 0x0000000d00227202 */ /* 0x000fe40000000f00 */
[----:B------:R-:W-:-:S07]  /*15220*/  MOV R35, R16 ;  /* 0x0000001000237202 */ /* 0x000fce0000000f00 */
.L_x_5161:
[----:B------:R-:W-:Y:S05]  /*15230*/  BSYNC B2 ;  /* 0x0000000000027941 */ /* 0x000fea0003800000 */
.L_x_5159:
        /* <DEDUP_REMOVED lines=17> */
.L_x_5163:
[----:B------:R-:W-:Y:S01]  /*15350*/  MOV R36, R15 ;  /* 0x0000000f00247202 */ /* 0x000fe20000000f00 */
[----:B------:R-:W-:Y:S01]  /*15360*/  IMAD.MOV.U32 R38, RZ, RZ, R21 ;  /* 0x000000ffff267224 */ /* 0x000fe200078e0015 */
[----:B------:R-:W-:Y:S02]  /*15370*/  MOV R37, R20 ;  /* 0x0000001400257202 */ /* 0x000fe40000000f00 */
[----:B------:R-:W-:-:S07]  /*15380*/  MOV R39, R12 ;  /* 0x0000000c00277202 */ /* 0x000fce0000000f00 */
.L_x_5164:
[----:B------:R-:W-:Y:S05]  /*15390*/  BSYNC B2 ;  /* 0x0000000000027941 */ /* 0x000fea0003800000 */
.L_x_5162:
[----:B------:R-:W-:Y:S05]  /*153a0*/  @!P0 BRA `(.L_x_5165) ;  /* 0xfffffff800508947 */ /* 0x000fea000383ffff */
[----:B------:R-:W-:Y:S05]  /*153b0*/  BSYNC B0 ;  /* 0x0000000000007941 */ /* 0x000fea0003800000 */
.L_x_5152:
[----:B------:R-:W-:Y:S05]  /*153c0*/  BRA `(.L_x_5151) ;  /* 0x00000008003c7947 */ /* 0x000fea0003800000 */
.L_x_5150:
        /* <DEDUP_REMOVED lines=27> */
[----:B------:R-:W-:Y:S01]  /*15580*/  IMAD R3, R3, UR4, RZ ;  /* 0x0000000403037c24 */ /* 0x000fe2000f8e02ff */
[----:B------:R-:W-:-:S02]  /*15590*/  MOV R34, UR8 ;  /* 0x0000000800227c02 */ /* 0x000fc40008000f00 */
[----:B------:R-:W-:Y:S02]  /*155a0*/  MOV R35, UR9 ;  /* 0x0000000900237c02 */ /* 0x000fe40008000f00 */
[----:B------:R-:W-:Y:S01]  /*155b0*/  MOV R36, UR6 ;  /* 0x0000000600247c02 */ /* 0x000fe20008000f00 */
[----:B------:R-:W3:Y:S01]  /*155c0*/  LDC R9, c[0x0][0x4] ;  /* 0x00000100ff097b82 */ /* 0x000ee20000000800 */
[----:B------:R-:W-:Y:S02]  /*155d0*/  MOV R38, UR8 ;  /* 0x0000000800267c02 */ /* 0x000fe40008000f00 */
[----:B------:R-:W-:-:S07]  /*155e0*/  MOV R39, UR9 ;  /* 0x0000000900277c02 */ /* 0x000fce0008000f00 */
.L_x_5178:
[----:B0-----:R-:W-:-:S05]  /*155f0*/  IADD3 R6, R3, R10, RZ ;  /* 0x0000000a03067210 */ /* 0x001fca0007ffe0ff */
        /* <DEDUP_REMOVED lines=18> */
[----:B---3--:R-:W-:Y:S01]  /*15720*/  IMAD.IADD R10, R9, 0x1, R10 ;  /* 0x00000001090a7824 */ /* 0x008fe200078e020a */
        /* <DEDUP_REMOVED lines=17> */
.L_x_5167:
[----:B------:R0:W5:Y:S02]  /*15840*/  LDG.E R26, desc[UR40][R6.64+0x8] ;  /* 0x00000828061a7981 */ /* 0x000164000c1e1900 */
[----:B-----5:R-:W-:Y:S01]  /*15850*/  MOV R24, R49 ;  /* 0x0000003100187202 */ /* 0x020fe20000000f00 */
[----:B------:R-:W-:Y:S01]  /*15860*/  IMAD.MOV.U32 R25, RZ, RZ, R48 ;  /* 0x000000ffff197224 */ /* 0x000fe200078e0030 */
[----:B------:R-:W-:-:S07]  /*15870*/  MOV R27, R44 ;  /* 0x0000002c001b7202 */ /* 0x000fce0000000f00 */
.L_x_5168:
[----:B------:R-:W-:Y:S05]  /*15880*/  BSYNC B0 ;  /* 0x0000000000007941 */ /* 0x000fea0003800000 */
.L_x_5166:
        /* <DEDUP_REMOVED lines=17> */
.L_x_5170:
[----:B------:R-:W-:Y:S01]  /*159a0*/  IMAD.MOV.U32 R28, RZ, RZ, R23 ;  /* 0x000000ffff1c7224 */ /* 0x000fe200078e0017 */
[----:B------:R-:W-:Y:S02]  /*159b0*/  MOV R29, R12 ;  /* 0x0000000c001d7202 */ /* 0x000fe40000000f00 */
[----:B------:R-:W-:Y:S02]  /*159c0*/  MOV R30, R42 ;  /* 0x0000002a001e7202 */ /* 0x000fe40000000f00 */
[----:B------:R-:W-:-:S07]  /*159d0*/  MOV R31, R40 ;  /* 0x00000028001f7202 */ /* 0x000fce0000000f00 */
.L_x_5171:
[----:B------:R-:W-:Y:S05]  /*159e0*/  BSYNC B0 ;  /* 0x0000000000007941 */ /* 0x000fea0003800000 */
.L_x_5169:
        /* <DEDUP_REMOVED lines=17> */
.L_x_5173:
[----:B------:R-:W-:Y:S01]  /*15b00*/  MOV R32, R11 ;  /* 0x0000000b00207202 */ /* 0x000fe20000000f00 */
[----:B------:R-:W-:Y:S01]  /*15b10*/  IMAD.MOV.U32 R34, RZ, RZ, R13 ;  /* 0x000000ffff227224 */ /* 0x000fe200078e000d */
[----:B------:R-:W-:Y:S02]  /*15b20*/  MOV R33, R16 ;  /* 0x0000001000217202 */ /* 0x000fe40000000f00 */
[----:B------:R-:W-:-:S07]  /*15b30*/  MOV R35, R20 ;  /* 0x0000001400237202 */ /* 0x000fce0000000f00 */
.L_x_5174:
[----:B------:R-:W-:Y:S05]  /*15b40*/  BSYNC B0 ;  /* 0x0000000000007941 */ /* 0x000fea0003800000 */
.L_x_5172:
        /* <DEDUP_REMOVED lines=17> */
.L_x_5176:
[----:B------:R-:W-:Y:S01]  /*15c60*/  IMAD.MOV.U32 R36, RZ, RZ, R15 ;  /* 0x000000ffff247224 */ /* 0x000fe200078e000f */
[----:B------:R-:W-:Y:S02]  /*15c70*/  MOV R37, R22 ;  /* 0x0000001600257202 */ /* 0x000fe40000000f00 */
[----:B------:R-:W-:Y:S02]  /*15c80*/  MOV R38, R21 ;  /* 0x0000001500267202 */ /* 0x000fe40000000f00 */
[----:B------:R-:W-:-:S07]  /*15c90*/  MOV R39, R14 ;  /* 0x0000000e00277202 */ /* 0x000fce0000000f00 */
.L_x_5177:
[----:B------:R-:W-:Y:S05]  /*15ca0*/  BSYNC B0 ;  /* 0x0000000000007941 */ /* 0x000fea0003800000 */
.L_x_5175:
[----:B------:R-:W-:Y:S05]  /*15cb0*/  @!P0 BRA `(.L_x_5178) ;  /* 0xfffffff8004c8947 */ /* 0x000fea000383ffff */
.L_x_5151:
[----:B------:R-:W-:Y:S05]  /*15cc0*/  BSYNC B1 ;  /* 0x0000000000017941 */ /* 0x000fea0003800000 */
.L_x_5149:
        /* <DEDUP_REMOVED lines=15> */
[----:B------:R-:W-:-:S07]  /*15dc0*/  IMAD.U32 R49, RZ, RZ, UR5 ;  /* 0x00000005ff317e24 */ /* 0x000fce000f8e00ff */
.L_x_5194:
        /* <DEDUP_REMOVED lines=29> */
.L_x_5183:
[----:B-12---:R-:W-:Y:S01]  /*15fa0*/  IMAD.MOV.U32 R26, RZ, RZ, R6 ;  /* 0x000000ffff1a7224 */ /* 0x006fe200078e0006 */
[----:B------:R-:W-:Y:S02]  /*15fb0*/  MOV R24, R4 ;  /* 0x0000000400187202 */ /* 0x000fe40000000f00 */
[----:B------:R-:W-:Y:S02]  /*15fc0*/  MOV R25, R5 ;  /* 0x0000000500197202 */ /* 0x000fe40000000f00 */
[----:B------:R-:W-:-:S07]  /*15fd0*/  MOV R27, R7 ;  /* 0x00000007001b7202 */ /* 0x000fce0000000f00 */
.L_x_5184:
[----:B------:R-:W-:Y:S05]  /*15fe0*/  BSYNC B1 ;  /* 0x0000000000017941 */ /* 0x000fea0003800000 */
.L_x_5182:
        /* <DEDUP_REMOVED lines=17> */
.L_x_5186:
[----:B--23--:R-:W-:Y:S01]  /*16100*/  MOV R28, R8 ;  /* 0x00000008001c7202 */ /* 0x00cfe20000000f00 */
[----:B------:R-:W-:Y:S01]  /*16110*/  IMAD.MOV.U32 R30, RZ, RZ, R10 ;  /* 0x000000ffff1e7224 */ /* 0x000fe200078e000a */
[----:B------:R-:W-:Y:S02]  /*16120*/  MOV R29, R9 ;  /* 0x00000009001d7202 */ /* 0x000fe40000000f00 */
[----:B------:R-:W-:-:S07]  /*16130*/  MOV R31, R11 ;  /* 0x0000000b001f7202 */ /* 0x000fce0000000f00 */
.L_x_5187:
[----:B------:R-:W-:Y:S05]  /*16140*/  BSYNC B1 ;  /* 0x0000000000017941 */ /* 0x000fea0003800000 */
.L_x_5185:
        /* <DEDUP_REMOVED lines=8> */
[----:B--2---:R-:W-:Y:S01]  /*161d0*/  MOV R34, 0xffffffff ;  /* 0xffffffff00227802 */ /* 0x004fe20000000f00 */
        /* <DEDUP_REMOVED lines=8> */
.L_x_5189:
[----:B--2-4-:R-:W-:Y:S01]  /*16260*/  IMAD.MOV.U32 R32, RZ, RZ, R12 ;  /* 0x000000ffff207224 */ /* 0x014fe200078e000c */
[----:B------:R-:W-:Y:S02]  /*16270*/  MOV R33, R13 ;  /* 0x0000000d00217202 */ /* 0x000fe40000000f00 */
[----:B------:R-:W-:Y:S02]  /*16280*/  MOV R34, R14 ;  /* 0x0000000e00227202 */ /* 0x000fe40000000f00 */
[----:B------:R-:W-:-:S07]  /*16290*/  MOV R35, R15 ;  /* 0x0000000f00237202 */ /* 0x000fce0000000f00 */
.L_x_5190:
[----:B------:R-:W-:Y:S05]  /*162a0*/  BSYNC B1 ;  /* 0x0000000000017941 */ /* 0x000fea0003800000 */
.L_x_5188:
        /* <DEDUP_REMOVED lines=17> */
.L_x_5192:
[----:B0-2---:R-:W-:Y:S01]  /*163c0*/  MOV R36, R20 ;  /* 0x0000001400247202 */ /* 0x005fe20000000f00 */
[----:B------:R-:W-:Y:S01]  /*163d0*/  IMAD.MOV.U32 R38, RZ, RZ, R22 ;  /* 0x000000ffff267224 */ /* 0x000fe200078e0016 */
[----:B------:R-:W-:Y:S02]  /*163e0*/  MOV R37, R21 ;  /* 0x0000001500257202 */ /* 0x000fe40000000f00 */
[----:B------:R-:W-:-:S07]  /*163f0*/  MOV R39, R23 ;  /* 0x0000001700277202 */ /* 0x000fce0000000f00 */
.L_x_5193:
[----:B------:R-:W-:Y:S05]  /*16400*/  BSYNC B1 ;  /* 0x0000000000017941 */ /* 0x000fea0003800000 */
.L_x_5191:
[----:B------:R3:W-:Y:S04]  /*16410*/  STS.128 [R3], R24 ;  /* 0x0000001803007388 */ /* 0x0007e80000000c00 */
[----:B------:R3:W-:Y:S04]  /*16420*/  STS.128 [R3+0x10], R28 ;  /* 0x0000101c03007388 */ /* 0x0007e80000000c00 */
[----:B------:R3:W-:Y:S04]  /*16430*/  STS.128 [R3+0x20], R32 ;  /* 0x0000202003007388 */ /* 0x0007e80000000c00 */
[----:B------:R3:W-:Y:S02]  /*16440*/  STS.128 [R3+0x30], R36 ;  /* 0x0000302403007388 */ /* 0x0007e40000000c00 */
.L_x_5181:
[----:B------:R-:W-:Y:S05]  /*16450*/  BSYNC B0 ;  /* 0x0000000000007941 */ /* 0x000fea0003800000 */
.L_x_5180:
[----:B------:R-:W-:Y:S02]  /*16460*/  ISETP.GT.AND P0, PT, R49, 0x1, PT ;  /* 0x000000013100780c */ /* 0x000fe40003f04270 */
[----:B------:R-:W-:-:S11]  /*16470*/  SHF.R.S32.HI R49, RZ, 0x1, R49 ;  /* 0x00000001ff317819 */ /* 0x000fd60000011431 */
[----:B------:R-:W-:Y:S05]  /*16480*/  @P0 BRA `(.L_x_5194) ;  /* 0xfffffff800500947 */ /* 0x000fea000383ffff */
.L_x_5179:
        /* <DEDUP_REMOVED lines=15> */
.L_x_5211:
[----:B------:R-:W-:Y:S01]  /*16580*/  IMAD.IADD R5, R17, 0x1, R18 ;  /* 0x0000000111057824 */ /* 0x000fe200078e0212 */
[----:B------:R-:W-:Y:S04]  /*16590*/  BAR.SYNC.DEFER_BLOCKING 0x0 ;  /* 0x0000000000007b1d */ /* 0x000fe80000010000 */
[----:B------:R-:W-:Y:S02]  /*165a0*/  ISETP.GE.U32.AND P0, PT, R5, R16, PT ;  /* 0x000000100500720c */ /* 0x000fe40003f06070 */
[----:B------:R-:W-:Y:S02]  /*165b0*/  BSSY B0, `(.L_x_5197) ;  /* 0x0000064000007945 */ /* 0x000fe40003800000 */
[----:B------:R-:W-:-:S13]  /*165c0*/  ISETP.GE.U32.OR P0, PT, R17, R18, P0 ;  /* 0x000000121100720c */ /* 0x000fda0000706470 */
[----:B0-----:R-:W-:Y:S05]  /*165d0*/  @P0 BRA `(.L_x_5198) ;  /* 0x0000000400840947 */ /* 0x001fea0003800000 */
[----:B-1----:R-:W-:Y:S01]  /*165e0*/  LEA R40, R18, R3, 0x6 ;  /* 0x0000000312287211 */ /* 0x002fe200078e30ff */
[----:B------:R-:W-:Y:S01]  /*165f0*/  BSSY B1, `(.L_x_5199) ;  /* 0x0000019000017945 */ /* 0x000fe20003800000 */
[----:B------:R-:W-:-:S03]  /*16600*/  FSETP.NEU.FTZ.AND P0, PT, R27, RZ, PT ;  /* 0x000000ff1b00720b */ /* 0x000fc60003f1d000 */
        /* <DEDUP_REMOVED lines=19> */
.L_x_5200:
[----:B-1234-:R-:W-:Y:S01]  /*16740*/  IMAD.MOV.U32 R24, RZ, RZ, R4 ;  /* 0x000000ffff187224 */ /* 0x01efe200078e0004 */
[----:B------:R-:W-:Y:S02]  /*16750*/  MOV R25, R5 ;  /* 0x0000000500197202 */ /* 0x000fe40000000f00 */
[----:B------:R-:W-:Y:S02]  /*16760*/  MOV R27, R7 ;  /* 0x00000007001b7202 */ /* 0x000fe40000000f00 */
[----:B------:R-:W-:-:S07]  /*16770*/  MOV R26, R6 ;  /* 0x00000006001a7202 */ /* 0x000fce0000000f00 */
.L_x_5201:
[----:B------:R-:W-:Y:S05]  /*16780*/  BSYNC B1 ;  /* 0x0000000000017941 */ /* 0x000fea0003800000 */
.L_x_5199:
        /* <DEDUP_REMOVED lines=8> */
[----:B--234-:R-:W-:Y:S01]  /*16810*/  IMAD.MOV.U32 R30, RZ, RZ, -0x1 ;  /* 0xffffffffff1e7424 */ /* 0x01cfe200078e00ff */
        /* <DEDUP_REMOVED lines=8> */
.L_x_5203:
[----:B0-234-:R-:W-:Y:S01]  /*168a0*/  MOV R28, R8 ;  /* 0x00000008001c7202 */ /* 0x01dfe20000000f00 */
[----:B------:R-:W-:Y:S01]  /*168b0*/  IMAD.MOV.U32 R31, RZ, RZ, R11 ;  /* 0x000000ffff1f7224 */ /* 0x000fe200078e000b */
[----:B------:R-:W-:Y:S02]  /*168c0*/  MOV R29, R9 ;  /* 0x00000009001d7202 */ /* 0x000fe40000000f00 */
[----:B------:R-:W-:-:S07]  /*168d0*/  MOV R30, R10 ;  /* 0x0000000a001e7202 */ /* 0x000fce0000000f00 */
.L_x_5204:
[----:B------:R-:W-:Y:S05]  /*168e0*/  BSYNC B1 ;  /* 0x0000000000017941 */ /* 0x000fea0003800000 */
.L_x_5202:
        /* <DEDUP_REMOVED lines=17> */
.L_x_5206:
[----:B--234-:R-:W-:Y:S01]  /*16a00*/  IMAD.MOV.U32 R32, RZ, RZ, R12 ;  /* 0x000000ffff207224 */ /* 0x01cfe200078e000c */
[----:B------:R-:W-:Y:S02]  /*16a10*/  MOV R33, R13 ;  /* 0x0000000d00217202 */ /* 0x000fe40000000f00 */
[----:B------:R-:W-:Y:S02]  /*16a20*/  MOV R35, R15 ;  /* 0x0000000f00237202 */ /* 0x000fe40000000f00 */
[----:B------:R-:W-:-:S07]  /*16a30*/  MOV R34, R14 ;  /* 0x0000000e00227202 */ /* 0x000fce0000000f00 */
.L_x_5207:
[----:B------:R-:W-:Y:S05]  /*16a40*/  BSYNC B1 ;  /* 0x0000000000017941 */ /* 0x000fea0003800000 */
.L_x_5205:
        /* <DEDUP_REMOVED lines=17> */
.L_x_5209:
[----:B--234-:R-:W-:Y:S01]  /*16b60*/  MOV R36, R20 ;  /* 0x0000001400247202 */ /* 0x01cfe20000000f00 */
[----:B------:R-:W-:Y:S01]  /*16b70*/  IMAD.MOV.U32 R38, RZ, RZ, R22 ;  /* 0x000000ffff267224 */ /* 0x000fe200078e0016 */
[----:B------:R-:W-:Y:S02]  /*16b80*/  MOV R37, R21 ;  /* 0x0000001500257202 */ /* 0x000fe40000000f00 */
[----:B------:R-:W-:-:S07]  /*16b90*/  MOV R39, R23 ;  /* 0x0000001700277202 */ /* 0x000fce0000000f00 */
.L_x_5210:
[----:B------:R-:W-:Y:S05]  /*16ba0*/  BSYNC B1 ;  /* 0x0000000000017941 */ /* 0x000fea0003800000 */
.L_x_5208:
[----:B------:R0:W-:Y:S04]  /*16bb0*/  STS.128 [R3], R24 ;  /* 0x0000001803007388 */ /* 0x0001e80000000c00 */
[----:B------:R0:W-:Y:S04]  /*16bc0*/  STS.128 [R3+0x10], R28 ;  /* 0x0000101c03007388 */ /* 0x0001e80000000c00 */
[----:B------:R0:W-:Y:S04]  /*16bd0*/  STS.128 [R3+0x20], R32 ;  /* 0x0000202003007388 */ /* 0x0001e80000000c00 */
[----:B------:R0:W-:Y:S02]  /*16be0*/  STS.128 [R3+0x30], R36 ;  /* 0x0000302403007388 */ /* 0x0001e40000000c00 */
.L_x_5198:
[----:B------:R-:W-:Y:S05]  /*16bf0*/  BSYNC B0 ;  /* 0x0000000000007941 */ /* 0x000fea0003800000 */
.L_x_5197:
[----:B------:R-:W-:-:S04]  /*16c00*/  SHF.R.S32.HI R18, RZ, 0x1, R18 ;  /* 0x00000001ff127819 */ /* 0x000fc80000011412 */
[----:B------:R-:W-:-:S13]  /*16c10*/  ISETP.GE.AND P0, PT, R18, 0x20, PT ;  /* 0x000000201200780c */ /* 0x000fda0003f06270 */
[----:B------:R-:W-:Y:S05]  /*16c20*/  @P0 BRA `(.L_x_5211) ;  /* 0xfffffff800540947 */ /* 0x000fea000383ffff */
[----:B------:R-:W-:-:S11]  /*16c30*/  HFMA2.MMA R4, -RZ, RZ, 0, 1.9073486328125e-06 ;  /* 0x00000020ff047435 */ /* 0x000fd600000001ff */
.L_x_5196:
[----:B------:R-:W-:Y:S01]  /*16c40*/  BAR.SYNC.DEFER_BLOCKING 0x0 ;  /* 0x0000000000007b1d */ /* 0x000fe20000010000 */
[----:B------:R-:W-:-:S13]  /*16c50*/  ISETP.GE.AND P0, PT, R4, 0x2, PT ;  /* 0x000000020400780c */ /* 0x000fda0003f06270 */
[----:B------:R-:W-:Y:S05]  /*16c60*/  @!P0 BRA `(.L_x_5195) ;  /* 0x0000000400b08947 */ /* 0x000fea0003800000 */
[----:B0-234-:R-:W-:-:S07]  /*16c70*/  MOV R3, 0x1 ;  /* 0x0000000100037802 */ /* 0x01dfce0000000f00 */
.L_x_5224:
        /* <DEDUP_REMOVED lines=21> */
.L_x_5213:
[----:B0-2---:R-:W-:Y:S01]  /*16dd0*/  MOV R24, R5 ;  /* 0x0000000500187202 */ /* 0x005fe20000000f00 */
[----:B------:R-:W-:Y:S01]  /*16de0*/  IMAD.MOV.U32 R27, RZ, RZ, R12 ;  /* 0x000000ffff1b7224 */ /* 0x000fe200078e000c */
[----:B---3--:R-:W-:Y:S02]  /*16df0*/  MOV R25, R10 ;  /* 0x0000000a00197202 */ /* 0x008fe40000000f00 */
[----:B----4-:R-:W-:-:S07]  /*16e00*/  MOV R26, R6 ;  /* 0x00000006001a7202 */ /* 0x010fce0000000f00 */
.L_x_5214:
[----:B------:R-:W-:Y:S05]  /*16e10*/  BSYNC B0 ;  /* 0x0000000000007941 */ /* 0x000fea0003800000 */
.L_x_5212:
        /* <DEDUP_REMOVED lines=21> */
.L_x_5216:
[----:B0-2---:R-:W-:Y:S01]  /*16f70*/  IMAD.MOV.U32 R28, RZ, RZ, R5 ;  /* 0x000000ffff1c7224 */ /* 0x005fe200078e0005 */
[----:B---3--:R-:W-:Y:S02]  /*16f80*/  MOV R29, R10 ;  /* 0x0000000a001d7202 */ /* 0x008fe40000000f00 */
[----:B------:R-:W-:Y:S02]  /*16f90*/  MOV R31, R12 ;  /* 0x0000000c001f7202 */ /* 0x000fe40000000f00 */
[----:B----4-:R-:W-:-:S07]  /*16fa0*/  MOV R30, R6 ;  /* 0x00000006001e7202 */ /* 0x010fce0000000f00 */
.L_x_5217:
[----:B------:R-:W-:Y:S05]  /*16fb0*/  BSYNC B0 ;  /* 0x0000000000007941 */ /* 0x000fea0003800000 */
.L_x_5215:
        /* <DEDUP_REMOVED lines=21> */
.L_x_5219:
[----:B0-2---:R-:W-:Y:S01]  /*17110*/  MOV R32, R5 ;  /* 0x0000000500207202 */ /* 0x005fe20000000f00 */
[----:B------:R-:W-:Y:S01]  /*17120*/  IMAD.MOV.U32 R35, RZ, RZ, R12 ;  /* 0x000000ffff237224 */ /* 0x000fe200078e000c */
[----:B---3--:R-:W-:Y:S02]  /*17130*/  MOV R33, R10 ;  /* 0x0000000a00217202 */ /* 0x008fe40000000f00 */
[----:B----4-:R-:W-:-:S07]  /*17140*/  MOV R34, R6 ;  /* 0x0000000600227202 */ /* 0x010fce0000000f00 */
.L_x_5220:
[----:B------:R-:W-:Y:S05]  /*17150*/  BSYNC B0 ;  /* 0x0000000000007941 */ /* 0x000fea0003800000 */
.L_x_5218:
        /* <DEDUP_REMOVED lines=21> */
.L_x_5222:
[----:B0-2---:R-:W-:Y:S01]  /*172b0*/  IMAD.MOV.U32 R36, RZ, RZ, R5 ;  /* 0x000000ffff247224 */ /* 0x005fe200078e0005 */
[----:B---3--:R-:W-:Y:S02]  /*172c0*/  MOV R37, R10 ;  /* 0x0000000a00257202 */ /* 0x008fe40000000f00 */
[----:B------:R-:W-:Y:S02]  /*172d0*/  MOV R39, R12 ;  /* 0x0000000c00277202 */ /* 0x000fe40000000f00 */
[----:B----4-:R-:W-:-:S07]  /*172e0*/  MOV R38, R6 ;  /* 0x0000000600267202 */ /* 0x010fce0000000f00 */
.L_x_5223:
[----:B------:R-:W-:Y:S05]  /*172f0*/  BSYNC B0 ;  /* 0x0000000000007941 */ /* 0x000fea0003800000 */
.L_x_5221:
[----:B------:R-:W-:-:S05]  /*17300*/  IMAD.SHL.U32 R3, R3, 0x2, RZ ;  /* 0x0000000203037824 */ /* 0x000fca00078e00ff */
[----:B------:R-:W-:-:S13]  /*17310*/  ISETP.GE.AND P0, PT, R3, R4, PT ;  /* 0x000000040300720c */ /* 0x000fda0003f06270 */
[----:B------:R-:W-:Y:S05]  /*17320*/  @!P0 BRA `(.L_x_5224) ;  /* 0xfffffff800548947 */ /* 0x000fea000383ffff */
.L_x_5195:
        /* <DEDUP_REMOVED lines=35> */
.L_x_5228:
[----:B------:R-:W-:Y:S05]  /*17560*/  BSYNC B0 ;  /* 0x0000000000007941 */ /* 0x000fea0003800000 */
.L_x_5227:
        /* <DEDUP_REMOVED lines=20> */
.L_x_5230:
[----:B------:R-:W-:Y:S05]  /*176b0*/  BSYNC B0 ;  /* 0x0000000000007941 */ /* 0x000fea0003800000 */
.L_x_5229:
        /* <DEDUP_REMOVED lines=20> */
.L_x_5232:
[----:B------:R-:W-:Y:S05]  /*17800*/  BSYNC B0 ;  /* 0x0000000000007941 */ /* 0x000fea0003800000 */
.L_x_5231:
[----:B------:R-:W-:Y:S04]  /*17810*/  BSSY B0, `(.L_x_5226) ;  /* 0x0000014000007945 */ /* 0x000fe80003800000 */
[----:B------:R-:W-:Y:S05]  /*17820*/  @!P1 BRA `(.L_x_5233) ;  /* 0x0000000000489947 */ /* 0x000fea0003800000 */
[----:B------:R-:W-:Y:S01]  /*17830*/  FSETP.NEU.FTZ.AND P0, PT, R39, RZ, PT ;  /* 0x000000ff2700720b */ /* 0x000fe20003f1d000 */
[----:B------:R-:W2:Y:S04]  /*17840*/  LDG.E R9, desc[UR40][R46.64+0x30] ;  /* 0x000030282e097981 */ /* 0x000ea8000c1e1900 */
[----:B------:R-:W3:Y:S08]  /*17850*/  LDG.E R8, desc[UR40][R46.64+0x34] ;  /* 0x000034282e087981 */ /* 0x000ef0000c1e1900 */
[----:B0-----:R-:W-:-:S06]  /*17860*/  @P0 IMAD.MOV.U32 R38, RZ, RZ, -0x1 ;  /* 0xffffffffff260424 */ /* 0x001fcc00078e00ff */
        /* <DEDUP_REMOVED lines=14> */
.L_x_5233:
[----:B------:R-:W-:Y:S05]  /*17950*/  BSYNC B0 ;  /* 0x0000000000007941 */ /* 0x000fea0003800000 */
.L_x_5226:
        /* <DEDUP_REMOVED lines=20> */
[----:B------:R-:W-:Y:S01]  /*17aa0*/  F2FP.F16.F32.PACK_AB R24, R28, R24 ;  /* 0x000000181c18723e */ /* 0x000fe200000000ff */
        /* <DEDUP_REMOVED lines=19> */
[----:B------:R-:W-:Y:S02]  /*17be0*/  F2FP.F16.F32.PACK_AB R32, R32, R25 ;  /* 0x000000192020723e */ /* 0x000fe400000000ff */
[----:B------:R-:W-:Y:S02]  /*17bf0*/  @P2 IADD3.X R3, RZ, R3, RZ, P3, !PT ;  /* 0x00000003ff032210 */ /* 0x000fe40001ffe4ff */
[----:B------:R-:W-:Y:S01]  /*17c00*/  PRMT R0, R32, 0x7632, R0 ;  /* 0x0000763220007816 */ /* 0x000fe20000000000 */
[----:B------:R-:W1:Y:S01]  /*17c10*/  @P0 LDC.64 R4, c[0x0][0x600] ;  /* 0x00018000ff040b82 */ /* 0x000e620000000a00 */
[----:B----4-:R-:W-:Y:S01]  /*17c20*/  @P0 IADD3 R14, P4, R43, R14, RZ ;  /* 0x0000000e2b0e0210 */ /* 0x010fe20007f9e0ff */
[----:B------:R-:W4:Y:S01]  /*17c30*/  @P1 MUFU.SQRT R37, R37 ;  /* 0x0000002500251308 */ /* 0x000f220000002000 */
[----:B---3--:R-:W-:-:S02]  /*17c40*/  F2FP.F16.F32.PACK_AB R36, R36, R29 ;  /* 0x0000001d2424723e */ /* 0x008fc400000000ff */
[----:B------:R-:W-:-:S03]  /*17c50*/  @P0 IADD3.X R15, RZ, R15, RZ, P4, !PT ;  /* 0x0000000fff0f0210 */ /* 0x000fc600027fe4ff */
[----:B------:R-:W3:Y:S01]  /*17c60*/  @P2 LDC.64 R12, c[0x0][0x608] ;  /* 0x00018200ff0c2b82 */ /* 0x000ee20000000a00 */
[----:B--2---:R-:W-:Y:S01]  /*17c70*/  @P2 IADD3 R6, P3, R17, R6, RZ ;  /* 0x0000000611062210 */ /* 0x004fe20007f7e0ff */
[----:B------:R2:W-:Y:S01]  /*17c80*/  @P0 STG.E.U16 desc[UR40][R14.64], R32 ;  /* 0x000000200e000986 */ /* 0x0005e2000c101528 */
[----:B0-----:R-:W-:-:S03]  /*17c90*/  F2FP.F16.F32.PACK_AB R33, RZ, R33 ;  /* 0x00000021ff21723e */ /* 0x001fc600000000ff */
[----:B------:R-:W-:Y:S01]  /*17ca0*/  @P2 IMAD.X R7, RZ, RZ, R7, P3 ;  /* 0x000000ffff072224 */ /* 0x000fe200018e0607 */
[----:B------:R0:W-:Y:S01]  /*17cb0*/  @P2 STG.E.U16 desc[UR40][R2.64], R24 ;  /* 0x0000001802002986 */ /* 0x0001e2000c101528 */
[----:B------:R-:W3:Y:S01]  /*17cc0*/  @P0 LDC.64 R8, c[0x0][0x600] ;  /* 0x00018000ff080b82 */ /* 0x000ee20000000a00 */
[C---:B-1----:R-:W-:Y:S02]  /*17cd0*/  @P0 IADD3 R10, P1, R19.reuse, R10, RZ ;  /* 0x0000000a130a0210 */ /* 0x042fe40007f3e0ff */
[----:B----4-:R-:W-:Y:S02]  /*17ce0*/  F2FP.F16.F32.PACK_AB R37, RZ, R37 ;  /* 0x00000025ff25723e */ /* 0x010fe400000000ff */
[----:B------:R-:W-:Y:S02]  /*17cf0*/  @P0 IADD3.X R11, RZ, R11, RZ, P1, !PT ;  /* 0x0000000bff0b0210 */ /* 0x000fe40000ffe4ff */
[----:B--2---:R-:W-:Y:S02]  /*17d00*/  @P2 LOP3.LUT R15, R19, 0xfffffffe, RZ, 0xc0, !PT ;  /* 0xfffffffe130f2812 */ /* 0x004fe400078ec0ff */
[----:B------:R-:W-:-:S02]  /*17d10*/  @P0 IADD3 R4, P4, R45, R4, RZ ;  /* 0x000000042d040210 */ /* 0x000fc40007f9e0ff */
[----:B0-----:R-:W-:Y:S02]  /*17d20*/  PRMT R3, R24, 0x7632, R3 ;  /* 0x0000763218037816 */ /* 0x001fe40000000003 */
[----:B------:R-:W-:Y:S02]  /*17d30*/  @P0 IADD3.X R5, RZ, R5, RZ, P4, !PT ;  /* 0x00000005ff050210 */ /* 0x000fe400027fe4ff */
[----:B---3--:R-:W-:-:S03]  /*17d40*/  @P2 IADD3 R12, P3, R15, R12, RZ ;  /* 0x0000000c0f0c2210 */ /* 0x008fc60007f7e0ff */
[----:B------:R0:W-:Y:S01]  /*17d50*/  @P0 STG.E.U16 desc[UR40][R4.64], R36 ;  /* 0x0000002404000986 */ /* 0x0001e2000c101528 */
[----:B------:R-:W-:-:S03]  /*17d60*/  @P2 IADD3.X R13, RZ, R13, RZ, P3, !PT ;  /* 0x0000000dff0d2210 */ /* 0x000fc60001ffe4ff */
[----:B------:R0:W-:Y:S01]  /*17d70*/  @P2 STG.E.U16 desc[UR40][R6.64], R3 ;  /* 0x0000000306002986 */ /* 0x0001e2000c101528 */
[----:B------:R-:W-:-:S03]  /*17d80*/  @P0 IADD3 R8, P1, R41, R8, RZ ;  /* 0x0000000829080210 */ /* 0x000fc60007f3e0ff */
[----:B------:R0:W-:Y:S01]  /*17d90*/  @P0 STG.E.U16 desc[UR40][R10.64], R33 ;  /* 0x000000210a000986 */ /* 0x0001e2000c101528 */
[----:B------:R-:W-:-:S03]  /*17da0*/  @P0 IADD3.X R9, RZ, R9, RZ, P1, !PT ;  /* 0x00000009ff090210 */ /* 0x000fc60000ffe4ff */
[----:B------:R0:W-:Y:S04]  /*17db0*/  @P2 STG.E.U16 desc[UR40][R12.64], R0 ;  /* 0x000000000c002986 */ /* 0x0001e8000c101528 */
[----:B------:R0:W-:Y:S01]  /*17dc0*/  @P0 STG.E.U16 desc[UR40][R8.64], R37 ;  /* 0x0000002508000986 */ /* 0x0001e2000c101528 */
[----:B------:R-:W-:Y:S05]  /*17dd0*/  @!P2 EXIT ;  /* 0x000000000000a94d */ /* 0x000fea0003800000 */
[----:B------:R-:W-:Y:S01]  /*17de0*/  LOP3.LUT R2, R41, 0xfffffffe, RZ, 0xc0, !PT ;  /* 0xfffffffe29027812 */ /* 0x000fe200078ec0ff */
[----:B------:R-:W-:Y:S01]  /*17df0*/  ULDC.64 UR4, c[0x0][0x608] ;  /* 0x0001820000047ab9 */ /* 0x000fe20000000a00 */
[----:B0-----:R-:W-:Y:S02]  /*17e00*/  PRMT R0, R36, 0x7632, R0 ;  /* 0x0000763224007816 */ /* 0x001fe40000000000 */
[----:B------:R-:W-:-:S05]  /*17e10*/  IADD3 R2, P0, R2, UR4, RZ ;  /* 0x0000000402027c10 */ /* 0x000fca000ff1e0ff */
[----:B------:R-:W-:-:S05]  /*17e20*/  IMAD.X R3, RZ, RZ, UR5, P0 ;  /* 0x00000005ff037e24 */ /* 0x000fca00080e06ff */
[----:B------:R-:W-:Y:S01]  /*17e30*/  STG.E.U16 desc[UR40][R2.64], R0 ;  /* 0x0000000002007986 */ /* 0x000fe2000c101528 */
[----:B------:R-:W-:Y:S05]  /*17e40*/  EXIT ;  /* 0x000000000000794d */ /* 0x000fea0003800000 */
.L_x_5234:
        /* <DEDUP_REMOVED lines=17> */
.L_x_5225:
[----:B------:R-:W-:-:S13]  /*17f60*/  ISETP.NE.AND P0, PT, RZ, UR36, PT ;  /* 0x00000024ff007c0c */ /* 0x000fda000bf05270 */
[----:B------:R-:W-:Y:S05]  /*17f70*/  @!P0 BRA `(.L_x_5235) ;  /* 0x00000000007c8947 */ /* 0x000fea0003800000 */
[----:B------:R-:W-:Y:S01]  /*17f80*/  MOV R0, 0x0 ;  /* 0x0000000000007802 */ /* 0x000fe20000000f00 */
[----:B------:R-:W-:Y:S01]  /*17f90*/  ULDC.64 UR4, c[0x4][0x580] ;  /* 0x0101600000047ab9 */ /* 0x000fe20000000a00 */
[----:B------:R-:W-:Y:S01]  /*17fa0*/  ULDC.64 UR6, c[0x4][0x578] ;  /* 0x01015e0000067ab9 */ /* 0x000fe20000000a00 */
[----:B------:R-:W-:Y:S01]  /*17fb0*/  MOV R4, UR4 ;  /* 0x0000000400047c02 */ /* 0x000fe20008000f00 */
[----:B0-234-:R0:W2:Y:S01]  /*17fc0*/  LDC.64 R2, c[0x4][R0] ;  /* 0x0100000000027b82 */ /* 0x01d0a20000000a00 */
[----:B------:R-:W-:Y:S01]  /*17fd0*/  MOV R5, UR5 ;  /* 0x0000000500057c02 */ /* 0x000fe20008000f00 */
        /* <DEDUP_REMOVED lines=10> */
.L_x_5236:
        /* <DEDUP_REMOVED lines=14> */
[----:B------:R-:W-:-:S07]  /*18160*/  MOV R39, UR6 ;  /* 0x0000000600277c02 */ /* 0x000fce0008000f00 */
.L_x_5235:
        /* <DEDUP_REMOVED lines=41> */
[----:B-----5:R-:W-:Y:S02]  /*18400*/  F2FP.F16.F32.PACK_AB R32, R32, R25 ;  /* 0x000000192020723e */ /* 0x020fe400000000ff */
[----:B------:R-:W-:-:S03]  /*18410*/  @P2 IADD3.X R3, RZ, R3, RZ, P3, !PT ;  /* 0x00000003ff032210 */ /* 0x000fc60001ffe4ff */
[----:B------:R-:W5:Y:S01]  /*18420*/  @P0 LDC.64 R10, c[0x0][0x600] ;  /* 0x00018000ff0a0b82 */ /* 0x000f620000000a00 */
[----:B----4-:R-:W-:Y:S01]  /*18430*/  @P0 IADD3 R14, P4, R43, R14, RZ ;  /* 0x0000000e2b0e0210 */ /* 0x010fe20007f9e0ff */
[----:B------:R-:W4:Y:S01]  /*18440*/  @P1 MUFU.SQRT R37, R37 ;  /* 0x0000002500251308 */ /* 0x000f220000002000 */
[----:B-1----:R-:W-:Y:S02]  /*18450*/  F2FP.F16.F32.PACK_AB R36, R36, R29 ;  /* 0x0000001d2424723e */ /* 0x002fe400000000ff */
[----:B------:R-:W-:-:S03]  /*18460*/  @P0 IADD3.X R15, RZ, R15, RZ, P4, !PT ;  /* 0x0000000fff0f0210 */ /* 0x000fc600027fe4ff */
[----:B------:R-:W1:Y:S01]  /*18470*/  @P2 LDC.64 R12, c[0x0][0x608] ;  /* 0x00018200ff0c2b82 */ /* 0x000e620000000a00 */
[----:B--2---:R-:W-:Y:S01]  /*18480*/  @P0 IADD3 R6, P4, R45, R6, RZ ;  /* 0x000000062d060210 */ /* 0x004fe20007f9e0ff */
[----:B------:R2:W-:Y:S01]  /*18490*/  @P0 STG.E.U16 desc[UR40][R14.64], R32 ;  /* 0x000000200e000986 */ /* 0x0005e2000c101528 */
[----:B0-----:R-:W-:-:S03]  /*184a0*/  F2FP.F16.F32.PACK_AB R33, RZ, R33 ;  /* 0x00000021ff21723e */ /* 0x001fc600000000ff */
[----:B------:R-:W-:Y:S01]  /*184b0*/  @P0 IMAD.X R7, RZ, RZ, R7, P4 ;  /* 0x000000ffff070224 */ /* 0x000fe200020e0607 */
[----:B------:R-:W-:Y:S01]  /*184c0*/  @P2 STG.E.U16 desc[UR40][R2.64], R24 ;  /* 0x0000001802002986 */ /* 0x000fe2000c101528 */
[----:B------:R-:W0:Y:S01]  /*184d0*/  @P0 LDC.64 R8, c[0x0][0x600] ;  /* 0x00018000ff080b82 */ /* 0x000e220000000a00 */
[----:B---3--:R-:W-:Y:S02]  /*184e0*/  @P2 IADD3 R4, P3, R17, R4, RZ ;  /* 0x0000000411042210 */ /* 0x008fe40007f7e0ff */
[----:B------:R3:W-:Y:S01]  /*184f0*/  @P0 STG.E.U16 desc[UR40][R6.64], R36 ;  /* 0x0000002406000986 */ /* 0x0007e2000c101528 */
[----:B----4-:R-:W-:Y:S02]  /*18500*/  F2FP.F16.F32.PACK_AB R37, RZ, R37 ;  /* 0x00000025ff25723e */ /* 0x010fe400000000ff */
[C---:B--2---:R-:W-:Y:S02]  /*18510*/  @P2 LOP3.LUT R15, R19.reuse, 0xfffffffe, RZ, 0xc0, !PT ;  /* 0xfffffffe130f2812 */ /* 0x044fe400078ec0ff */
[----:B-----5:R-:W-:-:S02]  /*18520*/  @P0 IADD3 R10, P1, R19, R10, RZ ;  /* 0x0000000a130a0210 */ /* 0x020fc40007f3e0ff */
[----:B------:R-:W-:Y:S02]  /*18530*/  @P2 IADD3.X R5, RZ, R5, RZ, P3, !PT ;  /* 0x00000005ff052210 */ /* 0x000fe40001ffe4ff */
[----:B------:R-:W-:Y:S02]  /*18540*/  @P0 IADD3.X R11, RZ, R11, RZ, P1, !PT ;  /* 0x0000000bff0b0210 */ /* 0x000fe40000ffe4ff */
[----:B---3--:R-:W-:Y:S01]  /*18550*/  PRMT R6, R32, 0x7632, R6 ;  /* 0x0000763220067816 */ /* 0x008fe20000000006 */
[----:B------:R2:W-:Y:S01]  /*18560*/  @P2 STG.E.U16 desc[UR40][R4.64], R0 ;  /* 0x0000000004002986 */ /* 0x0005e2000c101528 */
[----:B-1----:R-:W-:-:S03]  /*18570*/  @P2 IADD3 R12, P3, R15, R12, RZ ;  /* 0x0000000c0f0c2210 */ /* 0x002fc60007f7e0ff */
[----:B------:R2:W-:Y:S01]  /*18580*/  @P0 STG.E.U16 desc[UR40][R10.64], R33 ;  /* 0x000000210a000986 */ /* 0x0005e2000c101528 */
[----:B------:R-:W-:Y:S02]  /*18590*/  @P2 IADD3.X R13, RZ, R13, RZ, P3, !PT ;  /* 0x0000000dff0d2210 */ /* 0x000fe40001ffe4ff */
[----:B0-----:R-:W-:-:S03]  /*185a0*/  @P0 IADD3 R8, P1, R41, R8, RZ ;  /* 0x0000000829080210 */ /* 0x001fc60007f3e0ff */
[----:B------:R2:W-:Y:S02]  /*185b0*/  @P2 STG.E.U16 desc[UR40][R12.64], R6 ;  /* 0x000000060c002986 */ /* 0x0005e4000c101528 */
[----:B------:R-:W-:-:S05]  /*185c0*/  @P0 IMAD.X R9, RZ, RZ, R9, P1 ;  /* 0x000000ffff090224 */ /* 0x000fca00008e0609 */
[----:B------:R2:W-:Y:S01]  /*185d0*/  @P0 STG.E.U16 desc[UR40][R8.64], R37 ;  /* 0x0000002508000986 */ /* 0x0005e2000c101528 */
[----:B------:R-:W-:Y:S05]  /*185e0*/  @!P2 EXIT ;  /* 0x000000000000a94d */ /* 0x000fea0003800000 */
[----:B------:R-:W-:Y:S01]  /*185f0*/  LOP3.LUT R2, R41, 0xfffffffe, RZ, 0xc0, !PT ;  /* 0xfffffffe29027812 */ /* 0x000fe200078ec0ff */
[----:B------:R-:W-:Y:S01]  /*18600*/  ULDC.64 UR4, c[0x0][0x608] ;  /* 0x0001820000047ab9 */ /* 0x000fe20000000a00 */
[----:B--2---:R-:W-:Y:S02]  /*18610*/  PRMT R0, R36, 0x7632, R0 ;  /* 0x0000763224007816 */ /* 0x004fe40000000000 */
[----:B------:R-:W-:-:S04]  /*18620*/  IADD3 R2, P0, R2, UR4, RZ ;  /* 0x0000000402027c10 */ /* 0x000fc8000ff1e0ff */
[----:B------:R-:W-:-:S05]  /*18630*/  IADD3.X R3, RZ, UR5, RZ, P0, !PT ;  /* 0x00000005ff037c10 */ /* 0x000fca00087fe4ff */
[----:B------:R-:W-:Y:S01]  /*18640*/  STG.E.U16 desc[UR40][R2.64], R0 ;  /* 0x0000000002007986 */ /* 0x000fe2000c101528 */
[----:B------:R-:W-:Y:S05]  /*18650*/  EXIT ;  /* 0x000000000000794d */ /* 0x000fea0003800000 */
.L_x_5237:
[----:B------:R-:W-:Y:S01]  /*18660*/  MOV R2, 0x0 ;  /* 0x0000000000027802 */ /* 0x000fe20000000f00 */
[----:B------:R-:W-:Y:S01]  /*18670*/  ULDC.64 UR4, c[0x4][0x580] ;  /* 0x0101600000047ab9 */ /* 0x000fe20000000a00 */
[----:B------:R-:W-:Y:S01]  /*18680*/  ULDC.64 UR6, c[0x4][0x578] ;  /* 0x01015e0000067ab9 */ /* 0x000fe20000000a00 */
[----:B------:R-:W-:Y:S01]  /*18690*/  MOV R4, UR4 ;  /* 0x0000000400047c02 */ /* 0x000fe20008000f00 */
[----:B------:R1:W1:Y:S01]  /*186a0*/  LDC.64 R14, c[0x4][R2] ;  /* 0x01000000020e7b82 */ /* 0x0002620000000a00 */
[----:B--2---:R-:W-:Y:S01]  /*186b0*/  MOV R5, UR5 ;  /* 0x0000000500057c02 */ /* 0x004fe20008000f00 */
[----:B------:R-:W-:Y:S01]  /*186c0*/  ULDC.64 UR4, c[0x4][0x140] ;  /* 0x0100500000047ab9 */ /* 0x000fe20000000a00 */
[----:B------:R-:W-:Y:S01]  /*186d0*/  HFMA2.MMA R12, -RZ, RZ, 0, 5.9604644775390625e-08 ;  /* 0x00000001ff0c7435 */ /* 0x000fe200000001ff */
[----:B0---4-:R-:W-:Y:S01]  /*186e0*/  IMAD.U32 R6, RZ, RZ, UR6 ;  /* 0x00000006ff067e24 */ /* 0x011fe2000f8e00ff */
[----:B------:R-:W-:Y:S01]  /*186f0*/  MOV R7, UR7 ;  /* 0x0000000700077c02 */ /* 0x000fe20008000f00 */
[----:B------:R-:W-:Y:S01]  /*18700*/  IMAD.MOV.U32 R8, RZ, RZ, 0x2e9 ;  /* 0x000002e9ff087424 */ /* 0x000fe200078e00ff */
[----:B---3--:R-:W-:-:S02]  /*18710*/  MOV R10, UR4 ;  /* 0x00000004000a7c02 */ /* 0x008fc40008000f00 */
[----:B------:R-:W-:Y:S02]  /*18720*/  MOV R11, UR5 ;  /* 0x00000005000b7c02 */ /* 0x000fe40008000f00 */
[----:B------:R-:W-:-:S07]  /*18730*/  MOV R13, RZ ;  /* 0x000000ff000d7202 */ /* 0x000fce0000000f00 */
[----:B------:R-:W-:-:S07]  /*18740*/  LEPC R20, `(.L_x_5238) ;  /* 0x000000001014794e */ /* 0x000fce0000000000 */
[----:B-1----:R-:W-:Y:S05]  /*18750*/  CALL.ABS.NOINC R14 ;  /* 0x000000000e007343 */ /* 0x002fea0003c00000 */
.L_x_5238:
        /* <DEDUP_REMOVED lines=8> */
[----:B------:R-:W-:Y:S01]  /*187e0*/  HFMA2.MMA R13, -RZ, RZ, 0, 0 ;  /* 0x00000000ff0d7435 */ /* 0x000fe200000001ff */
[----:B------:R-:W-:Y:S01]  /*187f0*/  MOV R7, UR5 ;  /* 0x0000000500077c02 */ /* 0x000fe20008000f00 */
[----:B------:R-:W-:Y:S01]  /*18800*/  IMAD.U32 R11, RZ, RZ, UR7 ;  /* 0x00000007ff0b7e24 */ /* 0x000fe2000f8e00ff */
[----:B------:R-:W-:-:S02]  /*18810*/  MOV R10, UR6 ;  /* 0x00000006000a7c02 */ /* 0x000fc40008000f00 */
[----:B0-----:R-:W-:-:S07]  /*18820*/  MOV R12, 0x1 ;  /* 0x00000001000c7802 */ /* 0x001fce0000000f00 */
[----:B------:R-:W-:-:S07]  /*18830*/  LEPC R20, `(.L_x_5239) ;  /* 0x000000001014794e */ /* 0x000fce0000000000 */
[----:B-1----:R-:W-:Y:S05]  /*18840*/  CALL.ABS.NOINC R14 ;  /* 0x000000000e007343 */ /* 0x002fea0003c00000 */
.L_x_5239:
[----:B------:R0:W1:Y:S01]  /*18850*/  LDC.64 R14, c[0x4][R2] ;  /* 0x01000000020e7b82 */ /* 0x0000620000000a00 */
[----:B------:R-:W-:Y:S01]  /*18860*/  ULDC.64 UR4, c[0x4][0x580] ;  /* 0x0101600000047ab9 */ /* 0x000fe20000000a00 */
[----:B------:R-:W-:Y:S01]  /*18870*/  ULDC.64 UR6, c[0x4][0x140] ;  /* 0x0100500000067ab9 */ /* 0x000fe20000000a00 */
[----:B------:R-:W-:Y:S01]  /*18880*/  IMAD.U32 R4, RZ, RZ, UR4 ;  /* 0x00000004ff047e24 */ /* 0x000fe2000f8e00ff */
[----:B------:R-:W-:Y:S01]  /*18890*/  MOV R5, UR5 ;  /* 0x0000000500057c02 */ /* 0x000fe20008000f00 */
[----:B------:R-:W-:Y:S01]  /*188a0*/  ULDC.64 UR4, c[0x4][0x578] ;  /* 0x01015e0000047ab9 */ /* 0x000fe20000000a00 */
[----:B------:R-:W-:Y:S01]  /*188b0*/  HFMA2.MMA R8, -RZ, RZ, 0, 4.4405460357666015625e-05 ;  /* 0x000002e9ff087435 */ /* 0x000fe200000001ff */
        /* <DEDUP_REMOVED lines=8> */
.L_x_5240:
        /* <DEDUP_REMOVED lines=15> */
.L_x_5241:
[----:B------:R-:W-:Y:S05]  /*18a30*/  EXIT ;  /* 0x000000000000794d */ /* 0x000fea0003800000 */
.L_x_5138:
        /* <DEDUP_REMOVED lines=46> */
.L_x_5245:
[----:B------:R-:W-:Y:S05]  /*18d20*/  BSYNC B0 ;  /* 0x0000000000007941 */ /* 0x000fea0003800000 */
.L_x_5244:
        /* <DEDUP_REMOVED lines=20> */
.L_x_5247:
[----:B------:R-:W-:Y:S05]  /*18e70*/  BSYNC B0 ;  /* 0x0000000000007941 */ /* 0x000fea0003800000 */
.L_x_5246:
        /* <DEDUP_REMOVED lines=20> */
.L_x_5249:
[----:B------:R-:W-:Y:S05]  /*18fc0*/  BSYNC B0 ;  /* 0x0000000000007941 */ /* 0x000fea0003800000 */
.L_x_5248:
        /* <DEDUP_REMOVED lines=20> */
.L_x_5250:
[----:B------:R-:W-:Y:S05]  /*19110*/  BSYNC B0 ;  /* 0x0000000000007941 */ /* 0x000fea0003800000 */
.L_x_5243:
        /* <DEDUP_REMOVED lines=23> */
[----:B------:R-:W-:-:S03]  /*19290*/  F2FP.F16.F32.PACK_AB R18, R8, R4 ;  /* 0x000000040812723e */ /* 0x000fc600000000ff */
        /* <DEDUP_REMOVED lines=15> */
[----:B-1----:R-:W-:-:S03]  /*19390*/  F2FP.F16.F32.PACK_AB R16, R12, R5 ;  /* 0x000000050c10723e */ /* 0x002fc600000000ff */
[----:B------:R-:W-:Y:S02]  /*193a0*/  @P2 IMAD.X R3, RZ, RZ, R3, P3 ;  /* 0x000000ffff032224 */ /* 0x000fe400018e0603 */
[----:B------:R-:W1:Y:S01]  /*193b0*/  @P0 LDC.64 R10, c[0x0][0x600] ;  /* 0x00018000ff0a0b82 */ /* 0x000e620000000a00 */
[----:B----4-:R-:W-:Y:S01]  /*193c0*/  @P0 IADD3 R14, P4, R25, R30, RZ ;  /* 0x0000001e190e0210 */ /* 0x010fe20007f9e0ff */
[----:B------:R-:W4:Y:S01]  /*193d0*/  @P1 MUFU.SQRT R21, R21 ;  /* 0x0000001500151308 */ /* 0x000f220000002000 */
[----:B------:R-:W-:Y:S02]  /*193e0*/  F2FP.F16.F32.PACK_AB R20, R20, R17 ;  /* 0x000000111414723e */ /* 0x000fe400000000ff */
[----:B------:R-:W-:Y:S02]  /*193f0*/  @P0 IADD3.X R15, RZ, R31, RZ, P4, !PT ;  /* 0x0000001fff0f0210 */ /* 0x000fe400027fe4ff */
[----:B------:R-:W-:Y:S01]  /*19400*/  @P2 LOP3.LUT R17, R19, 0xfffffffe, RZ, 0xc0, !PT ;  /* 0xfffffffe13112812 */ /* 0x000fe200078ec0ff */
[----:B------:R-:W1:Y:S02]  /*19410*/  @P2 LDC.64 R12, c[0x0][0x608] ;  /* 0x00018200ff0c2b82 */ /* 0x000e640000000a00 */
[----:B------:R4:W-:Y:S01]  /*19420*/  @P0 STG.E.U16 desc[UR40][R14.64], R16 ;  /* 0x000000100e000986 */ /* 0x0009e2000c101528 */
[----:B0-----:R-:W-:-:S02]  /*19430*/  @P2 IADD3 R6, P3, R17, R6, RZ ;  /* 0x0000000611062210 */ /* 0x001fc40007f7e0ff */
[----:B--2---:R-:W-:Y:S01]  /*19440*/  F2FP.F16.F32.PACK_AB R0, RZ, R0 ;  /* 0x00000000ff00723e */ /* 0x004fe200000000ff */
[----:B------:R0:W-:Y:S01]  /*19450*/  @P2 STG.E.U16 desc[UR40][R2.64], R18 ;  /* 0x0000001202002986 */ /* 0x0001e2000c101528 */
[----:B------:R-:W-:Y:S01]  /*19460*/  @P2 IADD3.X R7, RZ, R7, RZ, P3, !PT ;  /* 0x00000007ff072210 */ /* 0x000fe20001ffe4ff */
[----:B------:R-:W2:Y:S01]  /*19470*/  @P0 LDC.64 R4, c[0x0][0x600] ;  /* 0x00018000ff040b82 */ /* 0x000ea20000000a00 */
[C---:B---3--:R-:W-:Y:S02]  /*19480*/  @P0 IADD3 R8, P1, R29.reuse, R8, RZ ;  /* 0x000000081d080210 */ /* 0x048fe40007f3e0ff */
[----:B----4-:R-:W-:Y:S02]  /*19490*/  F2FP.F16.F32.PACK_AB R21, RZ, R21 ;  /* 0x00000015ff15723e */ /* 0x010fe400000000ff */
[----:B------:R-:W-:Y:S02]  /*194a0*/  @P0 IADD3.X R9, RZ, R9, RZ, P1, !PT ;  /* 0x00000009ff090210 */ /* 0x000fe40000ffe4ff */
[----:B------:R-:W-:-:S02]  /*194b0*/  @P2 LOP3.LUT R15, R29, 0xfffffffe, RZ, 0xc0, !PT ;  /* 0xfffffffe1d0f2812 */ /* 0x000fc400078ec0ff */
[----:B-1----:R-:W-:Y:S02]  /*194c0*/  @P0 IADD3 R10, P4, R19, R10, RZ ;  /* 0x0000000a130a0210 */ /* 0x002fe40007f9e0ff */
[----:B0-----:R-:W-:Y:S02]  /*194d0*/  PRMT R3, R18, 0x7632, R3 ;  /* 0x0000763212037816 */ /* 0x001fe40000000003 */
[----:B------:R-:W-:Y:S02]  /*194e0*/  @P0 IADD3.X R11, RZ, R11, RZ, P4, !PT ;  /* 0x0000000bff0b0210 */ /* 0x000fe400027fe4ff */
[----:B------:R-:W-:Y:S02]  /*194f0*/  PRMT R2, R16, 0x7632, R2 ;  /* 0x0000763210027816 */ /* 0x000fe40000000002 */
[----:B------:R-:W-:Y:S01]  /*19500*/  @P2 IADD3 R12, P3, R15, R12, RZ ;  /* 0x0000000c0f0c2210 */ /* 0x000fe20007f7e0ff */
[----:B------:R0:W-:Y:S04]  /*19510*/  @P0 STG.E.U16 desc[UR40][R10.64], R20 ;  /* 0x000000140a000986 */ /* 0x0001e8000c101528 */
[----:B------:R-:W-:Y:S01]  /*19520*/  @P2 IMAD.X R13, RZ, RZ, R13, P3 ;  /* 0x000000ffff0d2224 */ /* 0x000fe200018e060d */
[----:B------:R0:W-:Y:S01]  /*19530*/  @P2 STG.E.U16 desc[UR40][R6.64], R3 ;  /* 0x0000000306002986 */ /* 0x0001e2000c101528 */
[----:B--2---:R-:W-:-:S03]  /*19540*/  @P0 IADD3 R4, P1, R27, R4, RZ ;  /* 0x000000041b040210 */ /* 0x004fc60007f3e0ff */
[----:B------:R0:W-:Y:S01]  /*19550*/  @P0 STG.E.U16 desc[UR40][R8.64], R0 ;  /* 0x0000000008000986 */ /* 0x0001e2000c101528 */
[----:B------:R-:W-:-:S03]  /*19560*/  @P0 IADD3.X R5, RZ, R5, RZ, P1, !PT ;  /* 0x00000005ff050210 */ /* 0x000fc60000ffe4ff */
        /* <DEDUP_REMOVED lines=10> */
.L_x_5251:
        /* <DEDUP_REMOVED lines=17> */
.L_x_5242:
[----:B0-----:R-:W-:-:S13]  /*19720*/  ISETP.NE.AND P0, PT, R3, RZ, PT ;  /* 0x000000ff0300720c */ /* 0x001fda0003f05270 */
        /* <DEDUP_REMOVED lines=8> */
[----:B------:R-:W-:Y:S01]  /*197b0*/  HFMA2.MMA R8, -RZ, RZ, 0, 4.3690204620361328125e-05 ;  /* 0x000002ddff087435 */ /* 0x000fe200000001ff */
[----:B------:R-:W-:Y:S01]  /*197c0*/  MOV R6, UR4 ;  /* 0x0000000400067c02 */ /* 0x000fe20008000f00 */
[----:B------:R-:W-:Y:S01]  /*197d0*/  HFMA2.MMA R13, -RZ, RZ, 0, 0 ;  /* 0x00000000ff0d7435 */ /* 0x000fe200000001ff */
[----:B------:R-:W-:Y:S01]  /*197e0*/  MOV R7, UR5 ;  /* 0x0000000500077c02 */ /* 0x000fe20008000f00 */
[----:B------:R-:W-:Y:S01]  /*197f0*/  IMAD.U32 R11, RZ, RZ, UR7 ;  /* 0x00000007ff0b7e24 */ /* 0x000fe2000f8e00ff */
[----:B------:R-:W-:-:S02]  /*19800*/  MOV R10, UR6 ;  /* 0x00000006000a7c02 */ /* 0x000fc40008000f00 */
[----:B0-----:R-:W-:-:S07]  /*19810*/  MOV R12, 0x1 ;  /* 0x00000001000c7802 */ /* 0x001fce0000000f00 */
[----:B------:R-:W-:-:S07]  /*19820*/  LEPC R20, `(.L_x_5253) ;  /* 0x000000001014794e */ /* 0x000fce0000000000 */
[----:B-12---:R-:W-:Y:S05]  /*19830*/  CALL.ABS.NOINC R2 ;  /* 0x0000000002007343 */ /* 0x006fea0003c00000 */
.L_x_5253:
        /* <DEDUP_REMOVED lines=14> */
[----:B------:R-:W-:-:S07]  /*19920*/  MOV R4, UR6 ;  /* 0x0000000600047c02 */ /* 0x000fce0008000f00 */
.L_x_5252:
        /* <DEDUP_REMOVED lines=39> */
[----:B-----5:R-:W-:Y:S02]  /*19ba0*/  F2FP.F16.F32.PACK_AB R16, R12, R5 ;  /* 0x000000050c10723e */ /* 0x020fe400000000ff */
[----:B------:R-:W-:-:S03]  /*19bb0*/  @P2 IADD3.X R3, RZ, R3, RZ, P3, !PT ;  /* 0x00000003ff032210 */ /* 0x000fc60001ffe4ff */
[----:B------:R-:W5:Y:S01]  /*19bc0*/  @P0 LDC.64 R10, c[0x0][0x600] ;  /* 0x00018000ff0a0b82 */ /* 0x000f620000000a00 */
[----:B----4-:R-:W-:Y:S01]  /*19bd0*/  @P0 IADD3 R14, P4, R25, R30, RZ ;  /* 0x0000001e190e0210 */ /* 0x010fe20007f9e0ff */
[----:B------:R-:W4:Y:S01]  /*19be0*/  @P1 MUFU.SQRT R21, R21 ;  /* 0x0000001500151308 */ /* 0x000f220000002000 */
[----:B-1----:R-:W-:Y:S02]  /*19bf0*/  F2FP.F16.F32.PACK_AB R20, R20, R17 ;  /* 0x000000111414723e */ /* 0x002fe400000000ff */
[----:B------:R-:W-:Y:S01]  /*19c00*/  @P2 LOP3.LUT R17, R19, 0xfffffffe, RZ, 0xc0, !PT ;  /* 0xfffffffe13112812 */ /* 0x000fe200078ec0ff */
[----:B------:R-:W-:Y:S02]  /*19c10*/  @P0 IMAD.X R15, RZ, RZ, R31, P4 ;  /* 0x000000ffff0f0224 */ /* 0x000fe400020e061f */
[----:B------:R-:W1:Y:S01]  /*19c20*/  @P2 LDC.64 R12, c[0x0][0x608] ;  /* 0x00018200ff0c2b82 */ /* 0x000e620000000a00 */
[----:B0-----:R-:W-:Y:S02]  /*19c30*/  @P2 IADD3 R6, P3, R17, R6, RZ ;  /* 0x0000000611062210 */ /* 0x001fe40007f7e0ff */
[----:B------:R0:W-:Y:S01]  /*19c40*/  @P0 STG.E.U16 desc[UR40][R14.64], R16 ;  /* 0x000000100e000986 */ /* 0x0001e2000c101528 */
[----:B--2---:R-:W-:-:S02]  /*19c50*/  F2FP.F16.F32.PACK_AB R0, RZ, R0 ;  /* 0x00000000ff00723e */ /* 0x004fc400000000ff */
[----:B------:R-:W-:Y:S01]  /*19c60*/  @P2 IADD3.X R7, RZ, R7, RZ, P3, !PT ;  /* 0x00000007ff072210 */ /* 0x000fe20001ffe4ff */
[----:B------:R2:W-:Y:S01]  /*19c70*/  @P2 STG.E.U16 desc[UR40][R2.64], R18 ;  /* 0x0000001202002986 */ /* 0x0005e2000c101528 */
[----:B------:R-:W1:Y:S01]  /*19c80*/  @P0 LDC.64 R4, c[0x0][0x600] ;  /* 0x00018000ff040b82 */ /* 0x000e620000000a00 */
[----:B---3--:R-:W-:Y:S02]  /*19c90*/  @P0 IADD3 R8, P1, R29, R8, RZ ;  /* 0x000000081d080210 */ /* 0x008fe40007f3e0ff */
[----:B----4-:R-:W-:-:S03]  /*19ca0*/  F2FP.F16.F32.PACK_AB R21, RZ, R21 ;  /* 0x00000015ff15723e */ /* 0x010fc600000000ff */
[----:B------:R-:W-:Y:S01]  /*19cb0*/  @P0 IMAD.X R9, RZ, RZ, R9, P1 ;  /* 0x000000ffff090224 */ /* 0x000fe200008e0609 */
[----:B0-----:R-:W-:Y:S02]  /*19cc0*/  @P2 LOP3.LUT R15, R29, 0xfffffffe, RZ, 0xc0, !PT ;  /* 0xfffffffe1d0f2812 */ /* 0x001fe400078ec0ff */
[----:B-----5:R-:W-:Y:S02]  /*19cd0*/  @P0 IADD3 R10, P4, R19, R10, RZ ;  /* 0x0000000a130a0210 */ /* 0x020fe40007f9e0ff */
        /* <DEDUP_REMOVED lines=20> */
.L_x_5254:
[----:B------:R-:W-:Y:S01]  /*19e20*/  MOV R2, 0x0 ;  /* 0x0000000000027802 */ /* 0x000fe20000000f00 */
[----:B------:R-:W-:Y:S01]  /*19e30*/  ULDC.64 UR4, c[0x4][0x580] ;  /* 0x0101600000047ab9 */ /* 0x000fe20000000a00 */
[----:B------:R-:W-:Y:S01]  /*19e40*/  ULDC.64 UR6, c[0x4][0x140] ;  /* 0x0100500000067ab9 */ /* 0x000fe20000000a00 */
[----:B------:R-:W-:Y:S01]  /*19e50*/  IMAD.U32 R4, RZ, RZ, UR4 ;  /* 0x00000004ff047e24 */ /* 0x000fe2000f8e00ff */
[----:B------:R0:W2:Y:S01]  /*19e60*/  LDC.64 R14, c[0x4][R2] ;  /* 0x01000000020e7b82 */ /* 0x0000a20000000a00 */
        /* <DEDUP_REMOVED lines=10> */
[----:B-12---:R-:W-:Y:S05]  /*19f10*/  CALL.ABS.NOINC R14 ;  /* 0x000000000e007343 */ /* 0x006fea0003c00000 */
.L_x_5255:
        /* <DEDUP_REMOVED lines=15> */
.L_x_5256:
[----:B------:R0:W1:Y:S01]  /*1a010*/  LDC.64 R14, c[0x4][R2] ;  /* 0x01000000020e7b82 */ /* 0x0000620000000a00 */
[----:B------:R-:W-:Y:S01]  /*1a020*/  ULDC.64 UR4, c[0x4][0x580] ;  /* 0x0101600000047ab9 */ /* 0x000fe20000000a00 */
[----:B------:R-:W-:Y:S01]  /*1a030*/  ULDC.64 UR6, c[0x4][0x140] ;  /* 0x0100500000067ab9 */ /* 0x000fe20000000a00 */
[----:B------:R-:W-:Y:S01]  /*1a040*/  MOV R4, UR4 ;  /* 0x0000000400047c02 */ /* 0x000fe20008000f00 */
[----:B------:R-:W-:Y:S01]  /*1a050*/  HFMA2.MMA R12, -RZ, RZ, 0, 5.9604644775390625e-08 ;  /* 0x00000001ff0c7435 */ /* 0x000fe200000001ff */
        /* <DEDUP_REMOVED lines=10> */
.L_x_5257:
        /* <DEDUP_REMOVED lines=12> */
[----:B------:R-:W-:-:S07]  /*1a1c0*/  MOV R12, 0x1 ;  /* 0x00000001000c7802 */ /* 0x000fce0000000f00 */
[----:B------:R-:W-:-:S07]  /*1a1d0*/  LEPC R20, `(.L_x_5258) ;  /* 0x000000001014794e */ /* 0x000fce0000000000 */
[----:B0-----:R-:W-:Y:S05]  /*1a1e0*/  CALL.ABS.NOINC R2 ;  /* 0x0000000002007343 */ /* 0x001fea0003c00000 */
.L_x_5258:
[----:B------:R-:W-:Y:S05]  /*1a1f0*/  EXIT ;  /* 0x000000000000794d */ /* 0x000fea0003800000 */
        .weak           $__internal_22_$__cuda_sm20_div_u64
        .type           $__internal_22_$__cuda_sm20_div_u64,@function
        .size           $__internal_22_$__cuda_sm20_div_u64,($__internal_23_$__cuda_sm20_rem_u64 - $__internal_22_$__cuda_sm20_div_u64)
$__internal_22_$__cuda_sm20_div_u64:
        /* <DEDUP_REMOVED lines=43> */
[C---:B------:R-:W-:Y:S01]  /*1a4b0*/  IMAD R30, R35.reuse, R31, R33 ;  /* 0x0000001f231e7224 */ /* 0x040fe200078e0221 */
[----:B------:R-:W-:Y:S02]  /*1a4c0*/  IADD3 R41, P1, -R32, R24, RZ ;  /* 0x0000001820297210 */ /* 0x000fe40007f3e1ff */
[----:B------:R-:W-:Y:S01]  /*1a4d0*/  IADD3 R24, P3, R35, 0x1, RZ ;  /* 0x0000000123187810 */ /* 0x000fe20007f7e0ff */
[-C--:B------:R-:W-:Y:S01]  /*1a4e0*/  IMAD R33, R37, R0.reuse, R30 ;  /* 0x0000000025217224 */ /* 0x080fe200078e021e */
[----:B------:R-:W-:-:S04]  /*1a4f0*/  ISETP.GE.U32.AND P0, PT, R41, R0, PT ;  /* 0x000000002900720c */ /* 0x000fc80003f06070 */
[----:B------:R-:W-:Y:S02]  /*1a500*/  IADD3.X R30, ~R33, R26, RZ, P1, !PT ;  /* 0x0000001a211e7210 */ /* 0x000fe40000ffe5ff */
[----:B------:R-:W-:Y:S02]  /*1a510*/  IADD3 R39, P1, -R0, R41, RZ ;  /* 0x0000002900277210 */ /* 0x000fe40007f3e1ff */
[C---:B------:R-:W-:Y:S02]  /*1a520*/  ISETP.GE.U32.AND.EX P0, PT, R30.reuse, R31, PT, P0 ;  /* 0x0000001f1e00720c */ /* 0x040fe40003f06100 */
[----:B------:R-:W-:Y:S01]  /*1a530*/  IADD3.X R26, RZ, R37, RZ, P3, !PT ;  /* 0x00000025ff1a7210 */ /* 0x000fe20001ffe4ff */
[----:B------:R-:W-:Y:S01]  /*1a540*/  IMAD.X R32, R30, 0x1, ~R31, P1 ;  /* 0x000000011e207824 */ /* 0x000fe200008e0e1f */
        /* <DEDUP_REMOVED lines=16> */
[----:B------:R-:W-:Y:S06]  /*1a650*/  RET.REL.NODEC R32 `(_ZN2at6native13reduce_kernelILi128ELi4ENS0_8ReduceOpIN3c104HalfENS0_10WelfordOpsIS4_fiN4cuda3std3__44pairIS4_S4_EEEEjS4_Li2ELi2EEEEEvT1_) ;  /* 0xfffffe5820687950 */ /* 0x000fec0003c3ffff */
        .weak           $__internal_23_$__cuda_sm20_rem_u64
        .type           $__internal_23_$__cuda_sm20_rem_u64,@function
        .size           $__internal_23_$__cuda_sm20_rem_u64,(.L_x_8206 - $__internal_23_$__cuda_sm20_rem_u64)
$__internal_23_$__cuda_sm20_rem_u64:
        /* <DEDUP_REMOVED lines=64> */
[----:B------:R-:W-:Y:S06]  /*1aa60*/  RET.REL.NODEC R2 `(_ZN2at6native13reduce_kernelILi128ELi4ENS0_8ReduceOpIN3c104HalfENS0_10WelfordOpsIS4_fiN4cuda3std3__44pairIS4_S4_EEEEjS4_Li2ELi2EEEEEvT1_) ;  /* 0xfffffe5402647950 */ /* 0x000fec0003c3ffff */
.L_x_5259:
        /* <DEDUP_REMOVED lines=9> */
.L_x_8206:


//--------------------- .text._ZN2at6native13reduce_kernelILi512ELi1ENS0_8ReduceOpIfNS0_10WelfordOpsIffiN4cuda3std3__44pairIffEEEEjfLi2ELi2EEEEEvT1_ --------------------------
	.section	.text._ZN2at6native13reduce_kernelILi512ELi1ENS0_8ReduceOpIfNS0_10WelfordOpsIffiN4cuda3std3__44pairIffEEEEjfLi2ELi2EEEEEvT1_,"ax",@progbits
	.align	128
        .global         _ZN2at6native13reduce_kernelILi512ELi1ENS0_8ReduceOpIfNS0_10WelfordOpsIffiN4cuda3std3__44pairIffEEEEjfLi2ELi2EEEEEvT1_
        .type           _ZN2at6native13reduce_kernelILi512ELi1ENS0_8ReduceOpIfNS0_10WelfordOpsIffiN4cuda3std3__44pairIffEEEEjfLi2ELi2EEEEEvT1_,@function
        .size           _ZN2at6native13reduce_kernelILi512ELi1ENS0_8ReduceOpIfNS0_10WelfordOpsIffiN4cuda3std3__44pairIffEEEEjfLi2ELi2EEEEEvT1_,(.L_x_8208 - _ZN2at6native13reduce_kernelILi512ELi1ENS0_8ReduceOpIfNS0_10WelfordOpsIffiN4cuda3std3__44pairIffEEEEjfLi2ELi2EEEEEvT1_)
        .other          _ZN2at6native13reduce_kernelILi512ELi1ENS0_8ReduceOpIfNS0_10WelfordOpsIffiN4cuda3std3__44pairIffEEEEjfLi2ELi2EEEEEvT1_,@"STO_CUDA_ENTRY STV_DEFAULT"
_ZN2at6native13reduce_kernelILi512ELi1ENS0_8ReduceOpIfNS0_10WelfordOpsIffiN4cuda3std3__44pairIffEEEEjfLi2ELi2EEEEEvT1_:
.text._ZN2at6native13reduce_kernelILi512ELi1ENS0_8ReduceOpIfNS0_10WelfordOpsIffiN4cuda3std3__44pairIffEEEEjfLi2ELi2EEEEEvT1_:
        /* <DEDUP_REMOVED lines=293> */
.L_x_5260:
        /* <DEDUP_REMOVED lines=45> */
.L_x_5269:
[----:B------:R-:W-:Y:S05]  /*1520*/  BSYNC B3 ;  /* 0x0000000000037941 */ /* 0x000fea0003800000 */
.L_x_5268:
        /* <DEDUP_REMOVED lines=8> */
[----:B------:R-:W-:-:S06]  /*15b0*/  LEA.HI.X R19, R2, R7, R8, 0x2, P0 ;  /* 0x0000000702137211 */ /* 0x000fcc00000f1408 */
[----:B------:R-:W2:Y:S01]  /*15c0*/  LDG.E R19, desc[UR36][R18.64] ;  /* 0x0000002412137981 */ /* 0x000ea2000c1e1900 */
[----:B------:R-:W-:-:S06]  /*15d0*/  UIADD3 UR4, UR4, 0x1, URZ ;  /* 0x0000000104047890 */ /* 0x000fcc000fffe03f */
[----:B------:R-:W-:Y:S02]  /*15e0*/  I2FP.F32.S32 R11, UR4 ;  /* 0x00000004000b7c45 */ /* 0x000fe40008201400 */
[----:B------:R-:W-:Y:S02]  /*15f0*/  MOV R10, UR4 ;  /* 0x00000004000a7c02 */ /* 0x000fe40008000f00 */
[----:B------:R-:W0:Y:S01]  /*1600*/  MUFU.RCP R8, R11 ;  /* 0x0000000b00087308 */ /* 0x000e220000001000 */
[----:B--2---:R-:W-:-:S04]  /*1610*/  FADD.FTZ R9, R19, -UR6 ;  /* 0x8000000613097e21 */ /* 0x004fc80008010000 */
[----:B0-----:R-:W-:-:S04]  /*1620*/  FFMA.FTZ R8, R9, R8, UR6 ;  /* 0x0000000609087e23 */ /* 0x001fc80008010008 */
[----:B------:R-:W-:-:S04]  /*1630*/  FADD.FTZ R2, R19, -R8 ;  /* 0x8000000813027221 */ /* 0x000fc80000010000 */
[----:B------:R-:W-:-:S07]  /*1640*/  FFMA.FTZ R9, R9, R2, UR7 ;  /* 0x0000000709097e23 */ /* 0x000fce0008010002 */
.L_x_5267:
[----:B------:R-:W-:Y:S05]  /*1650*/  BSYNC B2 ;  /* 0x0000000000027941 */ /* 0x000fea0003800000 */
.L_x_5266:
[C---:B------:R-:W-:Y:S02]  /*1660*/  IADD3 R18, P0, -R17.reuse, 0x2, RZ ;  /* 0x0000000211127810 */ /* 0x040fe40007f1e1ff */
[----:B------:R-:W-:Y:S02]  /*1670*/  IADD3 R2, R17, -0x2, R4 ;  /* 0xfffffffe11027810 */ /* 0x000fe40007ffe004 */
[----:B------:R-:W-:Y:S01]  /*1680*/  LEA R6, P1, R18, R6, 0x2 ;  /* 0x0000000612067211 */ /* 0x000fe200078210ff */
[----:B------:R-:W-:-:S05]  /*1690*/  IMAD.X R19, RZ, RZ, -0x1, P0 ;  /* 0xffffffffff137424 */ /* 0x000fca00000e06ff */
[----:B------:R-:W-:-:S07]  /*16a0*/  LEA.HI.X R7, R18, R7, R19, 0x2, P1 ;  /* 0x0000000712077211 */ /* 0x000fce00008f1413 */
.L_x_5265:
[----:B------:R-:W-:Y:S05]  /*16b0*/  BSYNC B1 ;  /* 0x0000000000017941 */ /* 0x000fea0003800000 */
.L_x_5264:
[----:B------:R-:W-:Y:S01]  /*16c0*/  LEA R17, R5, 0x1, 0x1 ;  /* 0x0000000105117811 */ /* 0x000fe200078e08ff */
[----:B------:R-:W-:Y:S01]  /*16d0*/  BSSY B1, `(.L_x_5270) ;  /* 0x000001c000017945 */ /* 0x000fe20003800000 */
[----:B------:R-:W-:Y:S02]  /*16e0*/  MOV R4, R15 ;  /* 0x0000000f00047202 */ /* 0x000fe40000000f00 */
[----:B------:R-:W-:-:S13]  /*16f0*/  ISETP.GE.U32.AND P0, PT, R17, R2, PT ;  /* 0x000000021100720c */ /* 0x000fda0003f06070 */
[----:B------:R-:W-:Y:S05]  /*1700*/  @P0 BRA `(.L_x_5271) ;  /* 0x0000000000600947 */ /* 0x000fea0003800000 */
[----:B------:R-:W-:Y:S01]  /*1710*/  BSSY B2, `(.L_x_5272) ;  /* 0x0000016000027945 */ /* 0x000fe20003800000 */
.L_x_5273:
[----:B------:R-:W-:Y:S01]  /*1720*/  IMAD.WIDE.U32 R14, R5, 0x8, R6 ;  /* 0x00000008050e7825 */ /* 0x000fe200078e0006 */
[----:B------:R-:W-:Y:S01]  /*1730*/  IADD3 R10, R10, 0x1, RZ ;  /* 0x000000010a0a7810 */ /* 0x000fe20007ffe0ff */
[----:B------:R-:W-:-:S04]  /*1740*/  ULDC UR4, c[0x0][0x234] ;  /* 0x00008d0000047ab9 */ /* 0x000fc80000000800 */
[----:B------:R-:W2:Y:S01]  /*1750*/  LDG.E.64 R14, desc[UR36][R14.64] ;  /* 0x000000240e0e7981 */ /* 0x000ea2000c1e1b00 */
        /* <DEDUP_REMOVED lines=8> */
[----:B--2---:R-:W-:Y:S01]  /*17e0*/  FADD.FTZ R19, R15, -R4 ;  /* 0x800000040f137221 */ /* 0x004fe20000010000 */
[----:B------:R-:W-:-:S03]  /*17f0*/  FADD.FTZ R17, R14, -R8 ;  /* 0x800000080e117221 */ /* 0x000fc60000010000 */
[----:B0-----:R-:W-:Y:S01]  /*1800*/  FFMA.FTZ R4, R19, R23, R4 ;  /* 0x0000001713047223 */ /* 0x001fe20000010004 */
[----:B------:R-:W-:-:S03]  /*1810*/  FFMA.FTZ R8, R17, R22, R8 ;  /* 0x0000001611087223 */ /* 0x000fc60000010008 */
[----:B------:R-:W-:Y:S01]  /*1820*/  FADD.FTZ R15, R15, -R4 ;  /* 0x800000040f0f7221 */ /* 0x000fe20000010000 */
[----:B------:R-:W-:-:S03]  /*1830*/  FADD.FTZ R14, R14, -R8 ;  /* 0x800000080e0e7221 */ /* 0x000fc60000010000 */
[----:B------:R-:W-:Y:S01]  /*1840*/  FFMA.FTZ R16, R19, R15, R16 ;  /* 0x0000000f13107223 */ /* 0x000fe20000010010 */
[----:B------:R-:W-:Y:S01]  /*1850*/  FFMA.FTZ R9, R17, R14, R9 ;  /* 0x0000000e11097223 */ /* 0x000fe20000010009 */
[----:B------:R-:W-:Y:S06]  /*1860*/  @!P0 BRA `(.L_x_5273) ;  /* 0xfffffffc00ac8947 */ /* 0x000fec000383ffff */
[----:B------:R-:W-:Y:S05]  /*1870*/  BSYNC B2 ;  /* 0x0000000000027941 */ /* 0x000fea0003800000 */
.L_x_5272:
[----:B------:R-:W-:-:S07]  /*1880*/  MOV R14, R18 ;  /* 0x00000012000e7202 */ /* 0x000fce0000000f00 */
.L_x_5271:
[----:B------:R-:W-:Y:S05]  /*1890*/  BSYNC B1 ;  /* 0x0000000000017941 */ /* 0x000fea0003800000 */
.L_x_5270:
        /* <DEDUP_REMOVED lines=10> */
.L_x_5275:
[----:B------:R-:W-:Y:S05]  /*1940*/  BSYNC B1 ;  /* 0x0000000000017941 */ /* 0x000fea0003800000 */
.L_x_5274:
        /* <DEDUP_REMOVED lines=9> */
[----:B------:R-:W2:Y:S01]  /*19e0*/  LDG.E R7, desc[UR36][R6.64] ;  /* 0x0000002406077981 */ /* 0x000ea2000c1e1900 */
[----:B------:R-:W-:-:S05]  /*19f0*/  VIADD R10, R10, 0x1 ;  /* 0x000000010a0a7836 */ /* 0x000fca0000000000 */
[----:B------:R-:W-:-:S04]  /*1a00*/  I2FP.F32.S32 R11, R10 ;  /* 0x0000000a000b7245 */ /* 0x000fc80000201400 */
[----:B------:R-:W0:Y:S01]  /*1a10*/  MUFU.RCP R0, R11 ;  /* 0x0000000b00007308 */ /* 0x000e220000001000 */
[----:B--2---:R-:W-:-:S04]  /*1a20*/  FADD.FTZ R5, -R8, R7 ;  /* 0x0000000708057221 */ /* 0x004fc80000010100 */
[----:B0-----:R-:W-:-:S04]  /*1a30*/  FFMA.FTZ R8, R5, R0, R8 ;  /* 0x0000000005087223 */ /* 0x001fc80000010008 */
[----:B------:R-:W-:-:S04]  /*1a40*/  FADD.FTZ R0, R7, -R8 ;  /* 0x8000000807007221 */ /* 0x000fc80000010000 */
[----:B------:R-:W-:-:S07]  /*1a50*/  FFMA.FTZ R9, R5, R0, R9 ;  /* 0x0000000005097223 */ /* 0x000fce0000010009 */
.L_x_5277:
[----:B------:R-:W-:Y:S05]  /*1a60*/  BSYNC B1 ;  /* 0x0000000000017941 */ /* 0x000fea0003800000 */
.L_x_5276:
        /* <DEDUP_REMOVED lines=16> */
.L_x_5278:
[----:B------:R-:W-:Y:S01]  /*1b70*/  MOV R8, R4 ;  /* 0x0000000400087202 */ /* 0x000fe20000000f00 */
[----:B------:R-:W-:Y:S01]  /*1b80*/  IMAD.MOV.U32 R9, RZ, RZ, R16 ;  /* 0x000000ffff097224 */ /* 0x000fe200078e0010 */
[----:B------:R-:W-:Y:S01]  /*1b90*/  MOV R10, R3 ;  /* 0x00000003000a7202 */ /* 0x000fe20000000f00 */
[----:B------:R-:W-:Y:S01]  /*1ba0*/  IMAD.MOV.U32 R11, RZ, RZ, R14 ;  /* 0x000000ffff0b7224 */ /* 0x000fe200078e000e */
[----:B------:R-:W-:Y:S06]  /*1bb0*/  BRA `(.L_x_5262) ;  /* 0x0000005400707947 */ /* 0x000fec0003800000 */
.L_x_5263:
        /* <DEDUP_REMOVED lines=25> */
.L_x_5285:
        /* <DEDUP_REMOVED lines=297> */
.L_x_5283:
        /* <DEDUP_REMOVED lines=19> */
[----:B-1----:R-:W-:-:S04]  /*3110*/  SHF.R.U32.HI R17, RZ, UR45, R4 ;  /* 0x0000002dff117c19 */ /* 0x002fc80008011604 */
        /* <DEDUP_REMOVED lines=222> */
.L_x_5284:
[----:B------:R-:W-:Y:S01]  /*3f00*/  LOP3.LUT R11, R11, 0xfffffffc, RZ, 0xc0, !PT ;  /* 0xfffffffc0b0b7812 */ /* 0x000fe200078ec0ff */
[----:B------:R-:W-:-:S03]  /*3f10*/  ULDC UR4, c[0x0][0x22c] ;  /* 0x00008b0000047ab9 */ /* 0x000fc60000000800 */
[----:B-1----:R-:W-:-:S05]  /*3f20*/  IADD3 R16, P1, R11, R6, RZ ;  /* 0x000000060b107210 */ /* 0x002fca0007f3e0ff */
[----:B------:R-:W-:-:S05]  /*3f30*/  IMAD.X R17, RZ, RZ, R7, P1 ;  /* 0x000000ffff117224 */ /* 0x000fca00008e0607 */
[----:B------:R1:W2:Y:S01]  /*3f40*/  LDG.E R26, desc[UR36][R16.64] ;  /* 0x00000024101a7981 */ /* 0x0002a2000c1e1900 */
[----:B------:R-:W-:Y:S01]  /*3f50*/  IADD3 R10, R10, 0x1, RZ ;  /* 0x000000010a0a7810 */ /* 0x000fe20007ffe0ff */
[----:B-----5:R-:W-:Y:S01]  /*3f60*/  FADD.FTZ R18, R25, -R8 ;  /* 0x8000000819127221 */ /* 0x020fe20000010000 */
[----:B------:R-:W-:Y:S02]  /*3f70*/  IADD3 R5, R19, R2, RZ ;  /* 0x0000000213057210 */ /* 0x000fe40007ffe0ff */
[----:B------:R-:W-:Y:S02]  /*3f80*/  I2FP.F32.S32 R11, R10 ;  /* 0x0000000a000b7245 */ /* 0x000fe40000201400 */
[----:B------:R-:W-:Y:S01]  /*3f90*/  MOV R4, UR4 ;  /* 0x0000000400047c02 */ /* 0x000fe20008000f00 */
[----:B------:R-:W-:Y:S01]  /*3fa0*/  IMAD.IADD R21, R5, 0x1, R2 ;  /* 0x0000000105157824 */ /* 0x000fe200078e0202 */
[----:B------:R-:W3:Y:S04]  /*3fb0*/  MUFU.RCP R22, R11 ;  /* 0x0000000b00167308 */ /* 0x000ee80000001000 */
[----:B------:R-:W-:Y:S01]  /*3fc0*/  ISETP.GE.U32.AND P1, PT, R21, R4, PT ;  /* 0x000000041500720c */ /* 0x000fe20003f26070 */
[----:B---3--:R-:W-:-:S04]  /*3fd0*/  FFMA.FTZ R8, R18, R22, R8 ;  /* 0x0000001612087223 */ /* 0x008fc80000010008 */
[----:B-1----:R-:W-:-:S04]  /*3fe0*/  FADD.FTZ R16, R25, -R8 ;  /* 0x8000000819107221 */ /* 0x002fc80000010000 */
[----:B------:R-:W-:Y:S01]  /*3ff0*/  FFMA.FTZ R9, R18, R16, R9 ;  /* 0x0000001012097223 */ /* 0x000fe20000010009 */
[----:B--2---:R-:W-:-:S04]  /*4000*/  FADD.FTZ R19, R26, -R3 ;  /* 0x800000031a137221 */ /* 0x004fc80000010000 */
[----:B------:R-:W-:-:S04]  /*4010*/  FFMA.FTZ R3, R19, R22, R3 ;  /* 0x0000001613037223 */ /* 0x000fc80000010003 */
[----:B------:R-:W-:-:S04]  /*4020*/  FADD.FTZ R17, R26, -R3 ;  /* 0x800000031a117221 */ /* 0x000fc80000010000 */
[----:B------:R-:W-:Y:S01]  /*4030*/  FFMA.FTZ R0, R19, R17, R0 ;  /* 0x0000001113007223 */ /* 0x000fe20000010000 */
[----:B------:R-:W-:Y:S06]  /*4040*/  @!P1 BRA `(.L_x_5285) ;  /* 0xffffffdc00409947 */ /* 0x000fec000383ffff */
[----:B------:R-:W-:Y:S05]  /*4050*/  BSYNC B2 ;  /* 0x0000000000027941 */ /* 0x000fea0003800000 */
.L_x_5282:
[----:B------:R-:W-:Y:S05]  /*4060*/  BSYNC B1 ;  /* 0x0000000000017941 */ /* 0x000fea0003800000 */
.L_x_5281:
[----:B------:R-:W-:Y:S01]  /*4070*/  ISETP.GE.U32.AND P0, PT, R5, R4, PT ;  /* 0x000000040500720c */ /* 0x000fe20003f06070 */
[----:B------:R-:W-:Y:S01]  /*4080*/  BSSY B1, `(.L_x_5286) ;  /* 0x0000236000017945 */ /* 0x000fe20003800000 */
[----:B------:R-:W-:Y:S01]  /*4090*/  MOV R21, R10 ;  /* 0x0000000a00157202 */ /* 0x000fe20000000f00 */
[----:B------:R-:W-:-:S10]  /*40a0*/  IMAD.MOV.U32 R22, RZ, RZ, R11 ;  /* 0x000000ffff167224 */ /* 0x000fd400078e000b */
        /* <DEDUP_REMOVED lines=278> */
.L_x_5288:
        /* <DEDUP_REMOVED lines=281> */
.L_x_5289:
[----:B------:R-:W-:-:S04]  /*63a0*/  LOP3.LUT R23, R23, 0xfffffffc, RZ, 0xc0, !PT ;  /* 0xfffffffc17177812 */ /* 0x000fc800078ec0ff */
[----:B------:R-:W-:-:S04]  /*63b0*/  IADD3 R6, P1, R23, R6, RZ ;  /* 0x0000000617067210 */ /* 0x000fc80007f3e0ff */
[----:B------:R-:W-:-:S05]  /*63c0*/  IADD3.X R7, RZ, R7, RZ, P1, !PT ;  /* 0x00000007ff077210 */ /* 0x000fca0000ffe4ff */
[----:B------:R1:W5:Y:S04]  /*63d0*/  LDG.E R26, desc[UR36][R6.64] ;  /* 0x00000024061a7981 */ /* 0x000368000c1e1900 */
.L_x_5287:
[----:B------:R-:W-:Y:S05]  /*63e0*/  BSYNC B1 ;  /* 0x0000000000017941 */ /* 0x000fea0003800000 */
.L_x_5286:
[----:B------:R-:W-:Y:S04]  /*63f0*/  BSSY B1, `(.L_x_5290) ;  /* 0x0000012000017945 */ /* 0x000fe80003800000 */
[----:B------:R-:W-:Y:S05]  /*6400*/  @P0 BRA `(.L_x_5291) ;  /* 0x0000000000400947 */ /* 0x000fea0003800000 */
[----:B------:R-:W-:Y:S01]  /*6410*/  IADD3 R5, R5, R2, RZ ;  /* 0x0000000205057210 */ /* 0x000fe20007ffe0ff */
[----:B------:R-:W-:Y:S02]  /*6420*/  VIADD R10, R10, 0x1 ;  /* 0x000000010a0a7836 */ /* 0x000fe40000000000 */
[----:B-----5:R-:W-:Y:S01]  /*6430*/  FADD.FTZ R2, -R8, R25 ;  /* 0x0000001908027221 */ /* 0x020fe20000010100 */
[----:B------:R-:W-:Y:S02]  /*6440*/  ISETP.GE.U32.AND P0, PT, R5, R4, PT ;  /* 0x000000040500720c */ /* 0x000fe40003f06070 */
[----:B------:R-:W-:-:S04]  /*6450*/  I2FP.F32.S32 R11, R10 ;  /* 0x0000000a000b7245 */ /* 0x000fc80000201400 */
[----:B-1----:R-:W1:Y:S07]  /*6460*/  MUFU.RCP R7, R11 ;  /* 0x0000000b00077308 */ /* 0x002e6e0000001000 */
[----:B------:R-:W-:Y:S01]  /*6470*/  @!P0 IADD3 R21, R21, 0x1, RZ ;  /* 0x0000000115158810 */ /* 0x000fe20007ffe0ff */
[----:B------:R-:W-:-:S03]  /*6480*/  @!P0 FADD.FTZ R4, -R3, R26 ;  /* 0x0000001a03048221 */ /* 0x000fc60000010100 */
[----:B------:R-:W-:-:S04]  /*6490*/  @!P0 I2FP.F32.S32 R22, R21 ;  /* 0x0000001500168245 */ /* 0x000fc80000201400 */
[----:B------:R-:W2:Y:S01]  /*64a0*/  @!P0 MUFU.RCP R5, R22 ;  /* 0x0000001600058308 */ /* 0x000ea20000001000 */
[----:B-1----:R-:W-:-:S04]  /*64b0*/  FFMA.FTZ R8, R2, R7, R8 ;  /* 0x0000000702087223 */ /* 0x002fc80000010008 */
[----:B------:R-:W-:-:S04]  /*64c0*/  FADD.FTZ R25, -R8, R25 ;  /* 0x0000001908197221 */ /* 0x000fc80000010100 */
[----:B------:R-:W-:Y:S01]  /*64d0*/  FFMA.FTZ R9, R2, R25, R9 ;  /* 0x0000001902097223 */ /* 0x000fe20000010009 */
[----:B--2---:R-:W-:-:S04]  /*64e0*/  @!P0 FFMA.FTZ R3, R4, R5, R3 ;  /* 0x0000000504038223 */ /* 0x004fc80000010003 */
[----:B------:R-:W-:-:S04]  /*64f0*/  @!P0 FADD.FTZ R5, -R3, R26 ;  /* 0x0000001a03058221 */ /* 0x000fc80000010100 */
[----:B------:R-:W-:-:S07]  /*6500*/  @!P0 FFMA.FTZ R0, R4, R5, R0 ;  /* 0x0000000504008223 */ /* 0x000fce0000010000 */
.L_x_5291:
[----:B------:R-:W-:Y:S05]  /*6510*/  BSYNC B1 ;  /* 0x0000000000017941 */ /* 0x000fea0003800000 */
.L_x_5290:
        /* <DEDUP_REMOVED lines=16> */
.L_x_5292:
[----:B------:R-:W-:Y:S01]  /*6620*/  MOV R8, R3 ;  /* 0x0000000300087202 */ /* 0x000fe20000000f00 */
[----:B------:R-:W-:Y:S01]  /*6630*/  IMAD.MOV.U32 R10, RZ, RZ, R21 ;  /* 0x000000ffff0a7224 */ /* 0x000fe200078e0015 */
[----:B------:R-:W-:Y:S02]  /*6640*/  MOV R9, R0 ;  /* 0x0000000000097202 */ /* 0x000fe40000000f00 */
[----:B------:R-:W-:Y:S01]  /*6650*/  MOV R11, R22 ;  /* 0x00000016000b7202 */ /* 0x000fe20000000f00 */
[----:B------:R-:W-:Y:S06]  /*6660*/  BRA `(.L_x_5262) ;  /* 0x0000000800c47947 */ /* 0x000fec0003800000 */
.L_x_5280:
[----:B------:R-:W-:Y:S01]  /*6670*/  ISETP.GE.U32.AND P0, PT, R9, R4, PT ;  /* 0x000000040900720c */ /* 0x000fe20003f06070 */
[----:B------:R-:W-:Y:S01]  /*6680*/  BSSY B1, `(.L_x_5293) ;  /* 0x000001e000017945 */ /* 0x000fe20003800000 */
[----:B-1----:R-:W-:-:S11]  /*6690*/  MOV R9, R0 ;  /* 0x0000000000097202 */ /* 0x002fd60000000f00 */
[----:B------:R-:W-:Y:S05]  /*66a0*/  @P0 BRA `(.L_x_5294) ;  /* 0x00000000006c0947 */ /* 0x000fea0003800000 */
[----:B------:R-:W-:Y:S01]  /*66b0*/  BSSY B2, `(.L_x_5295) ;  /* 0x0000018000027945 */ /* 0x000fe20003800000 */
[----:B------:R-:W-:-:S07]  /*66c0*/  IMAD.MOV.U32 R9, RZ, RZ, R0 ;  /* 0x000000ffff097224 */ /* 0x000fce00078e0000 */
.L_x_5296:
[-C--:B------:R-:W-:Y:S01]  /*66d0*/  IADD3 R11, R2, R5.reuse, RZ ;  /* 0x00000005020b7210 */ /* 0x080fe20007ffe0ff */
[----:B------:R-:W-:-:S04]  /*66e0*/  IMAD R15, R18, R5, RZ ;  /* 0x00000005120f7224 */ /* 0x000fc800078e02ff */
[----:B------:R-:W-:Y:S02]  /*66f0*/  IMAD R17, R18, R11, RZ ;  /* 0x0000000b12117224 */ /* 0x000fe400078e02ff */
[----:B------:R-:W-:-:S04]  /*6700*/  IMAD.WIDE.U32 R14, R15, 0x4, R6 ;  /* 0x000000040f0e7825 */ /* 0x000fc800078e0006 */
[----:B------:R-:W-:Y:S02]  /*6710*/  IMAD.WIDE.U32 R16, R17, 0x4, R6 ;  /* 0x0000000411107825 */ /* 0x000fe400078e0006 */
[----:B------:R-:W2:Y:S04]  /*6720*/  LDG.E R15, desc[UR36][R14.64] ;  /* 0x000000240e0f7981 */ /* 0x000ea8000c1e1900 */
[----:B------:R-:W3:Y:S01]  /*6730*/  LDG.E R24, desc[UR36][R16.64] ;  /* 0x0000002410187981 */ /* 0x000ee2000c1e1900 */
[----:B------:R-:W-:Y:S01]  /*6740*/  IADD3 R10, R10, 0x1, RZ ;  /* 0x000000010a0a7810 */ /* 0x000fe20007ffe0ff */
[----:B------:R-:W-:-:S03]  /*6750*/  IMAD.IADD R5, R11, 0x1, R2 ;  /* 0x000000010b057824 */ /* 0x000fc600078e0202 */
[----:B------:R-:W-:Y:S02]  /*6760*/  I2FP.F32.S32 R22, R10 ;  /* 0x0000000a00167245 */ /* 0x000fe40000201400 */
[----:B------:R-:W-:Y:S02]  /*6770*/  IADD3 R21, R5, R2, RZ ;  /* 0x0000000205157210 */ /* 0x000fe40007ffe0ff */
[----:B------:R-:W0:Y:S02]  /*6780*/  MUFU.RCP R26, R22 ;  /* 0x00000016001a7308 */ /* 0x000e240000001000 */
[----:B------:R-:W-:Y:S01]  /*6790*/  ISETP.GE.U32.AND P0, PT, R21, R4, PT ;  /* 0x000000041500720c */ /* 0x000fe20003f06070 */
[----:B--2---:R-:W-:Y:S01]  /*67a0*/  FADD.FTZ R11, R15, -R8 ;  /* 0x800000080f0b7221 */ /* 0x004fe20000010000 */
[----:B---3--:R-:W-:-:S03]  /*67b0*/  FADD.FTZ R19, R24, -R3 ;  /* 0x8000000318137221 */ /* 0x008fc60000010000 */
[-C--:B0-----:R-:W-:Y:S01]  /*67c0*/  FFMA.FTZ R8, R11, R26.reuse, R8 ;  /* 0x0000001a0b087223 */ /* 0x081fe20000010008 */
[----:B------:R-:W-:-:S03]  /*67d0*/  FFMA.FTZ R3, R19, R26, R3 ;  /* 0x0000001a13037223 */ /* 0x000fc60000010003 */
[----:B------:R-:W-:Y:S01]  /*67e0*/  FADD.FTZ R14, R15, -R8 ;  /* 0x800000080f0e7221 */ /* 0x000fe20000010000 */
[----:B------:R-:W-:-:S03]  /*67f0*/  FADD.FTZ R16, R24, -R3 ;  /* 0x8000000318107221 */ /* 0x000fc60000010000 */
[----:B------:R-:W-:Y:S01]  /*6800*/  FFMA.FTZ R9, R11, R14, R9 ;  /* 0x0000000e0b097223 */ /* 0x000fe20000010009 */
[----:B------:R-:W-:Y:S01]  /*6810*/  FFMA.FTZ R0, R19, R16, R0 ;  /* 0x0000001013007223 */ /* 0x000fe20000010000 */
[----:B------:R-:W-:Y:S06]  /*6820*/  @!P0 BRA `(.L_x_5296) ;  /* 0xfffffffc00a88947 */ /* 0x000fec000383ffff */
[----:B------:R-:W-:Y:S05]  /*6830*/  BSYNC B2 ;  /* 0x0000000000027941 */ /* 0x000fea0003800000 */
.L_x_5295:
[----:B------:R-:W-:Y:S01]  /*6840*/  MOV R17, R15 ;  /* 0x0000000f00117202 */ /* 0x000fe20000000f00 */
[----:B------:R-:W-:-:S07]  /*6850*/  IMAD.MOV.U32 R11, RZ, RZ, R22 ;  /* 0x000000ffff0b7224 */ /* 0x000fce00078e0016 */
.L_x_5294:
[----:B------:R-:W-:Y:S05]  /*6860*/  BSYNC B1 ;  /* 0x0000000000017941 */ /* 0x000fea0003800000 */
.L_x_5293:
[----:B------:R-:W-:Y:S01]  /*6870*/  ISETP.GE.U32.AND P1, PT, R5, R4, PT ;  /* 0x000000040500720c */ /* 0x000fe20003f26070 */
[----:B------:R-:W-:Y:S01]  /*6880*/  BSSY B1, `(.L_x_5297) ;  /* 0x000000e000017945 */ /* 0x000fe20003800000 */
[----:B------:R-:W-:Y:S02]  /*6890*/  MOV R16, R10 ;  /* 0x0000000a00107202 */ /* 0x000fe40000000f00 */
[----:B------:R-:W-:-:S09]  /*68a0*/  MOV R22, R11 ;  /* 0x0000000b00167202 */ /* 0x000fd20000000f00 */
[----:B------:R-:W-:Y:S05]  /*68b0*/  @P1 BRA `(.L_x_5298) ;  /* 0x0000000000281947 */ /* 0x000fea0003800000 */
[----:B------:R-:W-:Y:S01]  /*68c0*/  IMAD.IADD R19, R5, 0x1, R2 ;  /* 0x0000000105137824 */ /* 0x000fe200078e0202 */
[----:B------:R-:W-:Y:S01]  /*68d0*/  MOV R14, R6 ;  /* 0x00000006000e7202 */ /* 0x000fe20000000f00 */
[----:B------:R-:W-:Y:S01]  /*68e0*/  IMAD R17, R18, R5, RZ ;  /* 0x0000000512117224 */ /* 0x000fe200078e02ff */
[----:B------:R-:W-:Y:S02]  /*68f0*/  MOV R15, R7 ;  /* 0x00000007000f7202 */ /* 0x000fe40000000f00 */
[----:B------:R-:W-:Y:S01]  /*6900*/  ISETP.GE.U32.AND P0, PT, R19, R4, PT ;  /* 0x000000041300720c */ /* 0x000fe20003f06070 */
[----:B------:R-:W-:-:S05]  /*6910*/  IMAD.WIDE.U32 R6, R17, 0x4, R14 ;  /* 0x0000000411067825 */ /* 0x000fca00078e000e */
[----:B------:R0:W5:Y:S07]  /*6920*/  LDG.E R17, desc[UR36][R6.64] ;  /* 0x0000002406117981 */ /* 0x00016e000c1e1900 */
[----:B------:R-:W-:-:S04]  /*6930*/  @!P0 IMAD R19, R18, R19, RZ ;  /* 0x0000001312138224 */ /* 0x000fc800078e02ff */
[----:B------:R-:W-:-:S05]  /*6940*/  @!P0 IMAD.WIDE.U32 R14, R19, 0x4, R14 ;  /* 0x00000004130e8825 */ /* 0x000fca00078e000e */
[----:B------:R0:W5:Y:S02]  /*6950*/  @!P0 LDG.E R24, desc[UR36][R14.64] ;  /* 0x000000240e188981 */ /* 0x000164000c1e1900 */
.L_x_5298:
[----:B------:R-:W-:Y:S05]  /*6960*/  BSYNC B1 ;  /* 0x0000000000017941 */ /* 0x000fea0003800000 */
.L_x_5297:
[----:B------:R-:W-:Y:S04]  /*6970*/  BSSY B1, `(.L_x_5299) ;  /* 0x0000012000017945 */ /* 0x000fe80003800000 */
[----:B------:R-:W-:Y:S05]  /*6980*/  @P1 BRA `(.L_x_5300) ;  /* 0x0000000000401947 */ /* 0x000fea0003800000 */
[----:B------:R-:W-:Y:S01]  /*6990*/  IMAD.IADD R5, R5, 0x1, R2 ;  /* 0x0000000105057824 */ /* 0x000fe200078e0202 */
[----:B------:R-:W-:Y:S01]  /*69a0*/  IADD3 R10, R10, 0x1, RZ ;  /* 0x000000010a0a7810 */ /* 0x000fe20007ffe0ff */
[----:B-----5:R-:W-:-:S03]  /*69b0*/  FADD.FTZ R2, -R8, R17 ;  /* 0x0000001108027221 */ /* 0x020fc60000010100 */
[----:B------:R-:W-:Y:S02]  /*69c0*/  ISETP.GE.U32.AND P0, PT, R5, R4, PT ;  /* 0x000000040500720c */ /* 0x000fe40003f06070 */
[----:B------:R-:W-:-:S04]  /*69d0*/  I2FP.F32.S32 R11, R10 ;  /* 0x0000000a000b7245 */ /* 0x000fc80000201400 */
[----:B0-----:R-:W0:Y:S07]  /*69e0*/  MUFU.RCP R7, R11 ;  /* 0x0000000b00077308 */ /* 0x001e2e0000001000 */
[----:B------:R-:W-:Y:S01]  /*69f0*/  @!P0 IADD3 R16, R16, 0x1, RZ ;  /* 0x0000000110108810 */ /* 0x000fe20007ffe0ff */
[----:B------:R-:W-:-:S03]  /*6a00*/  @!P0 FADD.FTZ R4, -R3, R24 ;  /* 0x0000001803048221 */ /* 0x000fc60000010100 */
[----:B------:R-:W-:-:S04]  /*6a10*/  @!P0 I2FP.F32.S32 R22, R16 ;  /* 0x0000001000168245 */ /* 0x000fc80000201400 */
[----:B------:R-:W1:Y:S01]  /*6a20*/  @!P0 MUFU.RCP R5, R22 ;  /* 0x0000001600058308 */ /* 0x000e620000001000 */
[----:B0-----:R-:W-:-:S04]  /*6a30*/  FFMA.FTZ R8, R2, R7, R8 ;  /* 0x0000000702087223 */ /* 0x001fc80000010008 */
[----:B------:R-:W-:-:S04]  /*6a40*/  FADD.FTZ R17, -R8, R17 ;  /* 0x0000001108117221 */ /* 0x000fc80000010100 */
[----:B------:R-:W-:Y:S01]  /*6a50*/  FFMA.FTZ R9, R2, R17, R9 ;  /* 0x0000001102097223 */ /* 0x000fe20000010009 */
[----:B-1----:R-:W-:-:S04]  /*6a60*/  @!P0 FFMA.FTZ R3, R4, R5, R3 ;  /* 0x0000000504038223 */ /* 0x002fc80000010003 */
[----:B------:R-:W-:-:S04]  /*6a70*/  @!P0 FADD.FTZ R5, -R3, R24 ;  /* 0x0000001803058221 */ /* 0x000fc80000010100 */
[----:B------:R-:W-:-:S07]  /*6a80*/  @!P0 FFMA.FTZ R0, R4, R5, R0 ;  /* 0x0000000504008223 */ /* 0x000fce0000010000 */
.L_x_5300:
[----:B------:R-:W-:Y:S05]  /*6a90*/  BSYNC B1 ;  /* 0x0000000000017941 */ /* 0x000fea0003800000 */
.L_x_5299:
        /* <DEDUP_REMOVED lines=16> */
.L_x_5301:
[----:B------:R-:W-:Y:S01]  /*6ba0*/  MOV R8, R3 ;  /* 0x0000000300087202 */ /* 0x000fe20000000f00 */
[----:B------:R-:W-:Y:S01]  /*6bb0*/  IMAD.MOV.U32 R9, RZ, RZ, R0 ;  /* 0x000000ffff097224 */ /* 0x000fe200078e0000 */
[----:B------:R-:W-:Y:S02]  /*6bc0*/  MOV R10, R16 ;  /* 0x00000010000a7202 */ /* 0x000fe40000000f00 */
[----:B------:R-:W-:Y:S01]  /*6bd0*/  MOV R11, R22 ;  /* 0x00000016000b7202 */ /* 0x000fe20000000f00 */
[----:B------:R-:W-:Y:S06]  /*6be0*/  BRA `(.L_x_5262) ;  /* 0x0000000400647947 */ /* 0x000fec0003800000 */
.L_x_5279:
        /* <DEDUP_REMOVED lines=14> */
.L_x_5305:
[C---:B------:R-:W-:Y:S02]  /*6cd0*/  IMAD.IADD R11, R15.reuse, 0x1, R0 ;  /* 0x000000010f0b7824 */ /* 0x040fe400078e0200 */
        /* <DEDUP_REMOVED lines=20> */
.L_x_5304:
[----:B------:R-:W-:Y:S02]  /*6e20*/  MOV R3, R17 ;  /* 0x0000001100037202 */ /* 0x000fe40000000f00 */
[----:B------:R-:W-:-:S07]  /*6e30*/  MOV R11, R22 ;  /* 0x00000016000b7202 */ /* 0x000fce0000000f00 */
.L_x_5303:
[----:B------:R-:W-:Y:S05]  /*6e40*/  BSYNC B1 ;  /* 0x0000000000017941 */ /* 0x000fea0003800000 */
.L_x_5302:
        /* <DEDUP_REMOVED lines=8> */
[----:B------:R0:W5:Y:S10]  /*6ed0*/  LDG.E R3, desc[UR36][R2.64] ;  /* 0x0000002402037981 */ /* 0x000174000c1e1900 */
[----:B------:R-:W-:-:S05]  /*6ee0*/  @!P0 IMAD.WIDE.U32 R6, R19, 0x4, R6 ;  /* 0x0000000413068825 */ /* 0x000fca00078e0006 */
[----:B------:R0:W5:Y:S02]  /*6ef0*/  @!P0 LDG.E R18, desc[UR36][R6.64] ;  /* 0x0000002406128981 */ /* 0x000164000c1e1900 */
.L_x_5307:
[----:B------:R-:W-:Y:S05]  /*6f00*/  BSYNC B1 ;  /* 0x0000000000017941 */ /* 0x000fea0003800000 */
.L_x_5306:
        /* <DEDUP_REMOVED lines=18> */
.L_x_5309:
[----:B------:R-:W-:Y:S05]  /*7030*/  BSYNC B1 ;  /* 0x0000000000017941 */ /* 0x000fea0003800000 */
.L_x_5308:
        /* <DEDUP_REMOVED lines=16> */
.L_x_5310:
[----:B------:R-:W-:Y:S01]  /*7140*/  MOV R8, R5 ;  /* 0x0000000500087202 */ /* 0x000fe20000000f00 */
[----:B------:R-:W-:Y:S01]  /*7150*/  IMAD.MOV.U32 R9, RZ, RZ, R14 ;  /* 0x000000ffff097224 */ /* 0x000fe200078e000e */
[----:B------:R-:W-:Y:S02]  /*7160*/  MOV R10, R17 ;  /* 0x00000011000a7202 */ /* 0x000fe40000000f00 */
[----:B------:R-:W-:-:S07]  /*7170*/  MOV R11, R16 ;  /* 0x00000010000b7202 */ /* 0x000fce0000000f00 */
.L_x_5262:
[----:B------:R-:W-:Y:S05]  /*7180*/  BSYNC B0 ;  /* 0x0000000000007941 */ /* 0x000fea0003800000 */
.L_x_5261:
        /* <DEDUP_REMOVED lines=16> */
.L_x_5317:
        /* <DEDUP_REMOVED lines=26> */
.L_x_5315:
[----:B-12---:R-:W-:Y:S01]  /*7430*/  MOV R10, R6 ;  /* 0x00000006000a7202 */ /* 0x006fe20000000f00 */
[----:B------:R-:W-:Y:S01]  /*7440*/  IMAD.MOV.U32 R9, RZ, RZ, R5 ;  /* 0x000000ffff097224 */ /* 0x000fe200078e0005 */
[----:B------:R-:W-:Y:S02]  /*7450*/  MOV R8, R4 ;  /* 0x0000000400087202 */ /* 0x000fe40000000f00 */
[----:B------:R-:W-:-:S07]  /*7460*/  MOV R11, R7 ;  /* 0x00000007000b7202 */ /* 0x000fce0000000f00 */
.L_x_5316:
[----:B------:R-:W-:Y:S05]  /*7470*/  BSYNC B1 ;  /* 0x0000000000017941 */ /* 0x000fea0003800000 */
.L_x_5314:
[----:B------:R3:W-:Y:S02]  /*7480*/  STS.128 [R0], R8 ;  /* 0x0000000800007388 */ /* 0x0007e40000000c00 */
.L_x_5313:
[----:B------:R-:W-:Y:S05]  /*7490*/  BSYNC B0 ;  /* 0x0000000000007941 */ /* 0x000fea0003800000 */
.L_x_5312:
[----:B------:R-:W-:Y:S02]  /*74a0*/  ISETP.GT.AND P0, PT, R2, 0x1, PT ;  /* 0x000000010200780c */ /* 0x000fe40003f04270 */
[----:B------:R-:W-:-:S11]  /*74b0*/  SHF.R.S32.HI R2, RZ, 0x1, R2 ;  /* 0x00000001ff027819 */ /* 0x000fd60000011402 */
[----:B------:R-:W-:Y:S05]  /*74c0*/  @P0 BRA `(.L_x_5317) ;  /* 0xfffffffc00700947 */ /* 0x000fea000383ffff */
.L_x_5311:
        /* <DEDUP_REMOVED lines=19> */
.L_x_5325:
        /* <DEDUP_REMOVED lines=25> */
.L_x_5323:
[----:B0-----:R-:W-:Y:S01]  /*7790*/  MOV R10, R6 ;  /* 0x00000006000a7202 */ /* 0x001fe20000000f00 */
[----:B------:R-:W-:Y:S01]  /*77a0*/  IMAD.MOV.U32 R8, RZ, RZ, R4 ;  /* 0x000000ffff087224 */ /* 0x000fe200078e0004 */
[----:B------:R-:W-:Y:S02]  /*77b0*/  MOV R9, R5 ;  /* 0x0000000500097202 */ /* 0x000fe40000000f00 */
[----:B------:R-:W-:-:S07]  /*77c0*/  MOV R11, R7 ;  /* 0x00000007000b7202 */ /* 0x000fce0000000f00 */
.L_x_5324:
[----:B------:R-:W-:Y:S05]  /*77d0*/  BSYNC B1 ;  /* 0x0000000000017941 */ /* 0x000fea0003800000 */
.L_x_5322:
[----:B------:R0:W-:Y:S02]  /*77e0*/  STS.128 [R2], R8 ;  /* 0x0000000802007388 */ /* 0x0001e40000000c00 */
.L_x_5321:
[----:B------:R-:W-:Y:S05]  /*77f0*/  BSYNC B0 ;  /* 0x0000000000007941 */ /* 0x000fea0003800000 */
.L_x_5320:
[----:B------:R-:W-:-:S04]  /*7800*/  SHF.R.S32.HI R3, RZ, 0x1, R3 ;  /* 0x00000001ff037819 */ /* 0x000fc80000011403 */
[----:B------:R-:W-:-:S13]  /*7810*/  ISETP.GE.AND P0, PT, R3, 0x20, PT ;  /* 0x000000200300780c */ /* 0x000fda0003f06270 */
[----:B------:R-:W-:Y:S05]  /*7820*/  @P0 BRA `(.L_x_5325) ;  /* 0xfffffffc00740947 */ /* 0x000fea000383ffff */
[----:B------:R-:W-:-:S07]  /*7830*/  IMAD.MOV.U32 R0, RZ, RZ, 0x20 ;  /* 0x00000020ff007424 */ /* 0x000fce00078e00ff */
.L_x_5319:
[----:B------:R-:W-:Y:S01]  /*7840*/  BAR.SYNC.DEFER_BLOCKING 0x0 ;  /* 0x0000000000007b1d */ /* 0x000fe20000010000 */
[----:B------:R-:W-:-:S13]  /*7850*/  ISETP.GE.AND P0, PT, R0, 0x2, PT ;  /* 0x000000020000780c */ /* 0x000fda0003f06270 */
[----:B------:R-:W-:Y:S05]  /*7860*/  @!P0 BRA `(.L_x_5318) ;  /* 0x0000000000788947 */ /* 0x000fea0003800000 */
[----:B0-----:R-:W-:-:S11]  /*7870*/  HFMA2.MMA R3, -RZ, RZ, 0, 5.9604644775390625e-08 ;  /* 0x00000001ff037435 */ /* 0x001fd600000001ff */
.L_x_5329:
        /* <DEDUP_REMOVED lines=21> */
.L_x_5327:
[----:B0-2---:R-:W-:Y:S01]  /*79d0*/  MOV R8, R5 ;  /* 0x0000000500087202 */ /* 0x005fe20000000f00 */
[----:B----4-:R-:W-:Y:S01]  /*79e0*/  IMAD.MOV.U32 R10, RZ, RZ, R2 ;  /* 0x000000ffff0a7224 */ /* 0x010fe200078e0002 */
[----:B---3--:R-:W-:Y:S02]  /*79f0*/  MOV R9, R14 ;  /* 0x0000000e00097202 */ /* 0x008fe40000000f00 */
[----:B------:R-:W-:-:S07]  /*7a00*/  MOV R11, R15 ;  /* 0x0000000f000b7202 */ /* 0x000fce0000000f00 */
.L_x_5328:
[----:B------:R-:W-:Y:S05]  /*7a10*/  BSYNC B0 ;  /* 0x0000000000007941 */ /* 0x000fea0003800000 */
.L_x_5326:
[----:B------:R-:W-:-:S04]  /*7a20*/  SHF.L.U32 R3, R3, 0x1, RZ ;  /* 0x0000000103037819 */ /* 0x000fc800000006ff */
[----:B------:R-:W-:-:S13]  /*7a30*/  ISETP.GE.AND P0, PT, R3, R0, PT ;  /* 0x000000000300720c */ /* 0x000fda0003f06270 */
[----:B------:R-:W-:Y:S05]  /*7a40*/  @!P0 BRA `(.L_x_5329) ;  /* 0xfffffffc008c8947 */ /* 0x000fea000383ffff */
.L_x_5318:
        /* <DEDUP_REMOVED lines=283> */
.L_x_5330:
        /* <DEDUP_REMOVED lines=10> */
.L_x_5334:
        /* <DEDUP_REMOVED lines=8> */
[----:B------:R-:W-:Y:S05]  /*8d20*/  CALL.REL.NOINC `($__internal_25_$__cuda_sm20_rem_u64) ;  /* 0x0000004000787944 */ /* 0x000fea0003c00000 */
[----:B------:R-:W-:Y:S05]  /*8d30*/  BRA `(.L_x_5333) ;  /* 0x00000000004c7947 */ /* 0x000fea0003800000 */
.L_x_5332:
        /* <DEDUP_REMOVED lines=19> */
.L_x_5333:
        /* <DEDUP_REMOVED lines=10> */
[----:B------:R-:W-:Y:S05]  /*8f10*/  CALL.REL.NOINC `($__internal_24_$__cuda_sm20_div_u64) ;  /* 0x0000003800e87944 */ /* 0x000fea0003c00000 */
[----:B------:R-:W-:Y:S01]  /*8f20*/  IMAD.MOV.U32 R14, RZ, RZ, R2 ;  /* 0x000000ffff0e7224 */ /* 0x000fe200078e0002 */
[----:B------:R-:W-:Y:S01]  /*8f30*/  MOV R15, R7 ;  /* 0x00000007000f7202 */ /* 0x000fe20000000f00 */
[----:B------:R-:W-:Y:S06]  /*8f40*/  BRA `(.L_x_5336) ;  /* 0x00000000004c7947 */ /* 0x000fec0003800000 */
.L_x_5335:
        /* <DEDUP_REMOVED lines=19> */
.L_x_5336:
[----:B------:R-:W-:Y:S05]  /*9080*/  @!P2 BRA `(.L_x_5337) ;  /* 0x000000000018a947 */ /* 0x000fea0003800000 */
[----:B------:R-:W-:Y:S01]  /*9090*/  HFMA2.MMA R2, -RZ, RZ, 0, 0 ;  /* 0x00000000ff027435 */ /* 0x000fe200000001ff */
[----:B------:R-:W-:Y:S02]  /*90a0*/  MOV R6, 0x4 ;  /* 0x0000000400067802 */ /* 0x000fe40000000f00 */
[----:B------:R-:W-:-:S08]  /*90b0*/  MOV R4, 0x90d0 ;  /* 0x000090d000047802 */ /* 0x000fd00000000f00 */
[----:B------:R-:W-:Y:S05]  /*90c0*/  CALL.REL.NOINC `($__internal_24_$__cuda_sm20_div_u64) ;  /* 0x00000038007c7944 */ /* 0x000fea0003c00000 */
[----:B------:R-:W-:Y:S01]  /*90d0*/  IMAD.MOV.U32 R3, RZ, RZ, R7 ;  /* 0x000000ffff037224 */ /* 0x000fe200078e0007 */
[----:B------:R-:W-:Y:S06]  /*90e0*/  BRA `(.L_x_5338) ;  /* 0x00000000004c7947 */ /* 0x000fec0003800000 */
.L_x_5337:
        /* <DEDUP_REMOVED lines=19> */
.L_x_5338:
        /* <DEDUP_REMOVED lines=9> */
[----:B------:R-:W-:Y:S05]  /*92b0*/  CALL.REL.NOINC `($__internal_24_$__cuda_sm20_div_u64) ;  /* 0x0000003800007944 */ /* 0x000fea0003c00000 */
[----:B------:R-:W-:Y:S01]  /*92c0*/  IMAD.MOV.U32 R3, RZ, RZ, R7 ;  /* 0x000000ffff037224 */ /* 0x000fe200078e0007 */
[----:B------:R-:W-:Y:S06]  /*92d0*/  BRA `(.L_x_5341) ;  /* 0x0000000000507947 */ /* 0x000fec0003800000 */
.L_x_5340:
        /* <DEDUP_REMOVED lines=20> */
.L_x_5341:
[----:B------:R-:W-:Y:S05]  /*9420*/  BSYNC B0 ;  /* 0x0000000000007941 */ /* 0x000fea0003800000 */
.L_x_5339:
[----:B------:R-:W-:Y:S02]  /*9430*/  ULDC.64 UR4, c[0x0][0x610] ;  /* 0x0001840000047ab9 */ /* 0x000fe40000000a00 */
[----:B------:R-:W-:-:S04]  /*9440*/  IADD3 R2, P0, R2, UR4, RZ ;  /* 0x0000000402027c10 */ /* 0x000fc8000ff1e0ff */
[----:B------:R-:W-:-:S04]  /*9450*/  IADD3.X R3, R3, UR5, RZ, P0, !PT ;  /* 0x0000000503037c10 */ /* 0x000fc800087fe4ff */
[----:B------:R-:W-:-:S07]  /*9460*/  MOV R0, R3 ;  /* 0x0000000300007202 */ /* 0x000fce0000000f00 */
.L_x_5331:
        /* <DEDUP_REMOVED lines=287> */
.L_x_5343:
        /* <DEDUP_REMOVED lines=14> */
.L_x_5345:
[----:B------:R-:W-:Y:S05]  /*a740*/  BSYNC B0 ;  /* 0x0000000000007941 */ /* 0x000fea0003800000 */
.L_x_5344:
        /* <DEDUP_REMOVED lines=17> */
.L_x_5347:
[----:B------:R-:W-:Y:S05]  /*a860*/  BSYNC B0 ;  /* 0x0000000000007941 */ /* 0x000fea0003800000 */
.L_x_5346:
        /* <DEDUP_REMOVED lines=34> */
.L_x_5349:
[----:B------:R-:W-:Y:S05]  /*aa90*/  BSYNC B0 ;  /* 0x0000000000007941 */ /* 0x000fea0003800000 */
.L_x_5348:
        /* <DEDUP_REMOVED lines=37> */
.L_x_5357:
        /* <DEDUP_REMOVED lines=24> */
.L_x_5355:
[----:B------:R0:W5:Y:S02]  /*ae70*/  LDG.E R6, desc[UR36][R10.64+0x8] ;  /* 0x000008240a067981 */ /* 0x000164000c1e1900 */
[----:B-----5:R-:W-:Y:S01]  /*ae80*/  IMAD.MOV.U32 R4, RZ, RZ, R21 ;  /* 0x000000ffff047224 */ /* 0x020fe200078e0015 */
[----:B------:R-:W-:Y:S02]  /*ae90*/  MOV R5, R12 ;  /* 0x0000000c00057202 */ /* 0x000fe40000000f00 */
[----:B------:R-:W-:-:S07]  /*aea0*/  MOV R7, R22 ;  /* 0x0000001600077202 */ /* 0x000fce0000000f00 */
.L_x_5356:
[----:B------:R-:W-:Y:S05]  /*aeb0*/  BSYNC B2 ;  /* 0x0000000000027941 */ /* 0x000fea0003800000 */
.L_x_5354:
[----:B------:R-:W-:Y:S05]  /*aec0*/  @!P2 BRA `(.L_x_5357) ;  /* 0xfffffffc0088a947 */ /* 0x000fea000383ffff */
[----:B------:R-:W-:Y:S05]  /*aed0*/  BSYNC B1 ;  /* 0x0000000000017941 */ /* 0x000fea0003800000 */
.L_x_5353:
[----:B------:R-:W-:Y:S05]  /*aee0*/  BRA `(.L_x_5352) ;  /* 0x0000000000a47947 */ /* 0x000fea0003800000 */
.L_x_5351:
        /* <DEDUP_REMOVED lines=10> */
.L_x_5361:
        /* <DEDUP_REMOVED lines=25> */
.L_x_5359:
[----:B------:R0:W5:Y:S02]  /*b120*/  LDG.E R6, desc[UR36][R10.64+0x8] ;  /* 0x000008240a067981 */ /* 0x000164000c1e1900 */
[----:B-----5:R-:W-:Y:S01]  /*b130*/  MOV R4, R23 ;  /* 0x0000001700047202 */ /* 0x020fe20000000f00 */
[----:B------:R-:W-:Y:S01]  /*b140*/  IMAD.MOV.U32 R5, RZ, RZ, R12 ;  /* 0x000000ffff057224 */ /* 0x000fe200078e000c */
[----:B------:R-:W-:-:S07]  /*b150*/  MOV R7, R22 ;  /* 0x0000001600077202 */ /* 0x000fce0000000f00 */
.L_x_5360:
[----:B------:R-:W-:Y:S05]  /*b160*/  BSYNC B1 ;  /* 0x0000000000017941 */ /* 0x000fea0003800000 */
.L_x_5358:
[----:B------:R-:W-:Y:S05]  /*b170*/  @!P2 BRA `(.L_x_5361) ;  /* 0xfffffffc0084a947 */ /* 0x000fea000383ffff */
.L_x_5352:
[----:B------:R-:W-:Y:S05]  /*b180*/  BSYNC B0 ;  /* 0x0000000000007941 */ /* 0x000fea0003800000 */
.L_x_5350:
        /* <DEDUP_REMOVED lines=13> */
.L_x_5368:
        /* <DEDUP_REMOVED lines=26> */
.L_x_5366:
[----:B01----:R-:W-:Y:S01]  /*b400*/  IMAD.MOV.U32 R6, RZ, RZ, R10 ;  /* 0x000000ffff067224 */ /* 0x003fe200078e000a */
[----:B------:R-:W-:Y:S01]  /*b410*/  MOV R4, R8 ;  /* 0x0000000800047202 */ /* 0x000fe20000000f00 */
[----:B------:R-:W-:Y:S01]  /*b420*/  IMAD.MOV.U32 R7, RZ, RZ, R11 ;  /* 0x000000ffff077224 */ /* 0x000fe200078e000b */
[----:B------:R-:W-:-:S07]  /*b430*/  MOV R5, R9 ;  /* 0x0000000900057202 */ /* 0x000fce0000000f00 */
.L_x_5367:
[----:B------:R-:W-:Y:S05]  /*b440*/  BSYNC B1 ;  /* 0x0000000000017941 */ /* 0x000fea0003800000 */
.L_x_5365:
[----:B------:R2:W-:Y:S02]  /*b450*/  STS.128 [R12], R4 ;  /* 0x000000040c007388 */ /* 0x0005e40000000c00 */
.L_x_5364:
[----:B------:R-:W-:Y:S05]  /*b460*/  BSYNC B0 ;  /* 0x0000000000007941 */ /* 0x000fea0003800000 */
.L_x_5363:
[----:B------:R-:W-:Y:S02]  /*b470*/  ISETP.GT.AND P0, PT, R14, 0x1, PT ;  /* 0x000000010e00780c */ /* 0x000fe40003f04270 */
[----:B------:R-:W-:-:S11]  /*b480*/  SHF.R.S32.HI R14, RZ, 0x1, R14 ;  /* 0x00000001ff0e7819 */ /* 0x000fd6000001140e */
[----:B------:R-:W-:Y:S05]  /*b490*/  @P0 BRA `(.L_x_5368) ;  /* 0xfffffffc00700947 */ /* 0x000fea000383ffff */
.L_x_5362:
        /* <DEDUP_REMOVED lines=13> */
.L_x_5376:
        /* <DEDUP_REMOVED lines=25> */
.L_x_5374:
[----:B012---:R-:W-:Y:S01]  /*b700*/  MOV R6, R10 ;  /* 0x0000000a00067202 */ /* 0x007fe20000000f00 */
[----:B------:R-:W-:Y:S01]  /*b710*/  IMAD.MOV.U32 R4, RZ, RZ, R8 ;  /* 0x000000ffff047224 */ /* 0x000fe200078e0008 */
[----:B------:R-:W-:Y:S02]  /*b720*/  MOV R5, R9 ;  /* 0x0000000900057202 */ /* 0x000fe40000000f00 */
[----:B------:R-:W-:-:S07]  /*b730*/  MOV R7, R11 ;  /* 0x0000000b00077202 */ /* 0x000fce0000000f00 */
.L_x_5375:
[----:B------:R-:W-:Y:S05]  /*b740*/  BSYNC B1 ;  /* 0x0000000000017941 */ /* 0x000fea0003800000 */
.L_x_5373:
[----:B------:R3:W-:Y:S02]  /*b750*/  STS.128 [R12], R4 ;  /* 0x000000040c007388 */ /* 0x0007e40000000c00 */
.L_x_5372:
[----:B------:R-:W-:Y:S05]  /*b760*/  BSYNC B0 ;  /* 0x0000000000007941 */ /* 0x000fea0003800000 */
.L_x_5371:
[----:B------:R-:W-:-:S04]  /*b770*/  SHF.R.S32.HI R13, RZ, 0x1, R13 ;  /* 0x00000001ff0d7819 */ /* 0x000fc8000001140d */
[----:B------:R-:W-:-:S13]  /*b780*/  ISETP.GE.AND P0, PT, R13, 0x20, PT ;  /* 0x000000200d00780c */ /* 0x000fda0003f06270 */
[----:B------:R-:W-:Y:S05]  /*b790*/  @P0 BRA `(.L_x_5376) ;  /* 0xfffffffc00740947 */ /* 0x000fea000383ffff */
[----:B------:R-:W-:-:S07]  /*b7a0*/  IMAD.MOV.U32 R8, RZ, RZ, 0x20 ;  /* 0x00000020ff087424 */ /* 0x000fce00078e00ff */
.L_x_5370:
[----:B------:R-:W-:Y:S01]  /*b7b0*/  BAR.SYNC.DEFER_BLOCKING 0x0 ;  /* 0x0000000000007b1d */ /* 0x000fe20000010000 */
[----:B------:R-:W-:-:S13]  /*b7c0*/  ISETP.GE.AND P0, PT, R8, 0x2, PT ;  /* 0x000000020800780c */ /* 0x000fda0003f06270 */
[----:B------:R-:W-:Y:S05]  /*b7d0*/  @!P0 BRA `(.L_x_5369) ;  /* 0x0000000000788947 */ /* 0x000fea0003800000 */
[----:B------:R-:W-:-:S11]  /*b7e0*/  HFMA2.MMA R9, -RZ, RZ, 0, 5.9604644775390625e-08 ;  /* 0x00000001ff097435 */ /* 0x000fd600000001ff */
.L_x_5380:
        /* <DEDUP_REMOVED lines=21> */
.L_x_5378:
[----:B0---4-:R-:W-:Y:S01]  /*b940*/  MOV R4, R11 ;  /* 0x0000000b00047202 */ /* 0x011fe20000000f00 */
[----:B--2---:R-:W-:Y:S01]  /*b950*/  IMAD.MOV.U32 R6, RZ, RZ, R10 ;  /* 0x000000ffff067224 */ /* 0x004fe200078e000a */
[----:B-1----:R-:W-:Y:S02]  /*b960*/  MOV R5, R12 ;  /* 0x0000000c00057202 */ /* 0x002fe40000000f00 */
[----:B---3--:R-:W-:-:S07]  /*b970*/  MOV R7, R16 ;  /* 0x0000001000077202 */ /* 0x008fce0000000f00 */
.L_x_5379:
[----:B------:R-:W-:Y:S05]  /*b980*/  BSYNC B0 ;  /* 0x0000000000007941 */ /* 0x000fea0003800000 */
.L_x_5377:
[----:B0-----:R-:W-:-:S04]  /*b990*/  SHF.L.U32 R9, R9, 0x1, RZ ;  /* 0x0000000109097819 */ /* 0x001fc800000006ff */
[----:B------:R-:W-:-:S13]  /*b9a0*/  ISETP.GE.AND P0, PT, R9, R8, PT ;  /* 0x000000080900720c */ /* 0x000fda0003f06270 */
[----:B------:R-:W-:Y:S05]  /*b9b0*/  @!P0 BRA `(.L_x_5380) ;  /* 0xfffffffc008c8947 */ /* 0x000fea000383ffff */
.L_x_5369:
        /* <DEDUP_REMOVED lines=29> */
.L_x_5383:
[----:B------:R-:W-:Y:S05]  /*bb90*/  BSYNC B0 ;  /* 0x0000000000007941 */ /* 0x000fea0003800000 */
.L_x_5382:
[----:B------:R-:W-:Y:S02]  /*bba0*/  ULDC.U8 UR4, c[0x0][0x631] ;  /* 0x00018c4000047ab9 */ /* 0x000fe40000000000 */
[----:B------:R-:W-:-:S13]  /*bbb0*/  ISETP.NE.AND P0, PT, RZ, UR4, PT ;  /* 0x00000004ff007c0c */ /* 0x000fda000bf05270 */
[----:B------:R-:W-:Y:S05]  /*bbc0*/  @!P0 BRA `(.L_x_5384) ;  /* 0x00000000005c8947 */ /* 0x000fea0003800000 */
[----:B-123-5:R-:W1:Y:S01]  /*bbd0*/  LDC R6, c[0x0][0x634] ;  /* 0x00018d00ff067b82 */ /* 0x02ee620000000800 */
[----:B------:R-:W-:Y:S02]  /*bbe0*/  ULDC UR4, c[0x0][0x210] ;  /* 0x0000840000047ab9 */ /* 0x000fe40000000800 */
[C---:B------:R-:W-:Y:S01]  /*bbf0*/  FADD.FTZ R0, R7.reuse, -UR4 ;  /* 0x8000000407007e21 */ /* 0x040fe20008010000 */
[----:B------:R-:W-:Y:S01]  /*bc00*/  FSETP.GT.FTZ.AND P0, PT, R7, UR4, PT ;  /* 0x0000000407007c0b */ /* 0x000fe2000bf14000 */
[----:B------:R-:W-:-:S03]  /*bc10*/  ULDC.U8 UR4, c[0x0][0x214] ;  /* 0x0000850000047ab9 */ /* 0x000fc60000000000 */
[----:B------:R-:W-:Y:S02]  /*bc20*/  FSEL R0, R0, RZ, P0 ;  /* 0x000000ff00007208 */ /* 0x000fe40000000000 */
[----:B------:R-:W-:-:S04]  /*bc30*/  ISETP.NE.AND P0, PT, RZ, UR4, PT ;  /* 0x00000004ff007c0c */ /* 0x000fc8000bf05270 */
[----:B------:R-:W2:Y:S01]  /*bc40*/  MUFU.RCP R0, R0 ;  /* 0x0000000000007308 */ /* 0x000ea20000001000 */
[----:B-1----:R-:W-:Y:S01]  /*bc50*/  ISETP.GE.AND P1, PT, R6, 0x1, PT ;  /* 0x000000010600780c */ /* 0x002fe20003f26270 */
[----:B--2---:R-:W-:-:S12]  /*bc60*/  FMUL.FTZ R5, R0, R5 ;  /* 0x0000000500057220 */ /* 0x004fd80000410000 */
[----:B------:R-:W1:Y:S01]  /*bc70*/  @P1 LDC.64 R2, c[0x0][0x600] ;  /* 0x00018000ff021b82 */ /* 0x000e620000000a00 */
[----:B------:R-:W2:Y:S01]  /*bc80*/  @P0 MUFU.SQRT R5, R5 ;  /* 0x0000000500050308 */ /* 0x000ea20000002000 */
[----:B-1----:R-:W-:-:S04]  /*bc90*/  @P1 IADD3 R2, P0, R17, R2, RZ ;  /* 0x0000000211021210 */ /* 0x002fc80007f1e0ff */
[----:B------:R-:W-:Y:S02]  /*bca0*/  @P1 IADD3.X R3, RZ, R3, RZ, P0, !PT ;  /* 0x00000003ff031210 */ /* 0x000fe400007fe4ff */
[----:B------:R-:W-:-:S03]  /*bcb0*/  ISETP.GE.AND P0, PT, R6, 0x2, PT ;  /* 0x000000020600780c */ /* 0x000fc60003f06270 */
[----:B--2---:R1:W-:Y:S10]  /*bcc0*/  @P1 STG.E desc[UR36][R2.64], R5 ;  /* 0x0000000502001986 */ /* 0x0043f4000c101924 */
[----:B------:R-:W-:Y:S05]  /*bcd0*/  @!P0 EXIT ;  /* 0x000000000000894d */ /* 0x000fea0003800000 */
[----:B-1----:R-:W-:Y:S01]  /*bce0*/  LOP3.LUT R2, R17, 0xfffffffc, RZ, 0xc0, !PT ;  /* 0xfffffffc11027812 */ /* 0x002fe200078ec0ff */
[----:B------:R-:W-:-:S03]  /*bcf0*/  ULDC.64 UR4, c[0x0][0x608] ;  /* 0x0001820000047ab9 */ /* 0x000fc60000000a00 */
[----:B------:R-:W-:-:S05]  /*bd00*/  IADD3 R2, P0, R2, UR4, RZ ;  /* 0x0000000402027c10 */ /* 0x000fca000ff1e0ff */
[----:B------:R-:W-:-:S05]  /*bd10*/  IMAD.X R3, RZ, RZ, UR5, P0 ;  /* 0x00000005ff037e24 */ /* 0x000fca00080e06ff */
[----:B------:R-:W-:Y:S01]  /*bd20*/  STG.E desc[UR36][R2.64], R4 ;  /* 0x0000000402007986 */ /* 0x000fe2000c101924 */
[----:B------:R-:W-:Y:S05]  /*bd30*/  EXIT ;  /* 0x000000000000794d */ /* 0x000fea0003800000 */
.L_x_5384:
[----:B------:R-:W-:Y:S04]  /*bd40*/  STG.E desc[UR36][R2.64], R4 ;  /* 0x0000000402007986 */ /* 0x000fe8000c101924 */
[----:B------:R-:W-:Y:S04]  /*bd50*/  STG.E desc[UR36][R2.64+0x4], R5 ;  /* 0x0000040502007986 */ /* 0x000fe8000c101924 */
[----:B-----5:R-:W-:Y:S04]  /*bd60*/  STG.E desc[UR36][R2.64+0x8], R6 ;  /* 0x0000080602007986 */ /* 0x020fe8000c101924 */
[----:B------:R-:W-:Y:S01]  /*bd70*/  STG.E desc[UR36][R2.64+0xc], R7 ;  /* 0x00000c0702007986 */ /* 0x000fe2000c101924 */
[----:B------:R-:W-:Y:S05]  /*bd80*/  EXIT ;  /* 0x000000000000794d */ /* 0x000fea0003800000 */
.L_x_5381:
        /* <DEDUP_REMOVED lines=18> */
.L_x_5386:
[----:B------:R-:W-:Y:S01]  /*beb0*/  UMOV UR4, URZ ;  /* 0x0000003f00047c82 */ /* 0x000fe20008000000 */
[----:B------:R-:W-:Y:S01]  /*bec0*/  UMOV UR5, URZ ;  /* 0x0000003f00057c82 */ /* 0x000fe20008000000 */
[----:B------:R-:W-:Y:S01]  /*bed0*/  UMOV UR6, URZ ;  /* 0x0000003f00067c82 */ /* 0x000fe20008000000 */
[----:B------:R-:W-:Y:S01]  /*bee0*/  MOV R7, UR4 ;  /* 0x0000000400077c02 */ /* 0x000fe20008000f00 */
[----:B------:R-:W-:Y:S01]  /*bef0*/  IMAD.U32 R4, RZ, RZ, UR6 ;  /* 0x00000006ff047e24 */ /* 0x000fe2000f8e00ff */
[----:B------:R-:W-:-:S07]  /*bf00*/  MOV R5, UR5 ;  /* 0x0000000500057c02 */ /* 0x000fce0008000f00 */
.L_x_5385:
[----:B------:R-:W-:Y:S02]  /*bf10*/  ULDC.U8 UR4, c[0x0][0x631] ;  /* 0x00018c4000047ab9 */ /* 0x000fe40000000000 */
[----:B------:R-:W-:-:S13]  /*bf20*/  ISETP.NE.AND P0, PT, RZ, UR4, PT ;  /* 0x00000004ff007c0c */ /* 0x000fda000bf05270 */
[----:B------:R-:W-:Y:S05]  /*bf30*/  @!P0 BRA `(.L_x_5387) ;  /* 0x00000000005c8947 */ /* 0x000fea0003800000 */
[----:B-123--:R-:W1:Y:S01]  /*bf40*/  LDC R6, c[0x0][0x634] ;  /* 0x00018d00ff067b82 */ /* 0x00ee620000000800 */
        /* <DEDUP_REMOVED lines=18> */
[----:B------:R-:W-:-:S04]  /*c070*/  IADD3 R2, P0, R2, UR4, RZ ;  /* 0x0000000402027c10 */ /* 0x000fc8000ff1e0ff */
[----:B------:R-:W-:-:S05]  /*c080*/  IADD3.X R3, RZ, UR5, RZ, P0, !PT ;  /* 0x00000005ff037c10 */ /* 0x000fca00087fe4ff */
[----:B------:R-:W-:Y:S01]  /*c090*/  STG.E desc[UR36][R2.64], R4 ;  /* 0x0000000402007986 */ /* 0x000fe2000c101924 */
[----:B------:R-:W-:Y:S05]  /*c0a0*/  EXIT ;  /* 0x000000000000794d */ /* 0x000fea0003800000 */
.L_x_5387:
        /* <DEDUP_REMOVED lines=16> */
.L_x_5388:
[----:B------:R-:W-:Y:S05]  /*c1b0*/  EXIT ;  /* 0x000000000000794d */ /* 0x000fea0003800000 */
.L_x_5342:
        /* <DEDUP_REMOVED lines=45> */
.L_x_5391:
[----:B------:R-:W-:Y:S05]  /*c490*/  BSYNC B0 ;  /* 0x0000000000007941 */ /* 0x000fea0003800000 */
.L_x_5390:
        /* <DEDUP_REMOVED lines=14> */
[----:B------:R-:W1:Y:S01]  /*c580*/  @P0 MUFU.SQRT R9, R9 ;  /* 0x0000000900090308 */ /* 0x000e620000002000 */
[----:B0-----:R-:W-:-:S04]  /*c590*/  @P1 IADD3 R2, P0, R17, R2, RZ ;  /* 0x0000000211021210 */ /* 0x001fc80007f1e0ff */
[----:B------:R-:W-:Y:S02]  /*c5a0*/  @P1 IADD3.X R3, RZ, R3, RZ, P0, !PT ;  /* 0x00000003ff031210 */ /* 0x000fe400007fe4ff */
[----:B------:R-:W-:-:S03]  /*c5b0*/  ISETP.GE.AND P0, PT, R4, 0x2, PT ;  /* 0x000000020400780c */ /* 0x000fc60003f06270 */
[----:B-1----:R0:W-:Y:S10]  /*c5c0*/  @P1 STG.E desc[UR36][R2.64], R9 ;  /* 0x0000000902001986 */ /* 0x0021f4000c101924 */
[----:B------:R-:W-:Y:S05]  /*c5d0*/  @!P0 EXIT ;  /* 0x000000000000894d */ /* 0x000fea0003800000 */
[----:B0-----:R-:W-:Y:S01]  /*c5e0*/  LOP3.LUT R2, R17, 0xfffffffc, RZ, 0xc0, !PT ;  /* 0xfffffffc11027812 */ /* 0x001fe200078ec0ff */
[----:B------:R-:W-:-:S03]  /*c5f0*/  ULDC.64 UR4, c[0x0][0x608] ;  /* 0x0001820000047ab9 */ /* 0x000fc60000000a00 */
[----:B------:R-:W-:-:S05]  /*c600*/  IADD3 R2, P0, R2, UR4, RZ ;  /* 0x0000000402027c10 */ /* 0x000fca000ff1e0ff */
[----:B------:R-:W-:-:S05]  /*c610*/  IMAD.X R3, RZ, RZ, UR5, P0 ;  /* 0x00000005ff037e24 */ /* 0x000fca00080e06ff */
[----:B------:R-:W-:Y:S01]  /*c620*/  STG.E desc[UR36][R2.64], R8 ;  /* 0x0000000802007986 */ /* 0x000fe2000c101924 */
[----:B------:R-:W-:Y:S05]  /*c630*/  EXIT ;  /* 0x000000000000794d */ /* 0x000fea0003800000 */
.L_x_5392:
[----:B------:R-:W-:Y:S04]  /*c640*/  STG.E desc[UR36][R2.64], R8 ;  /* 0x0000000802007986 */ /* 0x000fe8000c101924 */
[----:B------:R-:W-:Y:S04]  /*c650*/  STG.E desc[UR36][R2.64+0x4], R9 ;  /* 0x0000040902007986 */ /* 0x000fe8000c101924 */
[----:B-----5:R-:W-:Y:S04]  /*c660*/  STG.E desc[UR36][R2.64+0x8], R10 ;  /* 0x0000080a02007986 */ /* 0x020fe8000c101924 */
[----:B------:R-:W-:Y:S01]  /*c670*/  STG.E desc[UR36][R2.64+0xc], R11 ;  /* 0x00000c0b02007986 */ /* 0x000fe2000c101924 */
[----:B------:R-:W-:Y:S05]  /*c680*/  EXIT ;  /* 0x000000000000794d */ /* 0x000fea0003800000 */
.L_x_5389:
        /* <DEDUP_REMOVED lines=18> */
.L_x_5394:
[----:B------:R-:W-:Y:S01]  /*c7b0*/  UMOV UR4, URZ ;  /* 0x0000003f00047c82 */ /* 0x000fe20008000000 */
[----:B------:R-:W-:Y:S01]  /*c7c0*/  UMOV UR5, URZ ;  /* 0x0000003f00057c82 */ /* 0x000fe20008000000 */
[----:B------:R-:W-:Y:S01]  /*c7d0*/  UMOV UR6, URZ ;  /* 0x0000003f00067c82 */ /* 0x000fe20008000000 */
[----:B------:R-:W-:Y:S01]  /*c7e0*/  MOV R11, UR4 ;  /* 0x00000004000b7c02 */ /* 0x000fe20008000f00 */
[----:B------:R-:W-:Y:S01]  /*c7f0*/  IMAD.U32 R8, RZ, RZ, UR6 ;  /* 0x00000006ff087e24 */ /* 0x000fe2000f8e00ff */
[----:B------:R-:W-:-:S07]  /*c800*/  MOV R9, UR5 ;  /* 0x0000000500097c02 */ /* 0x000fce0008000f00 */
.L_x_5393:
        /* <DEDUP_REMOVED lines=22> */
[----:B------:R-:W-:-:S04]  /*c970*/  IADD3 R2, P0, R2, UR4, RZ ;  /* 0x0000000402027c10 */ /* 0x000fc8000ff1e0ff */
[----:B------:R-:W-:-:S05]  /*c980*/  IADD3.X R3, RZ, UR5, RZ, P0, !PT ;  /* 0x00000005ff037c10 */ /* 0x000fca00087fe4ff */
[----:B------:R-:W-:Y:S01]  /*c990*/  STG.E desc[UR36][R2.64], R8 ;  /* 0x0000000802007986 */ /* 0x000fe2000c101924 */
[----:B------:R-:W-:Y:S05]  /*c9a0*/  EXIT ;  /* 0x000000000000794d */ /* 0x000fea0003800000 */
.L_x_5395:
        /* <DEDUP_REMOVED lines=16> */
.L_x_5396:
[----:B------:R-:W-:Y:S05]  /*cab0*/  EXIT ;  /* 0x000000000000794d */ /* 0x000fea0003800000 */
        .weak           $__internal_24_$__cuda_sm20_div_u64
        .type           $__internal_24_$__cuda_sm20_div_u64,@function
        .size           $__internal_24_$__cuda_sm20_div_u64,($__internal_25_$__cuda_sm20_rem_u64 - $__internal_24_$__cuda_sm20_div_u64)
$__internal_24_$__cuda_sm20_div_u64:
        /* <DEDUP_REMOVED lines=68> */
[----:B------:R-:W-:Y:S06]  /*cf00*/  RET.REL.NODEC R4 `(_ZN2at6native13reduce_kernelILi512ELi1ENS0_8ReduceOpIfNS0_10WelfordOpsIffiN4cuda3std3__44pairIffEEEEjfLi2ELi2EEEEEvT1_) ;  /* 0xffffff30043c7950 */ /* 0x000fec0003c3ffff */
        .weak           $__internal_25_$__cuda_sm20_rem_u64
        .type           $__internal_25_$__cuda_sm20_rem_u64,@function
        .size           $__internal_25_$__cuda_sm20_rem_u64,(.L_x_8208 - $__internal_25_$__cuda_sm20_rem_u64)
$__internal_25_$__cuda_sm20_rem_u64:
        /* <DEDUP_REMOVED lines=63> */
[----:B------:R-:W-:Y:S06]  /*d300*/  RET.REL.NODEC R14 `(_ZN2at6native13reduce_kernelILi512ELi1ENS0_8ReduceOpIfNS0_10WelfordOpsIffiN4cuda3std3__44pairIffEEEEjfLi2ELi2EEEEEvT1_) ;  /* 0xffffff2c0e3c7950 */ /* 0x000fec0003c3ffff */
.L_x_5397:
        /* <DEDUP_REMOVED lines=15> */
.L_x_8208:


//--------------------- .text._ZN2at6native13reduce_kernelILi256ELi2ENS0_8ReduceOpIfNS0_10WelfordOpsIffiN4cuda3std3__44pairIffEEEEjfLi2ELi2EEEEEvT1_ --------------------------
	.section	.text._ZN2at6native13reduce_kernelILi256ELi2ENS0_8ReduceOpIfNS0_10WelfordOpsIffiN4cuda3std3__44pairIffEEEEjfLi2ELi2EEEEEvT1_,"ax",@progbits
	.align	128
        .global         _ZN2at6native13reduce_kernelILi256ELi2ENS0_8ReduceOpIfNS0_10WelfordOpsIffiN4cuda3std3__44pairIffEEEEjfLi2ELi2EEEEEvT1_
        .type           _ZN2at6native13reduce_kernelILi256ELi2ENS0_8ReduceOpIfNS0_10WelfordOpsIffiN4cuda3std3__44pairIffEEEEjfLi2ELi2EEEEEvT1_,@function
        .size           _ZN2at6native13reduce_kernelILi256ELi2ENS0_8ReduceOpIfNS0_10WelfordOpsIffiN4cuda3std3__44pairIffEEEEjfLi2ELi2EEEEEvT1_,(.L_x_8210 - _ZN2at6native13reduce_kernelILi256ELi2ENS0_8ReduceOpIfNS0_10WelfordOpsIffiN4cuda3std3__44pairIffEEEEjfLi2ELi2EEEEEvT1_)
        .other          _ZN2at6native13reduce_kernelILi256ELi2ENS0_8ReduceOpIfNS0_10WelfordOpsIffiN4cuda3std3__44pairIffEEEEjfLi2ELi2EEEEEvT1_,@"STO_CUDA_ENTRY STV_DEFAULT"
_ZN2at6native13reduce_kernelILi256ELi2ENS0_8ReduceOpIfNS0_10WelfordOpsIffiN4cuda3std3__44pairIffEEEEjfLi2ELi2EEEEEvT1_:
.text._ZN2at6native13reduce_kernelILi256ELi2ENS0_8ReduceOpIfNS0_10WelfordOpsIffiN4cuda3std3__44pairIffEEEEjfLi2ELi2EEEEEvT1_:
        /* <DEDUP_REMOVED lines=294> */
.L_x_5398:
        /* <DEDUP_REMOVED lines=34> */
.L_x_5402:
        /* <DEDUP_REMOVED lines=31> */
.L_x_5408:
[----:B------:R-:W-:Y:S05]  /*1670*/  BSYNC B2 ;  /* 0x0000000000027941 */ /* 0x000fea0003800000 */
.L_x_5407:
        /* <DEDUP_REMOVED lines=8> */
[----:B------:R-:W-:-:S06]  /*1700*/  LEA.HI.X R9, R0, R17, R4, 0x2, P0 ;  /* 0x0000001100097211 */ /* 0x000fcc00000f1404 */
[----:B------:R-:W2:Y:S01]  /*1710*/  LDG.E R9, desc[UR40][R8.64] ;  /* 0x0000002808097981 */ /* 0x000ea2000c1e1900 */
[----:B------:R-:W-:-:S06]  /*1720*/  UIADD3 UR4, UR4, 0x1, URZ ;  /* 0x0000000104047890 */ /* 0x000fcc000fffe03f */
[----:B------:R-:W-:Y:S01]  /*1730*/  I2FP.F32.S32 R7, UR4 ;  /* 0x0000000400077c45 */ /* 0x000fe20008201400 */
[----:B------:R-:W-:-:S03]  /*1740*/  IMAD.U32 R6, RZ, RZ, UR4 ;  /* 0x00000004ff067e24 */ /* 0x000fc6000f8e00ff */
[----:B------:R-:W0:Y:S01]  /*1750*/  MUFU.RCP R4, R7 ;  /* 0x0000000700047308 */ /* 0x000e220000001000 */
[----:B--2---:R-:W-:-:S04]  /*1760*/  FADD.FTZ R5, R9, -UR6 ;  /* 0x8000000609057e21 */ /* 0x004fc80008010000 */
[----:B0-----:R-:W-:-:S04]  /*1770*/  FFMA.FTZ R4, R5, R4, UR6 ;  /* 0x0000000605047e23 */ /* 0x001fc80008010004 */
[----:B------:R-:W-:-:S04]  /*1780*/  FADD.FTZ R0, R9, -R4 ;  /* 0x8000000409007221 */ /* 0x000fc80000010000 */
[----:B------:R-:W-:-:S07]  /*1790*/  FFMA.FTZ R5, R5, R0, UR7 ;  /* 0x0000000705057e23 */ /* 0x000fce0008010000 */
.L_x_5406:
[----:B------:R-:W-:Y:S05]  /*17a0*/  BSYNC B1 ;  /* 0x0000000000017941 */ /* 0x000fea0003800000 */
.L_x_5405:
[----:B------:R-:W0:Y:S01]  /*17b0*/  LDC R13, c[0x0][0x22c] ;  /* 0x00008b00ff0d7b82 */ /* 0x000e220000000800 */
[----:B------:R-:W-:-:S04]  /*17c0*/  IADD3 R8, P0, -R12, 0x2, RZ ;  /* 0x000000020c087810 */ /* 0x000fc80007f1e1ff */
[----:B------:R-:W-:Y:S02]  /*17d0*/  LEA R16, P1, R8, R16, 0x2 ;  /* 0x0000001008107211 */ /* 0x000fe400078210ff */
[----:B------:R-:W-:-:S04]  /*17e0*/  IADD3.X R9, RZ, -0x1, RZ, P0, !PT ;  /* 0xffffffffff097810 */ /* 0x000fc800007fe4ff */
[----:B------:R-:W-:Y:S02]  /*17f0*/  LEA.HI.X R17, R8, R17, R9, 0x2, P1 ;  /* 0x0000001108117211 */ /* 0x000fe400008f1409 */
[----:B0-----:R-:W-:-:S07]  /*1800*/  IADD3 R0, R12, -0x2, R13 ;  /* 0xfffffffe0c007810 */ /* 0x001fce0007ffe00d */
.L_x_5404:
[----:B------:R-:W-:Y:S05]  /*1810*/  BSYNC B0 ;  /* 0x0000000000007941 */ /* 0x000fea0003800000 */
.L_x_5403:
        /* <DEDUP_REMOVED lines=12> */
.L_x_5412:
[----:B------:R-:W-:Y:S01]  /*18e0*/  IMAD.WIDE.U32 R10, R7, 0x8, R16 ;  /* 0x00000008070a7825 */ /* 0x000fe200078e0010 */
[----:B------:R-:W-:Y:S01]  /*18f0*/  IADD3 R3, R3, 0x1, RZ ;  /* 0x0000000103037810 */ /* 0x000fe20007ffe0ff */
[----:B------:R-:W-:-:S04]  /*1900*/  ULDC UR4, c[0x0][0x234] ;  /* 0x00008d0000047ab9 */ /* 0x000fc80000000800 */
[----:B------:R-:W2:Y:S01]  /*1910*/  LDG.E.64 R10, desc[UR40][R10.64] ;  /* 0x000000280a0a7981 */ /* 0x000ea2000c1e1b00 */
        /* <DEDUP_REMOVED lines=8> */
[----:B--2---:R-:W-:Y:S01]  /*19a0*/  FADD.FTZ R21, R11, -R8 ;  /* 0x800000080b157221 */ /* 0x004fe20000010000 */
[----:B------:R-:W-:-:S03]  /*19b0*/  FADD.FTZ R15, R10, -R4 ;  /* 0x800000040a0f7221 */ /* 0x000fc60000010000 */
[----:B0-----:R-:W-:Y:S01]  /*19c0*/  FFMA.FTZ R8, R21, R24, R8 ;  /* 0x0000001815087223 */ /* 0x001fe20000010008 */
[----:B-1----:R-:W-:-:S03]  /*19d0*/  FFMA.FTZ R4, R15, R22, R4 ;  /* 0x000000160f047223 */ /* 0x002fc60000010004 */
[----:B------:R-:W-:Y:S01]  /*19e0*/  FADD.FTZ R11, R11, -R8 ;  /* 0x800000080b0b7221 */ /* 0x000fe20000010000 */
[----:B------:R-:W-:-:S03]  /*19f0*/  FADD.FTZ R10, R10, -R4 ;  /* 0x800000040a0a7221 */ /* 0x000fc60000010000 */
[----:B------:R-:W-:Y:S01]  /*1a00*/  FFMA.FTZ R14, R21, R11, R14 ;  /* 0x0000000b150e7223 */ /* 0x000fe2000001000e */
[----:B------:R-:W-:Y:S01]  /*1a10*/  FFMA.FTZ R5, R15, R10, R5 ;  /* 0x0000000a0f057223 */ /* 0x000fe20000010005 */
[----:B------:R-:W-:Y:S06]  /*1a20*/  @!P0 BRA `(.L_x_5412) ;  /* 0xfffffffc00ac8947 */ /* 0x000fec000383ffff */
[----:B------:R-:W-:Y:S05]  /*1a30*/  BSYNC B1 ;  /* 0x0000000000017941 */ /* 0x000fea0003800000 */
.L_x_5411:
[----:B------:R-:W-:Y:S02]  /*1a40*/  MOV R10, R20 ;  /* 0x00000014000a7202 */ /* 0x000fe40000000f00 */
[----:B------:R-:W-:-:S07]  /*1a50*/  MOV R7, R13 ;  /* 0x0000000d00077202 */ /* 0x000fce0000000f00 */
.L_x_5410:
[----:B------:R-:W-:Y:S05]  /*1a60*/  BSYNC B0 ;  /* 0x0000000000007941 */ /* 0x000fea0003800000 */
.L_x_5409:
        /* <DEDUP_REMOVED lines=10> */
.L_x_5414:
[----:B------:R-:W-:Y:S05]  /*1b10*/  BSYNC B0 ;  /* 0x0000000000007941 */ /* 0x000fea0003800000 */
.L_x_5413:
        /* <DEDUP_REMOVED lines=10> */
[----:B------:R-:W-:-:S04]  /*1bc0*/  IADD3 R6, R6, 0x1, RZ ;  /* 0x0000000106067810 */ /* 0x000fc80007ffe0ff */
[----:B------:R-:W-:-:S04]  /*1bd0*/  I2FP.F32.S32 R7, R6 ;  /* 0x0000000600077245 */ /* 0x000fc80000201400 */
[----:B------:R-:W0:Y:S01]  /*1be0*/  MUFU.RCP R0, R7 ;  /* 0x0000000700007308 */ /* 0x000e220000001000 */
[----:B--2---:R-:W-:-:S04]  /*1bf0*/  FADD.FTZ R9, -R4, R17 ;  /* 0x0000001104097221 */ /* 0x004fc80000010100 */
[----:B0-----:R-:W-:-:S04]  /*1c00*/  FFMA.FTZ R4, R9, R0, R4 ;  /* 0x0000000009047223 */ /* 0x001fc80000010004 */
[----:B------:R-:W-:-:S04]  /*1c10*/  FADD.FTZ R0, R17, -R4 ;  /* 0x8000000411007221 */ /* 0x000fc80000010000 */
[----:B------:R-:W-:-:S07]  /*1c20*/  FFMA.FTZ R5, R9, R0, R5 ;  /* 0x0000000009057223 */ /* 0x000fce0000010005 */
.L_x_5416:
[----:B------:R-:W-:Y:S05]  /*1c30*/  BSYNC B0 ;  /* 0x0000000000007941 */ /* 0x000fea0003800000 */
.L_x_5415:
        /* <DEDUP_REMOVED lines=17> */
.L_x_5418:
[----:B------:R-:W-:Y:S01]  /*1d50*/  MOV R4, R8 ;  /* 0x0000000800047202 */ /* 0x000fe20000000f00 */
[----:B------:R-:W-:Y:S01]  /*1d60*/  IMAD.MOV.U32 R5, RZ, RZ, R14 ;  /* 0x000000ffff057224 */ /* 0x000fe200078e000e */
[----:B------:R-:W-:Y:S02]  /*1d70*/  MOV R6, R3 ;  /* 0x0000000300067202 */ /* 0x000fe40000000f00 */
[----:B------:R-:W-:-:S07]  /*1d80*/  MOV R7, R10 ;  /* 0x0000000a00077202 */ /* 0x000fce0000000f00 */
.L_x_5419:
[----:B------:R-:W-:Y:S05]  /*1d90*/  BSYNC B0 ;  /* 0x0000000000007941 */ /* 0x000fea0003800000 */
.L_x_5417:
[----:B------:R-:W-:Y:S02]  /*1da0*/  CS2R R8, SRZ ;  /* 0x0000000000087805 */ /* 0x000fe4000001ff00 */
[----:B------:R-:W-:Y:S01]  /*1db0*/  CS2R R10, SRZ ;  /* 0x00000000000a7805 */ /* 0x000fe2000001ff00 */
[----:B------:R-:W-:Y:S06]  /*1dc0*/  BRA `(.L_x_5400) ;  /* 0x0000005c00f47947 */ /* 0x000fec0003800000 */
.L_x_5401:
        /* <DEDUP_REMOVED lines=32> */
.L_x_5426:
        /* <DEDUP_REMOVED lines=54> */
[----:B------:R-:W-:Y:S02]  /*2330*/  MOV R11, R30 ;  /* 0x0000001e000b7202 */ /* 0x000fe40000000f00 */
[----:B0-----:R-:W-:Y:S01]  /*2340*/  ISETP.NE.AND P1, PT, R12, 0x1, PT ;  /* 0x000000010c00780c */ /* 0x001fe20003f25270 */
        /* <DEDUP_REMOVED lines=231> */
.L_x_5424:
[----:B------:R-:W-:Y:S01]  /*31c0*/  LOP3.LUT R3, R3, 0xfffffff8, RZ, 0xc0, !PT ;  /* 0xfffffff803037812 */ /* 0x000fe200078ec0ff */
[----:B------:R-:W-:-:S03]  /*31d0*/  ULDC UR36, c[0x0][0x234] ;  /* 0x00008d0000247ab9 */ /* 0x000fc60000000800 */
[----:B------:R-:W-:-:S04]  /*31e0*/  IADD3 R24, P1, R3, R16, RZ ;  /* 0x0000001003187210 */ /* 0x000fc80007f3e0ff */
[----:B------:R-:W-:-:S06]  /*31f0*/  IADD3.X R25, RZ, R17, RZ, P1, !PT ;  /* 0x00000011ff197210 */ /* 0x000fcc0000ffe4ff */
[----:B------:R-:W5:Y:S01]  /*3200*/  LDG.E.64 R24, desc[UR40][R24.64] ;  /* 0x0000002818187981 */ /* 0x000f62000c1e1b00 */
[----:B------:R-:W-:-:S05]  /*3210*/  MOV R19, UR36 ;  /* 0x0000002400137c02 */ /* 0x000fca0008000f00 */
        /* <DEDUP_REMOVED lines=236> */
.L_x_5425:
        /* <DEDUP_REMOVED lines=8> */
[----:B-----5:R-:W-:Y:S01]  /*4160*/  FADD.FTZ R10, R25, -R8 ;  /* 0x80000008190a7221 */ /* 0x020fe20000010000 */
[----:B------:R-:W-:Y:S02]  /*4170*/  IADD3 R0, R30, R19, RZ ;  /* 0x000000131e007210 */ /* 0x000fe40007ffe0ff */
[----:B------:R-:W1:Y:S01]  /*4180*/  MUFU.RCP R3, R7 ;  /* 0x0000000700037308 */ /* 0x000e620000001000 */
[----:B------:R-:W-:-:S04]  /*4190*/  MOV R29, UR4 ;  /* 0x00000004001d7c02 */ /* 0x000fc80008000f00 */
[----:B------:R-:W-:Y:S01]  /*41a0*/  ISETP.GE.U32.AND P1, PT, R0, R29, PT ;  /* 0x0000001d0000720c */ /* 0x000fe20003f26070 */
[----:B------:R-:W-:-:S04]  /*41b0*/  FADD.FTZ R0, R24, -R4 ;  /* 0x8000000418007221 */ /* 0x000fc80000010000 */
[-C--:B-1----:R-:W-:Y:S01]  /*41c0*/  FFMA.FTZ R4, R0, R3.reuse, R4 ;  /* 0x0000000300047223 */ /* 0x082fe20000010004 */
[----:B------:R-:W-:-:S04]  /*41d0*/  FFMA.FTZ R8, R10, R3, R8 ;  /* 0x000000030a087223 */ /* 0x000fc80000010008 */
[----:B------:R-:W-:-:S04]  /*41e0*/  FADD.FTZ R11, R25, -R8 ;  /* 0x80000008190b7221 */ /* 0x000fc80000010000 */
[----:B------:R-:W-:Y:S01]  /*41f0*/  FFMA.FTZ R9, R10, R11, R9 ;  /* 0x0000000b0a097223 */ /* 0x000fe20000010009 */
[----:B--2---:R-:W-:Y:S01]  /*4200*/  FADD.FTZ R26, R20, -R15 ;  /* 0x8000000f141a7221 */ /* 0x004fe20000010000 */
[----:B------:R-:W-:-:S03]  /*4210*/  FADD.FTZ R31, R21, -R28 ;  /* 0x8000001c151f7221 */ /* 0x000fc60000010000 */
[-C--:B------:R-:W-:Y:S01]  /*4220*/  FFMA.FTZ R15, R26, R3.reuse, R15 ;  /* 0x000000031a0f7223 */ /* 0x080fe2000001000f */
[----:B------:R-:W-:Y:S01]  /*4230*/  FFMA.FTZ R28, R31, R3, R28 ;  /* 0x000000031f1c7223 */ /* 0x000fe2000001001c */
[----:B------:R-:W-:Y:S02]  /*4240*/  FADD.FTZ R3, R24, -R4 ;  /* 0x8000000418037221 */ /* 0x000fe40000010000 */
[----:B------:R-:W-:Y:S01]  /*4250*/  FADD.FTZ R27, R20, -R15 ;  /* 0x8000000f141b7221 */ /* 0x000fe20000010000 */
[----:B------:R-:W-:Y:S01]  /*4260*/  FADD.FTZ R32, R21, -R28 ;  /* 0x8000001c15207221 */ /* 0x000fe20000010000 */
[----:B------:R-:W-:Y:S02]  /*4270*/  FFMA.FTZ R5, R0, R3, R5 ;  /* 0x0000000300057223 */ /* 0x000fe40000010005 */
[----:B------:R-:W-:Y:S01]  /*4280*/  FFMA.FTZ R14, R26, R27, R14 ;  /* 0x0000001b1a0e7223 */ /* 0x000fe2000001000e */
[----:B------:R-:W-:Y:S01]  /*4290*/  FFMA.FTZ R22, R31, R32, R22 ;  /* 0x000000201f167223 */ /* 0x000fe20000010016 */
[----:B------:R-:W-:Y:S06]  /*42a0*/  @!P1 BRA `(.L_x_5426) ;  /* 0xffffffdc00489947 */ /* 0x000fec000383ffff */
[----:B------:R-:W-:Y:S05]  /*42b0*/  BSYNC B1 ;  /* 0x0000000000017941 */ /* 0x000fea0003800000 */
.L_x_5423:
[----:B------:R-:W-:Y:S05]  /*42c0*/  BSYNC B0 ;  /* 0x0000000000007941 */ /* 0x000fea0003800000 */
.L_x_5422:
[----:B------:R-:W-:Y:S01]  /*42d0*/  ISETP.GE.U32.AND P0, PT, R30, R29, PT ;  /* 0x0000001d1e00720c */ /* 0x000fe20003f06070 */
[----:B------:R-:W-:Y:S01]  /*42e0*/  BSSY B0, `(.L_x_5427) ;  /* 0x000023a000007945 */ /* 0x000fe20003800000 */
[----:B0-----:R-:W-:Y:S01]  /*42f0*/  IMAD.MOV.U32 R13, RZ, RZ, R6 ;  /* 0x000000ffff0d7224 */ /* 0x001fe200078e0006 */
[-C--:B------:R-:W-:Y:S01]  /*4300*/  MOV R12, R7.reuse ;  /* 0x00000007000c7202 */ /* 0x080fe20000000f00 */
[----:B------:R-:W-:Y:S01]  /*4310*/  IMAD.MOV.U32 R0, RZ, RZ, R7 ;  /* 0x000000ffff007224 */ /* 0x000fe200078e0007 */
[-C--:B------:R-:W-:Y:S02]  /*4320*/  MOV R3, R6.reuse ;  /* 0x0000000600037202 */ /* 0x080fe40000000f00 */
[----:B------:R-:W-:Y:S02]  /*4330*/  MOV R10, R6 ;  /* 0x00000006000a7202 */ /* 0x000fe40000000f00 */
        /* <DEDUP_REMOVED lines=279> */
.L_x_5429:
        /* <DEDUP_REMOVED lines=281> */
.L_x_5430:
[----:B------:R-:W-:-:S04]  /*6640*/  LOP3.LUT R21, R32, 0xfffffff8, RZ, 0xc0, !PT ;  /* 0xfffffff820157812 */ /* 0x000fc800078ec0ff */
[----:B------:R-:W-:-:S05]  /*6650*/  IADD3 R16, P1, R21, R16, RZ ;  /* 0x0000001015107210 */ /* 0x000fca0007f3e0ff */
[----:B------:R-:W-:-:S05]  /*6660*/  IMAD.X R17, RZ, RZ, R17, P1 ;  /* 0x000000ffff117224 */ /* 0x000fca00008e0611 */
[----:B------:R0:W5:Y:S03]  /*6670*/  LDG.E.64 R20, desc[UR40][R16.64] ;  /* 0x0000002810147981 */ /* 0x000166000c1e1b00 */
.L_x_5428:
[----:B------:R-:W-:Y:S05]  /*6680*/  BSYNC B0 ;  /* 0x0000000000007941 */ /* 0x000fea0003800000 */
.L_x_5427:
[----:B------:R-:W-:Y:S04]  /*6690*/  BSSY B0, `(.L_x_5431) ;  /* 0x0000021000007945 */ /* 0x000fe80003800000 */
[----:B------:R-:W-:Y:S05]  /*66a0*/  @P0 BRA `(.L_x_5432) ;  /* 0x00000000007c0947 */ /* 0x000fea0003800000 */
[----:B------:R-:W-:Y:S01]  /*66b0*/  IADD3 R6, R6, 0x1, RZ ;  /* 0x0000000106067810 */ /* 0x000fe20007ffe0ff */
[----:B------:R-:W-:Y:S01]  /*66c0*/  IMAD.IADD R30, R30, 0x1, R19 ;  /* 0x000000011e1e7824 */ /* 0x000fe200078e0213 */
[----:B------:R-:W-:Y:S01]  /*66d0*/  IADD3 R10, R10, 0x1, RZ ;  /* 0x000000010a0a7810 */ /* 0x000fe20007ffe0ff */
[----:B0----5:R-:W-:Y:S01]  /*66e0*/  FADD.FTZ R16, -R4, R24 ;  /* 0x0000001804107221 */ /* 0x021fe20000010100 */
[----:B------:R-:W-:Y:S01]  /*66f0*/  I2FP.F32.S32 R7, R6 ;  /* 0x0000000600077245 */ /* 0x000fe20000201400 */
[----:B------:R-:W-:Y:S01]  /*6700*/  FADD.FTZ R17, -R8, R25 ;  /* 0x0000001908117221 */ /* 0x000fe20000010100 */
[----:B------:R-:W-:Y:S02]  /*6710*/  I2FP.F32.S32 R11, R10 ;  /* 0x0000000a000b7245 */ /* 0x000fe40000201400 */
[----:B------:R-:W0:Y:S01]  /*6720*/  MUFU.RCP R27, R7 ;  /* 0x00000007001b7308 */ /* 0x000e220000001000 */
[----:B------:R-:W-:-:S07]  /*6730*/  ISETP.GE.U32.AND P0, PT, R30, R29, PT ;  /* 0x0000001d1e00720c */ /* 0x000fce0003f06070 */
[----:B------:R-:W1:Y:S01]  /*6740*/  MUFU.RCP R26, R11 ;  /* 0x0000000b001a7308 */ /* 0x000e620000001000 */
[----:B0-----:R-:W-:-:S04]  /*6750*/  FFMA.FTZ R4, R16, R27, R4 ;  /* 0x0000001b10047223 */ /* 0x001fc80000010004 */
[----:B------:R-:W-:Y:S01]  /*6760*/  FADD.FTZ R24, -R4, R24 ;  /* 0x0000001804187221 */ /* 0x000fe20000010100 */
[----:B-1----:R-:W-:-:S03]  /*6770*/  FFMA.FTZ R8, R17, R26, R8 ;  /* 0x0000001a11087223 */ /* 0x002fc60000010008 */
[----:B------:R-:W-:Y:S01]  /*6780*/  FFMA.FTZ R5, R16, R24, R5 ;  /* 0x0000001810057223 */ /* 0x000fe20000010005 */
[----:B------:R-:W-:-:S04]  /*6790*/  FADD.FTZ R26, -R8, R25 ;  /* 0x00000019081a7221 */ /* 0x000fc80000010100 */
[----:B------:R-:W-:Y:S01]  /*67a0*/  FFMA.FTZ R9, R17, R26, R9 ;  /* 0x0000001a11097223 */ /* 0x000fe20000010009 */
[----:B------:R-:W-:Y:S06]  /*67b0*/  @P0 BRA `(.L_x_5432) ;  /* 0x0000000000380947 */ /* 0x000fec0003800000 */
[----:B------:R-:W-:Y:S01]  /*67c0*/  IADD3 R13, R13, 0x1, RZ ;  /* 0x000000010d0d7810 */ /* 0x000fe20007ffe0ff */
[----:B------:R-:W-:Y:S01]  /*67d0*/  FADD.FTZ R16, -R15, R20 ;  /* 0x000000140f107221 */ /* 0x000fe20000010100 */
[----:B------:R-:W-:Y:S01]  /*67e0*/  IADD3 R3, R3, 0x1, RZ ;  /* 0x0000000103037810 */ /* 0x000fe20007ffe0ff */
[----:B------:R-:W-:Y:S01]  /*67f0*/  FADD.FTZ R19, -R28, R21 ;  /* 0x000000151c137221 */ /* 0x000fe20000010100 */
[----:B------:R-:W-:Y:S02]  /*6800*/  I2FP.F32.S32 R12, R13 ;  /* 0x0000000d000c7245 */ /* 0x000fe40000201400 */
[----:B------:R-:W-:Y:S02]  /*6810*/  I2FP.F32.S32 R0, R3 ;  /* 0x0000000300007245 */ /* 0x000fe40000201400 */
[----:B------:R-:W0:Y:S08]  /*6820*/  MUFU.RCP R17, R12 ;  /* 0x0000000c00117308 */ /* 0x000e300000001000 */
[----:B------:R-:W1:Y:S01]  /*6830*/  MUFU.RCP R24, R0 ;  /* 0x0000000000187308 */ /* 0x000e620000001000 */
[----:B0-----:R-:W-:-:S04]  /*6840*/  FFMA.FTZ R15, R16, R17, R15 ;  /* 0x00000011100f7223 */ /* 0x001fc8000001000f */
[----:B------:R-:W-:Y:S01]  /*6850*/  FADD.FTZ R17, -R15, R20 ;  /* 0x000000140f117221 */ /* 0x000fe20000010100 */
[----:B-1----:R-:W-:-:S03]  /*6860*/  FFMA.FTZ R28, R19, R24, R28 ;  /* 0x00000018131c7223 */ /* 0x002fc6000001001c */
[----:B------:R-:W-:Y:S01]  /*6870*/  FFMA.FTZ R14, R16, R17, R14 ;  /* 0x00000011100e7223 */ /* 0x000fe2000001000e */
[----:B------:R-:W-:-:S04]  /*6880*/  FADD.FTZ R21, -R28, R21 ;  /* 0x000000151c157221 */ /* 0x000fc80000010100 */
[----:B------:R-:W-:-:S07]  /*6890*/  FFMA.FTZ R22, R19, R21, R22 ;  /* 0x0000001513167223 */ /* 0x000fce0000010016 */
.L_x_5432:
[----:B------:R-:W-:Y:S05]  /*68a0*/  BSYNC B0 ;  /* 0x0000000000007941 */ /* 0x000fea0003800000 */
.L_x_5431:
        /* <DEDUP_REMOVED lines=17> */
.L_x_5434:
[----:B------:R-:W-:Y:S01]  /*69c0*/  MOV R4, R15 ;  /* 0x0000000f00047202 */ /* 0x000fe20000000f00 */
[----:B------:R-:W-:Y:S01]  /*69d0*/  IMAD.MOV.U32 R5, RZ, RZ, R14 ;  /* 0x000000ffff057224 */ /* 0x000fe200078e000e */
[----:B------:R-:W-:Y:S02]  /*69e0*/  MOV R6, R13 ;  /* 0x0000000d00067202 */ /* 0x000fe40000000f00 */
[----:B------:R-:W-:-:S07]  /*69f0*/  MOV R7, R12 ;  /* 0x0000000c00077202 */ /* 0x000fce0000000f00 */
.L_x_5435:
[----:B------:R-:W-:Y:S05]  /*6a00*/  BSYNC B0 ;  /* 0x0000000000007941 */ /* 0x000fea0003800000 */
.L_x_5433:
[----:B------:R-:W-:-:S13]  /*6a10*/  FSETP.NEU.FTZ.AND P0, PT, R11, RZ, PT ;  /* 0x000000ff0b00720b */ /* 0x000fda0003f1d000 */
[----:B------:R-:W-:Y:S05]  /*6a20*/  @!P0 BRA `(.L_x_5436) ;  /* 0x0000000000388947 */ /* 0x000fea0003800000 */
[----:B------:R-:W-:-:S13]  /*6a30*/  FSETP.NEU.FTZ.AND P0, PT, R0, RZ, PT ;  /* 0x000000ff0000720b */ /* 0x000fda0003f1d000 */
[----:B------:R-:W-:Y:S05]  /*6a40*/  @!P0 BRA `(.L_x_5400) ;  /* 0x0000001000d48947 */ /* 0x000fea0003800000 */
[----:B------:R-:W-:Y:S01]  /*6a50*/  FADD.FTZ R12, R11, R0 ;  /* 0x000000000b0c7221 */ /* 0x000fe20000010000 */
[----:B------:R-:W-:Y:S01]  /*6a60*/  FADD.FTZ R3, -R8, R28 ;  /* 0x0000001c08037221 */ /* 0x000fe20000010100 */
[----:B------:R-:W-:Y:S02]  /*6a70*/  FADD.FTZ R13, R9, R22 ;  /* 0x00000016090d7221 */ /* 0x000fe40000010000 */
[----:B------:R-:W1:Y:S01]  /*6a80*/  MUFU.RCP R15, R12 ;  /* 0x0000000c000f7308 */ /* 0x000e620000001000 */
[----:B------:R-:W-:-:S04]  /*6a90*/  FMUL.FTZ R10, R3, R3 ;  /* 0x00000003030a7220 */ /* 0x000fc80000410000 */
[----:B------:R-:W-:Y:S01]  /*6aa0*/  FMUL.FTZ R9, R11, R10 ;  /* 0x0000000a0b097220 */ /* 0x000fe20000410000 */
[----:B------:R-:W-:Y:S01]  /*6ab0*/  IMAD.MOV.U32 R10, RZ, RZ, -0x1 ;  /* 0xffffffffff0a7424 */ /* 0x000fe200078e00ff */
[----:B------:R-:W-:Y:S01]  /*6ac0*/  MOV R11, R12 ;  /* 0x0000000c000b7202 */ /* 0x000fe20000000f00 */
[----:B-1----:R-:W-:-:S04]  /*6ad0*/  FMUL.FTZ R0, R15, R0 ;  /* 0x000000000f007220 */ /* 0x002fc80000410000 */
[----:B------:R-:W-:Y:S01]  /*6ae0*/  FFMA.FTZ R9, R0, R9, R13 ;  /* 0x0000000900097223 */ /* 0x000fe2000001000d */
[----:B------:R-:W-:Y:S01]  /*6af0*/  FFMA.FTZ R8, R3, R0, R8 ;  /* 0x0000000003087223 */ /* 0x000fe20000010008 */
[----:B------:R-:W-:Y:S06]  /*6b00*/  BRA `(.L_x_5400) ;  /* 0x0000001000a47947 */ /* 0x000fec0003800000 */
.L_x_5436:
[----:B------:R-:W-:Y:S01]  /*6b10*/  MOV R8, R28 ;  /* 0x0000001c00087202 */ /* 0x000fe20000000f00 */
[----:B------:R-:W-:Y:S01]  /*6b20*/  IMAD.MOV.U32 R9, RZ, RZ, R22 ;  /* 0x000000ffff097224 */ /* 0x000fe200078e0016 */
[----:B------:R-:W-:Y:S02]  /*6b30*/  MOV R10, R3 ;  /* 0x00000003000a7202 */ /* 0x000fe40000000f00 */
[----:B------:R-:W-:Y:S01]  /*6b40*/  MOV R11, R0 ;  /* 0x00000000000b7202 */ /* 0x000fe20000000f00 */
[----:B------:R-:W-:Y:S06]  /*6b50*/  BRA `(.L_x_5400) ;  /* 0x0000001000907947 */ /* 0x000fec0003800000 */
.L_x_5421:
[----:B------:R-:W-:Y:S01]  /*6b60*/  ISETP.GE.U32.AND P0, PT, R0, R29, PT ;  /* 0x0000001d0000720c */ /* 0x000fe20003f06070 */
[----:B------:R-:W-:Y:S01]  /*6b70*/  BSSY B0, `(.L_x_5437) ;  /* 0x000002c000007945 */ /* 0x000fe20003800000 */
[----:B------:R-:W-:Y:S01]  /*6b80*/  IMAD.MOV.U32 R0, RZ, RZ, R5 ;  /* 0x000000ffff007224 */ /* 0x000fe200078e0005 */
[----:B------:R-:W-:Y:S01]  /*6b90*/  MOV R3, R4 ;  /* 0x0000000400037202 */ /* 0x000fe20000000f00 */
[----:B------:R-:W-:Y:S01]  /*6ba0*/  IMAD.MOV.U32 R8, RZ, RZ, R4 ;  /* 0x000000ffff087224 */ /* 0x000fe200078e0004 */
[----:B------:R-:W-:-:S08]  /*6bb0*/  MOV R9, R5 ;  /* 0x0000000500097202 */ /* 0x000fd00000000f00 */
[----:B------:R-:W-:Y:S05]  /*6bc0*/  @P0 BRA `(.L_x_5438) ;  /* 0x0000000000980947 */ /* 0x000fea0003800000 */
[----:B------:R-:W-:Y:S01]  /*6bd0*/  BSSY B1, `(.L_x_5438) ;  /* 0x0000025000017945 */ /* 0x000fe20003800000 */
[----:B------:R-:W-:Y:S01]  /*6be0*/  MOV R0, R5 ;  /* 0x0000000500007202 */ /* 0x000fe20000000f00 */
[----:B------:R-:W-:Y:S01]  /*6bf0*/  IMAD.MOV.U32 R9, RZ, RZ, R5 ;  /* 0x000000ffff097224 */ /* 0x000fe200078e0005 */
[-C--:B------:R-:W-:Y:S02]  /*6c00*/  MOV R3, R4.reuse ;  /* 0x0000000400037202 */ /* 0x080fe40000000f00 */
[----:B------:R-:W-:-:S07]  /*6c10*/  MOV R8, R4 ;  /* 0x0000000400087202 */ /* 0x000fce0000000f00 */
.L_x_5439:
[-C--:B------:R-:W-:Y:S01]  /*6c20*/  IADD3 R10, R19, R30.reuse, RZ ;  /* 0x0000001e130a7210 */ /* 0x080fe20007ffe0ff */
[----:B------:R-:W-:-:S04]  /*6c30*/  IMAD R30, R21, R30, RZ ;  /* 0x0000001e151e7224 */ /* 0x000fc800078e02ff */
[----:B------:R-:W-:Y:S01]  /*6c40*/  IMAD R7, R21, R10, RZ ;  /* 0x0000000a15077224 */ /* 0x000fe200078e02ff */
[----:B------:R-:W-:-:S04]  /*6c50*/  SHF.R.U32.HI R13, RZ, 0x1, R30 ;  /* 0x00000001ff0d7819 */ /* 0x000fc8000001161e */
[----:B------:R-:W-:Y:S01]  /*6c60*/  SHF.R.U32.HI R7, RZ, 0x1, R7 ;  /* 0x00000001ff077819 */ /* 0x000fe20000011607 */
[----:B------:R-:W-:-:S04]  /*6c70*/  IMAD.WIDE.U32 R12, R13, 0x8, R16 ;  /* 0x000000080d0c7825 */ /* 0x000fc800078e0010 */
[----:B------:R-:W-:Y:S02]  /*6c80*/  IMAD.WIDE.U32 R14, R7, 0x8, R16 ;  /* 0x00000008070e7825 */ /* 0x000fe400078e0010 */
[----:B------:R-:W2:Y:S04]  /*6c90*/  LDG.E.64 R12, desc[UR40][R12.64] ;  /* 0x000000280c0c7981 */ /* 0x000ea8000c1e1b00 */
[----:B------:R-:W3:Y:S01]  /*6ca0*/  LDG.E.64 R14, desc[UR40][R14.64] ;  /* 0x000000280e0e7981 */ /* 0x000ee2000c1e1b00 */
[----:B------:R-:W-:-:S05]  /*6cb0*/  VIADD R6, R6, 0x1 ;  /* 0x0000000106067836 */ /* 0x000fca0000000000 */
[----:B------:R-:W-:Y:S02]  /*6cc0*/  I2FP.F32.S32 R7, R6 ;  /* 0x0000000600077245 */ /* 0x000fe40000201400 */
[-C--:B------:R-:W-:Y:S02]  /*6cd0*/  IADD3 R30, R10, R19.reuse, RZ ;  /* 0x000000130a1e7210 */ /* 0x080fe40007ffe0ff */
[----:B------:R-:W0:Y:S02]  /*6ce0*/  MUFU.RCP R11, R7 ;  /* 0x00000007000b7308 */ /* 0x000e240000001000 */
[----:B------:R-:W-:-:S04]  /*6cf0*/  IADD3 R10, R30, R19, RZ ;  /* 0x000000131e0a7210 */ /* 0x000fc80007ffe0ff */
[----:B------:R-:W-:Y:S01]  /*6d00*/  ISETP.GE.U32.AND P0, PT, R10, R29, PT ;  /* 0x0000001d0a00720c */ /* 0x000fe20003f06070 */
[----:B--2---:R-:W-:Y:S01]  /*6d10*/  FADD.FTZ R10, R12, -R4 ;  /* 0x800000040c0a7221 */ /* 0x004fe20000010000 */
[----:B------:R-:W-:Y:S01]  /*6d20*/  FADD.FTZ R20, R13, -R8 ;  /* 0x800000080d147221 */ /* 0x000fe20000010000 */
[--C-:B---3--:R-:W-:Y:S01]  /*6d30*/  FADD.FTZ R25, R14, -R3.reuse ;  /* 0x800000030e197221 */ /* 0x108fe20000010000 */
        /* <DEDUP_REMOVED lines=15> */
.L_x_5438:
[----:B------:R-:W-:Y:S05]  /*6e30*/  BSYNC B0 ;  /* 0x0000000000007941 */ /* 0x000fea0003800000 */
.L_x_5437:
        /* <DEDUP_REMOVED lines=9> */
[----:B------:R-:W-:Y:S02]  /*6ed0*/  IMAD.IADD R32, R30, 0x1, R19 ;  /* 0x000000011e207824 */ /* 0x000fe400078e0213 */
[----:B------:R-:W-:-:S03]  /*6ee0*/  IMAD R12, R21, R30, RZ ;  /* 0x0000001e150c7224 */ /* 0x000fc600078e02ff */
[----:B------:R-:W-:Y:S02]  /*6ef0*/  ISETP.GE.U32.AND P0, PT, R32, R29, PT ;  /* 0x0000001d2000720c */ /* 0x000fe40003f06070 */
[----:B------:R-:W-:-:S05]  /*6f00*/  SHF.R.U32.HI R13, RZ, 0x1, R12 ;  /* 0x00000001ff0d7819 */ /* 0x000fca000001160c */
[----:B------:R-:W-:-:S06]  /*6f10*/  IMAD.WIDE.U32 R12, R13, 0x8, R16 ;  /* 0x000000080d0c7825 */ /* 0x000fcc00078e0010 */
[----:B------:R-:W-:Y:S01]  /*6f20*/  @!P0 IMAD R21, R21, R32, RZ ;  /* 0x0000002015158224 */ /* 0x000fe200078e02ff */
[----:B------:R-:W5:Y:S04]  /*6f30*/  LDG.E.64 R12, desc[UR40][R12.64] ;  /* 0x000000280c0c7981 */ /* 0x000f68000c1e1b00 */
[----:B------:R-:W-:-:S05]  /*6f40*/  @!P0 SHF.R.U32.HI R21, RZ, 0x1, R21 ;  /* 0x00000001ff158819 */ /* 0x000fca0000011615 */
[----:B------:R-:W-:-:S05]  /*6f50*/  @!P0 IMAD.WIDE.U32 R16, R21, 0x8, R16 ;  /* 0x0000000815108825 */ /* 0x000fca00078e0010 */
[----:B------:R0:W5:Y:S02]  /*6f60*/  @!P0 LDG.E.64 R14, desc[UR40][R16.64] ;  /* 0x00000028100e8981 */ /* 0x000164000c1e1b00 */
.L_x_5441:
[----:B------:R-:W-:Y:S05]  /*6f70*/  BSYNC B0 ;  /* 0x0000000000007941 */ /* 0x000fea0003800000 */
.L_x_5440:
        /* <DEDUP_REMOVED lines=33> */
.L_x_5443:
[----:B------:R-:W-:Y:S05]  /*7190*/  BSYNC B0 ;  /* 0x0000000000007941 */ /* 0x000fea0003800000 */
.L_x_5442:
[----:B------:R-:W-:Y:S01]  /*71a0*/  FSETP.NEU.FTZ.AND P0, PT, R7, RZ, PT ;  /* 0x000000ff0700720b */ /* 0x000fe20003f1d000 */
[----:B------:R-:W-:-:S12]  /*71b0*/  BSSY B0, `(.L_x_5444) ;  /* 0x0000014000007945 */ /* 0x000fd80003800000 */
[----:B------:R-:W-:Y:S05]  /*71c0*/  @!P0 BRA `(.L_x_5445) ;  /* 0x0000000000388947 */ /* 0x000fea0003800000 */
[----:B------:R-:W-:-:S13]  /*71d0*/  FSETP.NEU.FTZ.AND P0, PT, R26, RZ, PT ;  /* 0x000000ff1a00720b */ /* 0x000fda0003f1d000 */
[----:B------:R-:W-:Y:S05]  /*71e0*/  @!P0 BRA `(.L_x_5446) ;  /* 0x0000000000408947 */ /* 0x000fea0003800000 */
[----:B-----5:R-:W-:Y:S01]  /*71f0*/  FADD.FTZ R12, R7, R26 ;  /* 0x0000001a070c7221 */ /* 0x020fe20000010000 */
        /* <DEDUP_REMOVED lines=11> */
.L_x_5445:
[----:B------:R-:W-:Y:S01]  /*72b0*/  MOV R4, R3 ;  /* 0x0000000300047202 */ /* 0x000fe20000000f00 */
[----:B------:R-:W-:Y:S01]  /*72c0*/  IMAD.MOV.U32 R5, RZ, RZ, R0 ;  /* 0x000000ffff057224 */ /* 0x000fe200078e0000 */
[----:B------:R-:W-:Y:S02]  /*72d0*/  MOV R6, R24 ;  /* 0x0000001800067202 */ /* 0x000fe40000000f00 */
[----:B------:R-:W-:-:S07]  /*72e0*/  MOV R7, R26 ;  /* 0x0000001a00077202 */ /* 0x000fce0000000f00 */
.L_x_5446:
[----:B------:R-:W-:Y:S05]  /*72f0*/  BSYNC B0 ;  /* 0x0000000000007941 */ /* 0x000fea0003800000 */
.L_x_5444:
[----:B------:R-:W-:-:S13]  /*7300*/  FSETP.NEU.FTZ.AND P0, PT, R11, RZ, PT ;  /* 0x000000ff0b00720b */ /* 0x000fda0003f1d000 */
[----:B------:R-:W-:Y:S05]  /*7310*/  @!P0 BRA `(.L_x_5447) ;  /* 0x0000000000388947 */ /* 0x000fea0003800000 */
[----:B------:R-:W-:-:S13]  /*7320*/  FSETP.NEU.FTZ.AND P0, PT, R20, RZ, PT ;  /* 0x000000ff1400720b */ /* 0x000fda0003f1d000 */
[----:B------:R-:W-:Y:S05]  /*7330*/  @!P0 BRA `(.L_x_5400) ;  /* 0x0000000800988947 */ /* 0x000fea0003800000 */
[----:B------:R-:W-:Y:S01]  /*7340*/  FADD.FTZ R0, R11, R20 ;  /* 0x000000140b007221 */ /* 0x000fe20000010000 */
[----:B------:R-:W-:Y:S01]  /*7350*/  FADD.FTZ R3, -R8, R28 ;  /* 0x0000001c08037221 */ /* 0x000fe20000010100 */
[----:B-----5:R-:W-:Y:S02]  /*7360*/  FADD.FTZ R14, R9, R22 ;  /* 0x00000016090e7221 */ /* 0x020fe40000010000 */
[----:B------:R-:W1:Y:S01]  /*7370*/  MUFU.RCP R13, R0 ;  /* 0x00000000000d7308 */ /* 0x000e620000001000 */
[----:B------:R-:W-:-:S04]  /*7380*/  FMUL.FTZ R10, R3, R3 ;  /* 0x00000003030a7220 */ /* 0x000fc80000410000 */
[----:B------:R-:W-:Y:S01]  /*7390*/  FMUL.FTZ R12, R11, R10 ;  /* 0x0000000a0b0c7220 */ /* 0x000fe20000410000 */
[----:B------:R-:W-:Y:S02]  /*73a0*/  IMAD.MOV.U32 R10, RZ, RZ, -0x1 ;  /* 0xffffffffff0a7424 */ /* 0x000fe400078e00ff */
[----:B-1----:R-:W-:-:S04]  /*73b0*/  FMUL.FTZ R11, R13, R20 ;  /* 0x000000140d0b7220 */ /* 0x002fc80000410000 */
[----:B------:R-:W-:Y:S01]  /*73c0*/  FFMA.FTZ R9, R11, R12, R14 ;  /* 0x0000000c0b097223 */ /* 0x000fe2000001000e */
[----:B------:R-:W-:Y:S01]  /*73d0*/  FFMA.FTZ R8, R3, R11, R8 ;  /* 0x0000000b03087223 */ /* 0x000fe20000010008 */
[----:B------:R-:W-:Y:S01]  /*73e0*/  MOV R11, R0 ;  /* 0x00000000000b7202 */ /* 0x000fe20000000f00 */
[----:B------:R-:W-:Y:S06]  /*73f0*/  BRA `(.L_x_5400) ;  /* 0x0000000800687947 */ /* 0x000fec0003800000 */
.L_x_5447:
[----:B------:R-:W-:Y:S01]  /*7400*/  MOV R8, R28 ;  /* 0x0000001c00087202 */ /* 0x000fe20000000f00 */
[----:B------:R-:W-:Y:S01]  /*7410*/  IMAD.MOV.U32 R9, RZ, RZ, R22 ;  /* 0x000000ffff097224 */ /* 0x000fe200078e0016 */
[----:B------:R-:W-:Y:S02]  /*7420*/  MOV R10, R25 ;  /* 0x00000019000a7202 */ /* 0x000fe40000000f00 */
[----:B------:R-:W-:Y:S01]  /*7430*/  MOV R11, R20 ;  /* 0x00000014000b7202 */ /* 0x000fe20000000f00 */
[----:B------:R-:W-:Y:S06]  /*7440*/  BRA `(.L_x_5400) ;  /* 0x0000000800547947 */ /* 0x000fec0003800000 */
.L_x_5420:
        /* <DEDUP_REMOVED lines=10> */
[-C--:B-1----:R-:W-:Y:S02]  /*74f0*/  MOV R24, R3.reuse ;  /* 0x0000000300187202 */ /* 0x082fe40000000f00 */
[-C--:B------:R-:W-:Y:S02]  /*7500*/  MOV R8, R3.reuse ;  /* 0x0000000300087202 */ /* 0x080fe40000000f00 */
[----:B------:R-:W-:Y:S02]  /*7510*/  MOV R4, R3 ;  /* 0x0000000300047202 */ /* 0x000fe40000000f00 */
[----:B--2---:R-:W-:Y:S01]  /*7520*/  MOV R22, R5 ;  /* 0x0000000500167202 */ /* 0x004fe20000000f00 */
[--C-:B------:R-:W-:Y:S02]  /*7530*/  IMAD.MOV.U32 R20, RZ, RZ, R5.reuse ;  /* 0x000000ffff147224 */ /* 0x100fe400078e0005 */
[----:B------:R-:W-:-:S02]  /*7540*/  IMAD.MOV.U32 R9, RZ, RZ, R5 ;  /* 0x000000ffff097224 */ /* 0x000fc400078e0005 */
[----:B------:R-:W-:Y:S05]  /*7550*/  @P0 BRA `(.L_x_5449) ;  /* 0x0000000000940947 */ /* 0x000fea0003800000 */
[----:B------:R-:W-:Y:S01]  /*7560*/  BSSY B1, `(.L_x_5450) ;  /* 0x0000023000017945 */ /* 0x000fe20003800000 */
[-C--:B------:R-:W-:Y:S01]  /*7570*/  MOV R20, R5.reuse ;  /* 0x0000000500147202 */ /* 0x080fe20000000f00 */
[----:B------:R-:W-:Y:S01]  /*7580*/  IMAD.MOV.U32 R8, RZ, RZ, R3 ;  /* 0x000000ffff087224 */ /* 0x000fe200078e0003 */
[----:B------:R-:W-:Y:S02]  /*7590*/  MOV R9, R5 ;  /* 0x0000000500097202 */ /* 0x000fe40000000f00 */
[----:B------:R-:W-:-:S07]  /*75a0*/  MOV R4, R3 ;  /* 0x0000000300047202 */ /* 0x000fce0000000f00 */
.L_x_5451:
[----:B------:R-:W-:Y:S02]  /*75b0*/  IADD3 R7, R19, R0, RZ ;  /* 0x0000000013077210 */ /* 0x000fe40007ffe0ff */
[----:B------:R-:W-:Y:S02]  /*75c0*/  SHF.R.U32.HI R15, RZ, 0x1, R19 ;  /* 0x00000001ff0f7819 */ /* 0x000fe40000011613 */
[----:B------:R-:W-:-:S03]  /*75d0*/  SHF.R.U32.HI R13, RZ, 0x1, R7 ;  /* 0x00000001ff0d7819 */ /* 0x000fc60000011607 */
        /* <DEDUP_REMOVED lines=28> */
.L_x_5450:
[----:B------:R-:W-:-:S07]  /*77a0*/  IMAD.MOV.U32 R7, RZ, RZ, R30 ;  /* 0x000000ffff077224 */ /* 0x000fce00078e001e */
.L_x_5449:
[----:B------:R-:W-:Y:S05]  /*77b0*/  BSYNC B0 ;  /* 0x0000000000007941 */ /* 0x000fea0003800000 */
.L_x_5448:
        /* <DEDUP_REMOVED lines=11> */
[----:B------:R-:W-:-:S13]  /*7870*/  ISETP.GE.U32.AND P0, PT, R14, R29, PT ;  /* 0x0000001d0e00720c */ /* 0x000fda0003f06070 */
[----:B------:R-:W-:Y:S01]  /*7880*/  @!P0 SHF.R.U32.HI R27, RZ, 0x1, R14 ;  /* 0x00000001ff1b8819 */ /* 0x000fe2000001160e */
[----:B------:R-:W-:-:S04]  /*7890*/  IMAD.WIDE.U32 R14, R15, 0x8, R16 ;  /* 0x000000080f0e7825 */ /* 0x000fc800078e0010 */
[----:B------:R-:W-:Y:S02]  /*78a0*/  @!P0 IMAD.WIDE.U32 R16, R27, 0x8, R16 ;  /* 0x000000081b108825 */ /* 0x000fe400078e0010 */
[----:B------:R-:W5:Y:S04]  /*78b0*/  LDG.E.64 R14, desc[UR40][R14.64] ;  /* 0x000000280e0e7981 */ /* 0x000f68000c1e1b00 */
[----:B------:R0:W5:Y:S02]  /*78c0*/  @!P0 LDG.E.64 R12, desc[UR40][R16.64] ;  /* 0x00000028100c8981 */ /* 0x000164000c1e1b00 */
.L_x_5453:
[----:B------:R-:W-:Y:S05]  /*78d0*/  BSYNC B0 ;  /* 0x0000000000007941 */ /* 0x000fea0003800000 */
.L_x_5452:
[----:B------:R-:W-:Y:S04]  /*78e0*/  BSSY B0, `(.L_x_5454) ;  /* 0x0000021000007945 */ /* 0x000fe80003800000 */
[----:B------:R-:W-:Y:S05]  /*78f0*/  @P1 BRA `(.L_x_5455) ;  /* 0x00000000007c1947 */ /* 0x000fea0003800000 */
[----:B------:R-:W-:Y:S01]  /*7900*/  VIADD R10, R10, 0x1 ;  /* 0x000000010a0a7836 */ /* 0x000fe20000000000 */
[----:B------:R-:W-:Y:S01]  /*7910*/  IADD3 R6, R6, 0x1, RZ ;  /* 0x0000000106067810 */ /* 0x000fe20007ffe0ff */
[----:B0----5:R-:W-:Y:S01]  /*7920*/  FADD.FTZ R16, -R4, R14 ;  /* 0x0000000e04107221 */ /* 0x021fe20000010100 */
[----:B------:R-:W-:Y:S01]  /*7930*/  IADD3 R0, R19, R0, RZ ;  /* 0x0000000013007210 */ /* 0x000fe20007ffe0ff */
[----:B------:R-:W-:Y:S01]  /*7940*/  FADD.FTZ R17, -R8, R15 ;  /* 0x0000000f08117221 */ /* 0x000fe20000010100 */
[----:B------:R-:W-:Y:S02]  /*7950*/  I2FP.F32.S32 R7, R6 ;  /* 0x0000000600077245 */ /* 0x000fe40000201400 */
        /* <DEDUP_REMOVED lines=11> */
[----:B------:R-:W-:Y:S01]  /*7a10*/  VIADD R25, R25, 0x1 ;  /* 0x0000000119197836 */ /* 0x000fe20000000000 */
[----:B------:R-:W-:Y:S01]  /*7a20*/  IADD3 R21, R21, 0x1, RZ ;  /* 0x0000000115157810 */ /* 0x000fe20007ffe0ff */
[----:B------:R-:W-:Y:S01]  /*7a30*/  FADD.FTZ R0, -R3, R12 ;  /* 0x0000000c03007221 */ /* 0x000fe20000010100 */
[----:B------:R-:W-:Y:S02]  /*7a40*/  FADD.FTZ R17, -R24, R13 ;  /* 0x0000000d18117221 */ /* 0x000fe40000010100 */
[----:B------:R-:W-:Y:S02]  /*7a50*/  I2FP.F32.S32 R28, R21 ;  /* 0x00000015001c7245 */ /* 0x000fe40000201400 */
[----:B------:R-:W-:Y:S02]  /*7a60*/  I2FP.F32.S32 R26, R25 ;  /* 0x00000019001a7245 */ /* 0x000fe40000201400 */
[----:B------:R-:W0:Y:S08]  /*7a70*/  MUFU.RCP R14, R28 ;  /* 0x0000001c000e7308 */ /* 0x000e300000001000 */
[----:B------:R-:W1:Y:S01]  /*7a80*/  MUFU.RCP R15, R26 ;  /* 0x0000001a000f7308 */ /* 0x000e620000001000 */
[----:B0-----:R-:W-:Y:S01]  /*7a90*/  FFMA.FTZ R3, R0, R14, R3 ;  /* 0x0000000e00037223 */ /* 0x001fe20000010003 */
[----:B-1----:R-:W-:-:S03]  /*7aa0*/  FFMA.FTZ R24, R17, R15, R24 ;  /* 0x0000000f11187223 */ /* 0x002fc60000010018 */
[----:B------:R-:W-:Y:S01]  /*7ab0*/  FADD.FTZ R15, -R3, R12 ;  /* 0x0000000c030f7221 */ /* 0x000fe20000010100 */
[----:B------:R-:W-:-:S03]  /*7ac0*/  FADD.FTZ R13, -R24, R13 ;  /* 0x0000000d180d7221 */ /* 0x000fc60000010100 */
[----:B------:R-:W-:Y:S01]  /*7ad0*/  FFMA.FTZ R20, R0, R15, R20 ;  /* 0x0000000f00147223 */ /* 0x000fe20000010014 */
[----:B------:R-:W-:-:S07]  /*7ae0*/  FFMA.FTZ R22, R17, R13, R22 ;  /* 0x0000000d11167223 */ /* 0x000fce0000010016 */
.L_x_5455:
[----:B------:R-:W-:Y:S05]  /*7af0*/  BSYNC B0 ;  /* 0x0000000000007941 */ /* 0x000fea0003800000 */
.L_x_5454:
        /* <DEDUP_REMOVED lines=11> */
[----:B------:R-:W-:Y:S02]  /*7bb0*/  MOV R6, 0xffffffff ;  /* 0xffffffff00067802 */ /* 0x000fe40000000f00 */
[----:B------:R-:W-:Y:S01]  /*7bc0*/  MOV R7, R0 ;  /* 0x0000000000077202 */ /* 0x000fe20000000f00 */
[----:B-1----:R-:W-:-:S04]  /*7bd0*/  FMUL.FTZ R28, R15, R28 ;  /* 0x0000001c0f1c7220 */ /* 0x002fc80000410000 */
[----:B------:R-:W-:Y:S01]  /*7be0*/  FFMA.FTZ R5, R28, R5, R13 ;  /* 0x000000051c057223 */ /* 0x000fe2000001000d */
[----:B------:R-:W-:Y:S01]  /*7bf0*/  FFMA.FTZ R4, R3, R28, R4 ;  /* 0x0000001c03047223 */ /* 0x000fe20000010004 */
[----:B------:R-:W-:Y:S06]  /*7c00*/  BRA `(.L_x_5458) ;  /* 0x0000000000107947 */ /* 0x000fec0003800000 */
.L_x_5457:
[----:B------:R-:W-:Y:S01]  /*7c10*/  IMAD.MOV.U32 R4, RZ, RZ, R3 ;  /* 0x000000ffff047224 */ /* 0x000fe200078e0003 */
[----:B------:R-:W-:Y:S01]  /*7c20*/  MOV R5, R20 ;  /* 0x0000001400057202 */ /* 0x000fe20000000f00 */
[----:B------:R-:W-:Y:S01]  /*7c30*/  IMAD.MOV.U32 R7, RZ, RZ, R28 ;  /* 0x000000ffff077224 */ /* 0x000fe200078e001c */
[----:B------:R-:W-:-:S07]  /*7c40*/  MOV R6, R21 ;  /* 0x0000001500067202 */ /* 0x000fce0000000f00 */
.L_x_5458:
[----:B------:R-:W-:Y:S05]  /*7c50*/  BSYNC B0 ;  /* 0x0000000000007941 */ /* 0x000fea0003800000 */
.L_x_5456:
        /* <DEDUP_REMOVED lines=10> */
[----:B------:R-:W-:Y:S01]  /*7d00*/  MOV R10, 0xffffffff ;  /* 0xffffffff000a7802 */ /* 0x000fe20000000f00 */
[----:B-1----:R-:W-:-:S04]  /*7d10*/  FMUL.FTZ R11, R13, R26 ;  /* 0x0000001a0d0b7220 */ /* 0x002fc80000410000 */
[----:B------:R-:W-:Y:S01]  /*7d20*/  FFMA.FTZ R9, R11, R12, R14 ;  /* 0x0000000c0b097223 */ /* 0x000fe2000001000e */
[----:B------:R-:W-:Y:S01]  /*7d30*/  FFMA.FTZ R8, R3, R11, R8 ;  /* 0x0000000b03087223 */ /* 0x000fe20000010008 */
[----:B------:R-:W-:Y:S01]  /*7d40*/  MOV R11, R0 ;  /* 0x00000000000b7202 */ /* 0x000fe20000000f00 */
[----:B------:R-:W-:Y:S06]  /*7d50*/  BRA `(.L_x_5400) ;  /* 0x0000000000107947 */ /* 0x000fec0003800000 */
.L_x_5459:
[----:B------:R-:W-:Y:S01]  /*7d60*/  IMAD.MOV.U32 R8, RZ, RZ, R24 ;  /* 0x000000ffff087224 */ /* 0x000fe200078e0018 */
[----:B------:R-:W-:Y:S01]  /*7d70*/  MOV R9, R22 ;  /* 0x0000001600097202 */ /* 0x000fe20000000f00 */
[----:B------:R-:W-:Y:S01]  /*7d80*/  IMAD.MOV.U32 R11, RZ, RZ, R26 ;  /* 0x000000ffff0b7224 */ /* 0x000fe200078e001a */
[----:B------:R-:W-:-:S07]  /*7d90*/  MOV R10, R25 ;  /* 0x00000019000a7202 */ /* 0x000fce0000000f00 */
.L_x_5400:
[----:B------:R-:W-:Y:S05]  /*7da0*/  BSYNC B6 ;  /* 0x0000000000067941 */ /* 0x000fea0003800000 */
.L_x_5399:
[----:B------:R-:W-:Y:S02]  /*7db0*/  ULDC UR4, c[0x0][0x244] ;  /* 0x0000910000047ab9 */ /* 0x000fe40000000800 */
[----:B------:R-:W-:-:S13]  /*7dc0*/  ISETP.NE.AND P0, PT, RZ, UR4, PT ;  /* 0x00000004ff007c0c */ /* 0x000fda000bf05270 */
[----:B------:R-:W-:Y:S05]  /*7dd0*/  @!P0 BRA `(.L_x_5460) ;  /* 0x0000000400288947 */ /* 0x000fea0003800000 */
[----:B-----5:R-:W1:Y:S01]  /*7de0*/  S2R R13, SR_CgaCtaId ;  /* 0x00000000000d7919 */ /* 0x020e620000008800 */
[----:B------:R-:W0:Y:S01]  /*7df0*/  LDC R0, c[0x0][RZ] ;  /* 0x00000000ff007b82 */ /* 0x000e220000000800 */
[----:B------:R-:W-:-:S04]  /*7e00*/  MOV R12, 0x400 ;  /* 0x00000400000c7802 */ /* 0x000fc80000000f00 */
[----:B------:R-:W-:-:S03]  /*7e10*/  IADD3 R12, R12, 0x10, RZ ;  /* 0x000000100c0c7810 */ /* 0x000fc60007ffe0ff */
[----:B------:R-:W2:Y:S01]  /*7e20*/  LDC R3, c[0x0][0x4] ;  /* 0x00000100ff037b82 */ /* 0x000ea20000000800 */
[----:B0-----:R-:W-:Y:S01]  /*7e30*/  IMAD R17, R18, R0, R23 ;  /* 0x0000000012117224 */ /* 0x001fe200078e0217 */
[----:B-1----:R-:W-:Y:S02]  /*7e40*/  LEA R16, R13, R12, 0x18 ;  /* 0x0000000c0d107211 */ /* 0x002fe400078ec0ff */
[----:B--2---:R-:W-:Y:S02]  /*7e50*/  SHF.R.U32.HI R19, RZ, 0x1, R3 ;  /* 0x00000001ff137819 */ /* 0x004fe40000011603 */
[----:B------:R-:W-:Y:S02]  /*7e60*/  LEA R17, R17, R16, 0x5 ;  /* 0x0000001011117211 */ /* 0x000fe400078e28ff */
[----:B------:R-:W-:-:S03]  /*7e70*/  ISETP.NE.AND P0, PT, R19, RZ, PT ;  /* 0x000000ff1300720c */ /* 0x000fc60003f05270 */
[----:B------:R1:W-:Y:S04]  /*7e80*/  STS.128 [R17], R4 ;  /* 0x0000000411007388 */ /* 0x0003e80000000c00 */
[----:B------:R1:W-:Y:S06]  /*7e90*/  STS.128 [R17+0x10], R8 ;  /* 0x0000100811007388 */ /* 0x0003ec0000000c00 */
[----:B------:R-:W-:Y:S05]  /*7ea0*/  @!P0 BRA `(.L_x_5460) ;  /* 0x0000000000f48947 */ /* 0x000fea0003800000 */
.L_x_5469:
[----:B------:R-:W-:Y:S01]  /*7eb0*/  IMAD.IADD R12, R18, 0x1, R19 ;  /* 0x00000001120c7824 */ /* 0x000fe200078e0213 */
[----:B------:R-:W-:Y:S05]  /*7ec0*/  WARPSYNC.ALL ;  /* 0x0000000000007948 */ /* 0x000fea0003800000 */
[----:B------:R-:W-:Y:S01]  /*7ed0*/  BAR.SYNC.DEFER_BLOCKING 0x0 ;  /* 0x0000000000007b1d */ /* 0x000fe20000010000 */
[----:B------:R-:W-:-:S04]  /*7ee0*/  ISETP.GE.U32.AND P0, PT, R12, R3, PT ;  /* 0x000000030c00720c */ /* 0x000fc80003f06070 */
[----:B------:R-:W-:Y:S01]  /*7ef0*/  ISETP.GE.U32.OR P0, PT, R18, R19, P0 ;  /* 0x000000131200720c */ /* 0x000fe20000706470 */
[----:B------:R-:W-:-:S12]  /*7f00*/  BSSY B0, `(.L_x_5461) ;  /* 0x0000034000007945 */ /* 0x000fd80003800000 */
[----:B0-2---:R-:W-:Y:S05]  /*7f10*/  @P0 BRA `(.L_x_5462) ;  /* 0x0000000000c80947 */ /* 0x005fea0003800000 */
        /* <DEDUP_REMOVED lines=11> */
[----:B0-----:R-:W-:Y:S02]  /*7fd0*/  FADD.FTZ R20, R5, R13 ;  /* 0x0000000d05147221 */ /* 0x001fe40000010000 */
[----:B------:R-:W0:Y:S01]  /*7fe0*/  MUFU.RCP R22, R14 ;  /* 0x0000000e00167308 */ /* 0x000e220000001000 */
[----:B-1----:R-:W-:-:S04]  /*7ff0*/  FMUL.FTZ R6, R21, R21 ;  /* 0x0000001515067220 */ /* 0x002fc80000410000 */
[----:B------:R-:W-:Y:S01]  /*8000*/  FMUL.FTZ R12, R7, R6 ;  /* 0x00000006070c7220 */ /* 0x000fe20000410000 */
[----:B------:R-:W-:Y:S01]  /*8010*/  MOV R6, 0xffffffff ;  /* 0xffffffff00067802 */ /* 0x000fe20000000f00 */
[----:B------:R-:W-:Y:S02]  /*8020*/  IMAD.MOV.U32 R7, RZ, RZ, R14 ;  /* 0x000000ffff077224 */ /* 0x000fe400078e000e */
[----:B0-----:R-:W-:-:S04]  /*8030*/  FMUL.FTZ R15, R15, R22 ;  /* 0x000000160f0f7220 */ /* 0x001fc80000410000 */
[----:B------:R-:W-:Y:S01]  /*8040*/  FFMA.FTZ R5, R15, R12, R20 ;  /* 0x0000000c0f057223 */ /* 0x000fe20000010014 */
[----:B------:R-:W-:Y:S01]  /*8050*/  FFMA.FTZ R4, R21, R15, R4 ;  /* 0x0000000f15047223 */ /* 0x000fe20000010004 */
[----:B------:R-:W-:Y:S06]  /*8060*/  BRA `(.L_x_5465) ;  /* 0x0000000000107947 */ /* 0x000fec0003800000 */
.L_x_5464:
[----:B-12---:R-:W-:Y:S01]  /*8070*/  MOV R6, R14 ;  /* 0x0000000e00067202 */ /* 0x006fe20000000f00 */
[----:B------:R-:W-:Y:S01]  /*8080*/  IMAD.MOV.U32 R5, RZ, RZ, R13 ;  /* 0x000000ffff057224 */ /* 0x000fe200078e000d */
[----:B------:R-:W-:Y:S02]  /*8090*/  MOV R4, R12 ;  /* 0x0000000c00047202 */ /* 0x000fe40000000f00 */
[----:B------:R-:W-:-:S07]  /*80a0*/  MOV R7, R15 ;  /* 0x0000000f00077202 */ /* 0x000fce0000000f00 */
.L_x_5465:
[----:B------:R-:W-:Y:S05]  /*80b0*/  BSYNC B1 ;  /* 0x0000000000017941 */ /* 0x000fea0003800000 */
.L_x_5463:
[----:B------:R-:W-:Y:S01]  /*80c0*/  FSETP.NEU.FTZ.AND P0, PT, R11, RZ, PT ;  /* 0x000000ff0b00720b */ /* 0x000fe20003f1d000 */
[----:B------:R-:W-:-:S12]  /*80d0*/  BSSY B1, `(.L_x_5466) ;  /* 0x0000014000017945 */ /* 0x000fd80003800000 */
[----:B------:R-:W-:Y:S05]  /*80e0*/  @!P0 BRA `(.L_x_5467) ;  /* 0x0000000000388947 */ /* 0x000fea0003800000 */
[----:B---3--:R-:W-:-:S13]  /*80f0*/  FSETP.NEU.FTZ.AND P0, PT, R27, RZ, PT ;  /* 0x000000ff1b00720b */ /* 0x008fda0003f1d000 */
        /* <DEDUP_REMOVED lines=13> */
.L_x_5467:
[----:B-1-3--:R-:W-:Y:S01]  /*81d0*/  MOV R8, R24 ;  /* 0x0000001800087202 */ /* 0x00afe20000000f00 */
[----:B------:R-:W-:Y:S01]  /*81e0*/  IMAD.MOV.U32 R10, RZ, RZ, R26 ;  /* 0x000000ffff0a7224 */ /* 0x000fe200078e001a */
[----:B------:R-:W-:Y:S02]  /*81f0*/  MOV R9, R25 ;  /* 0x0000001900097202 */ /* 0x000fe40000000f00 */
[----:B------:R-:W-:-:S07]  /*8200*/  MOV R11, R27 ;  /* 0x0000001b000b7202 */ /* 0x000fce0000000f00 */
.L_x_5468:
[----:B------:R-:W-:Y:S05]  /*8210*/  BSYNC B1 ;  /* 0x0000000000017941 */ /* 0x000fea0003800000 */
.L_x_5466:
[----:B------:R2:W-:Y:S04]  /*8220*/  STS.128 [R17], R4 ;  /* 0x0000000411007388 */ /* 0x0005e80000000c00 */
[----:B------:R2:W-:Y:S02]  /*8230*/  STS.128 [R17+0x10], R8 ;  /* 0x0000100811007388 */ /* 0x0005e40000000c00 */
.L_x_5462:
[----:B------:R-:W-:Y:S05]  /*8240*/  BSYNC B0 ;  /* 0x0000000000007941 */ /* 0x000fea0003800000 */
.L_x_5461:
[----:B------:R-:W-:Y:S02]  /*8250*/  ISETP.GT.AND P0, PT, R19, 0x1, PT ;  /* 0x000000011300780c */ /* 0x000fe40003f04270 */
[----:B------:R-:W-:-:S11]  /*8260*/  SHF.R.S32.HI R19, RZ, 0x1, R19 ;  /* 0x00000001ff137819 */ /* 0x000fd60000011413 */
[----:B------:R-:W-:Y:S05]  /*8270*/  @P0 BRA `(.L_x_5469) ;  /* 0xfffffffc000c0947 */ /* 0x000fea000383ffff */
.L_x_5460:
[----:B------:R-:W-:Y:S02]  /*8280*/  ULDC UR4, c[0x0][0x240] ;  /* 0x0000900000047ab9 */ /* 0x000fe40000000800 */
[----:B------:R-:W-:-:S13]  /*8290*/  ISETP.NE.AND P0, PT, RZ, UR4, PT ;  /* 0x00000004ff007c0c */ /* 0x000fda000bf05270 */
[----:B------:R-:W-:Y:S05]  /*82a0*/  @!P0 BRA `(.L_x_5470) ;  /* 0x0000000800288947 */ /* 0x000fea0003800000 */
[----:B------:R-:W3:Y:S02]  /*82b0*/  LDC R0, c[0x0][RZ] ;  /* 0x00000000ff007b82 */ /* 0x000ee40000000800 */
[----:B---3--:R-:W-:Y:S02]  /*82c0*/  ISETP.GT.AND P0, PT, R0, 0x20, PT ;  /* 0x000000200000780c */ /* 0x008fe40003f04270 */
[----:B-----5:R-:W-:-:S11]  /*82d0*/  MOV R12, R0 ;  /* 0x00000000000c7202 */ /* 0x020fd60000000f00 */
[----:B------:R-:W-:Y:S05]  /*82e0*/  @!P0 BRA `(.L_x_5471) ;  /* 0x0000000400288947 */ /* 0x000fea0003800000 */
[----:B------:R-:W3:Y:S01]  /*82f0*/  S2UR UR5, SR_CgaCtaId ;  /* 0x00000000000579c3 */ /* 0x000ee20000008800 */
[----:B------:R-:W-:Y:S01]  /*8300*/  UMOV UR4, 0x400 ;  /* 0x0000040000047882 */ /* 0x000fe20000000000 */
[-C--:B------:R-:W-:Y:S01]  /*8310*/  IMAD R3, R18, R0.reuse, R23 ;  /* 0x0000000012037224 */ /* 0x080fe200078e0217 */
[----:B------:R-:W-:Y:S01]  /*8320*/  UIADD3 UR4, UR4, 0x10, URZ ;  /* 0x0000001004047890 */ /* 0x000fe2000fffe03f */
[----:B------:R-:W-:-:S04]  /*8330*/  LEA.HI R12, R0, R0, RZ, 0x1 ;  /* 0x00000000000c7211 */ /* 0x000fc800078f08ff */
[----:B0-----:R-:W-:Y:S01]  /*8340*/  SHF.R.S32.HI R20, RZ, 0x1, R12 ;  /* 0x00000001ff147819 */ /* 0x001fe2000001140c */
[----:B------:R-:W-:-:S03]  /*8350*/  IMAD.MOV.U32 R12, RZ, RZ, 0x20 ;  /* 0x00000020ff0c7424 */ /* 0x000fc600078e00ff */
[----:B------:R-:W-:Y:S01]  /*8360*/  ISETP.GE.AND P0, PT, R20, 0x20, PT ;  /* 0x000000201400780c */ /* 0x000fe20003f06270 */
[----:B---3--:R-:W-:-:S06]  /*8370*/  ULEA UR4, UR5, UR4, 0x18 ;  /* 0x0000000405047291 */ /* 0x008fcc000f8ec03f */
[----:B------:R-:W-:-:S05]  /*8380*/  LEA R3, R3, UR4, 0x5 ;  /* 0x0000000403037c11 */ /* 0x000fca000f8e28ff */
[----:B------:R3:W-:Y:S04]  /*8390*/  STS.128 [R3], R4 ;  /* 0x0000000403007388 */ /* 0x0007e80000000c00 */
[----:B------:R3:W-:Y:S01]  /*83a0*/  STS.128 [R3+0x10], R8 ;  /* 0x0000100803007388 */ /* 0x0007e20000000c00 */
[----:B------:R-:W-:Y:S05]  /*83b0*/  @!P0 BRA `(.L_x_5471) ;  /* 0x0000000000f48947 */ /* 0x000fea0003800000 */
.L_x_5480:
[----:B------:R-:W-:Y:S01]  /*83c0*/  IADD3 R13, R23, R20, RZ ;  /* 0x00000014170d7210 */ /* 0x000fe20007ffe0ff */
[----:B------:R-:W-:Y:S05]  /*83d0*/  WARPSYNC.ALL ;  /* 0x0000000000007948 */ /* 0x000fea0003800000 */
[----:B------:R-:W-:Y:S01]  /*83e0*/  BAR.SYNC.DEFER_BLOCKING 0x0 ;  /* 0x0000000000007b1d */ /* 0x000fe20000010000 */
[----:B------:R-:W-:-:S04]  /*83f0*/  ISETP.GE.U32.AND P0, PT, R13, R0, PT ;  /* 0x000000000d00720c */ /* 0x000fc80003f06070 */
[----:B------:R-:W-:Y:S01]  /*8400*/  ISETP.GE.U32.OR P0, PT, R23, R20, P0 ;  /* 0x000000141700720c */ /* 0x000fe20000706470 */
[----:B------:R-:W-:-:S12]  /*8410*/  BSSY B0, `(.L_x_5472) ;  /* 0x0000033000007945 */ /* 0x000fd80003800000 */
[----:B0---4-:R-:W-:Y:S05]  /*8420*/  @P0 BRA `(.L_x_5473) ;  /* 0x0000000000c40947 */ /* 0x011fea0003800000 */
[----:B------:R-:W-:Y:S01]  /*8430*/  LEA R21, R20, R3, 0x5 ;  /* 0x0000000314157211 */ /* 0x000fe200078e28ff */
[----:B------:R-:W-:Y:S01]  /*8440*/  BSSY B1, `(.L_x_5474) ;  /* 0x0000017000017945 */ /* 0x000fe20003800000 */
[----:B------:R-:W-:-:S03]  /*8450*/  FSETP.NEU.FTZ.AND P0, PT, R7, RZ, PT ;  /* 0x000000ff0700720b */ /* 0x000fc60003f1d000 */
[----:B-12---:R0:W1:Y:S04]  /*8460*/  LDS.128 R16, [R21] ;  /* 0x0000000015107984 */ /* 0x0060680000000c00 */
        /* <DEDUP_REMOVED lines=16> */
.L_x_5475:
[----:B-1-3--:R-:W-:Y:S01]  /*8570*/  MOV R4, R16 ;  /* 0x0000001000047202 */ /* 0x00afe20000000f00 */
[----:B------:R-:W-:Y:S01]  /*8580*/  IMAD.MOV.U32 R5, RZ, RZ, R17 ;  /* 0x000000ffff057224 */ /* 0x000fe200078e0011 */
[----:B------:R-:W-:Y:S02]  /*8590*/  MOV R7, R19 ;  /* 0x0000001300077202 */ /* 0x000fe40000000f00 */
[----:B------:R-:W-:-:S07]  /*85a0*/  MOV R6, R18 ;  /* 0x0000001200067202 */ /* 0x000fce0000000f00 */
.L_x_5476:
[----:B------:R-:W-:Y:S05]  /*85b0*/  BSYNC B1 ;  /* 0x0000000000017941 */ /* 0x000fea0003800000 */
.L_x_5474:
        /* <DEDUP_REMOVED lines=17> */
.L_x_5478:
[----:B--23--:R-:W-:Y:S01]  /*86d0*/  MOV R8, R12 ;  /* 0x0000000c00087202 */ /* 0x00cfe20000000f00 */
[----:B------:R-:W-:Y:S01]  /*86e0*/  IMAD.MOV.U32 R9, RZ, RZ, R13 ;  /* 0x000000ffff097224 */ /* 0x000fe200078e000d */
[----:B------:R-:W-:Y:S02]  /*86f0*/  MOV R10, R14 ;  /* 0x0000000e000a7202 */ /* 0x000fe40000000f00 */
[----:B------:R-:W-:-:S07]  /*8700*/  MOV R11, R15 ;  /* 0x0000000f000b7202 */ /* 0x000fce0000000f00 */
.L_x_5479:
[----:B------:R-:W-:Y:S05]  /*8710*/  BSYNC B1 ;  /* 0x0000000000017941 */ /* 0x000fea0003800000 */
.L_x_5477:
[----:B------:R4:W-:Y:S04]  /*8720*/  STS.128 [R3], R4 ;  /* 0x0000000403007388 */ /* 0x0009e80000000c00 */
[----:B------:R4:W-:Y:S02]  /*8730*/  STS.128 [R3+0x10], R8 ;  /* 0x0000100803007388 */ /* 0x0009e40000000c00 */
.L_x_5473:
[----:B------:R-:W-:Y:S05]  /*8740*/  BSYNC B0 ;  /* 0x0000000000007941 */ /* 0x000fea0003800000 */
.L_x_5472:
[----:B------:R-:W-:-:S04]  /*8750*/  SHF.R.S32.HI R20, RZ, 0x1, R20 ;  /* 0x00000001ff147819 */ /* 0x000fc80000011414 */
[----:B------:R-:W-:-:S13]  /*8760*/  ISETP.GE.AND P0, PT, R20, 0x20, PT ;  /* 0x000000201400780c */ /* 0x000fda0003f06270 */
[----:B------:R-:W-:Y:S05]  /*8770*/  @P0 BRA `(.L_x_5480) ;  /* 0xfffffffc00100947 */ /* 0x000fea000383ffff */
[----:B------:R-:W-:-:S07]  /*8780*/  IMAD.MOV.U32 R12, RZ, RZ, 0x20 ;  /* 0x00000020ff0c7424 */ /* 0x000fce00078e00ff */
.L_x_5471:
[----:B------:R-:W-:Y:S01]  /*8790*/  ISETP.GE.AND P0, PT, R12, 0x2, PT ;  /* 0x000000020c00780c */ /* 0x000fe20003f06270 */
[----:B------:R-:W-:Y:S05]  /*87a0*/  WARPSYNC.ALL ;  /* 0x0000000000007948 */ /* 0x000fea0003800000 */
[----:B------:R-:W-:Y:S07]  /*87b0*/  BAR.SYNC.DEFER_BLOCKING 0x0 ;  /* 0x0000000000007b1d */ /* 0x000fee0000010000 */
[----:B------:R-:W-:Y:S05]  /*87c0*/  @!P0 BRA `(.L_x_5470) ;  /* 0x0000000000e08947 */ /* 0x000fea0003800000 */
[----:B---34-:R-:W-:-:S11]  /*87d0*/  HFMA2.MMA R3, -RZ, RZ, 0, 5.9604644775390625e-08 ;  /* 0x00000001ff037435 */ /* 0x018fd600000001ff */
.L_x_5487:
[----:B------:R-:W-:Y:S01]  /*87e0*/  FSETP.NEU.FTZ.AND P0, PT, R7, RZ, PT ;  /* 0x000000ff0700720b */ /* 0x000fe20003f1d000 */
[----:B----4-:R3:W4:Y:S01]  /*87f0*/  SHFL.DOWN PT, R13, R4, R3, 0x1f ;  /* 0x08001f03040d7589 */ /* 0x01072200000e0000 */
[----:B------:R-:W-:Y:S03]  /*8800*/  BSSY B0, `(.L_x_5481) ;  /* 0x0000017000007945 */ /* 0x000fe60003800000 */
[----:B0-----:R3:W0:Y:S04]  /*8810*/  SHFL.DOWN PT, R16, R5, R3, 0x1f ;  /* 0x08001f0305107589 */ /* 0x00162800000e0000 */
[----:B------:R3:W0:Y:S04]  /*8820*/  SHFL.DOWN PT, R0, R6, R3, 0x1f ;  /* 0x08001f0306007589 */ /* 0x00062800000e0000 */
[----:B------:R3:W0:Y:S01]  /*8830*/  SHFL.DOWN PT, R18, R7, R3, 0x1f ;  /* 0x08001f0307127589 */ /* 0x00062200000e0000 */
[----:B------:R-:W-:Y:S05]  /*8840*/  @!P0 BRA `(.L_x_5482) ;  /* 0x0000000000388947 */ /* 0x000fea0003800000 */
[----:B0-----:R-:W-:-:S13]  /*8850*/  FSETP.NEU.FTZ.AND P0, PT, R18, RZ, PT ;  /* 0x000000ff1200720b */ /* 0x001fda0003f1d000 */
[----:B------:R-:W-:Y:S05]  /*8860*/  @!P0 BRA `(.L_x_5483) ;  /* 0x0000000000408947 */ /* 0x000fea0003800000 */
[----:B------:R-:W-:Y:S01]  /*8870*/  FADD.FTZ R0, R18, R7 ;  /* 0x0000000712007221 */ /* 0x000fe20000010000 */
[----:B----4-:R-:W-:Y:S01]  /*8880*/  FADD.FTZ R13, R13, -R4 ;  /* 0x800000040d0d7221 */ /* 0x010fe20000010000 */
[----:B------:R-:W-:Y:S02]  /*8890*/  FADD.FTZ R16, R16, R5 ;  /* 0x0000000510107221 */ /* 0x000fe40000010000 */
[----:B------:R-:W0:Y:S01]  /*88a0*/  MUFU.RCP R15, R0 ;  /* 0x00000000000f7308 */ /* 0x000e220000001000 */
[----:B-123--:R-:W-:-:S04]  /*88b0*/  FMUL.FTZ R6, R13, R13 ;  /* 0x0000000d0d067220 */ /* 0x00efc80000410000 */
[----:B------:R-:W-:Y:S01]  /*88c0*/  FMUL.FTZ R14, R7, R6 ;  /* 0x00000006070e7220 */ /* 0x000fe20000410000 */
[----:B------:R-:W-:Y:S01]  /*88d0*/  MOV R6, 0xffffffff ;  /* 0xffffffff00067802 */ /* 0x000fe20000000f00 */
[----:B0-----:R-:W-:-:S04]  /*88e0*/  FMUL.FTZ R7, R18, R15 ;  /* 0x0000000f12077220 */ /* 0x001fc80000410000 */
[----:B------:R-:W-:Y:S01]  /*88f0*/  FFMA.FTZ R5, R7, R14, R16 ;  /* 0x0000000e07057223 */ /* 0x000fe20000010010 */
[----:B------:R-:W-:Y:S01]  /*8900*/  FFMA.FTZ R4, R13, R7, R4 ;  /* 0x000000070d047223 */ /* 0x000fe20000010004 */
[----:B------:R-:W-:Y:S01]  /*8910*/  IMAD.MOV.U32 R7, RZ, RZ, R0 ;  /* 0x000000ffff077224 */ /* 0x000fe200078e0000 */
[----:B------:R-:W-:Y:S06]  /*8920*/  BRA `(.L_x_5483) ;  /* 0x0000000000107947 */ /* 0x000fec0003800000 */
.L_x_5482:
[----:B-1234-:R-:W-:Y:S01]  /*8930*/  MOV R4, R13 ;  /* 0x0000000d00047202 */ /* 0x01efe20000000f00 */
[----:B0-----:R-:W-:Y:S01]  /*8940*/  IMAD.MOV.U32 R7, RZ, RZ, R18 ;  /* 0x000000ffff077224 */ /* 0x001fe200078e0012 */
[----:B------:R-:W-:Y:S02]  /*8950*/  MOV R5, R16 ;  /* 0x0000001000057202 */ /* 0x000fe40000000f00 */
[----:B------:R-:W-:-:S07]  /*8960*/  MOV R6, R0 ;  /* 0x0000000000067202 */ /* 0x000fce0000000f00 */
.L_x_5483:
[----:B------:R-:W-:Y:S05]  /*8970*/  BSYNC B0 ;  /* 0x0000000000007941 */ /* 0x000fea0003800000 */
.L_x_5481:
[----:B------:R-:W-:Y:S01]  /*8980*/  FSETP.NEU.FTZ.AND P0, PT, R11, RZ, PT ;  /* 0x000000ff0b00720b */ /* 0x000fe20003f1d000 */
[----:B----4-:R0:W4:Y:S01]  /*8990*/  SHFL.DOWN PT, R13, R8, R3, 0x1f ;  /* 0x08001f03080d7589 */ /* 0x01012200000e0000 */
[----:B------:R-:W-:Y:S03]  /*89a0*/  BSSY B0, `(.L_x_5484) ;  /* 0x0000017000007945 */ /* 0x000fe60003800000 */
[----:B------:R0:W0:Y:S04]  /*89b0*/  SHFL.DOWN PT, R16, R9, R3, 0x1f ;  /* 0x08001f0309107589 */ /* 0x00002800000e0000 */
        /* <DEDUP_REMOVED lines=17> */
.L_x_5485:
[----:B012-4-:R-:W-:Y:S01]  /*8ad0*/  MOV R8, R13 ;  /* 0x0000000d00087202 */ /* 0x017fe20000000f00 */
[----:B------:R-:W-:Y:S01]  /*8ae0*/  IMAD.MOV.U32 R11, RZ, RZ, R18 ;  /* 0x000000ffff0b7224 */ /* 0x000fe200078e0012 */
[----:B------:R-:W-:Y:S02]  /*8af0*/  MOV R9, R16 ;  /* 0x0000001000097202 */ /* 0x000fe40000000f00 */
[----:B------:R-:W-:-:S07]  /*8b00*/  MOV R10, R0 ;  /* 0x00000000000a7202 */ /* 0x000fce0000000f00 */
.L_x_5486:
[----:B------:R-:W-:Y:S05]  /*8b10*/  BSYNC B0 ;  /* 0x0000000000007941 */ /* 0x000fea0003800000 */
.L_x_5484:
[----:B---3--:R-:W-:-:S04]  /*8b20*/  SHF.L.U32 R3, R3, 0x1, RZ ;  /* 0x0000000103037819 */ /* 0x008fc800000006ff */
[----:B------:R-:W-:-:S13]  /*8b30*/  ISETP.GE.AND P0, PT, R3, R12, PT ;  /* 0x0000000c0300720c */ /* 0x000fda0003f06270 */
[----:B------:R-:W-:Y:S05]  /*8b40*/  @!P0 BRA `(.L_x_5487) ;  /* 0xfffffffc00248947 */ /* 0x000fea000383ffff */
.L_x_5470:
[----:B------:R-:W3:Y:S01]  /*8b50*/  LDC R0, c[0x0][0x3fc] ;  /* 0x0000ff00ff007b82 */ /* 0x000ee20000000800 */
[----:B012---:R-:W-:Y:S01]  /*8b60*/  HFMA2.MMA R17, -RZ, RZ, 0, 0 ;  /* 0x00000000ff117435 */ /* 0x007fe200000001ff */
[----:B------:R-:W-:Y:S01]  /*8b70*/  IMAD.MOV.U32 R19, RZ, RZ, RZ ;  /* 0x000000ffff137224 */ /* 0x000fe200078e00ff */
[----:B---3--:R-:W-:-:S13]  /*8b80*/  ISETP.NE.AND P0, PT, R0, RZ, PT ;  /* 0x000000ff0000720c */ /* 0x008fda0003f05270 */
[----:B------:R-:W-:Y:S05]  /*8b90*/  @!P0 BRA `(.L_x_5488) ;  /* 0x0000001000608947 */ /* 0x000fea0003800000 */
[----:B----4-:R-:W0:Y:S01]  /*8ba0*/  S2R R3, SR_TID.Y ;  /* 0x0000000000037919 */ /* 0x010e220000002200 */
[----:B------:R-:W1:Y:S01]  /*8bb0*/  S2UR UR4, SR_CTAID.X ;  /* 0x00000000000479c3 */ /* 0x000e620000002500 */
[----:B------:R-:W-:Y:S01]  /*8bc0*/  ULDC UR5, c[0x0][0x250] ;  /* 0x0000940000057ab9 */ /* 0x000fe20000000800 */
[----:B------:R-:W-:Y:S01]  /*8bd0*/  ULDC.64 UR6, c[0x0][0x400] ;  /* 0x0001000000067ab9 */ /* 0x000fe20000000a00 */
[----:B------:R-:W-:-:S05]  /*8be0*/  ISETP.NE.AND P1, PT, R0, 0x1, PT ;  /* 0x000000010000780c */ /* 0x000fca0003f25270 */
[----:B-----5:R-:W1:Y:S01]  /*8bf0*/  LDC R12, c[0x0][0x238] ;  /* 0x00008e00ff0c7b82 */ /* 0x020e620000000800 */
        /* <DEDUP_REMOVED lines=274> */
.L_x_5488:
[----:B------:R-:W0:Y:S01]  /*9d20*/  S2R R18, SR_TID.Y ;  /* 0x0000000000127919 */ /* 0x000e220000002200 */
[----:B------:R-:W1:Y:S01]  /*9d30*/  S2UR UR4, SR_CTAID.X ;  /* 0x00000000000479c3 */ /* 0x000e620000002500 */
[----:B------:R-:W-:-:S07]  /*9d40*/  ULDC UR5, c[0x0][0x250] ;  /* 0x0000940000057ab9 */ /* 0x000fce0000000800 */
[----:B----4-:R-:W1:Y:S01]  /*9d50*/  LDC R3, c[0x0][0x238] ;  /* 0x00008e00ff037b82 */ /* 0x010e620000000800 */
[----:B0-----:R-:W-:-:S04]  /*9d60*/  IMAD R16, R18, UR5, R2 ;  /* 0x0000000512107c24 */ /* 0x001fc8000f8e0202 */
[----:B-1----:R-:W-:Y:S01]  /*9d70*/  IMAD R16, R3, UR4, R16 ;  /* 0x0000000403107c24 */ /* 0x002fe2000f8e0210 */
[----:B------:R-:W-:Y:S06]  /*9d80*/  @!P0 BRA `(.L_x_5489) ;  /* 0x0000001000488947 */ /* 0x000fec0003800000 */
[----:B------:R-:W-:Y:S01]  /*9d90*/  LEA R3, R16, 0x1, 0x1 ;  /* 0x0000000110037811 */ /* 0x000fe200078e08ff */
[----:B------:R-:W-:Y:S01]  /*9da0*/  ULDC.64 UR6, c[0x0][0x400] ;  /* 0x0001000000067ab9 */ /* 0x000fe20000000a00 */
[----:B------:R-:W-:Y:S01]  /*9db0*/  MOV R2, RZ ;  /* 0x000000ff00027202 */ /* 0x000fe20000000f00 */
[----:B------:R-:W-:Y:S01]  /*9dc0*/  ULDC UR4, c[0x0][0x408] ;  /* 0x0001020000047ab9 */ /* 0x000fe20000000800 */
[----:B------:R-:W-:-:S03]  /*9dd0*/  ISETP.NE.AND P0, PT, R0, 0x1, PT ;  /* 0x000000010000780c */ /* 0x000fc60003f05270 */
[----:B-----5:R-:W-:-:S05]  /*9de0*/  IMAD.HI.U32 R12, R3, UR7, R2 ;  /* 0x00000007030c7c27 */ /* 0x020fca000f8e0002 */
        /* <DEDUP_REMOVED lines=268> */
.L_x_5489:
[----:B------:R-:W-:Y:S01]  /*aeb0*/  ULDC.64 UR4, c[0x0][0x610] ;  /* 0x0001840000047ab9 */ /* 0x000fe20000000a00 */
[----:B------:R-:W-:Y:S01]  /*aec0*/  MOV R0, RZ ;  /* 0x000000ff00007202 */ /* 0x000fe20000000f00 */
[----:B------:R-:W-:Y:S01]  /*aed0*/  IMAD.MOV.U32 R2, RZ, RZ, RZ ;  /* 0x000000ffff027224 */ /* 0x000fe200078e00ff */
[----:B------:R-:W-:Y:S02]  /*aee0*/  ISETP.NE.U32.AND P0, PT, RZ, UR4, PT ;  /* 0x00000004ff007c0c */ /* 0x000fe4000bf05070 */
[----:B-----5:R-:W-:Y:S02]  /*aef0*/  MOV R21, RZ ;  /* 0x000000ff00157202 */ /* 0x020fe40000000f00 */
[----:B------:R-:W-:-:S13]  /*af00*/  ISETP.NE.AND.EX P0, PT, RZ, UR5, PT, P0 ;  /* 0x00000005ff007c0c */ /* 0x000fda000bf05300 */
[----:B------:R-:W-:Y:S05]  /*af10*/  @!P0 BRA `(.L_x_5490) ;  /* 0x0000000800248947 */ /* 0x000fea0003800000 */
[----:B------:R-:W-:Y:S01]  /*af20*/  HFMA2.MMA R14, -RZ, RZ, 0, 2.384185791015625e-07 ;  /* 0x00000004ff0e7435 */ /* 0x000fe200000001ff */
[----:B------:R-:W-:Y:S01]  /*af30*/  BSSY B0, `(.L_x_5491) ;  /* 0x0000027000007945 */ /* 0x000fe20003800000 */
[----:B------:R-:W-:Y:S01]  /*af40*/  HFMA2.MMA R25, -RZ, RZ, 0, 0 ;  /* 0x00000000ff197435 */ /* 0x000fe200000001ff */
[----:B------:R-:W-:Y:S01]  /*af50*/  MOV R22, RZ ;  /* 0x000000ff00167202 */ /* 0x000fe20000000f00 */
[----:B------:R-:W-:-:S09]  /*af60*/  IMAD.MOV.U32 R24, RZ, RZ, 0x10 ;  /* 0x00000010ff187424 */ /* 0x000fd200078e00ff */
.L_x_5495:
        /* <DEDUP_REMOVED lines=8> */
[----:B------:R-:W-:Y:S05]  /*aff0*/  CALL.REL.NOINC `($__internal_27_$__cuda_sm20_rem_u64) ;  /* 0x0000006400847944 */ /* 0x000fea0003c00000 */
[----:B------:R-:W-:Y:S05]  /*b000*/  BRA `(.L_x_5494) ;  /* 0x00000000004c7947 */ /* 0x000fea0003800000 */
.L_x_5493:
        /* <DEDUP_REMOVED lines=19> */
.L_x_5494:
[----:B------:R-:W-:Y:S05]  /*b140*/  BSYNC B1 ;  /* 0x0000000000017941 */ /* 0x000fea0003800000 */
.L_x_5492:
[----:B------:R-:W-:Y:S02]  /*b150*/  ISETP.NE.U32.AND P0, PT, R24, RZ, PT ;  /* 0x000000ff1800720c */ /* 0x000fe40003f05070 */
[----:B------:R-:W-:Y:S02]  /*b160*/  MOV R14, R0 ;  /* 0x00000000000e7202 */ /* 0x000fe40000000f00 */
[----:B------:R-:W-:Y:S02]  /*b170*/  ISETP.NE.AND.EX P0, PT, R25, RZ, PT, P0 ;  /* 0x000000ff1900720c */ /* 0x000fe40003f05300 */
[----:B------:R-:W-:-:S11]  /*b180*/  MOV R22, R21 ;  /* 0x0000001500167202 */ /* 0x000fd60000000f00 */
[----:B------:R-:W-:Y:S05]  /*b190*/  @P0 BRA `(.L_x_5495) ;  /* 0xfffffffc00740947 */ /* 0x000fea000383ffff */
[----:B------:R-:W-:Y:S05]  /*b1a0*/  BSYNC B0 ;  /* 0x0000000000007941 */ /* 0x000fea0003800000 */
.L_x_5491:
[----:B------:R-:W-:Y:S01]  /*b1b0*/  ISETP.NE.U32.AND P2, PT, R21, RZ, PT ;  /* 0x000000ff1500720c */ /* 0x000fe20003f45070 */
[----:B------:R-:W-:-:S12]  /*b1c0*/  BSSY B0, `(.L_x_5496) ;  /* 0x000001c000007945 */ /* 0x000fd80003800000 */
[----:B------:R-:W-:Y:S05]  /*b1d0*/  @!P2 BRA `(.L_x_5497) ;  /* 0x00000000001ca947 */ /* 0x000fea0003800000 */
[----:B------:R-:W-:Y:S01]  /*b1e0*/  HFMA2.MMA R24, -RZ, RZ, 0, 0 ;  /* 0x00000000ff187435 */ /* 0x000fe200000001ff */
[----:B------:R-:W-:Y:S01]  /*b1f0*/  IMAD.MOV.U32 R20, RZ, RZ, 0x10 ;  /* 0x00000010ff147424 */ /* 0x000fe200078e00ff */
[----:B------:R-:W-:-:S09]  /*b200*/  MOV R22, 0xb220 ;  /* 0x0000b22000167802 */ /* 0x000fd20000000f00 */
[----:B------:R-:W-:Y:S05]  /*b210*/  CALL.REL.NOINC `($__internal_26_$__cuda_sm20_div_u64) ;  /* 0x0000005c00e47944 */ /* 0x000fea0003c00000 */
[----:B------:R-:W-:Y:S01]  /*b220*/  MOV R2, R14 ;  /* 0x0000000e00027202 */ /* 0x000fe20000000f00 */
[----:B------:R-:W-:Y:S01]  /*b230*/  IMAD.MOV.U32 R3, RZ, RZ, R15 ;  /* 0x000000ffff037224 */ /* 0x000fe200078e000f */
[----:B------:R-:W-:Y:S06]  /*b240*/  BRA `(.L_x_5498) ;  /* 0x00000000004c7947 */ /* 0x000fec0003800000 */
.L_x_5497:
        /* <DEDUP_REMOVED lines=19> */
.L_x_5498:
[----:B------:R-:W-:Y:S05]  /*b380*/  BSYNC B0 ;  /* 0x0000000000007941 */ /* 0x000fea0003800000 */
.L_x_5496:
[----:B------:R-:W-:Y:S04]  /*b390*/  BSSY B0, `(.L_x_5499) ;  /* 0x000001c000007945 */ /* 0x000fe80003800000 */
[----:B------:R-:W-:Y:S05]  /*b3a0*/  @!P2 BRA `(.L_x_5500) ;  /* 0x00000000001ca947 */ /* 0x000fea0003800000 */
[----:B------:R-:W-:Y:S01]  /*b3b0*/  IMAD.MOV.U32 R20, RZ, RZ, 0x4 ;  /* 0x00000004ff147424 */ /* 0x000fe200078e00ff */
[----:B------:R-:W-:Y:S02]  /*b3c0*/  MOV R24, RZ ;  /* 0x000000ff00187202 */ /* 0x000fe40000000f00 */
[----:B------:R-:W-:-:S07]  /*b3d0*/  MOV R22, 0xb3f0 ;  /* 0x0000b3f000167802 */ /* 0x000fce0000000f00 */
[----:B------:R-:W-:Y:S05]  /*b3e0*/  CALL.REL.NOINC `($__internal_26_$__cuda_sm20_div_u64) ;  /* 0x0000005c00707944 */ /* 0x000fea0003c00000 */
[----:B------:R-:W-:Y:S01]  /*b3f0*/  MOV R12, R14 ;  /* 0x0000000e000c7202 */ /* 0x000fe20000000f00 */
[----:B------:R-:W-:Y:S01]  /*b400*/  IMAD.MOV.U32 R13, RZ, RZ, R15 ;  /* 0x000000ffff0d7224 */ /* 0x000fe200078e000f */
[----:B------:R-:W-:Y:S06]  /*b410*/  BRA `(.L_x_5501) ;  /* 0x00000000004c7947 */ /* 0x000fec0003800000 */
.L_x_5500:
        /* <DEDUP_REMOVED lines=19> */
.L_x_5501:
[----:B------:R-:W-:Y:S05]  /*b550*/  BSYNC B0 ;  /* 0x0000000000007941 */ /* 0x000fea0003800000 */
.L_x_5499:
        /* <DEDUP_REMOVED lines=9> */
[----:B------:R-:W-:Y:S05]  /*b5f0*/  CALL.REL.NOINC `($__internal_26_$__cuda_sm20_div_u64) ;  /* 0x0000005800ec7944 */ /* 0x000fea0003c00000 */
[----:B------:R-:W-:Y:S01]  /*b600*/  IMAD.MOV.U32 R2, RZ, RZ, R14 ;  /* 0x000000ffff027224 */ /* 0x000fe200078e000e */
[----:B------:R-:W-:Y:S01]  /*b610*/  MOV R3, R15 ;  /* 0x0000000f00037202 */ /* 0x000fe20000000f00 */
[----:B------:R-:W-:Y:S06]  /*b620*/  BRA `(.L_x_5504) ;  /* 0x00000000004c7947 */ /* 0x000fec0003800000 */
.L_x_5503:
        /* <DEDUP_REMOVED lines=19> */
.L_x_5504:
[----:B------:R-:W-:Y:S05]  /*b760*/  BSYNC B0 ;  /* 0x0000000000007941 */ /* 0x000fea0003800000 */
.L_x_5502:
[----:B------:R-:W-:Y:S02]  /*b770*/  ULDC.64 UR4, c[0x0][0x610] ;  /* 0x0001840000047ab9 */ /* 0x000fe40000000a00 */
[----:B------:R-:W-:-:S04]  /*b780*/  IADD3 R0, P0, R2, UR4, RZ ;  /* 0x0000000402007c10 */ /* 0x000fc8000ff1e0ff */
[----:B------:R-:W-:-:S04]  /*b790*/  IADD3.X R21, R3, UR5, RZ, P0, !PT ;  /* 0x0000000503157c10 */ /* 0x000fc800087fe4ff */
[----:B------:R-:W-:-:S07]  /*b7a0*/  MOV R2, R21 ;  /* 0x0000001500027202 */ /* 0x000fce0000000f00 */
.L_x_5490:
        /* <DEDUP_REMOVED lines=290> */
.L_x_5506:
        /* <DEDUP_REMOVED lines=275> */
.L_x_5507:
        /* <DEDUP_REMOVED lines=14> */
.L_x_5509:
[----:B------:R-:W-:Y:S05]  /*dbe0*/  BSYNC B0 ;  /* 0x0000000000007941 */ /* 0x000fea0003800000 */
.L_x_5508:
        /* <DEDUP_REMOVED lines=21> */
.L_x_5511:
[----:B------:R-:W-:Y:S05]  /*dd40*/  BSYNC B0 ;  /* 0x0000000000007941 */ /* 0x000fea0003800000 */
.L_x_5510:
        /* <DEDUP_REMOVED lines=35> */
.L_x_5513:
[----:B------:R-:W-:Y:S05]  /*df80*/  BSYNC B0 ;  /* 0x0000000000007941 */ /* 0x000fea0003800000 */
.L_x_5512:
        /* <DEDUP_REMOVED lines=45> */
.L_x_5524:
        /* <DEDUP_REMOVED lines=28> */
.L_x_5519:
[----:B------:R0:W5:Y:S02]  /*e420*/  LDG.E R14, desc[UR40][R6.64+0x8] ;  /* 0x00000828060e7981 */ /* 0x000164000c1e1900 */
[----:B-----5:R-:W-:Y:S01]  /*e430*/  MOV R12, R31 ;  /* 0x0000001f000c7202 */ /* 0x020fe20000000f00 */
[----:B------:R-:W-:Y:S01]  /*e440*/  IMAD.MOV.U32 R13, RZ, RZ, R22 ;  /* 0x000000ffff0d7224 */ /* 0x000fe200078e0016 */
[----:B------:R-:W-:-:S07]  /*e450*/  MOV R15, R30 ;  /* 0x0000001e000f7202 */ /* 0x000fce0000000f00 */
.L_x_5520:
[----:B------:R-:W-:Y:S05]  /*e460*/  BSYNC B2 ;  /* 0x0000000000027941 */ /* 0x000fea0003800000 */
.L_x_5518:
        /* <DEDUP_REMOVED lines=17> */
.L_x_5522:
[----:B------:R-:W-:Y:S01]  /*e580*/  MOV R24, R11 ;  /* 0x0000000b00187202 */ /* 0x000fe20000000f00 */
[----:B------:R-:W-:Y:S01]  /*e590*/  IMAD.MOV.U32 R26, RZ, RZ, R32 ;  /* 0x000000ffff1a7224 */ /* 0x000fe200078e0020 */
[----:B------:R-:W-:Y:S02]  /*e5a0*/  MOV R25, R16 ;  /* 0x0000001000197202 */ /* 0x000fe40000000f00 */
[----:B------:R-:W-:-:S07]  /*e5b0*/  MOV R27, R10 ;  /* 0x0000000a001b7202 */ /* 0x000fce0000000f00 */
.L_x_5523:
[----:B------:R-:W-:Y:S05]  /*e5c0*/  BSYNC B2 ;  /* 0x0000000000027941 */ /* 0x000fea0003800000 */
.L_x_5521:
[----:B------:R-:W-:Y:S05]  /*e5d0*/  @!P0 BRA `(.L_x_5524) ;  /* 0xfffffffc00208947 */ /* 0x000fea000383ffff */
[----:B------:R-:W-:Y:S05]  /*e5e0*/  BSYNC B1 ;  /* 0x0000000000017941 */ /* 0x000fea0003800000 */
.L_x_5517:
[----:B------:R-:W-:Y:S05]  /*e5f0*/  BRA `(.L_x_5516) ;  /* 0x00000004002c7947 */ /* 0x000fea0003800000 */
.L_x_5515:
        /* <DEDUP_REMOVED lines=18> */
.L_x_5531:
        /* <DEDUP_REMOVED lines=29> */
.L_x_5526:
[----:B------:R0:W5:Y:S02]  /*e8f0*/  LDG.E R14, desc[UR40][R6.64+0x8] ;  /* 0x00000828060e7981 */ /* 0x000164000c1e1900 */
[----:B-----5:R-:W-:Y:S01]  /*e900*/  IMAD.MOV.U32 R12, RZ, RZ, R31 ;  /* 0x000000ffff0c7224 */ /* 0x020fe200078e001f */
[----:B------:R-:W-:Y:S02]  /*e910*/  MOV R13, R30 ;  /* 0x0000001e000d7202 */ /* 0x000fe40000000f00 */
[----:B------:R-:W-:-:S07]  /*e920*/  MOV R15, R34 ;  /* 0x00000022000f7202 */ /* 0x000fce0000000f00 */
.L_x_5527:
[----:B------:R-:W-:Y:S05]  /*e930*/  BSYNC B1 ;  /* 0x0000000000017941 */ /* 0x000fea0003800000 */
.L_x_5525:
        /* <DEDUP_REMOVED lines=17> */
.L_x_5529:
[----:B------:R-:W-:Y:S01]  /*ea50*/  MOV R24, R11 ;  /* 0x0000000b00187202 */ /* 0x000fe20000000f00 */
[----:B------:R-:W-:Y:S01]  /*ea60*/  IMAD.MOV.U32 R25, RZ, RZ, R22 ;  /* 0x000000ffff197224 */ /* 0x000fe200078e0016 */
[----:B------:R-:W-:Y:S02]  /*ea70*/  MOV R26, R28 ;  /* 0x0000001c001a7202 */ /* 0x000fe40000000f00 */
[----:B------:R-:W-:-:S07]  /*ea80*/  MOV R27, R16 ;  /* 0x00000010001b7202 */ /* 0x000fce0000000f00 */
.L_x_5530:
[----:B------:R-:W-:Y:S05]  /*ea90*/  BSYNC B1 ;  /* 0x0000000000017941 */ /* 0x000fea0003800000 */
.L_x_5528:
[----:B------:R-:W-:Y:S05]  /*eaa0*/  @!P0 BRA `(.L_x_5531) ;  /* 0xfffffffc001c8947 */ /* 0x000fea000383ffff */
.L_x_5516:
[----:B------:R-:W-:Y:S05]  /*eab0*/  BSYNC B0 ;  /* 0x0000000000007941 */ /* 0x000fea0003800000 */
.L_x_5514:
        /* <DEDUP_REMOVED lines=14> */
.L_x_5541:
        /* <DEDUP_REMOVED lines=27> */
.L_x_5536:
[----:B-12---:R-:W-:Y:S01]  /*ed50*/  MOV R14, R6 ;  /* 0x00000006000e7202 */ /* 0x006fe20000000f00 */
[----:B------:R-:W-:Y:S01]  /*ed60*/  IMAD.MOV.U32 R13, RZ, RZ, R5 ;  /* 0x000000ffff0d7224 */ /* 0x000fe200078e0005 */
[----:B------:R-:W-:Y:S02]  /*ed70*/  MOV R12, R4 ;  /* 0x00000004000c7202 */ /* 0x000fe40000000f00 */
[----:B------:R-:W-:-:S07]  /*ed80*/  MOV R15, R7 ;  /* 0x00000007000f7202 */ /* 0x000fce0000000f00 */
.L_x_5537:
[----:B------:R-:W-:Y:S05]  /*ed90*/  BSYNC B1 ;  /* 0x0000000000017941 */ /* 0x000fea0003800000 */
.L_x_5535:
        /* <DEDUP_REMOVED lines=17> */
.L_x_5539:
[----:B-1-3--:R-:W-:Y:S01]  /*eeb0*/  MOV R24, R8 ;  /* 0x0000000800187202 */ /* 0x00afe20000000f00 */
[----:B------:R-:W-:Y:S01]  /*eec0*/  IMAD.MOV.U32 R26, RZ, RZ, R10 ;  /* 0x000000ffff1a7224 */ /* 0x000fe200078e000a */
[----:B------:R-:W-:Y:S02]  /*eed0*/  MOV R25, R9 ;  /* 0x0000000900197202 */ /* 0x000fe40000000f00 */
[----:B------:R-:W-:-:S07]  /*eee0*/  MOV R27, R11 ;  /* 0x0000000b001b7202 */ /* 0x000fce0000000f00 */
.L_x_5540:
[----:B------:R-:W-:Y:S05]  /*eef0*/  BSYNC B1 ;  /* 0x0000000000017941 */ /* 0x000fea0003800000 */
.L_x_5538:
[----:B------:R2:W-:Y:S04]  /*ef00*/  STS.128 [R3], R12 ;  /* 0x0000000c03007388 */ /* 0x0005e80000000c00 */
[----:B------:R2:W-:Y:S02]  /*ef10*/  STS.128 [R3+0x10], R24 ;  /* 0x0000101803007388 */ /* 0x0005e40000000c00 */
.L_x_5534:
[----:B------:R-:W-:Y:S05]  /*ef20*/  BSYNC B0 ;  /* 0x0000000000007941 */ /* 0x000fea0003800000 */
.L_x_5533:
[----:B------:R-:W-:Y:S02]  /*ef30*/  ISETP.GT.AND P0, PT, R29, 0x1, PT ;  /* 0x000000011d00780c */ /* 0x000fe40003f04270 */
[----:B------:R-:W-:-:S11]  /*ef40*/  SHF.R.S32.HI R29, RZ, 0x1, R29 ;  /* 0x00000001ff1d7819 */ /* 0x000fd6000001141d */
[----:B------:R-:W-:Y:S05]  /*ef50*/  @P0 BRA `(.L_x_5541) ;  /* 0xfffffffc00100947 */ /* 0x000fea000383ffff */
.L_x_5532:
        /* <DEDUP_REMOVED lines=13> */
.L_x_5552:
        /* <DEDUP_REMOVED lines=26> */
.L_x_5547:
[----:B-123--:R-:W-:Y:S01]  /*f1d0*/  MOV R12, R4 ;  /* 0x00000004000c7202 */ /* 0x00efe20000000f00 */
[----:B------:R-:W-:Y:S01]  /*f1e0*/  IMAD.MOV.U32 R13, RZ, RZ, R5 ;  /* 0x000000ffff0d7224 */ /* 0x000fe200078e0005 */
[----:B------:R-:W-:Y:S02]  /*f1f0*/  MOV R15, R7 ;  /* 0x00000007000f7202 */ /* 0x000fe40000000f00 */
[----:B------:R-:W-:-:S07]  /*f200*/  MOV R14, R6 ;  /* 0x00000006000e7202 */ /* 0x000fce0000000f00 */
.L_x_5548:
[----:B------:R-:W-:Y:S05]  /*f210*/  BSYNC B1 ;  /* 0x0000000000017941 */ /* 0x000fea0003800000 */
.L_x_5546:
        /* <DEDUP_REMOVED lines=17> */
.L_x_5550:
[----:B-12-4-:R-:W-:Y:S01]  /*f330*/  MOV R24, R8 ;  /* 0x0000000800187202 */ /* 0x016fe20000000f00 */
[----:B------:R-:W-:Y:S01]  /*f340*/  IMAD.MOV.U32 R25, RZ, RZ, R9 ;  /* 0x000000ffff197224 */ /* 0x000fe200078e0009 */
[----:B------:R-:W-:Y:S02]  /*f350*/  MOV R26, R10 ;  /* 0x0000000a001a7202 */ /* 0x000fe40000000f00 */
[----:B------:R-:W-:-:S07]  /*f360*/  MOV R27, R11 ;  /* 0x0000000b001b7202 */ /* 0x000fce0000000f00 */
.L_x_5551:
[----:B------:R-:W-:Y:S05]  /*f370*/  BSYNC B1 ;  /* 0x0000000000017941 */ /* 0x000fea0003800000 */
.L_x_5549:
[----:B------:R3:W-:Y:S04]  /*f380*/  STS.128 [R3], R12 ;  /* 0x0000000c03007388 */ /* 0x0007e80000000c00 */
[----:B------:R3:W-:Y:S02]  /*f390*/  STS.128 [R3+0x10], R24 ;  /* 0x0000101803007388 */ /* 0x0007e40000000c00 */
.L_x_5545:
[----:B------:R-:W-:Y:S05]  /*f3a0*/  BSYNC B0 ;  /* 0x0000000000007941 */ /* 0x000fea0003800000 */
.L_x_5544:
[----:B------:R-:W-:-:S04]  /*f3b0*/  SHF.R.S32.HI R18, RZ, 0x1, R18 ;  /* 0x00000001ff127819 */ /* 0x000fc80000011412 */
[----:B------:R-:W-:-:S13]  /*f3c0*/  ISETP.GE.AND P0, PT, R18, 0x20, PT ;  /* 0x000000201200780c */ /* 0x000fda0003f06270 */
[----:B------:R-:W-:Y:S05]  /*f3d0*/  @P0 BRA `(.L_x_5552) ;  /* 0xfffffffc00140947 */ /* 0x000fea000383ffff */
[----:B------:R-:W-:-:S07]  /*f3e0*/  IMAD.MOV.U32 R4, RZ, RZ, 0x20 ;  /* 0x00000020ff047424 */ /* 0x000fce00078e00ff */
.L_x_5543:
[----:B------:R-:W-:Y:S01]  /*f3f0*/  BAR.SYNC.DEFER_BLOCKING 0x0 ;  /* 0x0000000000007b1d */ /* 0x000fe20000010000 */
[----:B------:R-:W-:-:S13]  /*f400*/  ISETP.GE.AND P0, PT, R4, 0x2, PT ;  /* 0x000000020400780c */ /* 0x000fda0003f06270 */
[----:B------:R-:W-:Y:S05]  /*f410*/  @!P0 BRA `(.L_x_5542) ;  /* 0x0000000000e08947 */ /* 0x000fea0003800000 */
[----:B-123--:R-:W-:-:S11]  /*f420*/  HFMA2.MMA R3, -RZ, RZ, 0, 5.9604644775390625e-08 ;  /* 0x00000001ff037435 */ /* 0x00efd600000001ff */
.L_x_5559:
        /* <DEDUP_REMOVED lines=21> */
.L_x_5554:
[----:B-12---:R-:W-:Y:S01]  /*f580*/  MOV R12, R5 ;  /* 0x00000005000c7202 */ /* 0x006fe20000000f00 */
[----:B----4-:R-:W-:Y:S01]  /*f590*/  IMAD.MOV.U32 R15, RZ, RZ, R16 ;  /* 0x000000ffff0f7224 */ /* 0x010fe200078e0010 */
[----:B---3--:R-:W-:Y:S02]  /*f5a0*/  MOV R13, R10 ;  /* 0x0000000a000d7202 */ /* 0x008fe40000000f00 */
[----:B0-----:R-:W-:-:S07]  /*f5b0*/  MOV R14, R6 ;  /* 0x00000006000e7202 */ /* 0x001fce0000000f00 */
.L_x_5555:
[----:B------:R-:W-:Y:S05]  /*f5c0*/  BSYNC B0 ;  /* 0x0000000000007941 */ /* 0x000fea0003800000 */
.L_x_5553:
        /* <DEDUP_REMOVED lines=21> */
.L_x_5557:
[----:B--2-4-:R-:W-:Y:S01]  /*f720*/  MOV R24, R5 ;  /* 0x0000000500187202 */ /* 0x014fe20000000f00 */
[----:B0-----:R-:W-:Y:S01]  /*f730*/  IMAD.MOV.U32 R27, RZ, RZ, R16 ;  /* 0x000000ffff1b7224 */ /* 0x001fe200078e0010 */
[----:B---3--:R-:W-:Y:S02]  /*f740*/  MOV R25, R10 ;  /* 0x0000000a00197202 */ /* 0x008fe40000000f00 */
[----:B------:R-:W-:-:S07]  /*f750*/  MOV R26, R6 ;  /* 0x00000006001a7202 */ /* 0x000fce0000000f00 */
.L_x_5558:
[----:B------:R-:W-:Y:S05]  /*f760*/  BSYNC B0 ;  /* 0x0000000000007941 */ /* 0x000fea0003800000 */
.L_x_5556:
[----:B-12---:R-:W-:-:S04]  /*f770*/  SHF.L.U32 R3, R3, 0x1, RZ ;  /* 0x0000000103037819 */ /* 0x006fc800000006ff */
[----:B------:R-:W-:-:S13]  /*f780*/  ISETP.GE.AND P0, PT, R3, R4, PT ;  /* 0x000000040300720c */ /* 0x000fda0003f06270 */
[----:B------:R-:W-:Y:S05]  /*f790*/  @!P0 BRA `(.L_x_5559) ;  /* 0xfffffffc00248947 */ /* 0x000fea000383ffff */
.L_x_5542:
        /* <DEDUP_REMOVED lines=31> */
.L_x_5563:
[----:B------:R-:W-:Y:S05]  /*f990*/  BSYNC B0 ;  /* 0x0000000000007941 */ /* 0x000fea0003800000 */
.L_x_5562:
        /* <DEDUP_REMOVED lines=20> */
.L_x_5564:
[----:B------:R-:W-:Y:S05]  /*fae0*/  BSYNC B0 ;  /* 0x0000000000007941 */ /* 0x000fea0003800000 */
.L_x_5561:
[----:B------:R-:W-:Y:S02]  /*faf0*/  ULDC.U8 UR4, c[0x0][0x631] ;  /* 0x00018c4000047ab9 */ /* 0x000fe40000000000 */
[----:B------:R-:W-:-:S13]  /*fb00*/  ISETP.NE.AND P0, PT, RZ, UR4, PT ;  /* 0x00000004ff007c0c */ /* 0x000fda000bf05270 */
[----:B------:R-:W-:Y:S05]  /*fb10*/  @!P0 BRA `(.L_x_5565) ;  /* 0x0000000000988947 */ /* 0x000fea0003800000 */
[----:B------:R-:W0:Y:S01]  /*fb20*/  LDC R2, c[0x0][0x634] ;  /* 0x00018d00ff027b82 */ /* 0x000e220000000800 */
[----:B------:R-:W-:Y:S02]  /*fb30*/  ULDC UR4, c[0x0][0x210] ;  /* 0x0000840000047ab9 */ /* 0x000fe40000000800 */
[C---:B------:R-:W-:Y:S01]  /*fb40*/  FADD.FTZ R0, R15.reuse, -UR4 ;  /* 0x800000040f007e21 */ /* 0x040fe20008010000 */
[----:B------:R-:W-:-:S04]  /*fb50*/  FSETP.GT.FTZ.AND P2, PT, R15, UR4, PT ;  /* 0x000000040f007c0b */ /* 0x000fc8000bf54000 */
[----:B------:R-:W-:Y:S02]  /*fb60*/  FSEL R0, R0, RZ, P2 ;  /* 0x000000ff00007208 */ /* 0x000fe40001000000 */
[----:B------:R-:W-:-:S04]  /*fb70*/  FSETP.GT.FTZ.AND P2, PT, R27, UR4, PT ;  /* 0x000000041b007c0b */ /* 0x000fc8000bf54000 */
[----:B------:R-:W1:Y:S01]  /*fb80*/  MUFU.RCP R0, R0 ;  /* 0x0000000000007308 */ /* 0x000e620000001000 */
[C---:B0-----:R-:W-:Y:S02]  /*fb90*/  ISETP.GE.AND P1, PT, R2.reuse, 0x1, PT ;  /* 0x000000010200780c */ /* 0x041fe40003f26270 */
[----:B------:R-:W-:Y:S01]  /*fba0*/  ISETP.GE.AND P0, PT, R2, 0x2, PT ;  /* 0x000000020200780c */ /* 0x000fe20003f06270 */
[----:B------:R-:W-:Y:S01]  /*fbb0*/  FADD.FTZ R2, R27, -UR4 ;  /* 0x800000041b027e21 */ /* 0x000fe20008010000 */
[----:B------:R-:W-:Y:S01]  /*fbc0*/  ULDC.U8 UR4, c[0x0][0x214] ;  /* 0x0000850000047ab9 */ /* 0x000fe20000000000 */
[----:B-123--:R-:W-:-:S03]  /*fbd0*/  FMUL.FTZ R13, R0, R13 ;  /* 0x0000000d000d7220 */ /* 0x00efc60000410000 */
[----:B------:R-:W-:Y:S02]  /*fbe0*/  FSEL R6, R2, RZ, P2 ;  /* 0x000000ff02067208 */ /* 0x000fe40001000000 */
[----:B------:R-:W-:-:S03]  /*fbf0*/  ISETP.NE.AND P2, PT, RZ, UR4, PT ;  /* 0x00000004ff007c0c */ /* 0x000fc6000bf45270 */
[----:B------:R-:W0:Y:S01]  /*fc00*/  @P1 LDC.64 R2, c[0x0][0x600] ;  /* 0x00018000ff021b82 */ /* 0x000e220000000a00 */
[----:B------:R-:W1:Y:S01]  /*fc10*/  MUFU.RCP R6, R6 ;  /* 0x0000000600067308 */ /* 0x000e620000001000 */
[----:B----4-:R-:W-:-:S06]  /*fc20*/  @P0 LOP3.LUT R5, R17, 0xfffffffc, RZ, 0xc0, !PT ;  /* 0xfffffffc11050812 */ /* 0x010fcc00078ec0ff */
[----:B------:R-:W2:Y:S02]  /*fc30*/  @P0 LDC.64 R8, c[0x0][0x608] ;  /* 0x00018200ff080b82 */ /* 0x000ea40000000a00 */
[----:B------:R-:W3:Y:S06]  /*fc40*/  @P2 MUFU.SQRT R13, R13 ;  /* 0x0000000d000d2308 */ /* 0x000eec0000002000 */
[----:B------:R-:W4:Y:S01]  /*fc50*/  @P1 LDC.64 R10, c[0x0][0x600] ;  /* 0x00018000ff0a1b82 */ /* 0x000f220000000a00 */
[----:B-1----:R-:W-:-:S06]  /*fc60*/  FMUL.FTZ R25, R6, R25 ;  /* 0x0000001906197220 */ /* 0x002fcc0000410000 */
[----:B------:R-:W1:Y:S01]  /*fc70*/  @P2 MUFU.SQRT R25, R25 ;  /* 0x0000001900192308 */ /* 0x000e620000002000 */
[----:B0-----:R-:W-:-:S04]  /*fc80*/  @P1 IADD3 R2, P2, R17, R2, RZ ;  /* 0x0000000211021210 */ /* 0x001fc80007f5e0ff */
[----:B------:R-:W-:Y:S02]  /*fc90*/  @P1 IADD3.X R3, RZ, R3, RZ, P2, !PT ;  /* 0x00000003ff031210 */ /* 0x000fe400017fe4ff */
[----:B--2---:R-:W-:-:S03]  /*fca0*/  @P0 IADD3 R4, P3, R5, R8, RZ ;  /* 0x0000000805040210 */ /* 0x004fc60007f7e0ff */
[----:B---3--:R0:W-:Y:S01]  /*fcb0*/  @P1 STG.E desc[UR40][R2.64], R13 ;  /* 0x0000000d02001986 */ /* 0x0081e2000c101928 */
[----:B------:R-:W-:Y:S02]  /*fcc0*/  @P0 IADD3.X R5, RZ, R9, RZ, P3, !PT ;  /* 0x00000009ff050210 */ /* 0x000fe40001ffe4ff */
[----:B----4-:R-:W-:-:S03]  /*fcd0*/  @P1 IADD3 R6, P4, R19, R10, RZ ;  /* 0x0000000a13061210 */ /* 0x010fc60007f9e0ff */
[----:B------:R0:W-:Y:S02]  /*fce0*/  @P0 STG.E desc[UR40][R4.64], R12 ;  /* 0x0000000c04000986 */ /* 0x0001e4000c101928 */
[----:B------:R-:W-:-:S05]  /*fcf0*/  @P1 IMAD.X R7, RZ, RZ, R11, P4 ;  /* 0x000000ffff071224 */ /* 0x000fca00020e060b */
[----:B-1----:R0:W-:Y:S01]  /*fd00*/  @P1 STG.E desc[UR40][R6.64], R25 ;  /* 0x0000001906001986 */ /* 0x0021e2000c101928 */
[----:B------:R-:W-:Y:S05]  /*fd10*/  @!P0 EXIT ;  /* 0x000000000000894d */ /* 0x000fea0003800000 */
[----:B0-----:R-:W-:Y:S01]  /*fd20*/  LOP3.LUT R2, R19, 0xfffffffc, RZ, 0xc0, !PT ;  /* 0xfffffffc13027812 */ /* 0x001fe200078ec0ff */
[----:B------:R-:W-:-:S03]  /*fd30*/  ULDC.64 UR4, c[0x0][0x608] ;  /* 0x0001820000047ab9 */ /* 0x000fc60000000a00 */
[----:B------:R-:W-:-:S04]  /*fd40*/  IADD3 R2, P0, R2, UR4, RZ ;  /* 0x0000000402027c10 */ /* 0x000fc8000ff1e0ff */
[----:B------:R-:W-:-:S05]  /*fd50*/  IADD3.X R3, RZ, UR5, RZ, P0, !PT ;  /* 0x00000005ff037c10 */ /* 0x000fca00087fe4ff */
[----:B------:R-:W-:Y:S01]  /*fd60*/  STG.E desc[UR40][R2.64], R24 ;  /* 0x0000001802007986 */ /* 0x000fe2000c101928 */
[----:B------:R-:W-:Y:S05]  /*fd70*/  EXIT ;  /* 0x000000000000794d */ /* 0x000fea0003800000 */
.L_x_5565:
        /* <DEDUP_REMOVED lines=9> */
.L_x_5560:
        /* <DEDUP_REMOVED lines=18> */
.L_x_5567:
        /* <DEDUP_REMOVED lines=9> */
.L_x_5566:
[----:B------:R-:W-:Y:S02]  /*ffc0*/  ULDC.U8 UR4, c[0x0][0x631] ;  /* 0x00018c4000047ab9 */ /* 0x000fe40000000000 */
[----:B------:R-:W-:-:S13]  /*ffd0*/  ISETP.NE.AND P0, PT, RZ, UR4, PT ;  /* 0x00000004ff007c0c */ /* 0x000fda000bf05270 */
[----:B------:R-:W-:Y:S05]  /*ffe0*/  @!P0 BRA `(.L_x_5568) ;  /* 0x0000000000988947 */ /* 0x000fea0003800000 */
[----:B------:R-:W5:Y:S01]  /*fff0*/  LDC R2, c[0x0][0x634] ;  /* 0x00018d00ff027b82 */ /* 0x000f620000000800 */
[----:B------:R-:W-:Y:S02]  /*10000*/  ULDC UR4, c[0x0][0x210] ;  /* 0x0000840000047ab9 */ /* 0x000fe40000000800 */
[C---:B------:R-:W-:Y:S01]  /*10010*/  FADD.FTZ R0, R15.reuse, -UR4 ;  /* 0x800000040f007e21 */ /* 0x040fe20008010000 */
[----:B------:R-:W-:-:S04]  /*10020*/  FSETP.GT.FTZ.AND P2, PT, R15, UR4, PT ;  /* 0x000000040f007c0b */ /* 0x000fc8000bf54000 */
[----:B------:R-:W-:Y:S02]  /*10030*/  FSEL R0, R0, RZ, P2 ;  /* 0x000000ff00007208 */ /* 0x000fe40001000000 */
[----:B------:R-:W-:-:S04]  /*10040*/  FSETP.GT.FTZ.AND P2, PT, R27, UR4, PT ;  /* 0x000000041b007c0b */ /* 0x000fc8000bf54000 */
[----:B------:R-:W1:Y:S01]  /*10050*/  MUFU.RCP R0, R0 ;  /* 0x0000000000007308 */ /* 0x000e620000001000 */
[C---:B-----5:R-:W-:Y:S02]  /*10060*/  ISETP.GE.AND P1, PT, R2.reuse, 0x1, PT ;  /* 0x000000010200780c */ /* 0x060fe40003f26270 */
[----:B------:R-:W-:Y:S01]  /*10070*/  ISETP.GE.AND P0, PT, R2, 0x2, PT ;  /* 0x000000020200780c */ /* 0x000fe20003f06270 */
[----:B------:R-:W-:Y:S01]  /*10080*/  FADD.FTZ R2, R27, -UR4 ;  /* 0x800000041b027e21 */ /* 0x000fe20008010000 */
[----:B------:R-:W-:Y:S01]  /*10090*/  ULDC.U8 UR4, c[0x0][0x214] ;  /* 0x0000850000047ab9 */ /* 0x000fe20000000000 */
[----:B-123--:R-:W-:-:S03]  /*100a0*/  FMUL.FTZ R13, R0, R13 ;  /* 0x0000000d000d7220 */ /* 0x00efc60000410000 */
[----:B0-----:R-:W-:Y:S02]  /*100b0*/  FSEL R6, R2, RZ, P2 ;  /* 0x000000ff02067208 */ /* 0x001fe40001000000 */
        /* <DEDUP_REMOVED lines=12> */
[----:B---3--:R0:W-:Y:S02]  /*10180*/  @P1 STG.E desc[UR40][R2.64], R13 ;  /* 0x0000000d02001986 */ /* 0x0081e4000c101928 */
[----:B------:R-:W-:Y:S01]  /*10190*/  @P0 IMAD.X R5, RZ, RZ, R9, P3 ;  /* 0x000000ffff050224 */ /* 0x000fe200018e0609 */
[----:B----4-:R-:W-:-:S04]  /*101a0*/  @P1 IADD3 R6, P4, R19, R10, RZ ;  /* 0x0000000a13061210 */ /* 0x010fc80007f9e0ff */
[----:B------:R0:W-:Y:S01]  /*101b0*/  @P0 STG.E desc[UR40][R4.64], R12 ;  /* 0x0000000c04000986 */ /* 0x0001e2000c101928 */
[----:B------:R-:W-:-:S05]  /*101c0*/  @P1 IADD3.X R7, RZ, R11, RZ, P4, !PT ;  /* 0x0000000bff071210 */ /* 0x000fca00027fe4ff */
        /* <DEDUP_REMOVED lines=8> */
.L_x_5568:
        /* <DEDUP_REMOVED lines=16> */
.L_x_5569:
        /* <DEDUP_REMOVED lines=15> */
.L_x_5570:
[----:B------:R-:W-:Y:S05]  /*10440*/  EXIT ;  /* 0x000000000000794d */ /* 0x000fea0003800000 */
.L_x_5505:
        /* <DEDUP_REMOVED lines=42> */
.L_x_5574:
[----:B------:R-:W-:Y:S05]  /*106f0*/  BSYNC B0 ;  /* 0x0000000000007941 */ /* 0x000fea0003800000 */
.L_x_5573:
        /* <DEDUP_REMOVED lines=20> */
.L_x_5575:
[----:B------:R-:W-:Y:S05]  /*10840*/  BSYNC B0 ;  /* 0x0000000000007941 */ /* 0x000fea0003800000 */
.L_x_5572:
        /* <DEDUP_REMOVED lines=14> */
[----:B-1----:R-:W-:-:S03]  /*10930*/  FMUL.FTZ R5, R0, R5 ;  /* 0x0000000500057220 */ /* 0x002fc60000410000 */
[----:B-----5:R-:W-:Y:S02]  /*10940*/  FSEL R10, R2, RZ, P2 ;  /* 0x000000ff020a7208 */ /* 0x020fe40001000000 */
[----:B------:R-:W-:-:S03]  /*10950*/  ISETP.NE.AND P2, PT, RZ, UR4, PT ;  /* 0x00000004ff007c0c */ /* 0x000fc6000bf45270 */
[----:B------:R-:W0:Y:S01]  /*10960*/  @P1 LDC.64 R2, c[0x0][0x600] ;  /* 0x00018000ff021b82 */ /* 0x000e220000000a00 */
[----:B------:R-:W1:Y:S01]  /*10970*/  MUFU.RCP R10, R10 ;  /* 0x0000000a000a7308 */ /* 0x000e620000001000 */
[----:B------:R-:W-:-:S06]  /*10980*/  @P0 LOP3.LUT R7, R17, 0xfffffffc, RZ, 0xc0, !PT ;  /* 0xfffffffc11070812 */ /* 0x000fcc00078ec0ff */
        /* <DEDUP_REMOVED lines=21> */
.L_x_5576:
        /* <DEDUP_REMOVED lines=9> */
.L_x_5571:
        /* <DEDUP_REMOVED lines=18> */
.L_x_5578:
        /* <DEDUP_REMOVED lines=9> */
.L_x_5577:
        /* <DEDUP_REMOVED lines=15> */
[----:B------:R-:W-:Y:S02]  /*10e10*/  FSEL R10, R2, RZ, P2 ;  /* 0x000000ff020a7208 */ /* 0x000fe40001000000 */
        /* <DEDUP_REMOVED lines=9> */
[----:B0-----:R-:W-:-:S05]  /*10eb0*/  @P1 IADD3 R2, P2, R17, R2, RZ ;  /* 0x0000000211021210 */ /* 0x001fca0007f5e0ff */
[----:B------:R-:W-:Y:S01]  /*10ec0*/  @P1 IMAD.X R3, RZ, RZ, R3, P2 ;  /* 0x000000ffff031224 */ /* 0x000fe200010e0603 */
[----:B--2---:R-:W-:-:S04]  /*10ed0*/  @P0 IADD3 R6, P3, R7, R12, RZ ;  /* 0x0000000c07060210 */ /* 0x004fc80007f7e0ff */
[----:B---3--:R0:W-:Y:S01]  /*10ee0*/  @P1 STG.E desc[UR40][R2.64], R5 ;  /* 0x0000000502001986 */ /* 0x0081e2000c101928 */
[----:B------:R-:W-:Y:S02]  /*10ef0*/  @P0 IADD3.X R7, RZ, R13, RZ, P3, !PT ;  /* 0x0000000dff070210 */ /* 0x000fe40001ffe4ff */
[----:B----4-:R-:W-:-:S03]  /*10f00*/  @P1 IADD3 R10, P4, R19, R14, RZ ;  /* 0x0000000e130a1210 */ /* 0x010fc60007f9e0ff */
[----:B------:R0:W-:Y:S01]  /*10f10*/  @P0 STG.E desc[UR40][R6.64], R4 ;  /* 0x0000000406000986 */ /* 0x0001e2000c101928 */
[----:B------:R-:W-:-:S05]  /*10f20*/  @P1 IADD3.X R11, RZ, R15, RZ, P4, !PT ;  /* 0x0000000fff0b1210 */ /* 0x000fca00027fe4ff */
[----:B-1----:R0:W-:Y:S01]  /*10f30*/  @P1 STG.E desc[UR40][R10.64], R9 ;  /* 0x000000090a001986 */ /* 0x0021e2000c101928 */
[----:B------:R-:W-:Y:S05]  /*10f40*/  @!P0 EXIT ;  /* 0x000000000000894d */ /* 0x000fea0003800000 */
[----:B0-----:R-:W-:Y:S01]  /*10f50*/  LOP3.LUT R2, R19, 0xfffffffc, RZ, 0xc0, !PT ;  /* 0xfffffffc13027812 */ /* 0x001fe200078ec0ff */
[----:B------:R-:W-:-:S03]  /*10f60*/  ULDC.64 UR4, c[0x0][0x608] ;  /* 0x0001820000047ab9 */ /* 0x000fc60000000a00 */
[----:B------:R-:W-:-:S05]  /*10f70*/  IADD3 R2, P0, R2, UR4, RZ ;  /* 0x0000000402027c10 */ /* 0x000fca000ff1e0ff */
[----:B------:R-:W-:-:S05]  /*10f80*/  IMAD.X R3, RZ, RZ, UR5, P0 ;  /* 0x00000005ff037e24 */ /* 0x000fca00080e06ff */
[----:B------:R-:W-:Y:S01]  /*10f90*/  STG.E desc[UR40][R2.64], R8 ;  /* 0x0000000802007986 */ /* 0x000fe2000c101928 */
[----:B------:R-:W-:Y:S05]  /*10fa0*/  EXIT ;  /* 0x000000000000794d */ /* 0x000fea0003800000 */
.L_x_5579:
        /* <DEDUP_REMOVED lines=16> */
.L_x_5580:
        /* <DEDUP_REMOVED lines=15> */
.L_x_5581:
[----:B------:R-:W-:Y:S05]  /*111a0*/  EXIT ;  /* 0x000000000000794d */ /* 0x000fea0003800000 */
        .weak           $__internal_26_$__cuda_sm20_div_u64
        .type           $__internal_26_$__cuda_sm20_div_u64,@function
        .size           $__internal_26_$__cuda_sm20_div_u64,($__internal_27_$__cuda_sm20_rem_u64 - $__internal_26_$__cuda_sm20_div_u64)
$__internal_26_$__cuda_sm20_div_u64:
        /* <DEDUP_REMOVED lines=47> */
[----:B------:R-:W-:Y:S02]  /*114a0*/  ISETP.GE.U32.AND P0, PT, R29, R0, PT ;  /* 0x000000001d00720c */ /* 0x000fe40003f06070 */
[----:B------:R-:W-:Y:S01]  /*114b0*/  IADD3.X R14, RZ, R25, RZ, P3, !PT ;  /* 0x00000019ff0e7210 */ /* 0x000fe20001ffe4ff */
[----:B------:R-:W-:Y:S01]  /*114c0*/  IMAD.X R24, R24, 0x1, ~R13, P1 ;  /* 0x0000000118187824 */ /* 0x000fe200008e0e0d */
[----:B------:R-:W-:-:S04]  /*114d0*/  IADD3 R27, P1, -R0, R29, RZ ;  /* 0x0000001d001b7210 */ /* 0x000fc80007f3e1ff */
[----:B------:R-:W-:Y:S02]  /*114e0*/  ISETP.GE.U32.AND.EX P0, PT, R24, R21, PT, P0 ;  /* 0x000000151800720c */ /* 0x000fe40003f06100 */
[-C--:B------:R-:W-:Y:S02]  /*114f0*/  IADD3.X R20, ~R21, R24.reuse, RZ, P1, !PT ;  /* 0x0000001815147210 */ /* 0x080fe40000ffe5ff */
[----:B------:R-:W-:Y:S02]  /*11500*/  SEL R27, R27, R29, P0 ;  /* 0x0000001d1b1b7207 */ /* 0x000fe40000000000 */
[----:B------:R-:W-:Y:S02]  /*11510*/  SEL R13, R12, R15, P0 ;  /* 0x0000000f0c0d7207 */ /* 0x000fe40000000000 */
[----:B------:R-:W-:Y:S02]  /*11520*/  SEL R20, R20, R24, P0 ;  /* 0x0000001814147207 */ /* 0x000fe40000000000 */
[----:B------:R-:W-:-:S02]  /*11530*/  SEL R12, R14, R25, P0 ;  /* 0x000000190e0c7207 */ /* 0x000fc40000000000 */
        /* <DEDUP_REMOVED lines=12> */
[----:B------:R-:W-:Y:S06]  /*11600*/  RET.REL.NODEC R12 `(_ZN2at6native13reduce_kernelILi256ELi2ENS0_8ReduceOpIfNS0_10WelfordOpsIffiN4cuda3std3__44pairIffEEEEjfLi2ELi2EEEEEvT1_) ;  /* 0xfffffee80c7c7950 */ /* 0x000fec0003c3ffff */
        .weak           $__internal_27_$__cuda_sm20_rem_u64
        .type           $__internal_27_$__cuda_sm20_rem_u64,@function
        .size           $__internal_27_$__cuda_sm20_rem_u64,(.L_x_8210 - $__internal_27_$__cuda_sm20_rem_u64)
$__internal_27_$__cuda_sm20_rem_u64:
        /* <DEDUP_REMOVED lines=64> */
[----:B------:R-:W-:Y:S06]  /*11a10*/  RET.REL.NODEC R2 `(_ZN2at6native13reduce_kernelILi256ELi2ENS0_8ReduceOpIfNS0_10WelfordOpsIffiN4cuda3std3__44pairIffEEEEjfLi2ELi2EEEEEvT1_) ;  /* 0xfffffee402787950 */ /* 0x000fec0003c3ffff */
.L_x_5582:
        /* <DEDUP_REMOVED lines=14> */
.L_x_8210:


//--------------------- .text._ZN2at6native13reduce_kernelILi128ELi4ENS0_8ReduceOpIfNS0_10WelfordOpsIffiN4cuda3std3__44pairIffEEEEjfLi2ELi2EEEEEvT1_ --------------------------
	.section	.text._ZN2at6native13reduce_kernelILi128ELi4ENS0_8ReduceOpIfNS0_10WelfordOpsIffiN4cuda3std3__44pairIffEEEEjfLi2ELi2EEEEEvT1_,"ax",@progbits
	.align	128
        .global         _ZN2at6native13reduce_kernelILi128ELi4ENS0_8ReduceOpIfNS0_10WelfordOpsIffiN4cuda3std3__44pairIffEEEEjfLi2ELi2EEEEEvT1_
        .type           _ZN2at6native13reduce_kernelILi128ELi4ENS0_8ReduceOpIfNS0_10WelfordOpsIffiN4cuda3std3__44pairIffEEEEjfLi2ELi2EEEEEvT1_,@function
        .size           _ZN2at6native13reduce_kernelILi128ELi4ENS0_8ReduceOpIfNS0_10WelfordOpsIffiN4cuda3std3__44pairIffEEEEjfLi2ELi2EEEEEvT1_,(.L_x_8212 - _ZN2at6native13reduce_kernelILi128ELi4ENS0_8ReduceOpIfNS0_10WelfordOpsIffiN4cuda3std3__44pairIffEEEEjfLi2ELi2EEEEEvT1_)
        .other          _ZN2at6native13reduce_kernelILi128ELi4ENS0_8ReduceOpIfNS0_10WelfordOpsIffiN4cuda3std3__44pairIffEEEEjfLi2ELi2EEEEEvT1_,@"STO_CUDA_ENTRY STV_DEFAULT"
_ZN2at6native13reduce_kernelILi128ELi4ENS0_8ReduceOpIfNS0_10WelfordOpsIffiN4cuda3std3__44pairIffEEEEjfLi2ELi2EEEEEvT1_:
.text._ZN2at6native13reduce_kernelILi128ELi4ENS0_8ReduceOpIfNS0_10WelfordOpsIffiN4cuda3std3__44pairIffEEEEjfLi2ELi2EEEEEvT1_:
        /* <DEDUP_REMOVED lines=294> */
.L_x_5583:
        /* <DEDUP_REMOVED lines=38> */
.L_x_5587:
        /* <DEDUP_REMOVED lines=31> */
.L_x_5593:
[----:B------:R-:W-:Y:S05]  /*16b0*/  BSYNC B2 ;  /* 0x0000000000027941 */ /* 0x000fea0003800000 */
.L_x_5592:
        /* <DEDUP_REMOVED lines=18> */
.L_x_5591:
[----:B------:R-:W-:Y:S05]  /*17e0*/  BSYNC B1 ;  /* 0x0000000000017941 */ /* 0x000fea0003800000 */
.L_x_5590:
[----:B------:R-:W0:Y:S01]  /*17f0*/  LDC R9, c[0x0][0x22c] ;  /* 0x00008b00ff097b82 */ /* 0x000e220000000800 */
[----:B------:R-:W-:-:S04]  /*1800*/  IADD3 R3, P0, -R10, 0x2, RZ ;  /* 0x000000020a037810 */ /* 0x000fc80007f1e1ff */
[----:B------:R-:W-:Y:S02]  /*1810*/  LEA R18, P1, R3, R18, 0x2 ;  /* 0x0000001203127211 */ /* 0x000fe400078210ff */
[----:B------:R-:W-:-:S04]  /*1820*/  IADD3.X R8, RZ, -0x1, RZ, P0, !PT ;  /* 0xffffffffff087810 */ /* 0x000fc800007fe4ff */
[----:B------:R-:W-:Y:S02]  /*1830*/  LEA.HI.X R19, R3, R19, R8, 0x2, P1 ;  /* 0x0000001303137211 */ /* 0x000fe400008f1408 */
[----:B0-----:R-:W-:-:S07]  /*1840*/  IADD3 R0, R10, -0x2, R9 ;  /* 0xfffffffe0a007810 */ /* 0x001fce0007ffe009 */
.L_x_5589:
[----:B------:R-:W-:Y:S05]  /*1850*/  BSYNC B0 ;  /* 0x0000000000007941 */ /* 0x000fea0003800000 */
.L_x_5588:
[----:B------:R-:W0:Y:S01]  /*1860*/  LDC.64 R8, c[0x0][0x240] ;  /* 0x00009000ff087b82 */ /* 0x000e220000000a00 */
[----:B------:R-:W-:Y:S01]  /*1870*/  BSSY B0, `(.L_x_5594) ;  /* 0x0000023000007945 */ /* 0x000fe20003800000 */
[----:B------:R-:W-:-:S06]  /*1880*/  MOV R10, R14 ;  /* 0x0000000e000a7202 */ /* 0x000fcc0000000f00 */
[----:B------:R-:W1:Y:S01]  /*1890*/  LDC R22, c[0x0][0x248] ;  /* 0x00009200ff167b82 */ /* 0x000e620000000800 */
[----:B0-----:R-:W-:-:S04]  /*18a0*/  IMAD R8, R17, R8, RZ ;  /* 0x0000000811087224 */ /* 0x001fc800078e02ff */
[----:B------:R-:W-:Y:S02]  /*18b0*/  IMAD R3, R16, R9, R8 ;  /* 0x0000000910037224 */ /* 0x000fe400078e0208 */
[----:B------:R-:W-:Y:S02]  /*18c0*/  IMAD.MOV.U32 R8, RZ, RZ, R11 ;  /* 0x000000ffff087224 */ /* 0x000fe400078e000b */
[----:B-1----:R-:W-:-:S05]  /*18d0*/  IMAD R15, R24, R22, R3 ;  /* 0x00000016180f7224 */ /* 0x002fca00078e0203 */
[----:B------:R-:W-:-:S04]  /*18e0*/  LEA R3, R15, 0x1, 0x1 ;  /* 0x000000010f037811 */ /* 0x000fc800078e08ff */
[----:B------:R-:W-:-:S13]  /*18f0*/  ISETP.GE.U32.AND P0, PT, R3, R0, PT ;  /* 0x000000000300720c */ /* 0x000fda0003f06070 */
[----:B------:R-:W-:Y:S05]  /*1900*/  @P0 BRA `(.L_x_5595) ;  /* 0x0000000000640947 */ /* 0x000fea0003800000 */
[----:B------:R-:W-:Y:S01]  /*1910*/  BSSY B1, `(.L_x_5596) ;  /* 0x0000017000017945 */ /* 0x000fe20003800000 */
[----:B------:R-:W-:-:S07]  /*1920*/  MOV R3, R15 ;  /* 0x0000000f00037202 */ /* 0x000fce0000000f00 */
.L_x_5597:
[----:B------:R-:W-:Y:S01]  /*1930*/  IMAD.WIDE.U32 R10, R3, 0x8, R18 ;  /* 0x00000008030a7825 */ /* 0x000fe200078e0012 */
[----:B------:R-:W-:Y:S01]  /*1940*/  IADD3 R6, R6, 0x1, RZ ;  /* 0x0000000106067810 */ /* 0x000fe20007ffe0ff */
[----:B------:R-:W-:-:S04]  /*1950*/  ULDC UR4, c[0x0][0x234] ;  /* 0x00008d0000047ab9 */ /* 0x000fc80000000800 */
[----:B------:R-:W2:Y:S01]  /*1960*/  LDG.E.64 R10, desc[UR40][R10.64] ;  /* 0x000000280a0a7981 */ /* 0x000ea2000c1e1b00 */
        /* <DEDUP_REMOVED lines=18> */
.L_x_5596:
[----:B------:R-:W-:-:S07]  /*1a90*/  IMAD.MOV.U32 R10, RZ, RZ, R15 ;  /* 0x000000ffff0a7224 */ /* 0x000fce00078e000f */
.L_x_5595:
[----:B------:R-:W-:Y:S05]  /*1aa0*/  BSYNC B0 ;  /* 0x0000000000007941 */ /* 0x000fea0003800000 */
.L_x_5594:
        /* <DEDUP_REMOVED lines=10> */
.L_x_5599:
[----:B------:R-:W-:Y:S05]  /*1b50*/  BSYNC B0 ;  /* 0x0000000000007941 */ /* 0x000fea0003800000 */
.L_x_5598:
        /* <DEDUP_REMOVED lines=17> */
.L_x_5601:
[----:B------:R-:W-:Y:S05]  /*1c70*/  BSYNC B0 ;  /* 0x0000000000007941 */ /* 0x000fea0003800000 */
.L_x_5600:
        /* <DEDUP_REMOVED lines=17> */
.L_x_5603:
[----:B------:R-:W-:Y:S01]  /*1d90*/  IMAD.MOV.U32 R4, RZ, RZ, R8 ;  /* 0x000000ffff047224 */ /* 0x000fe200078e0008 */
[----:B------:R-:W-:Y:S01]  /*1da0*/  MOV R5, R12 ;  /* 0x0000000c00057202 */ /* 0x000fe20000000f00 */
[----:B------:R-:W-:Y:S01]  /*1db0*/  IMAD.MOV.U32 R7, RZ, RZ, R10 ;  /* 0x000000ffff077224 */ /* 0x000fe200078e000a */
[----:B------:R-:W-:-:S07]  /*1dc0*/  MOV R6, R13 ;  /* 0x0000000d00067202 */ /* 0x000fce0000000f00 */
.L_x_5604:
[----:B------:R-:W-:Y:S05]  /*1dd0*/  BSYNC B0 ;  /* 0x0000000000007941 */ /* 0x000fea0003800000 */
.L_x_5602:
[----:B------:R-:W-:Y:S02]  /*1de0*/  CS2R R8, SRZ ;  /* 0x0000000000087805 */ /* 0x000fe4000001ff00 */
[----:B------:R-:W-:Y:S02]  /*1df0*/  CS2R R10, SRZ ;  /* 0x00000000000a7805 */ /* 0x000fe4000001ff00 */
[----:B------:R-:W-:Y:S02]  /*1e00*/  CS2R R12, SRZ ;  /* 0x00000000000c7805 */ /* 0x000fe4000001ff00 */
[----:B------:R-:W-:Y:S02]  /*1e10*/  CS2R R14, SRZ ;  /* 0x00000000000e7805 */ /* 0x000fe4000001ff00 */
[----:B------:R-:W-:Y:S02]  /*1e20*/  CS2R R20, SRZ ;  /* 0x0000000000147805 */ /* 0x000fe4000001ff00 */
[----:B------:R-:W-:Y:S01]  /*1e30*/  CS2R R22, SRZ ;  /* 0x0000000000167805 */ /* 0x000fe2000001ff00 */
[----:B------:R-:W-:Y:S06]  /*1e40*/  BRA `(.L_x_5585) ;  /* 0x0000007400307947 */ /* 0x000fec0003800000 */
.L_x_5586:
        /* <DEDUP_REMOVED lines=49> */
.L_x_5611:
        /* <DEDUP_REMOVED lines=287> */
.L_x_5609:
[----:B------:R-:W-:Y:S01]  /*3350*/  LOP3.LUT R3, R3, 0xfffffff0, RZ, 0xc0, !PT ;  /* 0xfffffff003037812 */ /* 0x000fe200078ec0ff */
[----:B------:R-:W-:-:S03]  /*3360*/  ULDC UR36, c[0x0][0x234] ;  /* 0x00008d0000247ab9 */ /* 0x000fc60000000800 */
[----:B------:R-:W-:-:S04]  /*3370*/  IADD3 R24, P1, R3, R18, RZ ;  /* 0x0000001203187210 */ /* 0x000fc80007f3e0ff */
[----:B------:R-:W-:-:S06]  /*3380*/  IADD3.X R25, RZ, R19, RZ, P1, !PT ;  /* 0x00000013ff197210 */ /* 0x000fcc0000ffe4ff */
[----:B------:R-:W5:Y:S01]  /*3390*/  LDG.E.128 R24, desc[UR40][R24.64] ;  /* 0x0000002818187981 */ /* 0x000f62000c1e1d00 */
        /* <DEDUP_REMOVED lines=237> */
.L_x_5610:
[----:B------:R-:W-:Y:S02]  /*4270*/  LOP3.LUT R29, R0, 0xfffffff0, RZ, 0xc0, !PT ;  /* 0xfffffff0001d7812 */ /* 0x000fe400078ec0ff */
[----:B------:R-:W-:Y:S01]  /*4280*/  IADD3 R6, R6, 0x1, RZ ;  /* 0x0000000106067810 */ /* 0x000fe20007ffe0ff */
[----:B------:R-:W-:Y:S01]  /*4290*/  IMAD.IADD R36, R36, 0x1, R3 ;  /* 0x0000000124247824 */ /* 0x000fe200078e0203 */
[----:B------:R-:W-:Y:S01]  /*42a0*/  IADD3 R28, P1, R29, R18, RZ ;  /* 0x000000121d1c7210 */ /* 0x000fe20007f3e0ff */
[----:B------:R-:W-:-:S03]  /*42b0*/  ULDC UR4, c[0x0][0x22c] ;  /* 0x00008b0000047ab9 */ /* 0x000fc60000000800 */
[----:B------:R-:W-:-:S06]  /*42c0*/  IADD3.X R29, RZ, R19, RZ, P1, !PT ;  /* 0x00000013ff1d7210 */ /* 0x000fcc0000ffe4ff */
[----:B------:R-:W2:Y:S01]  /*42d0*/  LDG.E.128 R28, desc[UR40][R28.64] ;  /* 0x000000281c1c7981 */ /* 0x000ea2000c1e1d00 */
[----:B------:R-:W-:Y:S02]  /*42e0*/  I2FP.F32.S32 R7, R6 ;  /* 0x0000000600077245 */ /* 0x000fe40000201400 */
[----:B------:R-:W-:Y:S02]  /*42f0*/  IADD3 R15, R36, R3, RZ ;  /* 0x00000003240f7210 */ /* 0x000fe40007ffe0ff */
[----:B------:R-:W1:Y:S01]  /*4300*/  MUFU.RCP R45, R7 ;  /* 0x00000007002d7308 */ /* 0x000e620000001000 */
[----:B------:R-:W-:-:S04]  /*4310*/  MOV R0, UR4 ;  /* 0x0000000400007c02 */ /* 0x000fc80008000f00 */
[----:B------:R-:W-:Y:S01]  /*4320*/  ISETP.GE.U32.AND P1, PT, R15, R0, PT ;  /* 0x000000000f00720c */ /* 0x000fe20003f26070 */
[----:B--2---:R-:W-:Y:S01]  /*4330*/  FADD.FTZ R14, R28, -R33 ;  /* 0x800000211c0e7221 */ /* 0x004fe20000010000 */
[----:B------:R-:W-:Y:S01]  /*4340*/  FADD.FTZ R23, R29, -R40 ;  /* 0x800000281d177221 */ /* 0x000fe20000010000 */
[----:B------:R-:W-:Y:S01]  /*4350*/  FADD.FTZ R37, R30, -R35 ;  /* 0x800000231e257221 */ /* 0x000fe20000010000 */
[----:B------:R-:W-:Y:S01]  /*4360*/  FADD.FTZ R41, R31, -R32 ;  /* 0x800000201f297221 */ /* 0x000fe20000010000 */
[-C--:B-1----:R-:W-:Y:S01]  /*4370*/  FFMA.FTZ R33, R14, R45.reuse, R33 ;  /* 0x0000002d0e217223 */ /* 0x082fe20000010021 */
        /* <DEDUP_REMOVED lines=10> */
[----:B-----5:R-:W-:Y:S01]  /*4420*/  FADD.FTZ R14, R24, -R4 ;  /* 0x80000004180e7221 */ /* 0x020fe20000010000 */
        /* <DEDUP_REMOVED lines=15> */
[----:B------:R-:W-:Y:S01]  /*4520*/  FFMA.FTZ R21, R39, R48, R21 ;  /* 0x0000003027157223 */ /* 0x000fe20000010015 */
[----:B------:R-:W-:Y:S06]  /*4530*/  @!P1 BRA `(.L_x_5611) ;  /* 0xffffffdc00089947 */ /* 0x000fec000383ffff */
[----:B------:R-:W-:Y:S05]  /*4540*/  BSYNC B1 ;  /* 0x0000000000017941 */ /* 0x000fea0003800000 */
.L_x_5608:
[----:B------:R-:W-:Y:S05]  /*4550*/  BSYNC B0 ;  /* 0x0000000000007941 */ /* 0x000fea0003800000 */
.L_x_5607:
        /* <DEDUP_REMOVED lines=8> */
[----:B0-----:R-:W-:Y:S01]  /*45e0*/  IMAD.MOV.U32 R11, RZ, RZ, R7 ;  /* 0x000000ffff0b7224 */ /* 0x001fe200078e0007 */
        /* <DEDUP_REMOVED lines=285> */
.L_x_5614:
        /* <DEDUP_REMOVED lines=281> */
.L_x_5615:
[----:B------:R-:W-:-:S04]  /*6950*/  LOP3.LUT R47, R47, 0xfffffff0, RZ, 0xc0, !PT ;  /* 0xfffffff02f2f7812 */ /* 0x000fc800078ec0ff */
[----:B------:R-:W-:-:S04]  /*6960*/  IADD3 R18, P1, R47, R18, RZ ;  /* 0x000000122f127210 */ /* 0x000fc80007f3e0ff */
[----:B------:R-:W-:-:S05]  /*6970*/  IADD3.X R19, RZ, R19, RZ, P1, !PT ;  /* 0x00000013ff137210 */ /* 0x000fca0000ffe4ff */
[----:B------:R0:W5:Y:S04]  /*6980*/  LDG.E.128 R28, desc[UR40][R18.64] ;  /* 0x00000028121c7981 */ /* 0x000168000c1e1d00 */
.L_x_5613:
[----:B------:R-:W-:Y:S05]  /*6990*/  BSYNC B0 ;  /* 0x0000000000007941 */ /* 0x000fea0003800000 */
.L_x_5612:
[----:B------:R-:W-:Y:S04]  /*69a0*/  BSSY B0, `(.L_x_5616) ;  /* 0x000003d000007945 */ /* 0x000fe80003800000 */
[----:B------:R-:W-:Y:S05]  /*69b0*/  @P0 BRA `(.L_x_5617) ;  /* 0x0000000000ec0947 */ /* 0x000fea0003800000 */
[----:B------:R-:W-:Y:S01]  /*69c0*/  VIADD R6, R6, 0x1 ;  /* 0x0000000106067836 */ /* 0x000fe20000000000 */
[----:B------:R-:W-:Y:S01]  /*69d0*/  IADD3 R10, R10, 0x1, RZ ;  /* 0x000000010a0a7810 */ /* 0x000fe20007ffe0ff */
[----:B------:R-:W-:Y:S01]  /*69e0*/  VIADD R22, R22, 0x1 ;  /* 0x0000000116167836 */ /* 0x000fe20000000000 */
[----:B------:R-:W-:Y:S01]  /*69f0*/  IADD3 R14, R14, 0x1, RZ ;  /* 0x000000010e0e7810 */ /* 0x000fe20007ffe0ff */
[----:B-----5:R-:W-:Y:S01]  /*6a00*/  FADD.FTZ R54, -R4, R24 ;  /* 0x0000001804367221 */ /* 0x020fe20000010100 */
[----:B------:R-:W-:Y:S01]  /*6a10*/  I2FP.F32.S32 R7, R6 ;  /* 0x0000000600077245 */ /* 0x000fe20000201400 */
[----:B0-----:R-:W-:Y:S01]  /*6a20*/  FADD.FTZ R18, -R12, R26 ;  /* 0x0000001a0c127221 */ /* 0x001fe20000010100 */
[----:B------:R-:W-:Y:S02]  /*6a30*/  I2FP.F32.S32 R11, R10 ;  /* 0x0000000a000b7245 */ /* 0x000fe40000201400 */
[----:B------:R-:W-:Y:S01]  /*6a40*/  I2FP.F32.S32 R15, R14 ;  /* 0x0000000e000f7245 */ /* 0x000fe20000201400 */
[----:B------:R-:W0:Y:S01]  /*6a50*/  MUFU.RCP R19, R7 ;  /* 0x0000000700137308 */ /* 0x000e220000001000 */
[----:B------:R-:W-:-:S02]  /*6a60*/  I2FP.F32.S32 R23, R22 ;  /* 0x0000001600177245 */ /* 0x000fc40000201400 */
[----:B------:R-:W-:Y:S01]  /*6a70*/  IADD3 R3, R36, R3, RZ ;  /* 0x0000000324037210 */ /* 0x000fe20007ffe0ff */
[----:B------:R-:W-:-:S03]  /*6a80*/  FADD.FTZ R36, -R8, R25 ;  /* 0x0000001908247221 */ /* 0x000fc60000010100 */
[----:B------:R-:W-:Y:S01]  /*6a90*/  ISETP.GE.U32.AND P0, PT, R3, R0, PT ;  /* 0x000000000300720c */ /* 0x000fe20003f06070 */
[----:B------:R-:W1:Y:S01]  /*6aa0*/  MUFU.RCP R45, R11 ;  /* 0x0000000b002d7308 */ /* 0x000e620000001000 */
[----:B------:R-:W-:-:S07]  /*6ab0*/  FADD.FTZ R0, -R20, R27 ;  /* 0x0000001b14007221 */ /* 0x000fce0000010100 */
[----:B------:R-:W2:Y:S01]  /*6ac0*/  MUFU.RCP R49, R15 ;  /* 0x0000000f00317308 */ /* 0x000ea20000001000 */
[----:B0-----:R-:W-:-:S04]  /*6ad0*/  FFMA.FTZ R4, R54, R19, R4 ;  /* 0x0000001336047223 */ /* 0x001fc80000010004 */
[----:B------:R-:W-:-:S03]  /*6ae0*/  FADD.FTZ R24, -R4, R24 ;  /* 0x0000001804187221 */ /* 0x000fc60000010100 */
[----:B------:R-:W0:Y:S01]  /*6af0*/  MUFU.RCP R47, R23 ;  /* 0x00000017002f7308 */ /* 0x000e220000001000 */
[----:B-1----:R-:W-:Y:S01]  /*6b00*/  FFMA.FTZ R8, R36, R45, R8 ;  /* 0x0000002d24087223 */ /* 0x002fe20000010008 */
[----:B------:R-:W-:-:S03]  /*6b10*/  FFMA.FTZ R5, R54, R24, R5 ;  /* 0x0000001836057223 */ /* 0x000fc60000010005 */
[----:B------:R-:W-:Y:S01]  /*6b20*/  FADD.FTZ R25, -R8, R25 ;  /* 0x0000001908197221 */ /* 0x000fe20000010100 */
[----:B--2---:R-:W-:-:S03]  /*6b30*/  FFMA.FTZ R12, R18, R49, R12 ;  /* 0x00000031120c7223 */ /* 0x004fc6000001000c */
[----:B------:R-:W-:Y:S01]  /*6b40*/  FFMA.FTZ R9, R36, R25, R9 ;  /* 0x0000001924097223 */ /* 0x000fe20000010009 */
[----:B------:R-:W-:Y:S01]  /*6b50*/  FADD.FTZ R26, -R12, R26 ;  /* 0x0000001a0c1a7221 */ /* 0x000fe20000010100 */
[----:B0-----:R-:W-:-:S03]  /*6b60*/  FFMA.FTZ R20, R0, R47, R20 ;  /* 0x0000002f00147223 */ /* 0x001fc60000010014 */
[----:B------:R-:W-:Y:S01]  /*6b70*/  FFMA.FTZ R13, R18, R26, R13 ;  /* 0x0000001a120d7223 */ /* 0x000fe2000001000d */
[----:B------:R-:W-:-:S04]  /*6b80*/  FADD.FTZ R27, -R20, R27 ;  /* 0x0000001b141b7221 */ /* 0x000fc80000010100 */
[----:B------:R-:W-:Y:S01]  /*6b90*/  FFMA.FTZ R21, R0, R27, R21 ;  /* 0x0000001b00157223 */ /* 0x000fe20000010015 */
[----:B------:R-:W-:Y:S06]  /*6ba0*/  @P0 BRA `(.L_x_5617) ;  /* 0x0000000000700947 */ /* 0x000fec0003800000 */
[----:B------:R-:W-:Y:S01]  /*6bb0*/  VIADD R39, R39, 0x1 ;  /* 0x0000000127277836 */ /* 0x000fe20000000000 */
[----:B------:R-:W-:Y:S01]  /*6bc0*/  IADD3 R37, R37, 0x1, RZ ;  /* 0x0000000125257810 */ /* 0x000fe20007ffe0ff */
[----:B------:R-:W-:Y:S01]  /*6bd0*/  FADD.FTZ R0, -R33, R28 ;  /* 0x0000001c21007221 */ /* 0x000fe20000010100 */
[----:B------:R-:W-:Y:S01]  /*6be0*/  IADD3 R41, R41, 0x1, RZ ;  /* 0x0000000129297810 */ /* 0x000fe20007ffe0ff */
[----:B------:R-:W-:Y:S01]  /*6bf0*/  FADD.FTZ R19, -R40, R29 ;  /* 0x0000001d28137221 */ /* 0x000fe20000010100 */
[----:B------:R-:W-:Y:S01]  /*6c00*/  IADD3 R43, R43, 0x1, RZ ;  /* 0x000000012b2b7810 */ /* 0x000fe20007ffe0ff */
[----:B------:R-:W-:Y:S01]  /*6c10*/  FADD.FTZ R18, -R35, R30 ;  /* 0x0000001e23127221 */ /* 0x000fe20000010100 */
[----:B------:R-:W-:Y:S01]  /*6c20*/  I2FP.F32.S32 R46, R37 ;  /* 0x00000025002e7245 */ /* 0x000fe20000201400 */
[----:B------:R-:W-:Y:S01]  /*6c30*/  FADD.FTZ R27, -R32, R31 ;  /* 0x0000001f201b7221 */ /* 0x000fe20000010100 */
[----:B------:R-:W-:Y:S02]  /*6c40*/  I2FP.F32.S32 R48, R39 ;  /* 0x0000002700307245 */ /* 0x000fe40000201400 */
[----:B------:R-:W-:Y:S01]  /*6c50*/  I2FP.F32.S32 R50, R41 ;  /* 0x0000002900327245 */ /* 0x000fe20000201400 */
[----:B------:R-:W0:Y:S01]  /*6c60*/  MUFU.RCP R3, R46 ;  /* 0x0000002e00037308 */ /* 0x000e220000001000 */
[----:B------:R-:W-:-:S07]  /*6c70*/  I2FP.F32.S32 R52, R43 ;  /* 0x0000002b00347245 */ /* 0x000fce0000201400 */
[----:B------:R-:W1:Y:S08]  /*6c80*/  MUFU.RCP R24, R48 ;  /* 0x0000003000187308 */ /* 0x000e700000001000 */
        /* <DEDUP_REMOVED lines=13> */
[----:B------:R-:W-:-:S07]  /*6d60*/  FFMA.FTZ R34, R27, R31, R34 ;  /* 0x0000001f1b227223 */ /* 0x000fce0000010022 */
.L_x_5617:
[----:B------:R-:W-:Y:S05]  /*6d70*/  BSYNC B0 ;  /* 0x0000000000007941 */ /* 0x000fea0003800000 */
.L_x_5616:
[----:B------:R-:W-:Y:S01]  /*6d80*/  FSETP.NEU.FTZ.AND P0, PT, R7, RZ, PT ;  /* 0x000000ff0700720b */ /* 0x000fe20003f1d000 */
[----:B------:R-:W-:-:S12]  /*6d90*/  BSSY B0, `(.L_x_5618) ;  /* 0x0000014000007945 */ /* 0x000fd80003800000 */
[----:B------:R-:W-:Y:S05]  /*6da0*/  @!P0 BRA `(.L_x_5619) ;  /* 0x0000000000388947 */ /* 0x000fea0003800000 */
[----:B------:R-:W-:-:S13]  /*6db0*/  FSETP.NEU.FTZ.AND P0, PT, R46, RZ, PT ;  /* 0x000000ff2e00720b */ /* 0x000fda0003f1d000 */
[----:B------:R-:W-:Y:S05]  /*6dc0*/  @!P0 BRA `(.L_x_5620) ;  /* 0x0000000000408947 */ /* 0x000fea0003800000 */
[----:B------:R-:W-:Y:S01]  /*6dd0*/  FADD.FTZ R0, R7, R46 ;  /* 0x0000002e07007221 */ /* 0x000fe20000010000 */
[----:B------:R-:W-:Y:S01]  /*6de0*/  FADD.FTZ R3, -R4, R33 ;  /* 0x0000002104037221 */ /* 0x000fe20000010100 */
[----:B0-----:R-:W-:Y:S02]  /*6df0*/  FADD.FTZ R19, R5, R38 ;  /* 0x0000002605137221 */ /* 0x001fe40000010000 */
[----:B-----5:R-:W0:Y:S01]  /*6e00*/  MUFU.RCP R25, R0 ;  /* 0x0000000000197308 */ /* 0x020e220000001000 */
        /* <DEDUP_REMOVED lines=8> */
.L_x_5619:
[----:B------:R-:W-:Y:S01]  /*6e90*/  MOV R4, R33 ;  /* 0x0000002100047202 */ /* 0x000fe20000000f00 */
[----:B------:R-:W-:Y:S01]  /*6ea0*/  IMAD.MOV.U32 R5, RZ, RZ, R38 ;  /* 0x000000ffff057224 */ /* 0x000fe200078e0026 */
[----:B------:R-:W-:Y:S02]  /*6eb0*/  MOV R6, R37 ;  /* 0x0000002500067202 */ /* 0x000fe40000000f00 */
[----:B------:R-:W-:-:S07]  /*6ec0*/  MOV R7, R46 ;  /* 0x0000002e00077202 */ /* 0x000fce0000000f00 */
.L_x_5620:
[----:B------:R-:W-:Y:S05]  /*6ed0*/  BSYNC B0 ;  /* 0x0000000000007941 */ /* 0x000fea0003800000 */
.L_x_5618:
        /* <DEDUP_REMOVED lines=8> */
[----:B0-----:R-:W0:Y:S01]  /*6f60*/  MUFU.RCP R19, R0 ;  /* 0x0000000000137308 */ /* 0x001e220000001000 */
        /* <DEDUP_REMOVED lines=8> */
.L_x_5622:
[----:B------:R-:W-:Y:S01]  /*6ff0*/  MOV R8, R40 ;  /* 0x0000002800087202 */ /* 0x000fe20000000f00 */
[----:B------:R-:W-:Y:S01]  /*7000*/  IMAD.MOV.U32 R9, RZ, RZ, R42 ;  /* 0x000000ffff097224 */ /* 0x000fe200078e002a */
[----:B------:R-:W-:Y:S02]  /*7010*/  MOV R10, R39 ;  /* 0x00000027000a7202 */ /* 0x000fe40000000f00 */
[----:B------:R-:W-:-:S07]  /*7020*/  MOV R11, R48 ;  /* 0x00000030000b7202 */ /* 0x000fce0000000f00 */
.L_x_5623:
[----:B------:R-:W-:Y:S05]  /*7030*/  BSYNC B0 ;  /* 0x0000000000007941 */ /* 0x000fea0003800000 */
.L_x_5621:
        /* <DEDUP_REMOVED lines=17> */
.L_x_5625:
[----:B------:R-:W-:Y:S01]  /*7150*/  MOV R12, R35 ;  /* 0x00000023000c7202 */ /* 0x000fe20000000f00 */
[----:B------:R-:W-:Y:S01]  /*7160*/  IMAD.MOV.U32 R13, RZ, RZ, R44 ;  /* 0x000000ffff0d7224 */ /* 0x000fe200078e002c */
[----:B------:R-:W-:Y:S02]  /*7170*/  MOV R14, R41 ;  /* 0x00000029000e7202 */ /* 0x000fe40000000f00 */
[----:B------:R-:W-:-:S07]  /*7180*/  MOV R15, R50 ;  /* 0x00000032000f7202 */ /* 0x000fce0000000f00 */
.L_x_5626:
[----:B------:R-:W-:Y:S05]  /*7190*/  BSYNC B0 ;  /* 0x0000000000007941 */ /* 0x000fea0003800000 */
.L_x_5624:
[----:B------:R-:W-:-:S13]  /*71a0*/  FSETP.NEU.FTZ.AND P0, PT, R23, RZ, PT ;  /* 0x000000ff1700720b */ /* 0x000fda0003f1d000 */
[----:B------:R-:W-:Y:S05]  /*71b0*/  @!P0 BRA `(.L_x_5627) ;  /* 0x0000000000388947 */ /* 0x000fea0003800000 */
[----:B------:R-:W-:-:S13]  /*71c0*/  FSETP.NEU.FTZ.AND P0, PT, R52, RZ, PT ;  /* 0x000000ff3400720b */ /* 0x000fda0003f1d000 */
[----:B------:R-:W-:Y:S05]  /*71d0*/  @!P0 BRA `(.L_x_5585) ;  /* 0x00000020004c8947 */ /* 0x000fea0003800000 */
[----:B------:R-:W-:Y:S01]  /*71e0*/  FADD.FTZ R0, R23, R52 ;  /* 0x0000003417007221 */ /* 0x000fe20000010000 */
[----:B------:R-:W-:Y:S01]  /*71f0*/  FADD.FTZ R3, -R20, R32 ;  /* 0x0000002014037221 */ /* 0x000fe20000010100 */
[----:B0-----:R-:W-:Y:S01]  /*7200*/  FADD.FTZ R19, R21, R34 ;  /* 0x0000002215137221 */ /* 0x001fe20000010000 */
[----:B------:R-:W-:Y:S01]  /*7210*/  IMAD.MOV.U32 R22, RZ, RZ, -0x1 ;  /* 0xffffffffff167424 */ /* 0x000fe200078e00ff */
[----:B-----5:R-:W0:Y:S01]  /*7220*/  MUFU.RCP R25, R0 ;  /* 0x0000000000197308 */ /* 0x020e220000001000 */
[----:B------:R-:W-:-:S04]  /*7230*/  FMUL.FTZ R18, R3, R3 ;  /* 0x0000000303127220 */ /* 0x000fc80000410000 */
[----:B------:R-:W-:Y:S01]  /*7240*/  FMUL.FTZ R21, R23, R18 ;  /* 0x0000001217157220 */ /* 0x000fe20000410000 */
[----:B------:R-:W-:Y:S01]  /*7250*/  MOV R23, R0 ;  /* 0x0000000000177202 */ /* 0x000fe20000000f00 */
[----:B0-----:R-:W-:-:S04]  /*7260*/  FMUL.FTZ R18, R25, R52 ;  /* 0x0000003419127220 */ /* 0x001fc80000410000 */
[----:B------:R-:W-:Y:S01]  /*7270*/  FFMA.FTZ R21, R18, R21, R19 ;  /* 0x0000001512157223 */ /* 0x000fe20000010013 */
[----:B------:R-:W-:Y:S01]  /*7280*/  FFMA.FTZ R20, R3, R18, R20 ;  /* 0x0000001203147223 */ /* 0x000fe20000010014 */
[----:B------:R-:W-:Y:S06]  /*7290*/  BRA `(.L_x_5585) ;  /* 0x00000020001c7947 */ /* 0x000fec0003800000 */
.L_x_5627:
[----:B------:R-:W-:Y:S01]  /*72a0*/  MOV R20, R32 ;  /* 0x0000002000147202 */ /* 0x000fe20000000f00 */
[----:B------:R-:W-:Y:S01]  /*72b0*/  IMAD.MOV.U32 R21, RZ, RZ, R34 ;  /* 0x000000ffff157224 */ /* 0x000fe200078e0022 */
[----:B------:R-:W-:Y:S02]  /*72c0*/  MOV R22, R43 ;  /* 0x0000002b00167202 */ /* 0x000fe40000000f00 */
[----:B------:R-:W-:Y:S01]  /*72d0*/  MOV R23, R52 ;  /* 0x0000003400177202 */ /* 0x000fe20000000f00 */
[----:B------:R-:W-:Y:S06]  /*72e0*/  BRA `(.L_x_5585) ;  /* 0x0000002000087947 */ /* 0x000fec0003800000 */
.L_x_5606:
        /* <DEDUP_REMOVED lines=21> */
[-C--:B------:R-:W-:Y:S01]  /*7440*/  MOV R40, R4.reuse ;  /* 0x0000000400287202 */ /* 0x080fe20000000f00 */
[----:B------:R-:W-:Y:S01]  /*7450*/  IMAD.MOV.U32 R20, RZ, RZ, R4 ;  /* 0x000000ffff147224 */ /* 0x000fe200078e0004 */
[----:B------:R-:W-:Y:S02]  /*7460*/  MOV R33, R4 ;  /* 0x0000000400217202 */ /* 0x000fe40000000f00 */
[----:B------:R-:W-:-:S02]  /*7470*/  MOV R13, R9 ;  /* 0x00000009000d7202 */ /* 0x000fc40000000f00 */
[----:B------:R-:W-:Y:S02]  /*7480*/  MOV R5, R9 ;  /* 0x0000000900057202 */ /* 0x000fe40000000f00 */
[-C--:B------:R-:W-:Y:S02]  /*7490*/  MOV R12, R4.reuse ;  /* 0x00000004000c7202 */ /* 0x080fe40000000f00 */
[----:B------:R-:W-:-:S07]  /*74a0*/  MOV R8, R4 ;  /* 0x0000000400087202 */ /* 0x000fce0000000f00 */
.L_x_5630:
[----:B------:R-:W-:-:S04]  /*74b0*/  IMAD.IADD R10, R3, 0x1, R36 ;  /* 0x00000001030a7824 */ /* 0x000fc800078e0224 */
[----:B------:R-:W-:-:S05]  /*74c0*/  IMAD R7, R37, R10, RZ ;  /* 0x0000000a25077224 */ /* 0x000fca00078e02ff */
[----:B------:R-:W-:Y:S01]  /*74d0*/  SHF.R.U32.HI R7, RZ, 0x2, R7 ;  /* 0x00000002ff077819 */ /* 0x000fe20000011607 */
[----:B------:R-:W-:-:S04]  /*74e0*/  IMAD R36, R37, R36, RZ ;  /* 0x0000002425247224 */ /* 0x000fc800078e02ff */
[----:B------:R-:W-:Y:S01]  /*74f0*/  IMAD.WIDE.U32 R24, R7, 0x10, R18 ;  /* 0x0000001007187825 */ /* 0x000fe200078e0012 */
[----:B------:R-:W-:-:S05]  /*7500*/  SHF.R.U32.HI R29, RZ, 0x2, R36 ;  /* 0x00000002ff1d7819 */ /* 0x000fca0000011624 */
[----:B------:R-:W2:Y:S01]  /*7510*/  LDG.E.128 R24, desc[UR40][R24.64] ;  /* 0x0000002818187981 */ /* 0x000ea2000c1e1d00 */
[----:B------:R-:W-:-:S06]  /*7520*/  IMAD.WIDE.U32 R28, R29, 0x10, R18 ;  /* 0x000000101d1c7825 */ /* 0x000fcc00078e0012 */
[----:B------:R-:W3:Y:S01]  /*7530*/  LDG.E.128 R28, desc[UR40][R28.64] ;  /* 0x000000281c1c7981 */ /* 0x000ee2000c1e1d00 */
[----:B------:R-:W-:Y:S02]  /*7540*/  IADD3 R6, R6, 0x1, RZ ;  /* 0x0000000106067810 */ /* 0x000fe40007ffe0ff */
[----:B------:R-:W-:Y:S02]  /*7550*/  IADD3 R36, R10, R3, RZ ;  /* 0x000000030a247210 */ /* 0x000fe40007ffe0ff */
[----:B------:R-:W-:-:S03]  /*7560*/  I2FP.F32.S32 R7, R6 ;  /* 0x0000000600077245 */ /* 0x000fc60000201400 */
[----:B------:R-:W-:Y:S01]  /*7570*/  IMAD.IADD R11, R36, 0x1, R3 ;  /* 0x00000001240b7824 */ /* 0x000fe200078e0203 */
[----:B------:R-:W0:Y:S04]  /*7580*/  MUFU.RCP R43, R7 ;  /* 0x00000007002b7308 */ /* 0x000e280000001000 */
[----:B------:R-:W-:Y:S01]  /*7590*/  ISETP.GE.U32.AND P0, PT, R11, R0, PT ;  /* 0x000000000b00720c */ /* 0x000fe20003f06070 */
[----:B--2---:R-:W-:Y:S01]  /*75a0*/  FADD.FTZ R10, R24, -R33 ;  /* 0x80000021180a7221 */ /* 0x004fe20000010000 */
        /* <DEDUP_REMOVED lines=15> */
[----:B---3--:R-:W-:Y:S01]  /*76a0*/  FADD.FTZ R10, R28, -R4 ;  /* 0x800000041c0a7221 */ /* 0x008fe20000010000 */
        /* <DEDUP_REMOVED lines=17> */
.L_x_5629:
[----:B------:R-:W-:Y:S05]  /*77c0*/  BSYNC B0 ;  /* 0x0000000000007941 */ /* 0x000fea0003800000 */
.L_x_5628:
        /* <DEDUP_REMOVED lines=27> */
.L_x_5632:
[----:B------:R-:W-:Y:S05]  /*7980*/  BSYNC B0 ;  /* 0x0000000000007941 */ /* 0x000fea0003800000 */
.L_x_5631:
[----:B------:R-:W-:Y:S04]  /*7990*/  BSSY B0, `(.L_x_5633) ;  /* 0x000003d000007945 */ /* 0x000fe80003800000 */
[----:B------:R-:W-:Y:S05]  /*79a0*/  @P1 BRA `(.L_x_5634) ;  /* 0x0000000000ec1947 */ /* 0x000fea0003800000 */
[----:B------:R-:W-:Y:S01]  /*79b0*/  VIADD R14, R14, 0x1 ;  /* 0x000000010e0e7836 */ /* 0x000fe20000000000 */
[----:B------:R-:W-:Y:S01]  /*79c0*/  IADD3 R6, R6, 0x1, RZ ;  /* 0x0000000106067810 */ /* 0x000fe20007ffe0ff */
[----:B-----5:R-:W-:Y:S01]  /*79d0*/  FADD.FTZ R54, -R4, R28 ;  /* 0x0000001c04367221 */ /* 0x020fe20000010100 */
[----:B------:R-:W-:Y:S01]  /*79e0*/  IADD3 R10, R10, 0x1, RZ ;  /* 0x000000010a0a7810 */ /* 0x000fe20007ffe0ff */
[----:B0-----:R-:W-:Y:S01]  /*79f0*/  FADD.FTZ R18, -R12, R30 ;  /* 0x0000001e0c127221 */ /* 0x001fe20000010100 */
[----:B------:R-:W-:Y:S02]  /*7a00*/  IADD3 R22, R22, 0x1, RZ ;  /* 0x0000000116167810 */ /* 0x000fe40007ffe0ff */
[----:B------:R-:W-:Y:S02]  /*7a10*/  I2FP.F32.S32 R7, R6 ;  /* 0x0000000600077245 */ /* 0x000fe40000201400 */
        /* <DEDUP_REMOVED lines=26> */
[----:B------:R-:W-:Y:S01]  /*7bc0*/  VIADD R39, R39, 0x1 ;  /* 0x0000000127277836 */ /* 0x000fe20000000000 */
[----:B------:R-:W-:Y:S01]  /*7bd0*/  IADD3 R45, R45, 0x1, RZ ;  /* 0x000000012d2d7810 */ /* 0x000fe20007ffe0ff */
[----:B------:R-:W-:Y:S01]  /*7be0*/  FADD.FTZ R0, -R33, R24 ;  /* 0x0000001821007221 */ /* 0x000fe20000010100 */
[----:B------:R-:W-:Y:S01]  /*7bf0*/  I2FP.F32.S32 R50, R41 ;  /* 0x0000002900327245 */ /* 0x000fe20000201400 */
[----:B------:R-:W-:Y:S01]  /*7c00*/  FADD.FTZ R19, -R40, R25 ;  /* 0x0000001928137221 */ /* 0x000fe20000010100 */
[----:B------:R-:W-:Y:S01]  /*7c10*/  I2FP.F32.S32 R52, R43 ;  /* 0x0000002b00347245 */ /* 0x000fe20000201400 */
[----:B------:R-:W-:Y:S01]  /*7c20*/  FADD.FTZ R18, -R35, R26 ;  /* 0x0000001a23127221 */ /* 0x000fe20000010100 */
[----:B------:R-:W-:Y:S01]  /*7c30*/  I2FP.F32.S32 R48, R45 ;  /* 0x0000002d00307245 */ /* 0x000fe20000201400 */
[----:B------:R-:W0:Y:S01]  /*7c40*/  MUFU.RCP R3, R50 ;  /* 0x0000003200037308 */ /* 0x000e220000001000 */
[----:B------:R-:W-:Y:S01]  /*7c50*/  I2FP.F32.S32 R46, R39 ;  /* 0x00000027002e7245 */ /* 0x000fe20000201400 */
[----:B------:R-:W-:-:S06]  /*7c60*/  FADD.FTZ R31, -R32, R27 ;  /* 0x0000001b201f7221 */ /* 0x000fcc0000010100 */
        /* <DEDUP_REMOVED lines=15> */
.L_x_5634:
[----:B------:R-:W-:Y:S05]  /*7d60*/  BSYNC B0 ;  /* 0x0000000000007941 */ /* 0x000fea0003800000 */
.L_x_5633:
        /* <DEDUP_REMOVED lines=17> */
.L_x_5636:
[----:B------:R-:W-:Y:S01]  /*7e80*/  IMAD.MOV.U32 R4, RZ, RZ, R33 ;  /* 0x000000ffff047224 */ /* 0x000fe200078e0021 */
[----:B------:R-:W-:Y:S01]  /*7e90*/  MOV R5, R38 ;  /* 0x0000002600057202 */ /* 0x000fe20000000f00 */
[----:B------:R-:W-:Y:S01]  /*7ea0*/  IMAD.MOV.U32 R7, RZ, RZ, R50 ;  /* 0x000000ffff077224 */ /* 0x000fe200078e0032 */
[----:B------:R-:W-:-:S07]  /*7eb0*/  MOV R6, R41 ;  /* 0x0000002900067202 */ /* 0x000fce0000000f00 */
.L_x_5637:
[----:B------:R-:W-:Y:S05]  /*7ec0*/  BSYNC B0 ;  /* 0x0000000000007941 */ /* 0x000fea0003800000 */
.L_x_5635:
        /* <DEDUP_REMOVED lines=17> */
.L_x_5639:
[----:B------:R-:W-:Y:S01]  /*7fe0*/  IMAD.MOV.U32 R8, RZ, RZ, R40 ;  /* 0x000000ffff087224 */ /* 0x000fe200078e0028 */
[----:B------:R-:W-:Y:S01]  /*7ff0*/  MOV R9, R42 ;  /* 0x0000002a00097202 */ /* 0x000fe20000000f00 */
[----:B------:R-:W-:Y:S01]  /*8000*/  IMAD.MOV.U32 R11, RZ, RZ, R52 ;  /* 0x000000ffff0b7224 */ /* 0x000fe200078e0034 */
[----:B------:R-:W-:-:S07]  /*8010*/  MOV R10, R43 ;  /* 0x0000002b000a7202 */ /* 0x000fce0000000f00 */
.L_x_5640:
[----:B------:R-:W-:Y:S05]  /*8020*/  BSYNC B0 ;  /* 0x0000000000007941 */ /* 0x000fea0003800000 */
.L_x_5638:
        /* <DEDUP_REMOVED lines=17> */
.L_x_5642:
[----:B------:R-:W-:Y:S01]  /*8140*/  IMAD.MOV.U32 R12, RZ, RZ, R35 ;  /* 0x000000ffff0c7224 */ /* 0x000fe200078e0023 */
[----:B------:R-:W-:Y:S01]  /*8150*/  MOV R13, R44 ;  /* 0x0000002c000d7202 */ /* 0x000fe20000000f00 */
[----:B------:R-:W-:Y:S01]  /*8160*/  IMAD.MOV.U32 R15, RZ, RZ, R48 ;  /* 0x000000ffff0f7224 */ /* 0x000fe200078e0030 */
[----:B------:R-:W-:-:S07]  /*8170*/  MOV R14, R45 ;  /* 0x0000002d000e7202 */ /* 0x000fce0000000f00 */
.L_x_5643:
[----:B------:R-:W-:Y:S05]  /*8180*/  BSYNC B0 ;  /* 0x0000000000007941 */ /* 0x000fea0003800000 */
.L_x_5641:
[----:B------:R-:W-:-:S13]  /*8190*/  FSETP.NEU.FTZ.AND P0, PT, R23, RZ, PT ;  /* 0x000000ff1700720b */ /* 0x000fda0003f1d000 */
[----:B------:R-:W-:Y:S05]  /*81a0*/  @!P0 BRA `(.L_x_5644) ;  /* 0x0000000000388947 */ /* 0x000fea0003800000 */
[----:B------:R-:W-:-:S13]  /*81b0*/  FSETP.NEU.FTZ.AND P0, PT, R46, RZ, PT ;  /* 0x000000ff2e00720b */ /* 0x000fda0003f1d000 */
[----:B------:R-:W-:Y:S05]  /*81c0*/  @!P0 BRA `(.L_x_5585) ;  /* 0x0000001000508947 */ /* 0x000fea0003800000 */
[----:B------:R-:W-:Y:S01]  /*81d0*/  FADD.FTZ R0, R23, R46 ;  /* 0x0000002e17007221 */ /* 0x000fe20000010000 */
[----:B------:R-:W-:Y:S01]  /*81e0*/  FADD.FTZ R3, -R20, R32 ;  /* 0x0000002014037221 */ /* 0x000fe20000010100 */
[----:B0-----:R-:W-:Y:S01]  /*81f0*/  FADD.FTZ R19, R21, R34 ;  /* 0x0000002215137221 */ /* 0x001fe20000010000 */
[----:B------:R-:W-:Y:S01]  /*8200*/  MOV R22, 0xffffffff ;  /* 0xffffffff00167802 */ /* 0x000fe20000000f00 */
        /* <DEDUP_REMOVED lines=8> */
.L_x_5644:
[----:B------:R-:W-:Y:S01]  /*8290*/  IMAD.MOV.U32 R20, RZ, RZ, R32 ;  /* 0x000000ffff147224 */ /* 0x000fe200078e0020 */
[----:B------:R-:W-:Y:S01]  /*82a0*/  MOV R21, R34 ;  /* 0x0000002200157202 */ /* 0x000fe20000000f00 */
[----:B------:R-:W-:Y:S01]  /*82b0*/  IMAD.MOV.U32 R23, RZ, RZ, R46 ;  /* 0x000000ffff177224 */ /* 0x000fe200078e002e */
[----:B------:R-:W-:Y:S01]  /*82c0*/  MOV R22, R39 ;  /* 0x0000002700167202 */ /* 0x000fe20000000f00 */
[----:B------:R-:W-:Y:S06]  /*82d0*/  BRA `(.L_x_5585) ;  /* 0x00000010000c7947 */ /* 0x000fec0003800000 */
.L_x_5605:
[----:B------:R-:W0:Y:S01]  /*82e0*/  LDC R44, c[0x0][0x234] ;  /* 0x00008d00ff2c7b82 */ /* 0x000e220000000800 */
[----:B------:R-:W-:Y:S01]  /*82f0*/  ULDC.64 UR4, c[0x0][0x220] ;  /* 0x0000880000047ab9 */ /* 0x000fe20000000a00 */
[----:B------:R-:W-:Y:S01]  /*8300*/  BSSY B0, `(.L_x_5645) ;  /* 0x0000052000007945 */ /* 0x000fe20003800000 */
[----:B------:R-:W-:Y:S01]  /*8310*/  MOV R6, UR4 ;  /* 0x0000000400067c02 */ /* 0x000fe20008000f00 */
[----:B------:R-:W-:-:S04]  /*8320*/  IMAD.U32 R7, RZ, RZ, UR5 ;  /* 0x00000005ff077e24 */ /* 0x000fc8000f8e00ff */
        /* <DEDUP_REMOVED lines=9> */
[----:B------:R-:W-:Y:S02]  /*83c0*/  MOV R12, R4 ;  /* 0x00000004000c7202 */ /* 0x000fe40000000f00 */
[-C--:B--2---:R-:W-:Y:S01]  /*83d0*/  MOV R38, R5.reuse ;  /* 0x0000000500267202 */ /* 0x084fe20000000f00 */
[--C-:B------:R-:W-:Y:S01]  /*83e0*/  IMAD.MOV.U32 R36, RZ, RZ, R5.reuse ;  /* 0x000000ffff247224 */ /* 0x100fe200078e0005 */
[-C--:B------:R-:W-:Y:S01]  /*83f0*/  MOV R34, R5.reuse ;  /* 0x0000000500227202 */ /* 0x080fe20000000f00 */
[----:B------:R-:W-:Y:S01]  /*8400*/  IMAD.MOV.U32 R21, RZ, RZ, R5 ;  /* 0x000000ffff157224 */ /* 0x000fe200078e0005 */
[----:B------:R-:W-:-:S02]  /*8410*/  MOV R32, R5 ;  /* 0x0000000500207202 */ /* 0x000fc40000000f00 */
[----:B------:R-:W-:Y:S02]  /*8420*/  MOV R8, R4 ;  /* 0x0000000400087202 */ /* 0x000fe40000000f00 */
        /* <DEDUP_REMOVED lines=16> */
.L_x_5647:
[----:B------:R-:W-:-:S05]  /*8530*/  IMAD.IADD R11, R35, 0x1, R44 ;  /* 0x00000001230b7824 */ /* 0x000fca00078e022c */
[----:B------:R-:W-:-:S05]  /*8540*/  SHF.R.U32.HI R25, RZ, 0x2, R11 ;  /* 0x00000002ff197819 */ /* 0x000fca000001160b */
        /* <DEDUP_REMOVED lines=45> */
.L_x_5646:
[----:B------:R-:W-:Y:S05]  /*8820*/  BSYNC B0 ;  /* 0x0000000000007941 */ /* 0x000fea0003800000 */
.L_x_5645:
        /* <DEDUP_REMOVED lines=25> */
.L_x_5649:
[----:B------:R-:W-:Y:S05]  /*89c0*/  BSYNC B0 ;  /* 0x0000000000007941 */ /* 0x000fea0003800000 */
.L_x_5648:
        /* <DEDUP_REMOVED lines=56> */
[----:B0-----:R-:W-:Y:S01]  /*8d50*/  FFMA.FTZ R42, R35, R31, R42 ;  /* 0x0000001f232a7223 */ /* 0x001fe2000001002a */
[----:B------:R-:W-:-:S03]  /*8d60*/  FADD.FTZ R31, -R33, R26 ;  /* 0x0000001a211f7221 */ /* 0x000fc60000010100 */
[----:B------:R-:W-:Y:S01]  /*8d70*/  FADD.FTZ R27, -R42, R27 ;  /* 0x0000001b2a1b7221 */ /* 0x000fe20000010100 */
[----:B------:R-:W-:-:S03]  /*8d80*/  FFMA.FTZ R36, R18, R31, R36 ;  /* 0x0000001f12247223 */ /* 0x000fc60000010024 */
[----:B------:R-:W-:-:S07]  /*8d90*/  FFMA.FTZ R38, R35, R27, R38 ;  /* 0x0000001b23267223 */ /* 0x000fce0000010026 */
.L_x_5651:
[----:B------:R-:W-:Y:S05]  /*8da0*/  BSYNC B0 ;  /* 0x0000000000007941 */ /* 0x000fea0003800000 */
.L_x_5650:
        /* <DEDUP_REMOVED lines=17> */
.L_x_5653:
[----:B------:R-:W-:Y:S01]  /*8ec0*/  IMAD.MOV.U32 R4, RZ, RZ, R3 ;  /* 0x000000ffff047224 */ /* 0x000fe200078e0003 */
[----:B------:R-:W-:Y:S01]  /*8ed0*/  MOV R5, R32 ;  /* 0x0000002000057202 */ /* 0x000fe20000000f00 */
[----:B------:R-:W-:Y:S01]  /*8ee0*/  IMAD.MOV.U32 R7, RZ, RZ, R50 ;  /* 0x000000ffff077224 */ /* 0x000fe200078e0032 */
[----:B------:R-:W-:-:S07]  /*8ef0*/  MOV R6, R39 ;  /* 0x0000002700067202 */ /* 0x000fce0000000f00 */
.L_x_5654:
[----:B------:R-:W-:Y:S05]  /*8f00*/  BSYNC B0 ;  /* 0x0000000000007941 */ /* 0x000fea0003800000 */
.L_x_5652:
        /* <DEDUP_REMOVED lines=17> */
.L_x_5656:
[----:B------:R-:W-:Y:S01]  /*9020*/  IMAD.MOV.U32 R8, RZ, RZ, R40 ;  /* 0x000000ffff087224 */ /* 0x000fe200078e0028 */
[----:B------:R-:W-:Y:S01]  /*9030*/  MOV R9, R34 ;  /* 0x0000002200097202 */ /* 0x000fe20000000f00 */
[----:B------:R-:W-:Y:S01]  /*9040*/  IMAD.MOV.U32 R11, RZ, RZ, R52 ;  /* 0x000000ffff0b7224 */ /* 0x000fe200078e0034 */
[----:B------:R-:W-:-:S07]  /*9050*/  MOV R10, R41 ;  /* 0x00000029000a7202 */ /* 0x000fce0000000f00 */
.L_x_5657:
[----:B------:R-:W-:Y:S05]  /*9060*/  BSYNC B0 ;  /* 0x0000000000007941 */ /* 0x000fea0003800000 */
.L_x_5655:
        /* <DEDUP_REMOVED lines=17> */
.L_x_5659:
[----:B------:R-:W-:Y:S01]  /*9180*/  IMAD.MOV.U32 R12, RZ, RZ, R33 ;  /* 0x000000ffff0c7224 */ /* 0x000fe200078e0021 */
[----:B------:R-:W-:Y:S01]  /*9190*/  MOV R13, R36 ;  /* 0x00000024000d7202 */ /* 0x000fe20000000f00 */
[----:B------:R-:W-:Y:S01]  /*91a0*/  IMAD.MOV.U32 R15, RZ, RZ, R48 ;  /* 0x000000ffff0f7224 */ /* 0x000fe200078e0030 */
[----:B------:R-:W-:-:S07]  /*91b0*/  MOV R14, R43 ;  /* 0x0000002b000e7202 */ /* 0x000fce0000000f00 */
.L_x_5660:
[----:B------:R-:W-:Y:S05]  /*91c0*/  BSYNC B0 ;  /* 0x0000000000007941 */ /* 0x000fea0003800000 */
.L_x_5658:
        /* <DEDUP_REMOVED lines=16> */
.L_x_5661:
[----:B------:R-:W-:Y:S01]  /*92d0*/  IMAD.MOV.U32 R20, RZ, RZ, R42 ;  /* 0x000000ffff147224 */ /* 0x000fe200078e002a */
[----:B------:R-:W-:Y:S01]  /*92e0*/  MOV R21, R38 ;  /* 0x0000002600157202 */ /* 0x000fe20000000f00 */
[----:B------:R-:W-:Y:S01]  /*92f0*/  IMAD.MOV.U32 R23, RZ, RZ, R46 ;  /* 0x000000ffff177224 */ /* 0x000fe200078e002e */
[----:B------:R-:W-:-:S07]  /*9300*/  MOV R22, R37 ;  /* 0x0000002500167202 */ /* 0x000fce0000000f00 */
.L_x_5585:
[----:B------:R-:W-:Y:S05]  /*9310*/  BSYNC B6 ;  /* 0x0000000000067941 */ /* 0x000fea0003800000 */
.L_x_5584:
[----:B------:R-:W-:Y:S02]  /*9320*/  ULDC UR4, c[0x0][0x244] ;  /* 0x0000910000047ab9 */ /* 0x000fe40000000800 */
[----:B------:R-:W-:-:S13]  /*9330*/  ISETP.NE.AND P0, PT, RZ, UR4, PT ;  /* 0x00000004ff007c0c */ /* 0x000fda000bf05270 */
[----:B------:R-:W-:Y:S05]  /*9340*/  @!P0 BRA `(.L_x_5662) ;  /* 0x0000000400f08947 */ /* 0x000fea0003800000 */
[----:B-----5:R-:W1:Y:S01]  /*9350*/  S2R R25, SR_CgaCtaId ;  /* 0x0000000000197919 */ /* 0x020e620000008800 */
[----:B------:R-:W2:Y:S01]  /*9360*/  LDC R0, c[0x0][RZ] ;  /* 0x00000000ff007b82 */ /* 0x000ea20000000800 */
[----:B0-----:R-:W-:-:S04]  /*9370*/  MOV R18, 0x400 ;  /* 0x0000040000127802 */ /* 0x001fc80000000f00 */
[----:B------:R-:W-:-:S03]  /*9380*/  IADD3 R18, R18, 0x10, RZ ;  /* 0x0000001012127810 */ /* 0x000fc60007ffe0ff */
[----:B------:R-:W0:Y:S01]  /*9390*/  LDC R3, c[0x0][0x4] ;  /* 0x00000100ff037b82 */ /* 0x000e220000000800 */
[----:B--2---:R-:W-:Y:S01]  /*93a0*/  IMAD R19, R16, R0, R17 ;  /* 0x0000000010137224 */ /* 0x004fe200078e0211 */
[----:B-1----:R-:W-:Y:S02]  /*93b0*/  LEA R18, R25, R18, 0x18 ;  /* 0x0000001219127211 */ /* 0x002fe400078ec0ff */
[----:B0-----:R-:W-:Y:S02]  /*93c0*/  SHF.R.U32.HI R41, RZ, 0x1, R3 ;  /* 0x00000001ff297819 */ /* 0x001fe40000011603 */
[----:B------:R-:W-:Y:S02]  /*93d0*/  LEA R19, R19, R18, 0x6 ;  /* 0x0000001213137211 */ /* 0x000fe400078e30ff */
[----:B------:R-:W-:-:S03]  /*93e0*/  ISETP.NE.AND P0, PT, R41, RZ, PT ;  /* 0x000000ff2900720c */ /* 0x000fc60003f05270 */
[----:B------:R1:W-:Y:S04]  /*93f0*/  STS.128 [R19], R4 ;  /* 0x0000000413007388 */ /* 0x0003e80000000c00 */
[----:B------:R1:W-:Y:S04]  /*9400*/  STS.128 [R19+0x10], R8 ;  /* 0x0000100813007388 */ /* 0x0003e80000000c00 */
[----:B------:R1:W-:Y:S04]  /*9410*/  STS.128 [R19+0x20], R12 ;  /* 0x0000200c13007388 */ /* 0x0003e80000000c00 */
[----:B------:R1:W-:Y:S01]  /*9420*/  STS.128 [R19+0x30], R20 ;  /* 0x0000301413007388 */ /* 0x0003e20000000c00 */
[----:B------:R-:W-:Y:S05]  /*9430*/  @!P0 BRA `(.L_x_5662) ;  /* 0x0000000400b48947 */ /* 0x000fea0003800000 */
.L_x_5677:
[----:B------:R-:W-:Y:S01]  /*9440*/  IMAD.IADD R24, R16, 0x1, R41 ;  /* 0x0000000110187824 */ /* 0x000fe200078e0229 */
[----:B------:R-:W-:Y:S05]  /*9450*/  WARPSYNC.ALL ;  /* 0x0000000000007948 */ /* 0x000fea0003800000 */
[----:B------:R-:W-:Y:S01]  /*9460*/  BAR.SYNC.DEFER_BLOCKING 0x0 ;  /* 0x0000000000007b1d */ /* 0x000fe20000010000 */
[----:B------:R-:W-:-:S04]  /*9470*/  ISETP.GE.U32.AND P0, PT, R24, R3, PT ;  /* 0x000000031800720c */ /* 0x000fc80003f06070 */
[----:B------:R-:W-:Y:S01]  /*9480*/  ISETP.GE.U32.OR P0, PT, R16, R41, P0 ;  /* 0x000000291000720c */ /* 0x000fe20000706470 */
[----:B------:R-:W-:-:S12]  /*9490*/  BSSY B0, `(.L_x_5663) ;  /* 0x0000064000007945 */ /* 0x000fd80003800000 */
[----:B0-----:R-:W-:Y:S05]  /*94a0*/  @P0 BRA `(.L_x_5664) ;  /* 0x0000000400880947 */ /* 0x001fea0003800000 */
        /* <DEDUP_REMOVED lines=23> */
.L_x_5666:
[----:B-12---:R-:W-:Y:S01]  /*9620*/  MOV R6, R26 ;  /* 0x0000001a00067202 */ /* 0x006fe20000000f00 */
[----:B------:R-:W-:Y:S01]  /*9630*/  IMAD.MOV.U32 R5, RZ, RZ, R25 ;  /* 0x000000ffff057224 */ /* 0x000fe200078e0019 */
[----:B------:R-:W-:Y:S02]  /*9640*/  MOV R4, R24 ;  /* 0x0000001800047202 */ /* 0x000fe40000000f00 */
[----:B------:R-:W-:-:S07]  /*9650*/  MOV R7, R27 ;  /* 0x0000001b00077202 */ /* 0x000fce0000000f00 */
.L_x_5667:
[----:B------:R-:W-:Y:S05]  /*9660*/  BSYNC B1 ;  /* 0x0000000000017941 */ /* 0x000fea0003800000 */
.L_x_5665:
        /* <DEDUP_REMOVED lines=9> */
[----:B-1----:R-:W-:-:S04]  /*9700*/  FMUL.FTZ R10, R25, R25 ;  /* 0x00000019190a7220 */ /* 0x002fc80000410000 */
[----:B------:R-:W-:Y:S01]  /*9710*/  FMUL.FTZ R26, R11, R10 ;  /* 0x0000000a0b1a7220 */ /* 0x000fe20000410000 */
[----:B------:R-:W-:Y:S01]  /*9720*/  MOV R10, 0xffffffff ;  /* 0xffffffff000a7802 */ /* 0x000fe20000000f00 */
[----:B------:R-:W-:Y:S02]  /*9730*/  IMAD.MOV.U32 R11, RZ, RZ, R24 ;  /* 0x000000ffff0b7224 */ /* 0x000fe400078e0018 */
[----:B--2---:R-:W-:-:S04]  /*9740*/  FMUL.FTZ R31, R31, R30 ;  /* 0x0000001e1f1f7220 */ /* 0x004fc80000410000 */
[----:B------:R-:W-:Y:S01]  /*9750*/  FFMA.FTZ R9, R31, R26, R28 ;  /* 0x0000001a1f097223 */ /* 0x000fe2000001001c */
[----:B------:R-:W-:Y:S01]  /*9760*/  FFMA.FTZ R8, R25, R31, R8 ;  /* 0x0000001f19087223 */ /* 0x000fe20000010008 */
[----:B------:R-:W-:Y:S06]  /*9770*/  BRA `(.L_x_5670) ;  /* 0x0000000000107947 */ /* 0x000fec0003800000 */
.L_x_5669:
[----:B-1-3--:R-:W-:Y:S01]  /*9780*/  MOV R8, R28 ;  /* 0x0000001c00087202 */ /* 0x00afe20000000f00 */
[----:B------:R-:W-:Y:S01]  /*9790*/  IMAD.MOV.U32 R10, RZ, RZ, R30 ;  /* 0x000000ffff0a7224 */ /* 0x000fe200078e001e */
[----:B------:R-:W-:Y:S02]  /*97a0*/  MOV R9, R29 ;  /* 0x0000001d00097202 */ /* 0x000fe40000000f00 */
[----:B------:R-:W-:-:S07]  /*97b0*/  MOV R11, R31 ;  /* 0x0000001f000b7202 */ /* 0x000fce0000000f00 */
.L_x_5670:
[----:B------:R-:W-:Y:S05]  /*97c0*/  BSYNC B1 ;  /* 0x0000000000017941 */ /* 0x000fea0003800000 */
.L_x_5668:
        /* <DEDUP_REMOVED lines=17> */
.L_x_5672:
[----:B-1--4-:R-:W-:Y:S01]  /*98e0*/  MOV R12, R32 ;  /* 0x00000020000c7202 */ /* 0x012fe20000000f00 */
[----:B------:R-:W-:Y:S01]  /*98f0*/  IMAD.MOV.U32 R14, RZ, RZ, R34 ;  /* 0x000000ffff0e7224 */ /* 0x000fe200078e0022 */
[----:B------:R-:W-:Y:S02]  /*9900*/  MOV R13, R33 ;  /* 0x00000021000d7202 */ /* 0x000fe40000000f00 */
[----:B------:R-:W-:-:S07]  /*9910*/  MOV R15, R35 ;  /* 0x00000023000f7202 */ /* 0x000fce0000000f00 */
.L_x_5673:
[----:B------:R-:W-:Y:S05]  /*9920*/  BSYNC B1 ;  /* 0x0000000000017941 */ /* 0x000fea0003800000 */
.L_x_5671:
        /* <DEDUP_REMOVED lines=17> */
.L_x_5675:
[----:B01----:R-:W-:Y:S01]  /*9a40*/  MOV R20, R36 ;  /* 0x0000002400147202 */ /* 0x003fe20000000f00 */
[----:B------:R-:W-:Y:S01]  /*9a50*/  IMAD.MOV.U32 R22, RZ, RZ, R38 ;  /* 0x000000ffff167224 */ /* 0x000fe200078e0026 */
[----:B------:R-:W-:Y:S02]  /*9a60*/  MOV R21, R37 ;  /* 0x0000002500157202 */ /* 0x000fe40000000f00 */
[----:B------:R-:W-:-:S07]  /*9a70*/  MOV R23, R39 ;  /* 0x0000002700177202 */ /* 0x000fce0000000f00 */
.L_x_5676:
[----:B------:R-:W-:Y:S05]  /*9a80*/  BSYNC B1 ;  /* 0x0000000000017941 */ /* 0x000fea0003800000 */
.L_x_5674:
[----:B------:R0:W-:Y:S04]  /*9a90*/  STS.128 [R19], R4 ;  /* 0x0000000413007388 */ /* 0x0001e80000000c00 */
[----:B------:R0:W-:Y:S04]  /*9aa0*/  STS.128 [R19+0x10], R8 ;  /* 0x0000100813007388 */ /* 0x0001e80000000c00 */
[----:B------:R0:W-:Y:S04]  /*9ab0*/  STS.128 [R19+0x20], R12 ;  /* 0x0000200c13007388 */ /* 0x0001e80000000c00 */
[----:B------:R0:W-:Y:S02]  /*9ac0*/  STS.128 [R19+0x30], R20 ;  /* 0x0000301413007388 */ /* 0x0001e40000000c00 */
.L_x_5664:
[----:B------:R-:W-:Y:S05]  /*9ad0*/  BSYNC B0 ;  /* 0x0000000000007941 */ /* 0x000fea0003800000 */
.L_x_5663:
[----:B------:R-:W-:Y:S02]  /*9ae0*/  ISETP.GT.AND P0, PT, R41, 0x1, PT ;  /* 0x000000012900780c */ /* 0x000fe40003f04270 */
[----:B------:R-:W-:-:S11]  /*9af0*/  SHF.R.S32.HI R41, RZ, 0x1, R41 ;  /* 0x00000001ff297819 */ /* 0x000fd60000011429 */
[----:B------:R-:W-:Y:S05]  /*9b00*/  @P0 BRA `(.L_x_5677) ;  /* 0xfffffff8004c0947 */ /* 0x000fea000383ffff */
.L_x_5662:
[----:B------:R-:W-:Y:S02]  /*9b10*/  ULDC UR4, c[0x0][0x240] ;  /* 0x0000900000047ab9 */ /* 0x000fe40000000800 */
[----:B------:R-:W-:-:S13]  /*9b20*/  ISETP.NE.AND P0, PT, RZ, UR4, PT ;  /* 0x00000004ff007c0c */ /* 0x000fda000bf05270 */
[----:B------:R-:W-:Y:S05]  /*9b30*/  @!P0 BRA `(.L_x_5678) ;  /* 0x0000000c00c08947 */ /* 0x000fea0003800000 */
[----:B------:R-:W2:Y:S02]  /*9b40*/  LDC R0, c[0x0][RZ] ;  /* 0x00000000ff007b82 */ /* 0x000ea40000000800 */
[----:B--2---:R-:W-:Y:S02]  /*9b50*/  ISETP.GT.AND P0, PT, R0, 0x20, PT ;  /* 0x000000200000780c */ /* 0x004fe40003f04270 */
[----:B0-----:R-:W-:-:S11]  /*9b60*/  MOV R18, R0 ;  /* 0x0000000000127202 */ /* 0x001fd60000000f00 */
[----:B------:R-:W-:Y:S05]  /*9b70*/  @!P0 BRA `(.L_x_5679) ;  /* 0x0000000400f08947 */ /* 0x000fea0003800000 */
[----:B------:R-:W0:Y:S01]  /*9b80*/  S2UR UR5, SR_CgaCtaId ;  /* 0x00000000000579c3 */ /* 0x000e220000008800 */
[----:B------:R-:W-:Y:S01]  /*9b90*/  UMOV UR4, 0x400 ;  /* 0x0000040000047882 */ /* 0x000fe20000000000 */
[-C--:B------:R-:W-:Y:S01]  /*9ba0*/  IMAD R3, R16, R0.reuse, R17 ;  /* 0x0000000010037224 */ /* 0x080fe200078e0211 */
[----:B------:R-:W-:Y:S01]  /*9bb0*/  UIADD3 UR4, UR4, 0x10, URZ ;  /* 0x0000001004047890 */ /* 0x000fe2000fffe03f */
[----:B------:R-:W-:Y:S01]  /*9bc0*/  LEA.HI R16, R0, R0, RZ, 0x1 ;  /* 0x0000000000107211 */ /* 0x000fe200078f08ff */
[----:B------:R-:W-:-:S03]  /*9bd0*/  IMAD.MOV.U32 R18, RZ, RZ, 0x20 ;  /* 0x00000020ff127424 */ /* 0x000fc600078e00ff */
[----:B------:R-:W-:-:S04]  /*9be0*/  SHF.R.S32.HI R16, RZ, 0x1, R16 ;  /* 0x00000001ff107819 */ /* 0x000fc80000011410 */
[----:B------:R-:W-:Y:S01]  /*9bf0*/  ISETP.GE.AND P0, PT, R16, 0x20, PT ;  /* 0x000000201000780c */ /* 0x000fe20003f06270 */
[----:B0-----:R-:W-:-:S06]  /*9c00*/  ULEA UR4, UR5, UR4, 0x18 ;  /* 0x0000000405047291 */ /* 0x001fcc000f8ec03f */
[----:B------:R-:W-:-:S05]  /*9c10*/  LEA R3, R3, UR4, 0x6 ;  /* 0x0000000403037c11 */ /* 0x000fca000f8e30ff */
[----:B------:R0:W-:Y:S04]  /*9c20*/  STS.128 [R3], R4 ;  /* 0x0000000403007388 */ /* 0x0001e80000000c00 */
[----:B------:R0:W-:Y:S04]  /*9c30*/  STS.128 [R3+0x10], R8 ;  /* 0x0000100803007388 */ /* 0x0001e80000000c00 */
[----:B------:R0:W-:Y:S04]  /*9c40*/  STS.128 [R3+0x20], R12 ;  /* 0x0000200c03007388 */ /* 0x0001e80000000c00 */
[----:B------:R0:W-:Y:S01]  /*9c50*/  STS.128 [R3+0x30], R20 ;  /* 0x0000301403007388 */ /* 0x0001e20000000c00 */
[----:B------:R-:W-:Y:S05]  /*9c60*/  @!P0 BRA `(.L_x_5679) ;  /* 0x0000000400b48947 */ /* 0x000fea0003800000 */
.L_x_5694:
[----:B-1----:R-:W-:Y:S01]  /*9c70*/  IADD3 R19, R17, R16, RZ ;  /* 0x0000001011137210 */ /* 0x002fe20007ffe0ff */
[----:B------:R-:W-:Y:S05]  /*9c80*/  WARPSYNC.ALL ;  /* 0x0000000000007948 */ /* 0x000fea0003800000 */
[----:B------:R-:W-:Y:S01]  /*9c90*/  BAR.SYNC.DEFER_BLOCKING 0x0 ;  /* 0x0000000000007b1d */ /* 0x000fe20000010000 */
[----:B------:R-:W-:-:S04]  /*9ca0*/  ISETP.GE.U32.AND P0, PT, R19, R0, PT ;  /* 0x000000001300720c */ /* 0x000fc80003f06070 */
[----:B------:R-:W-:Y:S01]  /*9cb0*/  ISETP.GE.U32.OR P0, PT, R17, R16, P0 ;  /* 0x000000101100720c */ /* 0x000fe20000706470 */
[----:B------:R-:W-:-:S12]  /*9cc0*/  BSSY B0, `(.L_x_5680) ;  /* 0x0000063000007945 */ /* 0x000fd80003800000 */
[----:B--2---:R-:W-:Y:S05]  /*9cd0*/  @P0 BRA `(.L_x_5681) ;  /* 0x0000000400840947 */ /* 0x004fea0003800000 */
[----:B------:R-:W-:Y:S01]  /*9ce0*/  LEA R18, R16, R3, 0x6 ;  /* 0x0000000310127211 */ /* 0x000fe200078e30ff */
[----:B------:R-:W-:Y:S01]  /*9cf0*/  BSSY B1, `(.L_x_5682) ;  /* 0x0000019000017945 */ /* 0x000fe20003800000 */
[----:B------:R-:W-:-:S03]  /*9d00*/  FSETP.NEU.FTZ.AND P0, PT, R7, RZ, PT ;  /* 0x000000ff0700720b */ /* 0x000fc60003f1d000 */
[----:B-----5:R1:W2:Y:S04]  /*9d10*/  LDS.128 R24, [R18] ;  /* 0x0000000012187984 */ /* 0x0202a80000000c00 */
[----:B------:R1:W3:Y:S04]  /*9d20*/  LDS.128 R28, [R18+0x10] ;  /* 0x00001000121c7984 */ /* 0x0002e80000000c00 */
[----:B------:R1:W4:Y:S04]  /*9d30*/  LDS.128 R32, [R18+0x20] ;  /* 0x0000200012207984 */ /* 0x0003280000000c00 */
[----:B------:R1:W0:Y:S01]  /*9d40*/  LDS.128 R36, [R18+0x30] ;  /* 0x0000300012247984 */ /* 0x0002220000000c00 */
[----:B------:R-:W-:Y:S05]  /*9d50*/  @!P0 BRA `(.L_x_5683) ;  /* 0x0000000000388947 */ /* 0x000fea0003800000 */
[----:B--2---:R-:W-:-:S13]  /*9d60*/  FSETP.NEU.FTZ.AND P0, PT, R27, RZ, PT ;  /* 0x000000ff1b00720b */ /* 0x004fda0003f1d000 */
[----:B------:R-:W-:Y:S05]  /*9d70*/  @!P0 BRA `(.L_x_5684) ;  /* 0x0000000000408947 */ /* 0x000fea0003800000 */
[----:B-1----:R-:W-:Y:S01]  /*9d80*/  FADD.FTZ R18, R27, R7 ;  /* 0x000000071b127221 */ /* 0x002fe20000010000 */
[----:B------:R-:W-:Y:S01]  /*9d90*/  FADD.FTZ R19, R24, -R4 ;  /* 0x8000000418137221 */ /* 0x000fe20000010000 */
[----:B------:R-:W-:Y:S02]  /*9da0*/  FADD.FTZ R26, R25, R5 ;  /* 0x00000005191a7221 */ /* 0x000fe40000010000 */
[----:B------:R-:W1:Y:S01]  /*9db0*/  MUFU.RCP R40, R18 ;  /* 0x0000001200287308 */ /* 0x000e620000001000 */
[----:B0-----:R-:W-:-:S04]  /*9dc0*/  FMUL.FTZ R6, R19, R19 ;  /* 0x0000001313067220 */ /* 0x001fc80000410000 */
[----:B------:R-:W-:Y:S01]  /*9dd0*/  FMUL.FTZ R24, R7, R6 ;  /* 0x0000000607187220 */ /* 0x000fe20000410000 */
[----:B------:R-:W-:Y:S01]  /*9de0*/  IMAD.MOV.U32 R6, RZ, RZ, -0x1 ;  /* 0xffffffffff067424 */ /* 0x000fe200078e00ff */
[----:B------:R-:W-:Y:S01]  /*9df0*/  MOV R7, R18 ;  /* 0x0000001200077202 */ /* 0x000fe20000000f00 */
[----:B-1----:R-:W-:-:S04]  /*9e00*/  FMUL.FTZ R27, R27, R40 ;  /* 0x000000281b1b7220 */ /* 0x002fc80000410000 */
[----:B------:R-:W-:Y:S01]  /*9e10*/  FFMA.FTZ R5, R27, R24, R26 ;  /* 0x000000181b057223 */ /* 0x000fe2000001001a */
[----:B------:R-:W-:Y:S01]  /*9e20*/  FFMA.FTZ R4, R19, R27, R4 ;  /* 0x0000001b13047223 */ /* 0x000fe20000010004 */
[----:B------:R-:W-:Y:S06]  /*9e30*/  BRA `(.L_x_5684) ;  /* 0x0000000000107947 */ /* 0x000fec0003800000 */
.L_x_5683:
[----:B0-2---:R-:W-:Y:S01]  /*9e40*/  MOV R4, R24 ;  /* 0x0000001800047202 */ /* 0x005fe20000000f00 */
[----:B------:R-:W-:Y:S01]  /*9e50*/  IMAD.MOV.U32 R5, RZ, RZ, R25 ;  /* 0x000000ffff057224 */ /* 0x000fe200078e0019 */
[----:B------:R-:W-:Y:S02]  /*9e60*/  MOV R7, R27 ;  /* 0x0000001b00077202 */ /* 0x000fe40000000f00 */
[----:B------:R-:W-:-:S07]  /*9e70*/  MOV R6, R26 ;  /* 0x0000001a00067202 */ /* 0x000fce0000000f00 */
.L_x_5684:
[----:B------:R-:W-:Y:S05]  /*9e80*/  BSYNC B1 ;  /* 0x0000000000017941 */ /* 0x000fea0003800000 */
.L_x_5682:
[----:B------:R-:W-:Y:S01]  /*9e90*/  FSETP.NEU.FTZ.AND P0, PT, R11, RZ, PT ;  /* 0x000000ff0b00720b */ /* 0x000fe20003f1d000 */
[----:B------:R-:W-:-:S12]  /*9ea0*/  BSSY B1, `(.L_x_5685) ;  /* 0x0000014000017945 */ /* 0x000fd80003800000 */
[----:B------:R-:W-:Y:S05]  /*9eb0*/  @!P0 BRA `(.L_x_5686) ;  /* 0x0000000000388947 */ /* 0x000fea0003800000 */
[----:B---3--:R-:W-:-:S13]  /*9ec0*/  FSETP.NEU.FTZ.AND P0, PT, R31, RZ, PT ;  /* 0x000000ff1f00720b */ /* 0x008fda0003f1d000 */
        /* <DEDUP_REMOVED lines=13> */
.L_x_5686:
[----:B0--3--:R-:W-:Y:S01]  /*9fa0*/  MOV R8, R28 ;  /* 0x0000001c00087202 */ /* 0x009fe20000000f00 */
[----:B------:R-:W-:Y:S01]  /*9fb0*/  IMAD.MOV.U32 R9, RZ, RZ, R29 ;  /* 0x000000ffff097224 */ /* 0x000fe200078e001d */
[----:B------:R-:W-:Y:S02]  /*9fc0*/  MOV R11, R31 ;  /* 0x0000001f000b7202 */ /* 0x000fe40000000f00 */
[----:B------:R-:W-:-:S07]  /*9fd0*/  MOV R10, R30 ;  /* 0x0000001e000a7202 */ /* 0x000fce0000000f00 */
.L_x_5687:
[----:B------:R-:W-:Y:S05]  /*9fe0*/  BSYNC B1 ;  /* 0x0000000000017941 */ /* 0x000fea0003800000 */
.L_x_5685:
[----:B------:R-:W-:Y:S01]  /*9ff0*/  FSETP.NEU.FTZ.AND P0, PT, R15, RZ, PT ;  /* 0x000000ff0f00720b */ /* 0x000fe20003f1d000 */
[----:B------:R-:W-:-:S12]  /*a000*/  BSSY B1, `(.L_x_5688) ;  /* 0x0000014000017945 */ /* 0x000fd80003800000 */
[----:B------:R-:W-:Y:S05]  /*a010*/  @!P0 BRA `(.L_x_5689) ;  /* 0x0000000000388947 */ /* 0x000fea0003800000 */
[----:B----4-:R-:W-:-:S13]  /*a020*/  FSETP.NEU.FTZ.AND P0, PT, R35, RZ, PT ;  /* 0x000000ff2300720b */ /* 0x010fda0003f1d000 */
        /* <DEDUP_REMOVED lines=13> */
.L_x_5689:
[----:B0---4-:R-:W-:Y:S01]  /*a100*/  MOV R12, R32 ;  /* 0x00000020000c7202 */ /* 0x011fe20000000f00 */
[----:B------:R-:W-:Y:S01]  /*a110*/  IMAD.MOV.U32 R13, RZ, RZ, R33 ;  /* 0x000000ffff0d7224 */ /* 0x000fe200078e0021 */
[----:B------:R-:W-:Y:S02]  /*a120*/  MOV R15, R35 ;  /* 0x00000023000f7202 */ /* 0x000fe40000000f00 */
[----:B------:R-:W-:-:S07]  /*a130*/  MOV R14, R34 ;  /* 0x00000022000e7202 */ /* 0x000fce0000000f00 */
.L_x_5690:
[----:B------:R-:W-:Y:S05]  /*a140*/  BSYNC B1 ;  /* 0x0000000000017941 */ /* 0x000fea0003800000 */
.L_x_5688:
[----:B------:R-:W-:Y:S01]  /*a150*/  FSETP.NEU.FTZ.AND P0, PT, R23, RZ, PT ;  /* 0x000000ff1700720b */ /* 0x000fe20003f1d000 */
[----:B------:R-:W-:-:S12]  /*a160*/  BSSY B1, `(.L_x_5691) ;  /* 0x0000014000017945 */ /* 0x000fd80003800000 */
[----:B------:R-:W-:Y:S05]  /*a170*/  @!P0 BRA `(.L_x_5692) ;  /* 0x0000000000388947 */ /* 0x000fea0003800000 */
[----:B0-----:R-:W-:-:S13]  /*a180*/  FSETP.NEU.FTZ.AND P0, PT, R39, RZ, PT ;  /* 0x000000ff2700720b */ /* 0x001fda0003f1d000 */
[----:B------:R-:W-:Y:S05]  /*a190*/  @!P0 BRA `(.L_x_5693) ;  /* 0x0000000000408947 */ /* 0x000fea0003800000 */
[----:B-1----:R-:W-:Y:S01]  /*a1a0*/  FADD.FTZ R18, R39, R23 ;  /* 0x0000001727127221 */ /* 0x002fe20000010000 */
[----:B------:R-:W-:Y:S01]  /*a1b0*/  FADD.FTZ R19, R36, -R20 ;  /* 0x8000001424137221 */ /* 0x000fe20000010000 */
        /* <DEDUP_REMOVED lines=10> */
.L_x_5692:
[----:B0-----:R-:W-:Y:S01]  /*a260*/  MOV R20, R36 ;  /* 0x0000002400147202 */ /* 0x001fe20000000f00 */
[----:B------:R-:W-:Y:S01]  /*a270*/  IMAD.MOV.U32 R21, RZ, RZ, R37 ;  /* 0x000000ffff157224 */ /* 0x000fe200078e0025 */
[----:B------:R-:W-:Y:S02]  /*a280*/  MOV R22, R38 ;  /* 0x0000002600167202 */ /* 0x000fe40000000f00 */
[----:B------:R-:W-:-:S07]  /*a290*/  MOV R23, R39 ;  /* 0x0000002700177202 */ /* 0x000fce0000000f00 */
.L_x_5693:
[----:B------:R-:W-:Y:S05]  /*a2a0*/  BSYNC B1 ;  /* 0x0000000000017941 */ /* 0x000fea0003800000 */
.L_x_5691:
[----:B------:R2:W-:Y:S04]  /*a2b0*/  STS.128 [R3], R4 ;  /* 0x0000000403007388 */ /* 0x0005e80000000c00 */
[----:B------:R2:W-:Y:S04]  /*a2c0*/  STS.128 [R3+0x10], R8 ;  /* 0x0000100803007388 */ /* 0x0005e80000000c00 */
[----:B------:R2:W-:Y:S04]  /*a2d0*/  STS.128 [R3+0x20], R12 ;  /* 0x0000200c03007388 */ /* 0x0005e80000000c00 */
[----:B------:R2:W-:Y:S02]  /*a2e0*/  STS.128 [R3+0x30], R20 ;  /* 0x0000301403007388 */ /* 0x0005e40000000c00 */
.L_x_5681:
[----:B------:R-:W-:Y:S05]  /*a2f0*/  BSYNC B0 ;  /* 0x0000000000007941 */ /* 0x000fea0003800000 */
.L_x_5680:
[----:B------:R-:W-:-:S04]  /*a300*/  SHF.R.S32.HI R16, RZ, 0x1, R16 ;  /* 0x00000001ff107819 */ /* 0x000fc80000011410 */
[----:B------:R-:W-:-:S13]  /*a310*/  ISETP.GE.AND P0, PT, R16, 0x20, PT ;  /* 0x000000201000780c */ /* 0x000fda0003f06270 */
[----:B------:R-:W-:Y:S05]  /*a320*/  @P0 BRA `(.L_x_5694) ;  /* 0xfffffff800500947 */ /* 0x000fea000383ffff */
[----:B-1----:R-:W-:-:S07]  /*a330*/  IMAD.MOV.U32 R18, RZ, RZ, 0x20 ;  /* 0x00000020ff127424 */ /* 0x002fce00078e00ff */
.L_x_5679:
[----:B------:R-:W-:Y:S01]  /*a340*/  ISETP.GE.AND P0, PT, R18, 0x2, PT ;  /* 0x000000021200780c */ /* 0x000fe20003f06270 */
[----:B------:R-:W-:Y:S05]  /*a350*/  WARPSYNC.ALL ;  /* 0x0000000000007948 */ /* 0x000fea0003800000 */
[----:B------:R-:W-:Y:S07]  /*a360*/  BAR.SYNC.DEFER_BLOCKING 0x0 ;  /* 0x0000000000007b1d */ /* 0x000fee0000010000 */
[----:B------:R-:W-:Y:S05]  /*a370*/  @!P0 BRA `(.L_x_5678) ;  /* 0x0000000400b08947 */ /* 0x000fea0003800000 */
[----:B0-2---:R-:W-:-:S11]  /*a380*/  HFMA2.MMA R3, -RZ, RZ, 0, 5.9604644775390625e-08 ;  /* 0x00000001ff037435 */ /* 0x005fd600000001ff */
.L_x_5707:
[----:B------:R-:W-:Y:S01]  /*a390*/  FSETP.NEU.FTZ.AND P0, PT, R7, RZ, PT ;  /* 0x000000ff0700720b */ /* 0x000fe20003f1d000 */
[----:B-1--4-:R0:W1:Y:S01]  /*a3a0*/  SHFL.DOWN PT, R19, R4, R3, 0x1f ;  /* 0x08001f0304137589 */ /* 0x01206200000e0000 */
[----:B------:R-:W-:Y:S03]  /*a3b0*/  BSSY B0, `(.L_x_5695) ;  /* 0x0000017000007945 */ /* 0x000fe60003800000 */
[----:B--2--5:R0:W2:Y:S04]  /*a3c0*/  SHFL.DOWN PT, R24, R5, R3, 0x1f ;  /* 0x08001f0305187589 */ /* 0x0240a800000e0000 */
[----:B---3--:R0:W3:Y:S04]  /*a3d0*/  SHFL.DOWN PT, R0, R6, R3, 0x1f ;  /* 0x08001f0306007589 */ /* 0x0080e800000e0000 */
[----:B------:R0:W4:Y:S01]  /*a3e0*/  SHFL.DOWN PT, R26, R7, R3, 0x1f ;  /* 0x08001f03071a7589 */ /* 0x00012200000e0000 */
[----:B------:R-:W-:Y:S05]  /*a3f0*/  @!P0 BRA `(.L_x_5696) ;  /* 0x0000000000388947 */ /* 0x000fea0003800000 */
[----:B----4-:R-:W-:-:S13]  /*a400*/  FSETP.NEU.FTZ.AND P0, PT, R26, RZ, PT ;  /* 0x000000ff1a00720b */ /* 0x010fda0003f1d000 */
[----:B------:R-:W-:Y:S05]  /*a410*/  @!P0 BRA `(.L_x_5697) ;  /* 0x0000000000408947 */ /* 0x000fea0003800000 */
[----:B---3--:R-:W-:Y:S01]  /*a420*/  FADD.FTZ R0, R26, R7 ;  /* 0x000000071a007221 */ /* 0x008fe20000010000 */
[----:B-1----:R-:W-:Y:S01]  /*a430*/  FADD.FTZ R19, R19, -R4 ;  /* 0x8000000413137221 */ /* 0x002fe20000010000 */
[----:B--2---:R-:W-:Y:S02]  /*a440*/  FADD.FTZ R24, R24, R5 ;  /* 0x0000000518187221 */ /* 0x004fe40000010000 */
        /* <DEDUP_REMOVED lines=9> */
.L_x_5696:
[----:B01----:R-:W-:Y:S01]  /*a4e0*/  MOV R4, R19 ;  /* 0x0000001300047202 */ /* 0x003fe20000000f00 */
[----:B----4-:R-:W-:Y:S01]  /*a4f0*/  IMAD.MOV.U32 R7, RZ, RZ, R26 ;  /* 0x000000ffff077224 */ /* 0x010fe200078e001a */
[----:B--2---:R-:W-:Y:S02]  /*a500*/  MOV R5, R24 ;  /* 0x0000001800057202 */ /* 0x004fe40000000f00 */
[----:B---3--:R-:W-:-:S07]  /*a510*/  MOV R6, R0 ;  /* 0x0000000000067202 */ /* 0x008fce0000000f00 */
.L_x_5697:
[----:B------:R-:W-:Y:S05]  /*a520*/  BSYNC B0 ;  /* 0x0000000000007941 */ /* 0x000fea0003800000 */
.L_x_5695:
[----:B------:R-:W-:Y:S01]  /*a530*/  FSETP.NEU.FTZ.AND P0, PT, R11, RZ, PT ;  /* 0x000000ff0b00720b */ /* 0x000fe20003f1d000 */
[----:B-1----:R1:W4:Y:S01]  /*a540*/  SHFL.DOWN PT, R19, R8, R3, 0x1f ;  /* 0x08001f0308137589 */ /* 0x00232200000e0000 */
[----:B------:R-:W-:Y:S03]  /*a550*/  BSSY B0, `(.L_x_5698) ;  /* 0x0000017000007945 */ /* 0x000fe60003800000 */
[----:B--2---:R1:W2:Y:S04]  /*a560*/  SHFL.DOWN PT, R24, R9, R3, 0x1f ;  /* 0x08001f0309187589 */ /* 0x0042a800000e0000 */
[----:B---3--:R1:W3:Y:S04]  /*a570*/  SHFL.DOWN PT, R0, R10, R3, 0x1f ;  /* 0x08001f030a007589 */ /* 0x0082e800000e0000 */
[----:B------:R1:W0:Y:S01]  /*a580*/  SHFL.DOWN PT, R26, R11, R3, 0x1f ;  /* 0x08001f030b1a7589 */ /* 0x00022200000e0000 */
[----:B------:R-:W-:Y:S05]  /*a590*/  @!P0 BRA `(.L_x_5699) ;  /* 0x0000000000388947 */ /* 0x000fea0003800000 */
[----:B0-----:R-:W-:-:S13]  /*a5a0*/  FSETP.NEU.FTZ.AND P0, PT, R26, RZ, PT ;  /* 0x000000ff1a00720b */ /* 0x001fda0003f1d000 */
[----:B------:R-:W-:Y:S05]  /*a5b0*/  @!P0 BRA `(.L_x_5700) ;  /* 0x0000000000408947 */ /* 0x000fea0003800000 */
[----:B---3--:R-:W-:Y:S01]  /*a5c0*/  FADD.FTZ R0, R26, R11 ;  /* 0x0000000b1a007221 */ /* 0x008fe20000010000 */
[----:B----4-:R-:W-:Y:S01]  /*a5d0*/  FADD.FTZ R19, R19, -R8 ;  /* 0x8000000813137221 */ /* 0x010fe20000010000 */
[----:B--2---:R-:W-:Y:S02]  /*a5e0*/  FADD.FTZ R24, R24, R9 ;  /* 0x0000000918187221 */ /* 0x004fe40000010000 */
[----:B------:R-:W0:Y:S01]  /*a5f0*/  MUFU.RCP R25, R0 ;  /* 0x0000000000197308 */ /* 0x000e220000001000 */
[----:B-1----:R-:W-:-:S04]  /*a600*/  FMUL.FTZ R10, R19, R19 ;  /* 0x00000013130a7220 */ /* 0x002fc80000410000 */
[----:B------:R-:W-:Y:S01]  /*a610*/  FMUL.FTZ R16, R11, R10 ;  /* 0x0000000a0b107220 */ /* 0x000fe20000410000 */
[----:B------:R-:W-:Y:S01]  /*a620*/  MOV R10, 0xffffffff ;  /* 0xffffffff000a7802 */ /* 0x000fe20000000f00 */
[----:B0-----:R-:W-:-:S04]  /*a630*/  FMUL.FTZ R11, R26, R25 ;  /* 0x000000191a0b7220 */ /* 0x001fc80000410000 */
[----:B------:R-:W-:Y:S01]  /*a640*/  FFMA.FTZ R9, R11, R16, R24 ;  /* 0x000000100b097223 */ /* 0x000fe20000010018 */
[----:B------:R-:W-:Y:S01]  /*a650*/  FFMA.FTZ R8, R19, R11, R8 ;  /* 0x0000000b13087223 */ /* 0x000fe20000010008 */
[----:B------:R-:W-:Y:S01]  /*a660*/  IMAD.MOV.U32 R11, RZ, RZ, R0 ;  /* 0x000000ffff0b7224 */ /* 0x000fe200078e0000 */
[----:B------:R-:W-:Y:S06]  /*a670*/  BRA `(.L_x_5700) ;  /* 0x0000000000107947 */ /* 0x000fec0003800000 */
.L_x_5699:
[----:B-1--4-:R-:W-:Y:S01]  /*a680*/  MOV R8, R19 ;  /* 0x0000001300087202 */ /* 0x012fe20000000f00 */
[----:B0-----:R-:W-:Y:S01]  /*a690*/  IMAD.MOV.U32 R11, RZ, RZ, R26 ;  /* 0x000000ffff0b7224 */ /* 0x001fe200078e001a */
[----:B--2---:R-:W-:Y:S02]  /*a6a0*/  MOV R9, R24 ;  /* 0x0000001800097202 */ /* 0x004fe40000000f00 */
[----:B---3--:R-:W-:-:S07]  /*a6b0*/  MOV R10, R0 ;  /* 0x00000000000a7202 */ /* 0x008fce0000000f00 */
.L_x_5700:
[----:B------:R-:W-:Y:S05]  /*a6c0*/  BSYNC B0 ;  /* 0x0000000000007941 */ /* 0x000fea0003800000 */
.L_x_5698:
[----:B------:R-:W-:Y:S01]  /*a6d0*/  FSETP.NEU.FTZ.AND P0, PT, R15, RZ, PT ;  /* 0x000000ff0f00720b */ /* 0x000fe20003f1d000 */
[----:B----4-:R0:W4:Y:S01]  /*a6e0*/  SHFL.DOWN PT, R19, R12, R3, 0x1f ;  /* 0x08001f030c137589 */ /* 0x01012200000e0000 */
        /* <DEDUP_REMOVED lines=19> */
.L_x_5702:
[----:B0---4-:R-:W-:Y:S01]  /*a820*/  MOV R12, R19 ;  /* 0x00000013000c7202 */ /* 0x011fe20000000f00 */
[----:B------:R-:W-:Y:S01]  /*a830*/  IMAD.MOV.U32 R15, RZ, RZ, R26 ;  /* 0x000000ffff0f7224 */ /* 0x000fe200078e001a */
[----:B--2---:R-:W-:Y:S02]  /*a840*/  MOV R13, R24 ;  /* 0x00000018000d7202 */ /* 0x004fe40000000f00 */
[----:B---3--:R-:W-:-:S07]  /*a850*/  MOV R14, R0 ;  /* 0x00000000000e7202 */ /* 0x008fce0000000f00 */
.L_x_5703:
[----:B------:R-:W-:Y:S05]  /*a860*/  BSYNC B0 ;  /* 0x0000000000007941 */ /* 0x000fea0003800000 */
.L_x_5701:
        /* <DEDUP_REMOVED lines=21> */
.L_x_5705:
[----:B0---4-:R-:W-:Y:S01]  /*a9c0*/  MOV R20, R19 ;  /* 0x0000001300147202 */ /* 0x011fe20000000f00 */
[----:B------:R-:W-:Y:S01]  /*a9d0*/  IMAD.MOV.U32 R23, RZ, RZ, R26 ;  /* 0x000000ffff177224 */ /* 0x000fe200078e001a */
[----:B--2---:R-:W-:Y:S02]  /*a9e0*/  MOV R21, R24 ;  /* 0x0000001800157202 */ /* 0x004fe40000000f00 */
[----:B---3--:R-:W-:-:S07]  /*a9f0*/  MOV R22, R0 ;  /* 0x0000000000167202 */ /* 0x008fce0000000f00 */
.L_x_5706:
[----:B------:R-:W-:Y:S05]  /*aa00*/  BSYNC B0 ;  /* 0x0000000000007941 */ /* 0x000fea0003800000 */
.L_x_5704:
[----:B-1----:R-:W-:-:S04]  /*aa10*/  SHF.L.U32 R3, R3, 0x1, RZ ;  /* 0x0000000103037819 */ /* 0x002fc800000006ff */
[----:B------:R-:W-:-:S13]  /*aa20*/  ISETP.GE.AND P0, PT, R3, R18, PT ;  /* 0x000000120300720c */ /* 0x000fda0003f06270 */
[----:B------:R-:W-:Y:S05]  /*aa30*/  @!P0 BRA `(.L_x_5707) ;  /* 0xfffffff800548947 */ /* 0x000fea000383ffff */
.L_x_5678:
[----:B---3--:R-:W3:Y:S01]  /*aa40*/  LDC R0, c[0x0][0x3fc] ;  /* 0x0000ff00ff007b82 */ /* 0x008ee20000000800 */
[----:B-----5:R-:W-:Y:S01]  /*aa50*/  HFMA2.MMA R25, -RZ, RZ, 0, 0 ;  /* 0x00000000ff197435 */ /* 0x020fe200000001ff */
[----:B01--4-:R-:W-:Y:S01]  /*aa60*/  IMAD.MOV.U32 R19, RZ, RZ, RZ ;  /* 0x000000ffff137224 */ /* 0x013fe200078e00ff */
[----:B---3--:R-:W-:-:S13]  /*aa70*/  ISETP.NE.AND P0, PT, R0, RZ, PT ;  /* 0x000000ff0000720c */ /* 0x008fda0003f05270 */
[----:B------:R-:W-:Y:S05]  /*aa80*/  @!P0 BRA `(.L_x_5708) ;  /* 0x0000001000608947 */ /* 0x000fea0003800000 */
[----:B--2---:R-:W0:Y:S01]  /*aa90*/  S2R R3, SR_TID.Y ;  /* 0x0000000000037919 */ /* 0x004e220000002200 */
[----:B------:R-:W1:Y:S01]  /*aaa0*/  S2UR UR4, SR_CTAID.X ;  /* 0x00000000000479c3 */ /* 0x000e620000002500 */
[----:B------:R-:W-:Y:S01]  /*aab0*/  ULDC UR5, c[0x0][0x250] ;  /* 0x0000940000057ab9 */ /* 0x000fe20000000800 */
[----:B------:R-:W-:Y:S01]  /*aac0*/  IMAD.MOV.U32 R24, RZ, RZ, RZ ;  /* 0x000000ffff187224 */ /* 0x000fe200078e00ff */
[----:B------:R-:W-:Y:S01]  /*aad0*/  ULDC.64 UR6, c[0x0][0x400] ;  /* 0x0001000000067ab9 */ /* 0x000fe20000000a00 */
[----:B------:R-:W-:-:S04]  /*aae0*/  ISETP.NE.AND P1, PT, R0, 0x1, PT ;  /* 0x000000010000780c */ /* 0x000fc80003f25270 */
        /* <DEDUP_REMOVED lines=274> */
.L_x_5708:
[----:B------:R-:W0:Y:S01]  /*bc10*/  S2R R18, SR_TID.Y ;  /* 0x0000000000127919 */ /* 0x000e220000002200 */
[----:B------:R-:W1:Y:S01]  /*bc20*/  S2UR UR4, SR_CTAID.X ;  /* 0x00000000000479c3 */ /* 0x000e620000002500 */
[----:B------:R-:W-:-:S07]  /*bc30*/  ULDC UR5, c[0x0][0x250] ;  /* 0x0000940000057ab9 */ /* 0x000fce0000000800 */
[----:B--2---:R-:W1:Y:S01]  /*bc40*/  LDC R3, c[0x0][0x238] ;  /* 0x00008e00ff037b82 */ /* 0x004e620000000800 */
        /* <DEDUP_REMOVED lines=277> */
.L_x_5709:
        /* <DEDUP_REMOVED lines=277> */
.L_x_5710:
        /* <DEDUP_REMOVED lines=275> */
.L_x_5711:
[----:B------:R-:W-:Y:S01]  /*f020*/  ULDC.64 UR4, c[0x0][0x610] ;  /* 0x0001840000047ab9 */ /* 0x000fe20000000a00 */
[----:B------:R-:W-:Y:S01]  /*f030*/  MOV R0, RZ ;  /* 0x000000ff00007202 */ /* 0x000fe20000000f00 */
[----:B------:R-:W-:Y:S01]  /*f040*/  IMAD.MOV.U32 R2, RZ, RZ, RZ ;  /* 0x000000ffff027224 */ /* 0x000fe200078e00ff */
[----:B------:R-:W-:Y:S02]  /*f050*/  ISETP.NE.U32.AND P0, PT, RZ, UR4, PT ;  /* 0x00000004ff007c0c */ /* 0x000fe4000bf05070 */
[----:B------:R-:W-:Y:S02]  /*f060*/  MOV R47, RZ ;  /* 0x000000ff002f7202 */ /* 0x000fe40000000f00 */
[----:B------:R-:W-:-:S13]  /*f070*/  ISETP.NE.AND.EX P0, PT, RZ, UR5, PT, P0 ;  /* 0x00000005ff007c0c */ /* 0x000fda000bf05300 */
[----:B------:R-:W-:Y:S05]  /*f080*/  @!P0 BRA `(.L_x_5712) ;  /* 0x0000000800248947 */ /* 0x000fea0003800000 */
[----:B------:R-:W-:Y:S01]  /*f090*/  HFMA2.MMA R26, -RZ, RZ, 0, 2.384185791015625e-07 ;  /* 0x00000004ff1a7435 */ /* 0x000fe200000001ff */
[----:B------:R-:W-:Y:S01]  /*f0a0*/  BSSY B0, `(.L_x_5713) ;  /* 0x0000027000007945 */ /* 0x000fe20003800000 */
[----:B------:R-:W-:Y:S01]  /*f0b0*/  HFMA2.MMA R33, -RZ, RZ, 0, 0 ;  /* 0x00000000ff217435 */ /* 0x000fe200000001ff */
[----:B------:R-:W-:Y:S01]  /*f0c0*/  MOV R30, RZ ;  /* 0x000000ff001e7202 */ /* 0x000fe20000000f00 */
[----:B------:R-:W-:-:S09]  /*f0d0*/  IMAD.MOV.U32 R32, RZ, RZ, 0x10 ;  /* 0x00000010ff207424 */ /* 0x000fd200078e00ff */
.L_x_5717:
        /* <DEDUP_REMOVED lines=8> */
[----:B------:R-:W-:Y:S05]  /*f160*/  CALL.REL.NOINC `($__internal_29_$__cuda_sm20_rem_u64) ;  /* 0x000000ac00747944 */ /* 0x000fea0003c00000 */
[----:B------:R-:W-:Y:S05]  /*f170*/  BRA `(.L_x_5716) ;  /* 0x00000000004c7947 */ /* 0x000fea0003800000 */
.L_x_5715:
        /* <DEDUP_REMOVED lines=19> */
.L_x_5716:
[----:B------:R-:W-:Y:S05]  /*f2b0*/  BSYNC B1 ;  /* 0x0000000000017941 */ /* 0x000fea0003800000 */
.L_x_5714:
[----:B------:R-:W-:Y:S02]  /*f2c0*/  ISETP.NE.U32.AND P0, PT, R32, RZ, PT ;  /* 0x000000ff2000720c */ /* 0x000fe40003f05070 */
[----:B------:R-:W-:Y:S02]  /*f2d0*/  MOV R26, R0 ;  /* 0x00000000001a7202 */ /* 0x000fe40000000f00 */
[----:B------:R-:W-:Y:S02]  /*f2e0*/  ISETP.NE.AND.EX P0, PT, R33, RZ, PT, P0 ;  /* 0x000000ff2100720c */ /* 0x000fe40003f05300 */
[----:B------:R-:W-:-:S11]  /*f2f0*/  MOV R30, R31 ;  /* 0x0000001f001e7202 */ /* 0x000fd60000000f00 */
[----:B------:R-:W-:Y:S05]  /*f300*/  @P0 BRA `(.L_x_5717) ;  /* 0xfffffffc00740947 */ /* 0x000fea000383ffff */
[----:B------:R-:W-:Y:S05]  /*f310*/  BSYNC B0 ;  /* 0x0000000000007941 */ /* 0x000fea0003800000 */
.L_x_5713:
[----:B------:R-:W-:Y:S01]  /*f320*/  ISETP.NE.U32.AND P2, PT, R31, RZ, PT ;  /* 0x000000ff1f00720c */ /* 0x000fe20003f45070 */
[----:B------:R-:W-:-:S12]  /*f330*/  BSSY B0, `(.L_x_5718) ;  /* 0x000001c000007945 */ /* 0x000fd80003800000 */
[----:B------:R-:W-:Y:S05]  /*f340*/  @!P2 BRA `(.L_x_5719) ;  /* 0x00000000001ca947 */ /* 0x000fea0003800000 */
[----:B------:R-:W-:Y:S01]  /*f350*/  HFMA2.MMA R26, -RZ, RZ, 0, 0 ;  /* 0x00000000ff1a7435 */ /* 0x000fe200000001ff */
[----:B------:R-:W-:Y:S01]  /*f360*/  IMAD.MOV.U32 R24, RZ, RZ, 0x10 ;  /* 0x00000010ff187424 */ /* 0x000fe200078e00ff */
[----:B------:R-:W-:-:S09]  /*f370*/  MOV R28, 0xf390 ;  /* 0x0000f390001c7802 */ /* 0x000fd20000000f00 */
[----:B------:R-:W-:Y:S05]  /*f380*/  CALL.REL.NOINC `($__internal_28_$__cuda_sm20_div_u64) ;  /* 0x000000a400d47944 */ /* 0x000fea0003c00000 */
[----:B------:R-:W-:Y:S01]  /*f390*/  MOV R2, R30 ;  /* 0x0000001e00027202 */ /* 0x000fe20000000f00 */
[----:B------:R-:W-:Y:S01]  /*f3a0*/  IMAD.MOV.U32 R3, RZ, RZ, R35 ;  /* 0x000000ffff037224 */ /* 0x000fe200078e0023 */
[----:B------:R-:W-:Y:S06]  /*f3b0*/  BRA `(.L_x_5720) ;  /* 0x00000000004c7947 */ /* 0x000fec0003800000 */
.L_x_5719:
        /* <DEDUP_REMOVED lines=19> */
.L_x_5720:
[----:B------:R-:W-:Y:S05]  /*f4f0*/  BSYNC B0 ;  /* 0x0000000000007941 */ /* 0x000fea0003800000 */
.L_x_5718:
[----:B------:R-:W-:Y:S04]  /*f500*/  BSSY B0, `(.L_x_5721) ;  /* 0x000001b000007945 */ /* 0x000fe80003800000 */
[----:B------:R-:W-:Y:S05]  /*f510*/  @!P2 BRA `(.L_x_5722) ;  /* 0x000000000018a947 */ /* 0x000fea0003800000 */
[----:B------:R-:W-:Y:S01]  /*f520*/  IMAD.MOV.U32 R24, RZ, RZ, 0x4 ;  /* 0x00000004ff187424 */ /* 0x000fe200078e00ff */
[----:B------:R-:W-:Y:S02]  /*f530*/  MOV R26, RZ ;  /* 0x000000ff001a7202 */ /* 0x000fe40000000f00 */
[----:B------:R-:W-:-:S07]  /*f540*/  MOV R28, 0xf560 ;  /* 0x0000f560001c7802 */ /* 0x000fce0000000f00 */
[----:B------:R-:W-:Y:S05]  /*f550*/  CALL.REL.NOINC `($__internal_28_$__cuda_sm20_div_u64) ;  /* 0x000000a400607944 */ /* 0x000fea0003c00000 */
[----:B------:R-:W-:Y:S01]  /*f560*/  MOV R31, R35 ;  /* 0x00000023001f7202 */ /* 0x000fe20000000f00 */
[----:B------:R-:W-:Y:S06]  /*f570*/  BRA `(.L_x_5723) ;  /* 0x00000000004c7947 */ /* 0x000fec0003800000 */
.L_x_5722:
        /* <DEDUP_REMOVED lines=19> */
.L_x_5723:
[----:B------:R-:W-:Y:S05]  /*f6b0*/  BSYNC B0 ;  /* 0x0000000000007941 */ /* 0x000fea0003800000 */
.L_x_5721:
        /* <DEDUP_REMOVED lines=9> */
[----:B------:R-:W-:Y:S05]  /*f750*/  CALL.REL.NOINC `($__internal_28_$__cuda_sm20_div_u64) ;  /* 0x000000a000e07944 */ /* 0x000fea0003c00000 */
[----:B------:R-:W-:Y:S02]  /*f760*/  MOV R2, R30 ;  /* 0x0000001e00027202 */ /* 0x000fe40000000f00 */
[----:B------:R-:W-:Y:S01]  /*f770*/  MOV R3, R35 ;  /* 0x0000002300037202 */ /* 0x000fe20000000f00 */
[----:B------:R-:W-:Y:S06]  /*f780*/  BRA `(.L_x_5726) ;  /* 0x0000000000507947 */ /* 0x000fec0003800000 */
.L_x_5725:
        /* <DEDUP_REMOVED lines=9> */
[----:B------:R-:W-:-:S05]  /*f820*/  IMAD.HI.U32 R33, R33, R2, RZ ;  /* 0x0000000221217227 */ /* 0x000fca00078e00ff */
[----:B------:R-:W-:-:S05]  /*f830*/  IADD3 R3, -R33, RZ, RZ ;  /* 0x000000ff21037210 */ /* 0x000fca0007ffe1ff */
[----:B------:R-:W-:-:S05]  /*f840*/  IMAD R3, R30, R3, R2 ;  /* 0x000000031e037224 */ /* 0x000fca00078e0202 */
[----:B------:R-:W-:-:S13]  /*f850*/  ISETP.GE.U32.AND P0, PT, R3, R30, PT ;  /* 0x0000001e0300720c */ /* 0x000fda0003f06070 */
[----:B------:R-:W-:Y:S01]  /*f860*/  @P0 IMAD.IADD R3, R3, 0x1, -R30 ;  /* 0x0000000103030824 */ /* 0x000fe200078e0a1e */
[----:B------:R-:W-:-:S04]  /*f870*/  @P0 IADD3 R33, R33, 0x1, RZ ;  /* 0x0000000121210810 */ /* 0x000fc80007ffe0ff */
[----:B------:R-:W-:Y:S01]  /*f880*/  ISETP.GE.U32.AND P1, PT, R3, R30, PT ;  /* 0x0000001e0300720c */ /* 0x000fe20003f26070 */
[----:B------:R-:W-:-:S12]  /*f890*/  IMAD.MOV.U32 R3, RZ, RZ, RZ ;  /* 0x000000ffff037224 */ /* 0x000fd800078e00ff */
[----:B------:R-:W-:Y:S02]  /*f8a0*/  @P1 IADD3 R33, R33, 0x1, RZ ;  /* 0x0000000121211810 */ /* 0x000fe40007ffe0ff */
[----:B------:R-:W-:-:S04]  /*f8b0*/  @!P2 LOP3.LUT R33, RZ, R30, RZ, 0x33, !PT ;  /* 0x0000001eff21a212 */ /* 0x000fc800078e33ff */
[----:B------:R-:W-:-:S07]  /*f8c0*/  MOV R2, R33 ;  /* 0x0000002100027202 */ /* 0x000fce0000000f00 */
.L_x_5726:
[----:B------:R-:W-:Y:S05]  /*f8d0*/  BSYNC B0 ;  /* 0x0000000000007941 */ /* 0x000fea0003800000 */
.L_x_5724:
[----:B------:R-:W-:Y:S02]  /*f8e0*/  ULDC.64 UR4, c[0x0][0x610] ;  /* 0x0001840000047ab9 */ /* 0x000fe40000000a00 */
[----:B------:R-:W-:-:S04]  /*f8f0*/  IADD3 R0, P0, R2, UR4, RZ ;  /* 0x0000000402007c10 */ /* 0x000fc8000ff1e0ff */
[----:B------:R-:W-:-:S04]  /*f900*/  IADD3.X R47, R3, UR5, RZ, P0, !PT ;  /* 0x00000005032f7c10 */ /* 0x000fc800087fe4ff */
[----:B------:R-:W-:-:S07]  /*f910*/  MOV R2, R47 ;  /* 0x0000002f00027202 */ /* 0x000fce0000000f00 */
.L_x_5712:
        /* <DEDUP_REMOVED lines=290> */
.L_x_5728:
[----:B------:R-:W-:Y:S05]  /*10b40*/  @!P0 BRA `(.L_x_5729) ;  /* 0x0000001000488947 */ /* 0x000fea0003800000 */
        /* <DEDUP_REMOVED lines=274> */
.L_x_5729:
[----:B------:R-:W-:Y:S01]  /*11c70*/  MOV R41, RZ ;  /* 0x000000ff00297202 */ /* 0x000fe20000000f00 */
[----:B------:R-:W-:Y:S01]  /*11c80*/  IMAD.MOV.U32 R19, RZ, RZ, RZ ;  /* 0x000000ffff137224 */ /* 0x000fe200078e00ff */
[----:B------:R-:W-:Y:S06]  /*11c90*/  @!P0 BRA `(.L_x_5730) ;  /* 0x0000001000488947 */ /* 0x000fec0003800000 */
        /* <DEDUP_REMOVED lines=274> */
.L_x_5730:
        /* <DEDUP_REMOVED lines=275> */
.L_x_5731:
        /* <DEDUP_REMOVED lines=14> */
.L_x_5733:
[----:B------:R-:W-:Y:S05]  /*13fd0*/  BSYNC B0 ;  /* 0x0000000000007941 */ /* 0x000fea0003800000 */
.L_x_5732:
        /* <DEDUP_REMOVED lines=29> */
.L_x_5735:
[----:B------:R-:W-:Y:S05]  /*141b0*/  BSYNC B0 ;  /* 0x0000000000007941 */ /* 0x000fea0003800000 */
.L_x_5734:
        /* <DEDUP_REMOVED lines=35> */
.L_x_5737:
[----:B------:R-:W-:Y:S05]  /*143f0*/  BSYNC B0 ;  /* 0x0000000000007941 */ /* 0x000fea0003800000 */
.L_x_5736:
        /* <DEDUP_REMOVED lines=52> */
[----:B------:R-:W1:Y:S01]  /*14740*/  LDC.64 R4, c[0x0][0x618] ;  /* 0x00018600ff047b82 */ /* 0x000e620000000a00 */
        /* <DEDUP_REMOVED lines=8> */
.L_x_5754:
        /* <DEDUP_REMOVED lines=36> */
.L_x_5743:
[----:B------:R0:W5:Y:S02]  /*14a10*/  LDG.E R26, desc[UR40][R6.64+0x8] ;  /* 0x00000828061a7981 */ /* 0x000164000c1e1900 */
[----:B-----5:R-:W-:Y:S02]  /*14a20*/  MOV R24, R49 ;  /* 0x0000003100187202 */ /* 0x020fe40000000f00 */
[----:B------:R-:W-:Y:S02]  /*14a30*/  MOV R25, R44 ;  /* 0x0000002c00197202 */ /* 0x000fe40000000f00 */
[----:B------:R-:W-:-:S07]  /*14a40*/  MOV R27, R42 ;  /* 0x0000002a001b7202 */ /* 0x000fce0000000f00 */
.L_x_5744:
[----:B------:R-:W-:Y:S05]  /*14a50*/  BSYNC B2 ;  /* 0x0000000000027941 */ /* 0x000fea0003800000 */
.L_x_5742:
        /* <DEDUP_REMOVED lines=17> */
.L_x_5746:
[----:B------:R-:W-:Y:S01]  /*14b70*/  MOV R28, R23 ;  /* 0x00000017001c7202 */ /* 0x000fe20000000f00 */
[----:B------:R-:W-:Y:S01]  /*14b80*/  IMAD.MOV.U32 R30, RZ, RZ, R40 ;  /* 0x000000ffff1e7224 */ /* 0x000fe200078e0028 */
[----:B------:R-:W-:Y:S02]  /*14b90*/  MOV R29, R10 ;  /* 0x0000000a001d7202 */ /* 0x000fe40000000f00 */
[----:B------:R-:W-:-:S07]  /*14ba0*/  MOV R31, R22 ;  /* 0x00000016001f7202 */ /* 0x000fce0000000f00 */
.L_x_5747:
[----:B------:R-:W-:Y:S05]  /*14bb0*/  BSYNC B2 ;  /* 0x0000000000027941 */ /* 0x000fea0003800000 */
.L_x_5745:
        /* <DEDUP_REMOVED lines=17> */
.L_x_5749:
[----:B------:R-:W-:Y:S01]  /*14cd0*/  IMAD.MOV.U32 R32, RZ, RZ, R11 ;  /* 0x000000ffff207224 */ /* 0x000fe200078e000b */
[----:B------:R-:W-:Y:S02]  /*14ce0*/  MOV R33, R14 ;  /* 0x0000000e00217202 */ /* 0x000fe40000000f00 */
[----:B------:R-:W-:Y:S02]  /*14cf0*/  MOV R34, R13 ;  /* 0x0000000d00227202 */ /* 0x000fe40000000f00 */
[----:B------:R-:W-:-:S07]  /*14d00*/  MOV R35, R16 ;  /* 0x0000001000237202 */ /* 0x000fce0000000f00 */
.L_x_5750:
[----:B------:R-:W-:Y:S05]  /*14d10*/  BSYNC B2 ;  /* 0x0000000000027941 */ /* 0x000fea0003800000 */
.L_x_5748:
        /* <DEDUP_REMOVED lines=17> */
.L_x_5752:
[----:B------:R-:W-:Y:S01]  /*14e30*/  MOV R36, R15 ;  /* 0x0000000f00247202 */ /* 0x000fe20000000f00 */
[----:B------:R-:W-:Y:S01]  /*14e40*/  IMAD.MOV.U32 R38, RZ, RZ, R21 ;  /* 0x000000ffff267224 */ /* 0x000fe200078e0015 */
[----:B------:R-:W-:Y:S02]  /*14e50*/  MOV R37, R20 ;  /* 0x0000001400257202 */ /* 0x000fe40000000f00 */
[----:B------:R-:W-:-:S07]  /*14e60*/  MOV R39, R12 ;  /* 0x0000000c00277202 */ /* 0x000fce0000000f00 */
.L_x_5753:
[----:B------:R-:W-:Y:S05]  /*14e70*/  BSYNC B2 ;  /* 0x0000000000027941 */ /* 0x000fea0003800000 */
.L_x_5751:
[----:B------:R-:W-:Y:S05]  /*14e80*/  @!P0 BRA `(.L_x_5754) ;  /* 0xfffffff800508947 */ /* 0x000fea000383ffff */
[----:B------:R-:W-:Y:S05]  /*14e90*/  BSYNC B0 ;  /* 0x0000000000007941 */ /* 0x000fea0003800000 */
.L_x_5741:
[----:B------:R-:W-:Y:S05]  /*14ea0*/  BRA `(.L_x_5740) ;  /* 0x00000008003c7947 */ /* 0x000fea0003800000 */
.L_x_5739:
        /* <DEDUP_REMOVED lines=27> */
[----:B------:R-:W-:Y:S01]  /*15060*/  IMAD R3, R3, UR4, RZ ;  /* 0x0000000403037c24 */ /* 0x000fe2000f8e02ff */
[----:B------:R-:W-:-:S02]  /*15070*/  MOV R34, UR8 ;  /* 0x0000000800227c02 */ /* 0x000fc40008000f00 */
[----:B------:R-:W-:Y:S02]  /*15080*/  MOV R35, UR9 ;  /* 0x0000000900237c02 */ /* 0x000fe40008000f00 */
[----:B------:R-:W-:Y:S01]  /*15090*/  MOV R36, UR6 ;  /* 0x0000000600247c02 */ /* 0x000fe20008000f00 */
[----:B------:R-:W2:Y:S01]  /*150a0*/  LDC R9, c[0x0][0x4] ;  /* 0x00000100ff097b82 */ /* 0x000ea20000000800 */
[----:B------:R-:W-:Y:S02]  /*150b0*/  MOV R38, UR8 ;  /* 0x0000000800267c02 */ /* 0x000fe40008000f00 */
[----:B------:R-:W-:-:S07]  /*150c0*/  MOV R39, UR9 ;  /* 0x0000000900277c02 */ /* 0x000fce0008000f00 */
.L_x_5767:
        /* <DEDUP_REMOVED lines=37> */
.L_x_5756:
[----:B------:R0:W5:Y:S02]  /*15320*/  LDG.E R26, desc[UR40][R6.64+0x8] ;  /* 0x00000828061a7981 */ /* 0x000164000c1e1900 */
[----:B-----5:R-:W-:Y:S01]  /*15330*/  MOV R24, R49 ;  /* 0x0000003100187202 */ /* 0x020fe20000000f00 */
[----:B------:R-:W-:Y:S01]  /*15340*/  IMAD.MOV.U32 R25, RZ, RZ, R48 ;  /* 0x000000ffff197224 */ /* 0x000fe200078e0030 */
[----:B------:R-:W-:-:S07]  /*15350*/  MOV R27, R44 ;  /* 0x0000002c001b7202 */ /* 0x000fce0000000f00 */
.L_x_5757:
[----:B------:R-:W-:Y:S05]  /*15360*/  BSYNC B0 ;  /* 0x0000000000007941 */ /* 0x000fea0003800000 */
.L_x_5755:
        /* <DEDUP_REMOVED lines=17> */
.L_x_5759:
[----:B------:R-:W-:Y:S01]  /*15480*/  IMAD.MOV.U32 R28, RZ, RZ, R23 ;  /* 0x000000ffff1c7224 */ /* 0x000fe200078e0017 */
[----:B------:R-:W-:Y:S02]  /*15490*/  MOV R29, R12 ;  /* 0x0000000c001d7202 */ /* 0x000fe40000000f00 */
[----:B------:R-:W-:Y:S02]  /*154a0*/  MOV R30, R42 ;  /* 0x0000002a001e7202 */ /* 0x000fe40000000f00 */
[----:B------:R-:W-:-:S07]  /*154b0*/  MOV R31, R40 ;  /* 0x00000028001f7202 */ /* 0x000fce0000000f00 */
.L_x_5760:
[----:B------:R-:W-:Y:S05]  /*154c0*/  BSYNC B0 ;  /* 0x0000000000007941 */ /* 0x000fea0003800000 */
.L_x_5758:
        /* <DEDUP_REMOVED lines=17> */
.L_x_5762:
[----:B------:R-:W-:Y:S01]  /*155e0*/  MOV R32, R11 ;  /* 0x0000000b00207202 */ /* 0x000fe20000000f00 */
[----:B------:R-:W-:Y:S01]  /*155f0*/  IMAD.MOV.U32 R34, RZ, RZ, R13 ;  /* 0x000000ffff227224 */ /* 0x000fe200078e000d */
[----:B------:R-:W-:Y:S02]  /*15600*/  MOV R33, R16 ;  /* 0x0000001000217202 */ /* 0x000fe40000000f00 */
[----:B------:R-:W-:-:S07]  /*15610*/  MOV R35, R20 ;  /* 0x0000001400237202 */ /* 0x000fce0000000f00 */
.L_x_5763:
[----:B------:R-:W-:Y:S05]  /*15620*/  BSYNC B0 ;  /* 0x0000000000007941 */ /* 0x000fea0003800000 */
.L_x_5761:
        /* <DEDUP_REMOVED lines=17> */
.L_x_5765:
[----:B------:R-:W-:Y:S01]  /*15740*/  IMAD.MOV.U32 R36, RZ, RZ, R15 ;  /* 0x000000ffff247224 */ /* 0x000fe200078e000f */
[----:B------:R-:W-:Y:S02]  /*15750*/  MOV R37, R22 ;  /* 0x0000001600257202 */ /* 0x000fe40000000f00 */
[----:B------:R-:W-:Y:S02]  /*15760*/  MOV R38, R21 ;  /* 0x0000001500267202 */ /* 0x000fe40000000f00 */
[----:B------:R-:W-:-:S07]  /*15770*/  MOV R39, R14 ;  /* 0x0000000e00277202 */ /* 0x000fce0000000f00 */
.L_x_5766:
[----:B------:R-:W-:Y:S05]  /*15780*/  BSYNC B0 ;  /* 0x0000000000007941 */ /* 0x000fea0003800000 */
.L_x_5764:
[----:B------:R-:W-:Y:S05]  /*15790*/  @!P0 BRA `(.L_x_5767) ;  /* 0xfffffff8004c8947 */ /* 0x000fea000383ffff */
.L_x_5740:
[----:B------:R-:W-:Y:S05]  /*157a0*/  BSYNC B1 ;  /* 0x0000000000017941 */ /* 0x000fea0003800000 */
.L_x_5738:
        /* <DEDUP_REMOVED lines=16> */
.L_x_5783:
[----:B------:R-:W-:Y:S01]  /*158b0*/  IADD3 R4, R18, R49, RZ ;  /* 0x0000003112047210 */ /* 0x000fe20007ffe0ff */
[----:B------:R-:W-:Y:S03]  /*158c0*/  BAR.SYNC.DEFER_BLOCKING 0x0 ;  /* 0x0000000000007b1d */ /* 0x000fe60000010000 */
[----:B------:R-:W-:-:S03]  /*158d0*/  ISETP.GE.U32.AND P0, PT, R4, UR6, PT ;  /* 0x0000000604007c0c */ /* 0x000fc6000bf06070 */
[----:B------:R-:W-:Y:S01]  /*158e0*/  BSSY B0, `(.L_x_5769) ;  /* 0x0000065000007945 */ /* 0x000fe20003800000 */
[----:B------:R-:W-:-:S13]  /*158f0*/  ISETP.GE.U32.OR P0, PT, R18, R49, P0 ;  /* 0x000000311200720c */ /* 0x000fda0000706470 */
[----:B--2---:R-:W-:Y:S05]  /*15900*/  @P0 BRA `(.L_x_5770) ;  /* 0x0000000400880947 */ /* 0x004fea0003800000 */
[----:B------:R-:W-:Y:S01]  /*15910*/  IMAD R4, R4, R16, R17 ;  /* 0x0000001004047224 */ /* 0x000fe200078e0211 */
[----:B------:R-:W-:Y:S01]  /*15920*/  FSETP.NEU.FTZ.AND P0, PT, R27, RZ, PT ;  /* 0x000000ff1b00720b */ /* 0x000fe20003f1d000 */
[----:B------:R-:W-:Y:S03]  /*15930*/  BSSY B1, `(.L_x_5771) ;  /* 0x0000019000017945 */ /* 0x000fe60003800000 */
[----:B------:R-:W-:-:S05]  /*15940*/  LEA R40, R4, UR4, 0x6 ;  /* 0x0000000404287c11 */ /* 0x000fca000f8e30ff */
[----:B0-----:R0:W2:Y:S04]  /*15950*/  LDS.128 R4, [R40] ;  /* 0x0000000028047984 */ /* 0x0010a80000000c00 */
        /* <DEDUP_REMOVED lines=18> */
.L_x_5772:
[----:B-12---:R-:W-:Y:S01]  /*15a80*/  IMAD.MOV.U32 R26, RZ, RZ, R6 ;  /* 0x000000ffff1a7224 */ /* 0x006fe200078e0006 */
[----:B------:R-:W-:Y:S02]  /*15a90*/  MOV R24, R4 ;  /* 0x0000000400187202 */ /* 0x000fe40000000f00 */
[----:B------:R-:W-:Y:S02]  /*15aa0*/  MOV R25, R5 ;  /* 0x0000000500197202 */ /* 0x000fe40000000f00 */
[----:B------:R-:W-:-:S07]  /*15ab0*/  MOV R27, R7 ;  /* 0x00000007001b7202 */ /* 0x000fce0000000f00 */
.L_x_5773:
[----:B------:R-:W-:Y:S05]  /*15ac0*/  BSYNC B1 ;  /* 0x0000000000017941 */ /* 0x000fea0003800000 */
.L_x_5771:
        /* <DEDUP_REMOVED lines=8> */
[----:B-1----:R-:W-:Y:S01]  /*15b50*/  IMAD.MOV.U32 R30, RZ, RZ, -0x1 ;  /* 0xffffffffff1e7424 */ /* 0x002fe200078e00ff */
        /* <DEDUP_REMOVED lines=8> */
.L_x_5775:
[----:B-1-3--:R-:W-:Y:S01]  /*15be0*/  MOV R28, R8 ;  /* 0x00000008001c7202 */ /* 0x00afe20000000f00 */
[----:B------:R-:W-:Y:S01]  /*15bf0*/  IMAD.MOV.U32 R30, RZ, RZ, R10 ;  /* 0x000000ffff1e7224 */ /* 0x000fe200078e000a */
[----:B------:R-:W-:Y:S02]  /*15c00*/  MOV R29, R9 ;  /* 0x00000009001d7202 */ /* 0x000fe40000000f00 */
[----:B------:R-:W-:-:S07]  /*15c10*/  MOV R31, R11 ;  /* 0x0000000b001f7202 */ /* 0x000fce0000000f00 */
.L_x_5776:
[----:B------:R-:W-:Y:S05]  /*15c20*/  BSYNC B1 ;  /* 0x0000000000017941 */ /* 0x000fea0003800000 */
.L_x_5774:
        /* <DEDUP_REMOVED lines=17> */
.L_x_5778:
[----:B-1--4-:R-:W-:Y:S01]  /*15d40*/  IMAD.MOV.U32 R32, RZ, RZ, R12 ;  /* 0x000000ffff207224 */ /* 0x012fe200078e000c */
[----:B------:R-:W-:Y:S02]  /*15d50*/  MOV R33, R13 ;  /* 0x0000000d00217202 */ /* 0x000fe40000000f00 */
[----:B------:R-:W-:Y:S02]  /*15d60*/  MOV R34, R14 ;  /* 0x0000000e00227202 */ /* 0x000fe40000000f00 */
[----:B------:R-:W-:-:S07]  /*15d70*/  MOV R35, R15 ;  /* 0x0000000f00237202 */ /* 0x000fce0000000f00 */
.L_x_5779:
[----:B------:R-:W-:Y:S05]  /*15d80*/  BSYNC B1 ;  /* 0x0000000000017941 */ /* 0x000fea0003800000 */
.L_x_5777:
        /* <DEDUP_REMOVED lines=8> */
[----:B-1----:R-:W-:Y:S01]  /*15e10*/  IMAD.MOV.U32 R38, RZ, RZ, -0x1 ;  /* 0xffffffffff267424 */ /* 0x002fe200078e00ff */
        /* <DEDUP_REMOVED lines=8> */
.L_x_5781:
[----:B01----:R-:W-:Y:S01]  /*15ea0*/  MOV R36, R20 ;  /* 0x0000001400247202 */ /* 0x003fe20000000f00 */
[----:B------:R-:W-:Y:S01]  /*15eb0*/  IMAD.MOV.U32 R38, RZ, RZ, R22 ;  /* 0x000000ffff267224 */ /* 0x000fe200078e0016 */
[----:B------:R-:W-:Y:S02]  /*15ec0*/  MOV R37, R21 ;  /* 0x0000001500257202 */ /* 0x000fe40000000f00 */
[----:B------:R-:W-:-:S07]  /*15ed0*/  MOV R39, R23 ;  /* 0x0000001700277202 */ /* 0x000fce0000000f00 */
.L_x_5782:
[----:B------:R-:W-:Y:S05]  /*15ee0*/  BSYNC B1 ;  /* 0x0000000000017941 */ /* 0x000fea0003800000 */
.L_x_5780:
[----:B------:R2:W-:Y:S04]  /*15ef0*/  STS.128 [R3], R24 ;  /* 0x0000001803007388 */ /* 0x0005e80000000c00 */
[----:B------:R2:W-:Y:S04]  /*15f00*/  STS.128 [R3+0x10], R28 ;  /* 0x0000101c03007388 */ /* 0x0005e80000000c00 */
[----:B------:R2:W-:Y:S04]  /*15f10*/  STS.128 [R3+0x20], R32 ;  /* 0x0000202003007388 */ /* 0x0005e80000000c00 */
[----:B------:R2:W-:Y:S02]  /*15f20*/  STS.128 [R3+0x30], R36 ;  /* 0x0000302403007388 */ /* 0x0005e40000000c00 */
.L_x_5770:
[----:B------:R-:W-:Y:S05]  /*15f30*/  BSYNC B0 ;  /* 0x0000000000007941 */ /* 0x000fea0003800000 */
.L_x_5769:
[----:B------:R-:W-:Y:S02]  /*15f40*/  ISETP.GT.AND P0, PT, R49, 0x1, PT ;  /* 0x000000013100780c */ /* 0x000fe40003f04270 */
[----:B------:R-:W-:-:S11]  /*15f50*/  SHF.R.S32.HI R49, RZ, 0x1, R49 ;  /* 0x00000001ff317819 */ /* 0x000fd60000011431 */
[----:B------:R-:W-:Y:S05]  /*15f60*/  @P0 BRA `(.L_x_5783) ;  /* 0xfffffff800500947 */ /* 0x000fea000383ffff */
.L_x_5768:
        /* <DEDUP_REMOVED lines=15> */
.L_x_5800:
[----:B------:R-:W-:Y:S01]  /*16060*/  IMAD.IADD R5, R17, 0x1, R18 ;  /* 0x0000000111057824 */ /* 0x000fe200078e0212 */
[----:B------:R-:W-:Y:S04]  /*16070*/  BAR.SYNC.DEFER_BLOCKING 0x0 ;  /* 0x0000000000007b1d */ /* 0x000fe80000010000 */
[----:B------:R-:W-:Y:S02]  /*16080*/  ISETP.GE.U32.AND P0, PT, R5, R16, PT ;  /* 0x000000100500720c */ /* 0x000fe40003f06070 */
[----:B------:R-:W-:Y:S02]  /*16090*/  BSSY B0, `(.L_x_5786) ;  /* 0x0000064000007945 */ /* 0x000fe40003800000 */
[----:B------:R-:W-:-:S13]  /*160a0*/  ISETP.GE.U32.OR P0, PT, R17, R18, P0 ;  /* 0x000000121100720c */ /* 0x000fda0000706470 */
[----:B----4-:R-:W-:Y:S05]  /*160b0*/  @P0 BRA `(.L_x_5787) ;  /* 0x0000000400840947 */ /* 0x010fea0003800000 */
[----:B------:R-:W-:Y:S01]  /*160c0*/  LEA R40, R18, R3, 0x6 ;  /* 0x0000000312287211 */ /* 0x000fe200078e30ff */
[----:B------:R-:W-:Y:S01]  /*160d0*/  BSSY B1, `(.L_x_5788) ;  /* 0x0000019000017945 */ /* 0x000fe20003800000 */
[----:B------:R-:W-:-:S03]  /*160e0*/  FSETP.NEU.FTZ.AND P0, PT, R27, RZ, PT ;  /* 0x000000ff1b00720b */ /* 0x000fc60003f1d000 */
[----:B0-----:R0:W4:Y:S04]  /*160f0*/  LDS.128 R4, [R40] ;  /* 0x0000000028047984 */ /* 0x0011280000000c00 */
[----:B------:R0:W0:Y:S04]  /*16100*/  LDS.128 R8, [R40+0x10] ;  /* 0x0000100028087984 */ /* 0x0000280000000c00 */
[----:B------:R0:W0:Y:S04]  /*16110*/  LDS.128 R12, [R40+0x20] ;  /* 0x00002000280c7984 */ /* 0x0000280000000c00 */
[----:B------:R0:W0:Y:S01]  /*16120*/  LDS.128 R20, [R40+0x30] ;  /* 0x0000300028147984 */ /* 0x0000220000000c00 */
[----:B------:R-:W-:Y:S05]  /*16130*/  @!P0 BRA `(.L_x_5789) ;  /* 0x0000000000388947 */ /* 0x000fea0003800000 */
[----:B----4-:R-:W-:-:S13]  /*16140*/  FSETP.NEU.FTZ.AND P0, PT, R7, RZ, PT ;  /* 0x000000ff0700720b */ /* 0x010fda0003f1d000 */
[----:B------:R-:W-:Y:S05]  /*16150*/  @!P0 BRA `(.L_x_5790) ;  /* 0x0000000000408947 */ /* 0x000fea0003800000 */
[----:B------:R-:W-:Y:S01]  /*16160*/  FADD.FTZ R6, R7, R27 ;  /* 0x0000001b07067221 */ /* 0x000fe20000010000 */
[----:B------:R-:W-:Y:S01]  /*16170*/  FADD.FTZ R49, R4, -R24 ;  /* 0x8000001804317221 */ /* 0x000fe20000010000 */
[----:B0-----:R-:W-:Y:S02]  /*16180*/  FADD.FTZ R40, R5, R25 ;  /* 0x0000001905287221 */ /* 0x001fe40000010000 */
[----:B-123--:R-:W0:Y:S01]  /*16190*/  MUFU.RCP R26, R6 ;  /* 0x00000006001a7308 */ /* 0x00ee220000001000 */
        /* <DEDUP_REMOVED lines=8> */
.L_x_5789:
[----:B-1234-:R-:W-:Y:S01]  /*16220*/  IMAD.MOV.U32 R24, RZ, RZ, R4 ;  /* 0x000000ffff187224 */ /* 0x01efe200078e0004 */
[----:B------:R-:W-:Y:S02]  /*16230*/  MOV R25, R5 ;  /* 0x0000000500197202 */ /* 0x000fe40000000f00 */
[----:B------:R-:W-:Y:S02]  /*16240*/  MOV R27, R7 ;  /* 0x00000007001b7202 */ /* 0x000fe40000000f00 */
[----:B------:R-:W-:-:S07]  /*16250*/  MOV R26, R6 ;  /* 0x00000006001a7202 */ /* 0x000fce0000000f00 */
.L_x_5790:
[----:B------:R-:W-:Y:S05]  /*16260*/  BSYNC B1 ;  /* 0x0000000000017941 */ /* 0x000fea0003800000 */
.L_x_5788:
        /* <DEDUP_REMOVED lines=8> */
[----:B-123--:R-:W-:Y:S01]  /*162f0*/  IMAD.MOV.U32 R30, RZ, RZ, -0x1 ;  /* 0xffffffffff1e7424 */ /* 0x00efe200078e00ff */
        /* <DEDUP_REMOVED lines=8> */
.L_x_5792:
[----:B0123--:R-:W-:Y:S01]  /*16380*/  MOV R28, R8 ;  /* 0x00000008001c7202 */ /* 0x00ffe20000000f00 */
[----:B------:R-:W-:Y:S01]  /*16390*/  IMAD.MOV.U32 R31, RZ, RZ, R11 ;  /* 0x000000ffff1f7224 */ /* 0x000fe200078e000b */
[----:B------:R-:W-:Y:S02]  /*163a0*/  MOV R29, R9 ;  /* 0x00000009001d7202 */ /* 0x000fe40000000f00 */
[----:B------:R-:W-:-:S07]  /*163b0*/  MOV R30, R10 ;  /* 0x0000000a001e7202 */ /* 0x000fce0000000f00 */
.L_x_5793:
[----:B------:R-:W-:Y:S05]  /*163c0*/  BSYNC B1 ;  /* 0x0000000000017941 */ /* 0x000fea0003800000 */
.L_x_5791:
        /* <DEDUP_REMOVED lines=8> */
[----:B-123--:R-:W-:Y:S01]  /*16450*/  MOV R34, 0xffffffff ;  /* 0xffffffff00227802 */ /* 0x00efe20000000f00 */
        /* <DEDUP_REMOVED lines=8> */
.L_x_5795:
[----:B-123--:R-:W-:Y:S01]  /*164e0*/  IMAD.MOV.U32 R32, RZ, RZ, R12 ;  /* 0x000000ffff207224 */ /* 0x00efe200078e000c */
[----:B------:R-:W-:Y:S02]  /*164f0*/  MOV R33, R13 ;  /* 0x0000000d00217202 */ /* 0x000fe40000000f00 */
[----:B------:R-:W-:Y:S02]  /*16500*/  MOV R35, R15 ;  /* 0x0000000f00237202 */ /* 0x000fe40000000f00 */
[----:B------:R-:W-:-:S07]  /*16510*/  MOV R34, R14 ;  /* 0x0000000e00227202 */ /* 0x000fce0000000f00 */
.L_x_5796:
[----:B------:R-:W-:Y:S05]  /*16520*/  BSYNC B1 ;  /* 0x0000000000017941 */ /* 0x000fea0003800000 */
.L_x_5794:
        /* <DEDUP_REMOVED lines=17> */
.L_x_5798:
[----:B-123--:R-:W-:Y:S01]  /*16640*/  MOV R36, R20 ;  /* 0x0000001400247202 */ /* 0x00efe20000000f00 */
[----:B------:R-:W-:Y:S01]  /*16650*/  IMAD.MOV.U32 R38, RZ, RZ, R22 ;  /* 0x000000ffff267224 */ /* 0x000fe200078e0016 */
[----:B------:R-:W-:Y:S02]  /*16660*/  MOV R37, R21 ;  /* 0x0000001500257202 */ /* 0x000fe40000000f00 */
[----:B------:R-:W-:-:S07]  /*16670*/  MOV R39, R23 ;  /* 0x0000001700277202 */ /* 0x000fce0000000f00 */
.L_x_5799:
[----:B------:R-:W-:Y:S05]  /*16680*/  BSYNC B1 ;  /* 0x0000000000017941 */ /* 0x000fea0003800000 */
.L_x_5797:
[----:B------:R4:W-:Y:S04]  /*16690*/  STS.128 [R3], R24 ;  /* 0x0000001803007388 */ /* 0x0009e80000000c00 */
[----:B------:R4:W-:Y:S04]  /*166a0*/  STS.128 [R3+0x10], R28 ;  /* 0x0000101c03007388 */ /* 0x0009e80000000c00 */
[----:B------:R4:W-:Y:S04]  /*166b0*/  STS.128 [R3+0x20], R32 ;  /* 0x0000202003007388 */ /* 0x0009e80000000c00 */
[----:B------:R4:W-:Y:S02]  /*166c0*/  STS.128 [R3+0x30], R36 ;  /* 0x0000302403007388 */ /* 0x0009e40000000c00 */
.L_x_5787:
[----:B------:R-:W-:Y:S05]  /*166d0*/  BSYNC B0 ;  /* 0x0000000000007941 */ /* 0x000fea0003800000 */
.L_x_5786:
[----:B------:R-:W-:-:S04]  /*166e0*/  SHF.R.S32.HI R18, RZ, 0x1, R18 ;  /* 0x00000001ff127819 */ /* 0x000fc80000011412 */
[----:B------:R-:W-:-:S13]  /*166f0*/  ISETP.GE.AND P0, PT, R18, 0x20, PT ;  /* 0x000000201200780c */ /* 0x000fda0003f06270 */
[----:B------:R-:W-:Y:S05]  /*16700*/  @P0 BRA `(.L_x_5800) ;  /* 0xfffffff800540947 */ /* 0x000fea000383ffff */
[----:B------:R-:W-:-:S11]  /*16710*/  HFMA2.MMA R4, -RZ, RZ, 0, 1.9073486328125e-06 ;  /* 0x00000020ff047435 */ /* 0x000fd600000001ff */
.L_x_5785:
[----:B------:R-:W-:Y:S01]  /*16720*/  BAR.SYNC.DEFER_BLOCKING 0x0 ;  /* 0x0000000000007b1d */ /* 0x000fe20000010000 */
[----:B------:R-:W-:-:S13]  /*16730*/  ISETP.GE.AND P0, PT, R4, 0x2, PT ;  /* 0x000000020400780c */ /* 0x000fda0003f06270 */
[----:B------:R-:W-:Y:S05]  /*16740*/  @!P0 BRA `(.L_x_5784) ;  /* 0x0000000400b08947 */ /* 0x000fea0003800000 */
[----:B-1234-:R-:W-:-:S07]  /*16750*/  MOV R3, 0x1 ;  /* 0x0000000100037802 */ /* 0x01efce0000000f00 */
.L_x_5813:
        /* <DEDUP_REMOVED lines=21> */
.L_x_5802:
[----:B-12---:R-:W-:Y:S01]  /*168b0*/  MOV R24, R5 ;  /* 0x0000000500187202 */ /* 0x006fe20000000f00 */
[----:B----4-:R-:W-:Y:S01]  /*168c0*/  IMAD.MOV.U32 R27, RZ, RZ, R12 ;  /* 0x000000ffff1b7224 */ /* 0x010fe200078e000c */
[----:B---3--:R-:W-:Y:S02]  /*168d0*/  MOV R25, R10 ;  /* 0x0000000a00197202 */ /* 0x008fe40000000f00 */
[----:B0-----:R-:W-:-:S07]  /*168e0*/  MOV R26, R6 ;  /* 0x00000006001a7202 */ /* 0x001fce0000000f00 */
.L_x_5803:
[----:B------:R-:W-:Y:S05]  /*168f0*/  BSYNC B0 ;  /* 0x0000000000007941 */ /* 0x000fea0003800000 */
.L_x_5801:
        /* <DEDUP_REMOVED lines=21> */
.L_x_5805:
[----:B--2-4-:R-:W-:Y:S01]  /*16a50*/  IMAD.MOV.U32 R28, RZ, RZ, R5 ;  /* 0x000000ffff1c7224 */ /* 0x014fe200078e0005 */
[----:B---3--:R-:W-:Y:S02]  /*16a60*/  MOV R29, R10 ;  /* 0x0000000a001d7202 */ /* 0x008fe40000000f00 */
[----:B0-----:R-:W-:Y:S02]  /*16a70*/  MOV R31, R12 ;  /* 0x0000000c001f7202 */ /* 0x001fe40000000f00 */
[----:B------:R-:W-:-:S07]  /*16a80*/  MOV R30, R6 ;  /* 0x00000006001e7202 */ /* 0x000fce0000000f00 */
.L_x_5806:
[----:B------:R-:W-:Y:S05]  /*16a90*/  BSYNC B0 ;  /* 0x0000000000007941 */ /* 0x000fea0003800000 */
.L_x_5804:
[----:B------:R-:W-:Y:S01]  /*16aa0*/  FSETP.NEU.FTZ.AND P0, PT, R35, RZ, PT ;  /* 0x000000ff2300720b */ /* 0x000fe20003f1d000 */
[----:B----4-:R0:W4:Y:S01]  /*16ab0*/  SHFL.DOWN PT, R5, R32, R3, 0x1f ;  /* 0x08001f0320057589 */ /* 0x01012200000e0000 */
[----:B------:R-:W-:Y:S03]  /*16ac0*/  BSSY B0, `(.L_x_5807) ;  /* 0x0000017000007945 */ /* 0x000fe60003800000 */
[----:B---3--:R0:W3:Y:S04]  /*16ad0*/  SHFL.DOWN PT, R10, R33, R3, 0x1f ;  /* 0x08001f03210a7589 */ /* 0x0080e800000e0000 */
[----:B------:R0:W0:Y:S04]  /*16ae0*/  SHFL.DOWN PT, R6, R34, R3, 0x1f ;  /* 0x08001f0322067589 */ /* 0x00002800000e0000 */
[----:B------:R0:W0:Y:S01]  /*16af0*/  SHFL.DOWN PT, R12, R35, R3, 0x1f ;  /* 0x08001f03230c7589 */ /* 0x00002200000e0000 */
[----:B------:R-:W-:Y:S05]  /*16b00*/  @!P0 BRA `(.L_x_5808) ;  /* 0x0000000000388947 */ /* 0x000fea0003800000 */
[----:B0-----:R-:W-:-:S13]  /*16b10*/  FSETP.NEU.FTZ.AND P0, PT, R12, RZ, PT ;  /* 0x000000ff0c00720b */ /* 0x001fda0003f1d000 */
[----:B------:R-:W-:Y:S05]  /*16b20*/  @!P0 BRA `(.L_x_5809) ;  /* 0x0000000000408947 */ /* 0x000fea0003800000 */
[----:B------:R-:W-:Y:S01]  /*16b30*/  FADD.FTZ R6, R12, R35 ;  /* 0x000000230c067221 */ /* 0x000fe20000010000 */
[----:B----4-:R-:W-:Y:S01]  /*16b40*/  FADD.FTZ R5, R5, -R32 ;  /* 0x8000002005057221 */ /* 0x010fe20000010000 */
        /* <DEDUP_REMOVED lines=10> */
.L_x_5808:
[----:B0---4-:R-:W-:Y:S01]  /*16bf0*/  MOV R32, R5 ;  /* 0x0000000500207202 */ /* 0x011fe20000000f00 */
[----:B------:R-:W-:Y:S01]  /*16c00*/  IMAD.MOV.U32 R35, RZ, RZ, R12 ;  /* 0x000000ffff237224 */ /* 0x000fe200078e000c */
[----:B---3--:R-:W-:Y:S02]  /*16c10*/  MOV R33, R10 ;  /* 0x0000000a00217202 */ /* 0x008fe40000000f00 */
[----:B------:R-:W-:-:S07]  /*16c20*/  MOV R34, R6 ;  /* 0x0000000600227202 */ /* 0x000fce0000000f00 */
.L_x_5809:
[----:B------:R-:W-:Y:S05]  /*16c30*/  BSYNC B0 ;  /* 0x0000000000007941 */ /* 0x000fea0003800000 */
.L_x_5807:
        /* <DEDUP_REMOVED lines=21> */
.L_x_5811:
[----:B0---4-:R-:W-:Y:S01]  /*16d90*/  IMAD.MOV.U32 R36, RZ, RZ, R5 ;  /* 0x000000ffff247224 */ /* 0x011fe200078e0005 */
[----:B---3--:R-:W-:Y:S02]  /*16da0*/  MOV R37, R10 ;  /* 0x0000000a00257202 */ /* 0x008fe40000000f00 */
[----:B------:R-:W-:Y:S02]  /*16db0*/  MOV R39, R12 ;  /* 0x0000000c00277202 */ /* 0x000fe40000000f00 */
[----:B------:R-:W-:-:S07]  /*16dc0*/  MOV R38, R6 ;  /* 0x0000000600267202 */ /* 0x000fce0000000f00 */
.L_x_5812:
[----:B------:R-:W-:Y:S05]  /*16dd0*/  BSYNC B0 ;  /* 0x0000000000007941 */ /* 0x000fea0003800000 */
.L_x_5810:
[----:B-12---:R-:W-:-:S05]  /*16de0*/  IMAD.SHL.U32 R3, R3, 0x2, RZ ;  /* 0x0000000203037824 */ /* 0x006fca00078e00ff */
[----:B------:R-:W-:-:S13]  /*16df0*/  ISETP.GE.AND P0, PT, R3, R4, PT ;  /* 0x000000040300720c */ /* 0x000fda0003f06270 */
[----:B------:R-:W-:Y:S05]  /*16e00*/  @!P0 BRA `(.L_x_5813) ;  /* 0xfffffff800548947 */ /* 0x000fea000383ffff */
.L_x_5784:
        /* <DEDUP_REMOVED lines=20> */
[----:B-1----:R-:W-:-:S06]  /*16f50*/  @P2 MOV R26, 0xffffffff ;  /* 0xffffffff001a2802 */ /* 0x002fcc0000000f00 */
        /* <DEDUP_REMOVED lines=14> */
.L_x_5817:
[----:B------:R-:W-:Y:S05]  /*17040*/  BSYNC B0 ;  /* 0x0000000000007941 */ /* 0x000fea0003800000 */
.L_x_5816:
[----:B------:R-:W-:Y:S04]  /*17050*/  BSSY B0, `(.L_x_5818) ;  /* 0x0000014000007945 */ /* 0x000fe80003800000 */
[----:B------:R-:W-:Y:S05]  /*17060*/  @!P3 BRA `(.L_x_5819) ;  /* 0x000000000048b947 */ /* 0x000fea0003800000 */
        /* <DEDUP_REMOVED lines=18> */
.L_x_5819:
[----:B------:R-:W-:Y:S05]  /*17190*/  BSYNC B0 ;  /* 0x0000000000007941 */ /* 0x000fea0003800000 */
.L_x_5818:
        /* <DEDUP_REMOVED lines=20> */
.L_x_5821:
[----:B------:R-:W-:Y:S05]  /*172e0*/  BSYNC B0 ;  /* 0x0000000000007941 */ /* 0x000fea0003800000 */
.L_x_5820:
[----:B------:R-:W-:Y:S04]  /*172f0*/  BSSY B0, `(.L_x_5815) ;  /* 0x0000014000007945 */ /* 0x000fe80003800000 */
[----:B------:R-:W-:Y:S05]  /*17300*/  @!P1 BRA `(.L_x_5822) ;  /* 0x0000000000489947 */ /* 0x000fea0003800000 */
[----:B------:R-:W-:Y:S01]  /*17310*/  FSETP.NEU.FTZ.AND P0, PT, R39, RZ, PT ;  /* 0x000000ff2700720b */ /* 0x000fe20003f1d000 */
[----:B------:R-:W2:Y:S04]  /*17320*/  LDG.E R9, desc[UR40][R46.64+0x30] ;  /* 0x000030282e097981 */ /* 0x000ea8000c1e1900 */
[----:B------:R-:W3:Y:S08]  /*17330*/  LDG.E R8, desc[UR40][R46.64+0x34] ;  /* 0x000034282e087981 */ /* 0x000ef0000c1e1900 */
        /* <DEDUP_REMOVED lines=8> */
[C---:B0-----:R-:W-:Y:S01]  /*173c0*/  @P0 FMUL.FTZ R7, R2.reuse, R2 ;  /* 0x0000000202070220 */ /* 0x041fe20000410000 */
[----:B---3--:R-:W-:Y:S01]  /*173d0*/  @P0 FADD.FTZ R6, R37, R8 ;  /* 0x0000000825060221 */ /* 0x008fe20000010000 */
[----:B------:R-:W-:Y:S01]  /*173e0*/  @P0 FFMA.FTZ R36, R2, R5, R9 ;  /* 0x0000000502240223 */ /* 0x000fe20000010009 */
[----:B------:R-:W-:Y:S01]  /*173f0*/  @!P0 MOV R36, R9 ;  /* 0x0000000900248202 */ /* 0x000fe20000000f00 */
[----:B------:R-:W-:-:S04]  /*17400*/  @P0 FMUL.FTZ R4, R0, R7 ;  /* 0x0000000700040220 */ /* 0x000fc80000410000 */
[----:B------:R-:W-:Y:S01]  /*17410*/  @P0 FFMA.FTZ R37, R5, R4, R6 ;  /* 0x0000000405250223 */ /* 0x000fe20000010006 */
[----:B----4-:R-:W-:-:S07]  /*17420*/  @!P0 IMAD.MOV.U32 R37, RZ, RZ, R8 ;  /* 0x000000ffff258224 */ /* 0x010fce00078e0008 */
.L_x_5822:
[----:B------:R-:W-:Y:S05]  /*17430*/  BSYNC B0 ;  /* 0x0000000000007941 */ /* 0x000fea0003800000 */
.L_x_5815:
[----:B------:R-:W-:Y:S02]  /*17440*/  ULDC.U8 UR4, c[0x0][0x631] ;  /* 0x00018c4000047ab9 */ /* 0x000fe40000000000 */
[----:B------:R-:W-:-:S13]  /*17450*/  ISETP.NE.AND P0, PT, RZ, UR4, PT ;  /* 0x00000004ff007c0c */ /* 0x000fda000bf05270 */
[----:B------:R-:W-:Y:S05]  /*17460*/  @!P0 BRA `(.L_x_5823) ;  /* 0x0000000400108947 */ /* 0x000fea0003800000 */
[----:B------:R-:W0:Y:S01]  /*17470*/  LDC R2, c[0x0][0x634] ;  /* 0x00018d00ff027b82 */ /* 0x000e220000000800 */
[----:B------:R-:W-:Y:S01]  /*17480*/  ULDC UR5, c[0x0][0x210] ;  /* 0x0000840000057ab9 */ /* 0x000fe20000000800 */
[----:B------:R-:W-:Y:S01]  /*17490*/  ULDC.U8 UR4, c[0x0][0x214] ;  /* 0x0000850000047ab9 */ /* 0x000fe20000000000 */
[C---:B------:R-:W-:Y:S01]  /*174a0*/  FADD.FTZ R0, R27.reuse, -UR5 ;  /* 0x800000051b007e21 */ /* 0x040fe20008010000 */
[----:B------:R-:W-:Y:S02]  /*174b0*/  FSETP.GT.FTZ.AND P0, PT, R27, UR5, PT ;  /* 0x000000051b007c0b */ /* 0x000fe4000bf14000 */
[C---:B------:R-:W-:Y:S01]  /*174c0*/  FSETP.GT.FTZ.AND P2, PT, R31.reuse, UR5, PT ;  /* 0x000000051f007c0b */ /* 0x040fe2000bf54000 */
[----:B-1234-:R-:W-:Y:S01]  /*174d0*/  FADD.FTZ R31, R31, -UR5 ;  /* 0x800000051f1f7e21 */ /* 0x01efe20008010000 */
[----:B------:R-:W-:Y:S02]  /*174e0*/  FSEL R0, R0, RZ, P0 ;  /* 0x000000ff00007208 */ /* 0x000fe40000000000 */
[C---:B------:R-:W-:Y:S01]  /*174f0*/  FSETP.GT.FTZ.AND P4, PT, R39.reuse, UR5, PT ;  /* 0x0000000527007c0b */ /* 0x040fe2000bf94000 */
[----:B------:R-:W-:Y:S01]  /*17500*/  FADD.FTZ R39, R39, -UR5 ;  /* 0x8000000527277e21 */ /* 0x000fe20008010000 */
[----:B------:R-:W-:-:S02]  /*17510*/  FSEL R31, R31, RZ, P2 ;  /* 0x000000ff1f1f7208 */ /* 0x000fc40001000000 */
[----:B------:R-:W-:Y:S01]  /*17520*/  FSETP.GT.FTZ.AND P2, PT, R35, UR5, PT ;  /* 0x0000000523007c0b */ /* 0x000fe2000bf54000 */
[----:B------:R-:W1:Y:S01]  /*17530*/  MUFU.RCP R0, R0 ;  /* 0x0000000000007308 */ /* 0x000e620000001000 */
[----:B------:R-:W-:Y:S02]  /*17540*/  FSEL R39, R39, RZ, P4 ;  /* 0x000000ff27277208 */ /* 0x000fe40002000000 */
[----:B------:R-:W-:-:S05]  /*17550*/  ISETP.NE.AND P3, PT, RZ, UR4, PT ;  /* 0x00000004ff007c0c */ /* 0x000fca000bf65270 */
[----:B------:R-:W2:Y:S01]  /*17560*/  MUFU.RCP R4, R31 ;  /* 0x0000001f00047308 */ /* 0x000ea20000001000 */
[C---:B0-----:R-:W-:Y:S02]  /*17570*/  ISETP.GE.AND P0, PT, R2.reuse, 0x2, PT ;  /* 0x000000020200780c */ /* 0x041fe40003f06270 */
[----:B------:R-:W-:Y:S01]  /*17580*/  ISETP.GE.AND P1, PT, R2, 0x1, PT ;  /* 0x000000010200780c */ /* 0x000fe20003f26270 */
[----:B------:R-:W-:-:S04]  /*17590*/  FADD.FTZ R2, R35, -UR5 ;  /* 0x8000000523027e21 */ /* 0x000fc80008010000 */
[----:B------:R-:W0:Y:S01]  /*175a0*/  MUFU.RCP R18, R39 ;  /* 0x0000002700127308 */ /* 0x000e220000001000 */
[----:B------:R-:W-:Y:S01]  /*175b0*/  FSEL R6, R2, RZ, P2 ;  /* 0x000000ff02067208 */ /* 0x000fe20001000000 */
[----:B-1----:R-:W-:-:S04]  /*175c0*/  FMUL.FTZ R25, R0, R25 ;  /* 0x0000001900197220 */ /* 0x002fc80000410000 */
[----:B------:R-:W1:Y:S01]  /*175d0*/  @P0 LDC.64 R10, c[0x0][0x608] ;  /* 0x00018200ff0a0b82 */ /* 0x000e620000000a00 */
[----:B------:R-:W-:Y:S01]  /*175e0*/  @P0 LOP3.LUT R17, R43, 0xfffffffc, RZ, 0xc0, !PT ;  /* 0xfffffffc2b110812 */ /* 0x000fe200078ec0ff */
[----:B------:R-:W3:Y:S01]  /*175f0*/  MUFU.RCP R16, R6 ;  /* 0x0000000600107308 */ /* 0x000ee20000001000 */
[----:B--2---:R-:W-:-:S05]  /*17600*/  FMUL.FTZ R29, R4, R29 ;  /* 0x0000001d041d7220 */ /* 0x004fca0000410000 */
[----:B------:R-:W2:Y:S02]  /*17610*/  @P1 LDC.64 R14, c[0x0][0x600] ;  /* 0x00018000ff0e1b82 */ /* 0x000ea40000000a00 */
[----:B------:R-:W4:Y:S01]  /*17620*/  @P3 MUFU.SQRT R25, R25 ;  /* 0x0000001900193308 */ /* 0x000f220000002000 */
[----:B0-----:R-:W-:-:S05]  /*17630*/  FMUL.FTZ R37, R18, R37 ;  /* 0x0000002512257220 */ /* 0x001fca0000410000 */
[----:B------:R-:W0:Y:S02]  /*17640*/  @P1 LDC.64 R12, c[0x0][0x600] ;  /* 0x00018000ff0c1b82 */ /* 0x000e240000000a00 */
[----:B------:R-:W4:Y:S01]  /*17650*/  @P3 MUFU.SQRT R29, R29 ;  /* 0x0000001d001d3308 */ /* 0x000f220000002000 */
[----:B---3--:R-:W-:-:S05]  /*17660*/  FMUL.FTZ R33, R16, R33 ;  /* 0x0000002110217220 */ /* 0x008fca0000410000 */
[----:B------:R-:W3:Y:S01]  /*17670*/  @P0 LDC.64 R8, c[0x0][0x608] ;  /* 0x00018200ff080b82 */ /* 0x000ee20000000a00 */
[----:B-1----:R-:W-:Y:S01]  /*17680*/  @P0 IADD3 R10, P4, R17, R10, RZ ;  /* 0x0000000a110a0210 */ /* 0x002fe20007f9e0ff */
[----:B------:R-:W1:Y:S01]  /*17690*/  @P3 MUFU.SQRT R33, R33 ;  /* 0x0000002100213308 */ /* 0x000e620000002000 */
[----:B------:R-:W-:Y:S02]  /*176a0*/  @P0 LOP3.LUT R17, R45, 0xfffffffc, RZ, 0xc0, !PT ;  /* 0xfffffffc2d110812 */ /* 0x000fe400078ec0ff */
[----:B------:R-:W-:-:S03]  /*176b0*/  @P0 IADD3.X R11, RZ, R11, RZ, P4, !PT ;  /* 0x0000000bff0b0210 */ /* 0x000fc600027fe4ff */
[----:B------:R-:W1:Y:S01]  /*176c0*/  @P1 LDC.64 R4, c[0x0][0x600] ;  /* 0x00018000ff041b82 */ /* 0x000e620000000a00 */
[----:B--2---:R-:W-:Y:S01]  /*176d0*/  @P1 IADD3 R14, P2, R43, R14, RZ ;  /* 0x0000000e2b0e1210 */ /* 0x004fe20007f5e0ff */
[----:B------:R-:W2:Y:S03]  /*176e0*/  @P3 MUFU.SQRT R37, R37 ;  /* 0x0000002500253308 */ /* 0x000ea60000002000 */
[----:B------:R-:W-:-:S03]  /*176f0*/  @P1 IADD3.X R15, RZ, R15, RZ, P2, !PT ;  /* 0x0000000fff0f1210 */ /* 0x000fc600017fe4ff */
[----:B------:R-:W2:Y:S01]  /*17700*/  @P0 LDC.64 R2, c[0x0][0x608] ;  /* 0x00018200ff020b82 */ /* 0x000ea20000000a00 */
[----:B0-----:R-:W-:Y:S01]  /*17710*/  @P1 IADD3 R12, P4, R45, R12, RZ ;  /* 0x0000000c2d0c1210 */ /* 0x001fe20007f9e0ff */
[----:B----4-:R0:W-:Y:S03]  /*17720*/  @P1 STG.E desc[UR40][R14.64], R25 ;  /* 0x000000190e001986 */ /* 0x0101e6000c101928 */
[----:B------:R-:W-:Y:S01]  /*17730*/  @P1 IADD3.X R13, RZ, R13, RZ, P4, !PT ;  /* 0x0000000dff0d1210 */ /* 0x000fe200027fe4ff */
[----:B------:R0:W-:Y:S02]  /*17740*/  @P0 STG.E desc[UR40][R10.64], R24 ;  /* 0x000000180a000986 */ /* 0x0001e4000c101928 */
[----:B------:R-:W4:Y:S01]  /*17750*/  @P1 LDC.64 R6, c[0x0][0x600] ;  /* 0x00018000ff061b82 */ /* 0x000f220000000a00 */
[----:B---3--:R-:W-:Y:S01]  /*17760*/  @P0 IADD3 R8, P2, R17, R8, RZ ;  /* 0x0000000811080210 */ /* 0x008fe20007f5e0ff */
[----:B------:R0:W-:Y:S01]  /*17770*/  @P1 STG.E desc[UR40][R12.64], R29 ;  /* 0x0000001d0c001986 */ /* 0x0001e2000c101928 */
[----:B------:R-:W-:-:S03]  /*17780*/  @P0 LOP3.LUT R17, R19, 0xfffffffc, RZ, 0xc0, !PT ;  /* 0xfffffffc13110812 */ /* 0x000fc600078ec0ff */
[----:B------:R-:W-:Y:S01]  /*17790*/  @P0 IMAD.X R9, RZ, RZ, R9, P2 ;  /* 0x000000ffff090224 */ /* 0x000fe200010e0609 */
[----:B-1----:R-:W-:-:S04]  /*177a0*/  @P1 IADD3 R4, P4, R19, R4, RZ ;  /* 0x0000000413041210 */ /* 0x002fc80007f9e0ff */
[----:B------:R0:W-:Y:S01]  /*177b0*/  @P0 STG.E desc[UR40][R8.64], R28 ;  /* 0x0000001c08000986 */ /* 0x0001e2000c101928 */
[----:B------:R-:W-:Y:S02]  /*177c0*/  @P1 IADD3.X R5, RZ, R5, RZ, P4, !PT ;  /* 0x00000005ff051210 */ /* 0x000fe400027fe4ff */
[----:B--2---:R-:W-:-:S03]  /*177d0*/  @P0 IADD3 R2, P3, R17, R2, RZ ;  /* 0x0000000211020210 */ /* 0x004fc60007f7e0ff */
[----:B------:R0:W-:Y:S01]  /*177e0*/  @P1 STG.E desc[UR40][R4.64], R33 ;  /* 0x0000002104001986 */ /* 0x0001e2000c101928 */
[----:B------:R-:W-:Y:S02]  /*177f0*/  @P0 IADD3.X R3, RZ, R3, RZ, P3, !PT ;  /* 0x00000003ff030210 */ /* 0x000fe40001ffe4ff */
[----:B----4-:R-:W-:-:S03]  /*17800*/  @P1 IADD3 R6, P2, R41, R6, RZ ;  /* 0x0000000629061210 */ /* 0x010fc60007f5e0ff */
[----:B------:R0:W-:Y:S01]  /*17810*/  @P0 STG.E desc[UR40][R2.64], R32 ;  /* 0x0000002002000986 */ /* 0x0001e2000c101928 */
[----:B------:R-:W-:-:S05]  /*17820*/  @P1 IADD3.X R7, RZ, R7, RZ, P2, !PT ;  /* 0x00000007ff071210 */ /* 0x000fca00017fe4ff */
[----:B------:R0:W-:Y:S01]  /*17830*/  @P1 STG.E desc[UR40][R6.64], R37 ;  /* 0x0000002506001986 */ /* 0x0001e2000c101928 */
[----:B------:R-:W-:Y:S05]  /*17840*/  @!P0 EXIT ;  /* 0x000000000000894d */ /* 0x000fea0003800000 */
[----:B0-----:R-:W-:Y:S01]  /*17850*/  LOP3.LUT R2, R41, 0xfffffffc, RZ, 0xc0, !PT ;  /* 0xfffffffc29027812 */ /* 0x001fe200078ec0ff */
[----:B------:R-:W-:-:S03]  /*17860*/  ULDC.64 UR4, c[0x0][0x608] ;  /* 0x0001820000047ab9 */ /* 0x000fc60000000a00 */
[----:B------:R-:W-:-:S05]  /*17870*/  IADD3 R2, P0, R2, UR4, RZ ;  /* 0x0000000402027c10 */ /* 0x000fca000ff1e0ff */
[----:B------:R-:W-:-:S05]  /*17880*/  IMAD.X R3, RZ, RZ, UR5, P0 ;  /* 0x00000005ff037e24 */ /* 0x000fca00080e06ff */
[----:B------:R-:W-:Y:S01]  /*17890*/  STG.E desc[UR40][R2.64], R36 ;  /* 0x0000002402007986 */ /* 0x000fe2000c101928 */
[----:B------:R-:W-:Y:S05]  /*178a0*/  EXIT ;  /* 0x000000000000794d */ /* 0x000fea0003800000 */
.L_x_5823:
        /* <DEDUP_REMOVED lines=17> */
.L_x_5814:
[----:B------:R-:W-:-:S13]  /*179c0*/  ISETP.NE.AND P0, PT, RZ, UR36, PT ;  /* 0x00000024ff007c0c */ /* 0x000fda000bf05270 */
[----:B------:R-:W-:Y:S05]  /*179d0*/  @!P0 BRA `(.L_x_5824) ;  /* 0x00000000007c8947 */ /* 0x000fea0003800000 */
[----:B------:R-:W-:Y:S01]  /*179e0*/  MOV R0, 0x0 ;  /* 0x0000000000007802 */ /* 0x000fe20000000f00 */
[----:B------:R-:W-:Y:S01]  /*179f0*/  ULDC.64 UR4, c[0x4][0x580] ;  /* 0x0101600000047ab9 */ /* 0x000fe20000000a00 */
[----:B------:R-:W-:Y:S01]  /*17a00*/  ULDC.64 UR6, c[0x4][0x578] ;  /* 0x01015e0000067ab9 */ /* 0x000fe20000000a00 */
[----:B------:R-:W-:Y:S01]  /*17a10*/  MOV R4, UR4 ;  /* 0x0000000400047c02 */ /* 0x000fe20008000f00 */
[----:B-1234-:R1:W2:Y:S01]  /*17a20*/  LDC.64 R2, c[0x4][R0] ;  /* 0x0100000000027b82 */ /* 0x01e2a20000000a00 */
[----:B------:R-:W-:Y:S01]  /*17a30*/  MOV R5, UR5 ;  /* 0x0000000500057c02 */ /* 0x000fe20008000f00 */
        /* <DEDUP_REMOVED lines=10> */
.L_x_5825:
        /* <DEDUP_REMOVED lines=15> */
.L_x_5824:
[----:B------:R-:W-:Y:S02]  /*17bd0*/  ULDC.U8 UR4, c[0x0][0x631] ;  /* 0x00018c4000047ab9 */ /* 0x000fe40000000000 */
[----:B------:R-:W-:-:S13]  /*17be0*/  ISETP.NE.AND P0, PT, RZ, UR4, PT ;  /* 0x00000004ff007c0c */ /* 0x000fda000bf05270 */
[----:B------:R-:W-:Y:S05]  /*17bf0*/  @!P0 BRA `(.L_x_5826) ;  /* 0x0000000400108947 */ /* 0x000fea0003800000 */
[----:B------:R-:W5:Y:S01]  /*17c00*/  LDC R2, c[0x0][0x634] ;  /* 0x00018d00ff027b82 */ /* 0x000f620000000800 */
        /* <DEDUP_REMOVED lines=14> */
[----:B0-----:R-:W0:Y:S01]  /*17cf0*/  MUFU.RCP R6, R31 ;  /* 0x0000001f00067308 */ /* 0x001e220000001000 */
[C---:B-----5:R-:W-:Y:S02]  /*17d00*/  ISETP.GE.AND P0, PT, R2.reuse, 0x2, PT ;  /* 0x000000020200780c */ /* 0x060fe40003f06270 */
[----:B------:R-:W-:Y:S01]  /*17d10*/  ISETP.GE.AND P1, PT, R2, 0x1, PT ;  /* 0x000000010200780c */ /* 0x000fe20003f26270 */
[----:B------:R-:W-:-:S04]  /*17d20*/  FADD.FTZ R2, R35, -UR5 ;  /* 0x8000000523027e21 */ /* 0x000fc80008010000 */
[----:B------:R-:W2:Y:S01]  /*17d30*/  MUFU.RCP R18, R39 ;  /* 0x0000002700127308 */ /* 0x000ea20000001000 */
[----:B------:R-:W-:Y:S01]  /*17d40*/  FSEL R10, R2, RZ, P2 ;  /* 0x000000ff020a7208 */ /* 0x000fe20001000000 */
[----:B-1----:R-:W-:-:S04]  /*17d50*/  FMUL.FTZ R25, R0, R25 ;  /* 0x0000001900197220 */ /* 0x002fc80000410000 */
[----:B------:R-:W1:Y:S01]  /*17d60*/  @P0 LDC.64 R2, c[0x0][0x608] ;  /* 0x00018200ff020b82 */ /* 0x000e620000000a00 */
[----:B------:R-:W-:Y:S01]  /*17d70*/  @P0 LOP3.LUT R17, R43, 0xfffffffc, RZ, 0xc0, !PT ;  /* 0xfffffffc2b110812 */ /* 0x000fe200078ec0ff */
[----:B------:R-:W3:Y:S01]  /*17d80*/  MUFU.RCP R16, R10 ;  /* 0x0000000a00107308 */ /* 0x000ee20000001000 */
[----:B0-----:R-:W-:-:S05]  /*17d90*/  FMUL.FTZ R29, R6, R29 ;  /* 0x0000001d061d7220 */ /* 0x001fca0000410000 */
[----:B------:R-:W0:Y:S02]  /*17da0*/  @P1 LDC.64 R12, c[0x0][0x600] ;  /* 0x00018000ff0c1b82 */ /* 0x000e240000000a00 */
[----:B------:R-:W4:Y:S01]  /*17db0*/  @P3 MUFU.SQRT R25, R25 ;  /* 0x0000001900193308 */ /* 0x000f220000002000 */
[----:B--2---:R-:W-:-:S05]  /*17dc0*/  FMUL.FTZ R37, R18, R37 ;  /* 0x0000002512257220 */ /* 0x004fca0000410000 */
[----:B------:R-:W2:Y:S02]  /*17dd0*/  @P1 LDC.64 R14, c[0x0][0x600] ;  /* 0x00018000ff0e1b82 */ /* 0x000ea40000000a00 */
[----:B------:R-:W5:Y:S01]  /*17de0*/  @P3 MUFU.SQRT R29, R29 ;  /* 0x0000001d001d3308 */ /* 0x000f620000002000 */
[----:B---3--:R-:W-:-:S05]  /*17df0*/  FMUL.FTZ R33, R16, R33 ;  /* 0x0000002110217220 */ /* 0x008fca0000410000 */
[----:B------:R-:W3:Y:S01]  /*17e00*/  @P0 LDC.64 R4, c[0x0][0x608] ;  /* 0x00018200ff040b82 */ /* 0x000ee20000000a00 */
[----:B-1----:R-:W-:Y:S01]  /*17e10*/  @P0 IADD3 R2, P4, R17, R2, RZ ;  /* 0x0000000211020210 */ /* 0x002fe20007f9e0ff */
[----:B------:R-:W1:Y:S01]  /*17e20*/  @P3 MUFU.SQRT R33, R33 ;  /* 0x0000002100213308 */ /* 0x000e620000002000 */
[----:B------:R-:W-:Y:S02]  /*17e30*/  @P0 LOP3.LUT R17, R45, 0xfffffffc, RZ, 0xc0, !PT ;  /* 0xfffffffc2d110812 */ /* 0x000fe400078ec0ff */
[----:B------:R-:W-:-:S03]  /*17e40*/  @P0 IADD3.X R3, RZ, R3, RZ, P4, !PT ;  /* 0x00000003ff030210 */ /* 0x000fc600027fe4ff */
[----:B------:R-:W1:Y:S01]  /*17e50*/  @P1 LDC.64 R6, c[0x0][0x600] ;  /* 0x00018000ff061b82 */ /* 0x000e620000000a00 */
[----:B0-----:R-:W-:Y:S01]  /*17e60*/  @P1 IADD3 R12, P2, R43, R12, RZ ;  /* 0x0000000c2b0c1210 */ /* 0x001fe20007f5e0ff */
[----:B------:R-:W0:Y:S03]  /*17e70*/  @P3 MUFU.SQRT R37, R37 ;  /* 0x0000002500253308 */ /* 0x000e260000002000 */
[----:B------:R-:W-:-:S03]  /*17e80*/  @P1 IADD3.X R13, RZ, R13, RZ, P2, !PT ;  /* 0x0000000dff0d1210 */ /* 0x000fc600017fe4ff */
[----:B------:R-:W0:Y:S01]  /*17e90*/  @P0 LDC.64 R8, c[0x0][0x608] ;  /* 0x00018200ff080b82 */ /* 0x000e220000000a00 */
[----:B--2---:R-:W-:Y:S01]  /*17ea0*/  @P1 IADD3 R14, P4, R45, R14, RZ ;  /* 0x0000000e2d0e1210 */ /* 0x004fe20007f9e0ff */
[----:B----4-:R2:W-:Y:S04]  /*17eb0*/  @P1 STG.E desc[UR40][R12.64], R25 ;  /* 0x000000190c001986 */ /* 0x0105e8000c101928 */
[----:B------:R-:W-:Y:S01]  /*17ec0*/  @P1 IMAD.X R15, RZ, RZ, R15, P4 ;  /* 0x000000ffff0f1224 */ /* 0x000fe200020e060f */
[----:B------:R2:W-:Y:S01]  /*17ed0*/  @P0 STG.E desc[UR40][R2.64], R24 ;  /* 0x0000001802000986 */ /* 0x0005e2000c101928 */
[----:B------:R-:W4:Y:S01]  /*17ee0*/  @P1 LDC.64 R10, c[0x0][0x600] ;  /* 0x00018000ff0a1b82 */ /* 0x000f220000000a00 */
[----:B---3--:R-:W-:Y:S02]  /*17ef0*/  @P0 IADD3 R4, P2, R17, R4, RZ ;  /* 0x0000000411040210 */ /* 0x008fe40007f5e0ff */
[----:B------:R-:W-:Y:S01]  /*17f00*/  @P0 LOP3.LUT R17, R19, 0xfffffffc, RZ, 0xc0, !PT ;  /* 0xfffffffc13110812 */ /* 0x000fe200078ec0ff */
[----:B-----5:R2:W-:Y:S01]  /*17f10*/  @P1 STG.E desc[UR40][R14.64], R29 ;  /* 0x0000001d0e001986 */ /* 0x0205e2000c101928 */
[----:B------:R-:W-:-:S02]  /*17f20*/  @P0 IADD3.X R5, RZ, R5, RZ, P2, !PT ;  /* 0x00000005ff050210 */ /* 0x000fc400017fe4ff */
[----:B-1----:R-:W-:-:S03]  /*17f30*/  @P1 IADD3 R6, P4, R19, R6, RZ ;  /* 0x0000000613061210 */ /* 0x002fc60007f9e0ff */
[----:B------:R2:W-:Y:S01]  /*17f40*/  @P0 STG.E desc[UR40][R4.64], R28 ;  /* 0x0000001c04000986 */ /* 0x0005e2000c101928 */
[----:B------:R-:W-:Y:S02]  /*17f50*/  @P1 IADD3.X R7, RZ, R7, RZ, P4, !PT ;  /* 0x00000007ff071210 */ /* 0x000fe400027fe4ff */
[----:B0-----:R-:W-:-:S03]  /*17f60*/  @P0 IADD3 R8, P3, R17, R8, RZ ;  /* 0x0000000811080210 */ /* 0x001fc60007f7e0ff */
[----:B------:R2:W-:Y:S01]  /*17f70*/  @P1 STG.E desc[UR40][R6.64], R33 ;  /* 0x0000002106001986 */ /* 0x0005e2000c101928 */
[----:B------:R-:W-:Y:S02]  /*17f80*/  @P0 IADD3.X R9, RZ, R9, RZ, P3, !PT ;  /* 0x00000009ff090210 */ /* 0x000fe40001ffe4ff */
[----:B----4-:R-:W-:-:S03]  /*17f90*/  @P1 IADD3 R10, P2, R41, R10, RZ ;  /* 0x0000000a290a1210 */ /* 0x010fc60007f5e0ff */
[----:B------:R2:W-:Y:S02]  /*17fa0*/  @P0 STG.E desc[UR40][R8.64], R32 ;  /* 0x0000002008000986 */ /* 0x0005e4000c101928 */
[----:B------:R-:W-:-:S05]  /*17fb0*/  @P1 IMAD.X R11, RZ, RZ, R11, P2 ;  /* 0x000000ffff0b1224 */ /* 0x000fca00010e060b */
[----:B------:R2:W-:Y:S01]  /*17fc0*/  @P1 STG.E desc[UR40][R10.64], R37 ;  /* 0x000000250a001986 */ /* 0x0005e2000c101928 */
[----:B------:R-:W-:Y:S05]  /*17fd0*/  @!P0 EXIT ;  /* 0x000000000000894d */ /* 0x000fea0003800000 */
[----:B--2---:R-:W-:Y:S01]  /*17fe0*/  LOP3.LUT R2, R41, 0xfffffffc, RZ, 0xc0, !PT ;  /* 0xfffffffc29027812 */ /* 0x004fe200078ec0ff */
[----:B------:R-:W-:-:S03]  /*17ff0*/  ULDC.64 UR4, c[0x0][0x608] ;  /* 0x0001820000047ab9 */ /* 0x000fc60000000a00 */
[----:B------:R-:W-:-:S04]  /*18000*/  IADD3 R2, P0, R2, UR4, RZ ;  /* 0x0000000402027c10 */ /* 0x000fc8000ff1e0ff */
[----:B------:R-:W-:-:S05]  /*18010*/  IADD3.X R3, RZ, UR5, RZ, P0, !PT ;  /* 0x00000005ff037c10 */ /* 0x000fca00087fe4ff */
[----:B------:R-:W-:Y:S01]  /*18020*/  STG.E desc[UR40][R2.64], R36 ;  /* 0x0000002402007986 */ /* 0x000fe2000c101928 */
[----:B------:R-:W-:Y:S05]  /*18030*/  EXIT ;  /* 0x000000000000794d */ /* 0x000fea0003800000 */
.L_x_5826:
[----:B------:R-:W-:Y:S01]  /*18040*/  MOV R2, 0x0 ;  /* 0x0000000000027802 */ /* 0x000fe20000000f00 */
[----:B------:R-:W-:Y:S01]  /*18050*/  ULDC.64 UR4, c[0x4][0x580] ;  /* 0x0101600000047ab9 */ /* 0x000fe20000000a00 */
[----:B------:R-:W-:Y:S01]  /*18060*/  ULDC.64 UR6, c[0x4][0x578] ;  /* 0x01015e0000067ab9 */ /* 0x000fe20000000a00 */
[----:B------:R-:W-:Y:S01]  /*18070*/  MOV R4, UR4 ;  /* 0x0000000400047c02 */ /* 0x000fe20008000f00 */
[----:B------:R1:W1:Y:S01]  /*18080*/  LDC.64 R14, c[0x4][R2] ;  /* 0x01000000020e7b82 */ /* 0x0002620000000a00 */
[----:B----4-:R-:W-:Y:S01]  /*18090*/  MOV R5, UR5 ;  /* 0x0000000500057c02 */ /* 0x010fe20008000f00 */
[----:B------:R-:W-:Y:S01]  /*180a0*/  ULDC.64 UR4, c[0x4][0xf8] ;  /* 0x01003e0000047ab9 */ /* 0x000fe20000000a00 */
[----:B------:R-:W-:Y:S01]  /*180b0*/  HFMA2.MMA R12, -RZ, RZ, 0, 5.9604644775390625e-08 ;  /* 0x00000001ff0c7435 */ /* 0x000fe200000001ff */
[----:B0-----:R-:W-:Y:S01]  /*180c0*/  IMAD.U32 R6, RZ, RZ, UR6 ;  /* 0x00000006ff067e24 */ /* 0x001fe2000f8e00ff */
[----:B------:R-:W-:Y:S01]  /*180d0*/  MOV R7, UR7 ;  /* 0x0000000700077c02 */ /* 0x000fe20008000f00 */
[----:B------:R-:W-:Y:S01]  /*180e0*/  IMAD.MOV.U32 R8, RZ, RZ, 0x2e9 ;  /* 0x000002e9ff087424 */ /* 0x000fe200078e00ff */
[----:B---3--:R-:W-:-:S02]  /*180f0*/  MOV R10, UR4 ;  /* 0x00000004000a7c02 */ /* 0x008fc40008000f00 */
[----:B------:R-:W-:Y:S02]  /*18100*/  MOV R11, UR5 ;  /* 0x00000005000b7c02 */ /* 0x000fe40008000f00 */
[----:B------:R-:W-:-:S07]  /*18110*/  MOV R13, RZ ;  /* 0x000000ff000d7202 */ /* 0x000fce0000000f00 */
[----:B------:R-:W-:-:S07]  /*18120*/  LEPC R20, `(.L_x_5827) ;  /* 0x000000001014794e */ /* 0x000fce0000000000 */
[----:B-12---:R-:W-:Y:S05]  /*18130*/  CALL.ABS.NOINC R14 ;  /* 0x000000000e007343 */ /* 0x006fea0003c00000 */
.L_x_5827:
        /* <DEDUP_REMOVED lines=15> */
.L_x_5828:
        /* <DEDUP_REMOVED lines=15> */
.L_x_5829:
        /* <DEDUP_REMOVED lines=15> */
.L_x_5830:
[----:B------:R-:W-:Y:S05]  /*18410*/  EXIT ;  /* 0x000000000000794d */ /* 0x000fea0003800000 */
.L_x_5727:
        /* <DEDUP_REMOVED lines=46> */
.L_x_5834:
[----:B------:R-:W-:Y:S05]  /*18700*/  BSYNC B0 ;  /* 0x0000000000007941 */ /* 0x000fea0003800000 */
.L_x_5833:
        /* <DEDUP_REMOVED lines=20> */
.L_x_5836:
[----:B------:R-:W-:Y:S05]  /*18850*/  BSYNC B0 ;  /* 0x0000000000007941 */ /* 0x000fea0003800000 */
.L_x_5835:
        /* <DEDUP_REMOVED lines=20> */
.L_x_5838:
[----:B------:R-:W-:Y:S05]  /*189a0*/  BSYNC B0 ;  /* 0x0000000000007941 */ /* 0x000fea0003800000 */
.L_x_5837:
        /* <DEDUP_REMOVED lines=20> */
.L_x_5839:
[----:B------:R-:W-:Y:S05]  /*18af0*/  BSYNC B0 ;  /* 0x0000000000007941 */ /* 0x000fea0003800000 */
.L_x_5832:
        /* <DEDUP_REMOVED lines=9> */
[----:B------:R-:W-:Y:S01]  /*18b90*/  FADD.FTZ R11, R11, -UR5 ;  /* 0x800000050b0b7e21 */ /* 0x000fe20008010000 */
[----:B------:R-:W-:Y:S02]  /*18ba0*/  FSEL R0, R0, RZ, P0 ;  /* 0x000000ff00007208 */ /* 0x000fe40000000000 */
[C---:B------:R-:W-:Y:S01]  /*18bb0*/  FSETP.GT.FTZ.AND P4, PT, R23.reuse, UR5, PT ;  /* 0x0000000517007c0b */ /* 0x040fe2000bf94000 */
[----:B------:R-:W-:Y:S01]  /*18bc0*/  FADD.FTZ R23, R23, -UR5 ;  /* 0x8000000517177e21 */ /* 0x000fe20008010000 */
[----:B-----5:R1:W2:Y:S01]  /*18bd0*/  MUFU.RCP R6, R0 ;  /* 0x0000000000067308 */ /* 0x0202a20000001000 */
[----:B------:R-:W-:-:S02]  /*18be0*/  FSEL R11, R11, RZ, P2 ;  /* 0x000000ff0b0b7208 */ /* 0x000fc40001000000 */
[----:B------:R-:W-:Y:S02]  /*18bf0*/  FSETP.GT.FTZ.AND P2, PT, R15, UR5, PT ;  /* 0x000000050f007c0b */ /* 0x000fe4000bf54000 */
[----:B------:R-:W-:-:S03]  /*18c00*/  ISETP.NE.AND P3, PT, RZ, UR4, PT ;  /* 0x00000004ff007c0c */ /* 0x000fc6000bf65270 */
[----:B------:R-:W3:Y:S01]  /*18c10*/  MUFU.RCP R18, R11 ;  /* 0x0000000b00127308 */ /* 0x000ee20000001000 */
[----:B-1----:R-:W-:Y:S02]  /*18c20*/  FSEL R0, R23, RZ, P4 ;  /* 0x000000ff17007208 */ /* 0x002fe40002000000 */
[C---:B0-----:R-:W-:Y:S02]  /*18c30*/  ISETP.GE.AND P0, PT, R2.reuse, 0x2, PT ;  /* 0x000000020200780c */ /* 0x041fe40003f06270 */
[----:B------:R-:W-:Y:S01]  /*18c40*/  ISETP.GE.AND P1, PT, R2, 0x1, PT ;  /* 0x000000010200780c */ /* 0x000fe20003f26270 */
[----:B------:R-:W-:Y:S02]  /*18c50*/  FADD.FTZ R2, R15, -UR5 ;  /* 0x800000050f027e21 */ /* 0x000fe40008010000 */
[----:B------:R-:W0:Y:S01]  /*18c60*/  MUFU.RCP R0, R0 ;  /* 0x0000000000007308 */ /* 0x000e220000001000 */
[----:B--2---:R-:W-:Y:S02]  /*18c70*/  FMUL.FTZ R5, R6, R5 ;  /* 0x0000000506057220 */ /* 0x004fe40000410000 */
[----:B------:R-:W-:-:S05]  /*18c80*/  FSEL R10, R2, RZ, P2 ;  /* 0x000000ff020a7208 */ /* 0x000fca0001000000 */
[----:B------:R-:W1:Y:S01]  /*18c90*/  MUFU.RCP R24, R10 ;  /* 0x0000000a00187308 */ /* 0x000e620000001000 */
[----:B------:R-:W2:Y:S01]  /*18ca0*/  @P0 LDC.64 R16, c[0x0][0x608] ;  /* 0x00018200ff100b82 */ /* 0x000ea20000000a00 */
[----:B---3--:R-:W-:Y:S01]  /*18cb0*/  FMUL.FTZ R33, R18, R9 ;  /* 0x0000000912217220 */ /* 0x008fe20000410000 */
[----:B------:R-:W-:-:S05]  /*18cc0*/  @P0 LOP3.LUT R9, R25, 0xfffffffc, RZ, 0xc0, !PT ;  /* 0xfffffffc19090812 */ /* 0x000fca00078ec0ff */
[----:B------:R-:W3:Y:S01]  /*18cd0*/  @P3 MUFU.SQRT R5, R5 ;  /* 0x0000000500053308 */ /* 0x000ee20000002000 */
[----:B------:R-:W4:Y:S01]  /*18ce0*/  @P1 LDC.64 R30, c[0x0][0x600] ;  /* 0x00018000ff1e1b82 */ /* 0x000f220000000a00 */
[----:B0-----:R-:W-:-:S06]  /*18cf0*/  FMUL.FTZ R21, R0, R21 ;  /* 0x0000001500157220 */ /* 0x001fcc0000410000 */
[----:B------:R-:W0:Y:S01]  /*18d00*/  @P3 MUFU.SQRT R33, R33 ;  /* 0x0000002100213308 */ /* 0x000e220000002000 */
[----:B------:R-:W3:Y:S01]  /*18d10*/  @P1 LDC.64 R22, c[0x0][0x600] ;  /* 0x00018000ff161b82 */ /* 0x000ee20000000a00 */
[----:B-1----:R-:W-:-:S06]  /*18d20*/  FMUL.FTZ R13, R24, R13 ;  /* 0x0000000d180d7220 */ /* 0x002fcc0000410000 */
[----:B------:R-:W1:Y:S01]  /*18d30*/  @P3 MUFU.SQRT R13, R13 ;  /* 0x0000000d000d3308 */ /* 0x000e620000002000 */
[----:B------:R-:W0:Y:S01]  /*18d40*/  @P0 LDC.64 R14, c[0x0][0x608] ;  /* 0x00018200ff0e0b82 */ /* 0x000e220000000a00 */
[----:B--2---:R-:W-:Y:S02]  /*18d50*/  @P0 IADD3 R16, P4, R9, R16, RZ ;  /* 0x0000001009100210 */ /* 0x004fe40007f9e0ff */
[----:B------:R-:W-:-:S03]  /*18d60*/  @P0 LOP3.LUT R9, R19, 0xfffffffc, RZ, 0xc0, !PT ;  /* 0xfffffffc13090812 */ /* 0x000fc600078ec0ff */
[----:B------:R-:W-:Y:S01]  /*18d70*/  @P0 IMAD.X R17, RZ, RZ, R17, P4 ;  /* 0x000000ffff110224 */ /* 0x000fe200020e0611 */
[----:B------:R-:W2:Y:S01]  /*18d80*/  @P3 MUFU.SQRT R21, R21 ;  /* 0x0000001500153308 */ /* 0x000ea20000002000 */
[----:B------:R-:W1:Y:S01]  /*18d90*/  @P1 LDC.64 R6, c[0x0][0x600] ;  /* 0x00018000ff061b82 */ /* 0x000e620000000a00 */
[----:B----4-:R-:W-:-:S04]  /*18da0*/  @P1 IADD3 R30, P2, R25, R30, RZ ;  /* 0x0000001e191e1210 */ /* 0x010fc80007f5e0ff */
[----:B------:R-:W-:-:S03]  /*18db0*/  @P1 IADD3.X R31, RZ, R31, RZ, P2, !PT ;  /* 0x0000001fff1f1210 */ /* 0x000fc600017fe4ff */
[----:B------:R-:W4:Y:S01]  /*18dc0*/  @P0 LDC.64 R2, c[0x0][0x608] ;  /* 0x00018200ff020b82 */ /* 0x000f220000000a00 */
[----:B---3--:R-:W-:Y:S01]  /*18dd0*/  @P1 IADD3 R22, P4, R19, R22, RZ ;  /* 0x0000001613161210 */ /* 0x008fe20007f9e0ff */
[----:B------:R3:W-:Y:S03]  /*18de0*/  @P1 STG.E desc[UR40][R30.64], R5 ;  /* 0x000000051e001986 */ /* 0x0007e6000c101928 */
[----:B------:R-:W-:Y:S01]  /*18df0*/  @P1 IADD3.X R23, RZ, R23, RZ, P4, !PT ;  /* 0x00000017ff171210 */ /* 0x000fe200027fe4ff */
[----:B------:R3:W-:Y:S02]  /*18e00*/  @P0 STG.E desc[UR40][R16.64], R4 ;  /* 0x0000000410000986 */ /* 0x0007e4000c101928 */
[----:B------:R-:W2:Y:S01]  /*18e10*/  @P1 LDC.64 R10, c[0x0][0x600] ;  /* 0x00018000ff0a1b82 */ /* 0x000ea20000000a00 */
[----:B0-----:R-:W-:Y:S01]  /*18e20*/  @P0 IADD3 R14, P2, R9, R14, RZ ;  /* 0x0000000e090e0210 */ /* 0x001fe20007f5e0ff */
[----:B------:R3:W-:Y:S01]  /*18e30*/  @P1 STG.E desc[UR40][R22.64], R33 ;  /* 0x0000002116001986 */ /* 0x0007e2000c101928 */
[----:B------:R-:W-:-:S02]  /*18e40*/  @P0 LOP3.LUT R9, R29, 0xfffffffc, RZ, 0xc0, !PT ;  /* 0xfffffffc1d090812 */ /* 0x000fc400078ec0ff */
[----:B------:R-:W-:Y:S02]  /*18e50*/  @P0 IADD3.X R15, RZ, R15, RZ, P2, !PT ;  /* 0x0000000fff0f0210 */ /* 0x000fe400017fe4ff */
[----:B-1----:R-:W-:-:S03]  /*18e60*/  @P1 IADD3 R6, P4, R29, R6, RZ ;  /* 0x000000061d061210 */ /* 0x002fc60007f9e0ff */
[----:B------:R3:W-:Y:S01]  /*18e70*/  @P0 STG.E desc[UR40][R14.64], R8 ;  /* 0x000000080e000986 */ /* 0x0007e2000c101928 */
[----:B------:R-:W-:Y:S02]  /*18e80*/  @P1 IADD3.X R7, RZ, R7, RZ, P4, !PT ;  /* 0x00000007ff071210 */ /* 0x000fe400027fe4ff */
[----:B----4-:R-:W-:-:S03]  /*18e90*/  @P0 IADD3 R2, P3, R9, R2, RZ ;  /* 0x0000000209020210 */ /* 0x010fc60007f7e0ff */
[----:B------:R3:W-:Y:S02]  /*18ea0*/  @P1 STG.E desc[UR40][R6.64], R13 ;  /* 0x0000000d06001986 */ /* 0x0007e4000c101928 */
[----:B------:R-:W-:Y:S01]  /*18eb0*/  @P0 IMAD.X R3, RZ, RZ, R3, P3 ;  /* 0x000000ffff030224 */ /* 0x000fe200018e0603 */
[----:B--2---:R-:W-:-:S04]  /*18ec0*/  @P1 IADD3 R10, P2, R27, R10, RZ ;  /* 0x0000000a1b0a1210 */ /* 0x004fc80007f5e0ff */
[----:B------:R3:W-:Y:S01]  /*18ed0*/  @P0 STG.E desc[UR40][R2.64], R12 ;  /* 0x0000000c02000986 */ /* 0x0007e2000c101928 */
[----:B------:R-:W-:-:S05]  /*18ee0*/  @P1 IADD3.X R11, RZ, R11, RZ, P2, !PT ;  /* 0x0000000bff0b1210 */ /* 0x000fca00017fe4ff */
[----:B------:R3:W-:Y:S01]  /*18ef0*/  @P1 STG.E desc[UR40][R10.64], R21 ;  /* 0x000000150a001986 */ /* 0x0007e2000c101928 */
[----:B------:R-:W-:Y:S05]  /*18f00*/  @!P0 EXIT ;  /* 0x000000000000894d */ /* 0x000fea0003800000 */
[----:B---3--:R-:W-:Y:S01]  /*18f10*/  LOP3.LUT R2, R27, 0xfffffffc, RZ, 0xc0, !PT ;  /* 0xfffffffc1b027812 */ /* 0x008fe200078ec0ff */
[----:B------:R-:W-:-:S03]  /*18f20*/  ULDC.64 UR4, c[0x0][0x608] ;  /* 0x0001820000047ab9 */ /* 0x000fc60000000a00 */
[----:B------:R-:W-:-:S04]  /*18f30*/  IADD3 R2, P0, R2, UR4, RZ ;  /* 0x0000000402027c10 */ /* 0x000fc8000ff1e0ff */
[----:B------:R-:W-:-:S05]  /*18f40*/  IADD3.X R3, RZ, UR5, RZ, P0, !PT ;  /* 0x00000005ff037c10 */ /* 0x000fca00087fe4ff */
[----:B------:R-:W-:Y:S01]  /*18f50*/  STG.E desc[UR40][R2.64], R20 ;  /* 0x0000001402007986 */ /* 0x000fe2000c101928 */
[----:B------:R-:W-:Y:S05]  /*18f60*/  EXIT ;  /* 0x000000000000794d */ /* 0x000fea0003800000 */
.L_x_5840:
        /* <DEDUP_REMOVED lines=17> */
.L_x_5831:
[----:B0-----:R-:W-:-:S13]  /*19080*/  ISETP.NE.AND P0, PT, R3, RZ, PT ;  /* 0x000000ff0300720c */ /* 0x001fda0003f05270 */
        /* <DEDUP_REMOVED lines=17> */
.L_x_5842:
        /* <DEDUP_REMOVED lines=15> */
.L_x_5841:
        /* <DEDUP_REMOVED lines=13> */
[----:B------:R-:W-:Y:S01]  /*19360*/  FSEL R11, R11, RZ, P2 ;  /* 0x000000ff0b0b7208 */ /* 0x000fe20001000000 */
[----:B------:R1:W2:Y:S01]  /*19370*/  MUFU.RCP R6, R0 ;  /* 0x0000000000067308 */ /* 0x0002a20000001000 */
[----:B------:R-:W-:-:S02]  /*19380*/  FSETP.GT.FTZ.AND P2, PT, R15, UR5, PT ;  /* 0x000000050f007c0b */ /* 0x000fc4000bf54000 */
[----:B------:R-:W-:-:S05]  /*19390*/  ISETP.NE.AND P3, PT, RZ, UR4, PT ;  /* 0x00000004ff007c0c */ /* 0x000fca000bf65270 */
        /* <DEDUP_REMOVED lines=8> */
[----:B------:R-:W1:Y:S01]  /*19420*/  @P0 LDC.64 R2, c[0x0][0x608] ;  /* 0x00018200ff020b82 */ /* 0x000e620000000a00 */
[----:B------:R-:W2:Y:S01]  /*19430*/  MUFU.RCP R18, R16 ;  /* 0x0000001000127308 */ /* 0x000ea20000001000 */
[----:B---3--:R-:W-:Y:S01]  /*19440*/  FMUL.FTZ R9, R10, R9 ;  /* 0x000000090a097220 */ /* 0x008fe20000410000 */
[----:B------:R-:W-:-:S05]  /*19450*/  @P0 LOP3.LUT R33, R25, 0xfffffffc, RZ, 0xc0, !PT ;  /* 0xfffffffc19210812 */ /* 0x000fca00078ec0ff */
[----:B------:R-:W3:Y:S01]  /*19460*/  @P1 LDC.64 R30, c[0x0][0x600] ;  /* 0x00018000ff1e1b82 */ /* 0x000ee20000000a00 */
[----:B------:R-:W4:Y:S01]  /*19470*/  @P3 MUFU.SQRT R5, R5 ;  /* 0x0000000500053308 */ /* 0x000f220000002000 */
[----:B0-----:R-:W-:-:S06]  /*19480*/  FMUL.FTZ R21, R0, R21 ;  /* 0x0000001500157220 */ /* 0x001fcc0000410000 */
[----:B------:R-:W0:Y:S01]  /*19490*/  @P1 LDC.64 R22, c[0x0][0x600] ;  /* 0x00018000ff161b82 */ /* 0x000e220000000a00 */
[----:B------:R-:W5:Y:S01]  /*194a0*/  @P3 MUFU.SQRT R9, R9 ;  /* 0x0000000900093308 */ /* 0x000f620000002000 */
[----:B--2---:R-:W-:-:S06]  /*194b0*/  FMUL.FTZ R13, R18, R13 ;  /* 0x0000000d120d7220 */ /* 0x004fcc0000410000 */
[----:B------:R-:W2:Y:S01]  /*194c0*/  @P0 LDC.64 R6, c[0x0][0x608] ;  /* 0x00018200ff060b82 */ /* 0x000ea20000000a00 */
[----:B-1----:R-:W-:Y:S01]  /*194d0*/  @P0 IADD3 R2, P4, R33, R2, RZ ;  /* 0x0000000221020210 */ /* 0x002fe20007f9e0ff */
[----:B------:R-:W1:Y:S03]  /*194e0*/  @P3 MUFU.SQRT R13, R13 ;  /* 0x0000000d000d3308 */ /* 0x000e660000002000 */
[----:B------:R-:W-:-:S03]  /*194f0*/  @P0 IADD3.X R3, RZ, R3, RZ, P4, !PT ;  /* 0x00000003ff030210 */ /* 0x000fc600027fe4ff */
[----:B------:R-:W1:Y:S01]  /*19500*/  @P1 LDC.64 R10, c[0x0][0x600] ;  /* 0x00018000ff0a1b82 */ /* 0x000e620000000a00 */
[----:B---3--:R-:W-:Y:S01]  /*19510*/  @P1 IADD3 R30, P2, R25, R30, RZ ;  /* 0x0000001e191e1210 */ /* 0x008fe20007f5e0ff */
[----:B------:R-:W3:Y:S01]  /*19520*/  @P3 MUFU.SQRT R21, R21 ;  /* 0x0000001500153308 */ /* 0x000ee20000002000 */
[----:B------:R-:W-:-:S03]  /*19530*/  @P0 LOP3.LUT R25, R19, 0xfffffffc, RZ, 0xc0, !PT ;  /* 0xfffffffc13190812 */ /* 0x000fc600078ec0ff */
[----:B------:R-:W-:Y:S02]  /*19540*/  @P1 IMAD.X R31, RZ, RZ, R31, P2 ;  /* 0x000000ffff1f1224 */ /* 0x000fe400010e061f */
[----:B------:R-:W3:Y:S01]  /*19550*/  @P0 LDC.64 R14, c[0x0][0x608] ;  /* 0x00018200ff0e0b82 */ /* 0x000ee20000000a00 */
[----:B0-----:R-:W-:Y:S02]  /*19560*/  @P1 IADD3 R22, P4, R19, R22, RZ ;  /* 0x0000001613161210 */ /* 0x001fe40007f9e0ff */
[----:B------:R-:W-:Y:S01]  /*19570*/  @P0 LOP3.LUT R19, R29, 0xfffffffc, RZ, 0xc0, !PT ;  /* 0xfffffffc1d130812 */ /* 0x000fe200078ec0ff */
[----:B----4-:R0:W-:Y:S01]  /*19580*/  @P1 STG.E desc[UR40][R30.64], R5 ;  /* 0x000000051e001986 */ /* 0x0101e2000c101928 */
[----:B------:R-:W-:-:S03]  /*19590*/  @P1 IADD3.X R23, RZ, R23, RZ, P4, !PT ;  /* 0x00000017ff171210 */ /* 0x000fc600027fe4ff */
[----:B------:R-:W4:Y:S01]  /*195a0*/  @P1 LDC.64 R16, c[0x0][0x600] ;  /* 0x00018000ff101b82 */ /* 0x000f220000000a00 */
[----:B--2---:R-:W-:Y:S01]  /*195b0*/  @P0 IADD3 R6, P2, R25, R6, RZ ;  /* 0x0000000619060210 */ /* 0x004fe20007f5e0ff */
[----:B------:R0:W-:Y:S03]  /*195c0*/  @P0 STG.E desc[UR40][R2.64], R4 ;  /* 0x0000000402000986 */ /* 0x0001e6000c101928 */
[----:B------:R-:W-:Y:S01]  /*195d0*/  @P0 IADD3.X R7, RZ, R7, RZ, P2, !PT ;  /* 0x00000007ff070210 */ /* 0x000fe200017fe4ff */
[----:B-----5:R0:W-:Y:S01]  /*195e0*/  @P1 STG.E desc[UR40][R22.64], R9 ;  /* 0x0000000916001986 */ /* 0x0201e2000c101928 */
[----:B-1----:R-:W-:-:S03]  /*195f0*/  @P1 IADD3 R10, P4, R29, R10, RZ ;  /* 0x0000000a1d0a1210 */ /* 0x002fc60007f9e0ff */
[----:B------:R0:W-:Y:S02]  /*19600*/  @P0 STG.E desc[UR40][R6.64], R8 ;  /* 0x0000000806000986 */ /* 0x0001e4000c101928 */
[----:B------:R-:W-:Y:S01]  /*19610*/  @P1 IMAD.X R11, RZ, RZ, R11, P4 ;  /* 0x000000ffff0b1224 */ /* 0x000fe200020e060b */
[----:B---3--:R-:W-:-:S04]  /*19620*/  @P0 IADD3 R14, P3, R19, R14, RZ ;  /* 0x0000000e130e0210 */ /* 0x008fc80007f7e0ff */
        /* <DEDUP_REMOVED lines=9> */
[----:B------:R-:W-:-:S04]  /*196c0*/  IADD3 R2, P0, R2, UR4, RZ ;  /* 0x0000000402027c10 */ /* 0x000fc8000ff1e0ff */
[----:B------:R-:W-:-:S05]  /*196d0*/  IADD3.X R3, RZ, UR5, RZ, P0, !PT ;  /* 0x00000005ff037c10 */ /* 0x000fca00087fe4ff */
[----:B------:R-:W-:Y:S01]  /*196e0*/  STG.E desc[UR40][R2.64], R20 ;  /* 0x0000001402007986 */ /* 0x000fe2000c101928 */
[----:B------:R-:W-:Y:S05]  /*196f0*/  EXIT ;  /* 0x000000000000794d */ /* 0x000fea0003800000 */
.L_x_5843:
[----:B------:R-:W-:Y:S01]  /*19700*/  MOV R2, 0x0 ;  /* 0x0000000000027802 */ /* 0x000fe20000000f00 */
[----:B------:R-:W-:Y:S01]  /*19710*/  ULDC.64 UR4, c[0x4][0x580] ;  /* 0x0101600000047ab9 */ /* 0x000fe20000000a00 */
[----:B------:R-:W-:Y:S01]  /*19720*/  ULDC.64 UR6, c[0x4][0xf8] ;  /* 0x01003e0000067ab9 */ /* 0x000fe20000000a00 */
[----:B------:R-:W-:Y:S01]  /*19730*/  IMAD.U32 R4, RZ, RZ, UR4 ;  /* 0x00000004ff047e24 */ /* 0x000fe2000f8e00ff */
[----:B------:R0:W1:Y:S01]  /*19740*/  LDC.64 R14, c[0x4][R2] ;  /* 0x01000000020e7b82 */ /* 0x0000620000000a00 */
        /* <DEDUP_REMOVED lines=11> */
.L_x_5844:
        /* <DEDUP_REMOVED lines=15> */
.L_x_5845:
        /* <DEDUP_REMOVED lines=15> */
.L_x_5846:
        /* <DEDUP_REMOVED lines=15> */
.L_x_5847:
[----:B------:R-:W-:Y:S05]  /*19ad0*/  EXIT ;  /* 0x000000000000794d */ /* 0x000fea0003800000 */
        .weak           $__internal_28_$__cuda_sm20_div_u64
        .type           $__internal_28_$__cuda_sm20_div_u64,@function
        .size           $__internal_28_$__cuda_sm20_div_u64,($__internal_29_$__cuda_sm20_rem_u64 - $__internal_28_$__cuda_sm20_div_u64)
$__internal_28_$__cuda_sm20_div_u64:
        /* <DEDUP_REMOVED lines=69> */
[----:B------:R-:W-:Y:S06]  /*19f30*/  RET.REL.NODEC R32 `(_ZN2at6native13reduce_kernelILi128ELi4ENS0_8ReduceOpIfNS0_10WelfordOpsIffiN4cuda3std3__44pairIffEEEEjfLi2ELi2EEEEEvT1_) ;  /* 0xfffffe6020307950 */ /* 0x000fec0003c3ffff */
        .weak           $__internal_29_$__cuda_sm20_rem_u64
        .type           $__internal_29_$__cuda_sm20_rem_u64,@function
        .size           $__internal_29_$__cuda_sm20_rem_u64,(.L_x_8212 - $__internal_29_$__cuda_sm20_rem_u64)
$__internal_29_$__cuda_sm20_rem_u64:
        /* <DEDUP_REMOVED lines=64> */
[----:B------:R-:W-:Y:S06]  /*1a340*/  RET.REL.NODEC R2 `(_ZN2at6native13reduce_kernelILi128ELi4ENS0_8ReduceOpIfNS0_10WelfordOpsIffiN4cuda3std3__44pairIffEEEEjfLi2ELi2EEEEEvT1_) ;  /* 0xfffffe5c022c7950 */ /* 0x000fec0003c3ffff */
.L_x_5848:
        /* <DEDUP_REMOVED lines=11> */
.L_x_8212:


//--------------------- .text._ZN2at6native13reduce_kernelILi512ELi1ENS0_8ReduceOpIdNS0_10WelfordOpsIddiN4cuda3std3__44pairIddEEEEjdLi2ELi2EEEEEvT1_ --------------------------
	.section	.text._ZN2at6native13reduce_kernelILi512ELi1ENS0_8ReduceOpIdNS0_10WelfordOpsIddiN4cuda3std3__44pairIddEEEEjdLi2ELi2EEEEEvT1_,"ax",@progbits
	.align	128
        .global         _ZN2at6native13reduce_kernelILi512ELi1ENS0_8ReduceOpIdNS0_10WelfordOpsIddiN4cuda3std3__44pairIddEEEEjdLi2ELi2EEEEEvT1_
        .type           _ZN2at6native13reduce_kernelILi512ELi1ENS0_8ReduceOpIdNS0_10WelfordOpsIddiN4cuda3std3__44pairIddEEEEjdLi2ELi2EEEEEvT1_,@function
        .size           _ZN2at6native13reduce_kernelILi512ELi1ENS0_8ReduceOpIdNS0_10WelfordOpsIddiN4cuda3std3__44pairIddEEEEjdLi2ELi2EEEEEvT1_,(.L_x_8216 - _ZN2at6native13reduce_kernelILi512ELi1ENS0_8ReduceOpIdNS0_10WelfordOpsIddiN4cuda3std3__44pairIddEEEEjdLi2ELi2EEEEEvT1_)
        .other          _ZN2at6native13reduce_kernelILi512ELi1ENS0_8ReduceOpIdNS0_10WelfordOpsIddiN4cuda3std3__44pairIddEEEEjdLi2ELi2EEEEEvT1_,@"STO_CUDA_ENTRY STV_DEFAULT"
_ZN2at6native13reduce_kernelILi512ELi1ENS0_8ReduceOpIdNS0_10WelfordOpsIddiN4cuda3std3__44pairIddEEEEjdLi2ELi2EEEEEvT1_:
.text._ZN2at6native13reduce_kernelILi512ELi1ENS0_8ReduceOpIdNS0_10WelfordOpsIddiN4cuda3std3__44pairIddEEEEjdLi2ELi2EEEEEvT1_:
[----:B------:R-:W0:Y:S01]  /*0000*/  LDC R1, c[0x0][0x28] ;  /* 0x00000a00ff017b82 */ /* 0x000e220000000800 */
[----:B------:R-:W1:Y:S07]  /*0010*/  S2R R14, SR_TID.X ;  /* 0x00000000000e7919 */ /* 0x000e6e0000002100 */
[----:B------:R-:W2:Y:S01]  /*0020*/  LDC R5, c[0x0][0x414] ;  /* 0x00010500ff057b82 */ /* 0x000ea20000000800 */
[----:B------:R-:W-:Y:S01]  /*0030*/  ULDC.64 UR30, c[0x0][0x260] ;  /* 0x00009800001e7ab9 */ /* 0x000fe20000000a00 */
[----:B0-----:R-:W-:Y:S01]  /*0040*/  VIADD R1, R1, 0xffffffb8 ;  /* 0xffffffb801017836 */ /* 0x001fe20000000000 */
[----:B------:R-:W0:Y:S01]  /*0050*/  S2R R16, SR_TID.Y ;  /* 0x0000000000107919 */ /* 0x000e220000002200 */
[----:B------:R-:W-:Y:S01]  /*0060*/  ULDC.64 UR28, c[0x0][0x258] ;  /* 0x00009600001c7ab9 */ /* 0x000fe20000000a00 */
[----:B------:R-:W-:Y:S01]  /*0070*/  ULDC UR5, c[0x0][0x268] ;  /* 0x00009a0000057ab9 */ /* 0x000fe20000000800 */
[----:B------:R-:W-:Y:S01]  /*0080*/  HFMA2.MMA R4, -RZ, RZ, 0, 0 ;  /* 0x00000000ff047435 */ /* 0x000fe200000001ff */
[----:B------:R-:W3:Y:S01]  /*0090*/  S2R R15, SR_CTAID.Y ;  /* 0x00000000000f7919 */ /* 0x000ee20000002600 */
[----:B------:R-:W4:Y:S08]  /*00a0*/  S2UR UR4, SR_CTAID.X ;  /* 0x00000000000479c3 */ /* 0x000f300000002500 */
[----:B------:R-:W4:Y:S01]  /*00b0*/  LDC R3, c[0x0][0x250] ;  /* 0x00009400ff037b82 */ /* 0x000f220000000800 */
[----:B--2---:R-:W-:Y:S01]  /*00c0*/  ISETP.NE.AND P0, PT, R5, RZ, PT ;  /* 0x000000ff0500720c */ /* 0x004fe20003f05270 */
[----:B-1----:R-:W-:-:S02]  /*00d0*/  IMAD R2, R14, UR31, RZ ;  /* 0x0000001f0e027c24 */ /* 0x002fc4000f8e02ff */
[----:B------:R-:W-:-:S03]  /*00e0*/  IMAD R0, R14, UR28, RZ ;  /* 0x0000001c0e007c24 */ /* 0x000fc6000f8e02ff */
[----:B------:R1:W-:Y:S01]  /*00f0*/  STL [R1+0x2c], R2 ;  /* 0x00002c0201007387 */ /* 0x0003e20000100800 */
[C---:B0-----:R-:W-:Y:S02]  /*0100*/  IMAD R22, R16.reuse, UR29, R0 ;  /* 0x0000001d10167c24 */ /* 0x041fe4000f8e0200 */
[----:B------:R-:W-:Y:S02]  /*0110*/  IMAD.MOV.U32 R0, RZ, RZ, RZ ;  /* 0x000000ffff007224 */ /* 0x000fe400078e00ff */
[----:B---3--:R-:W-:Y:S02]  /*0120*/  IMAD R22, R15, UR30, R22 ;  /* 0x0000001e0f167c24 */ /* 0x008fe4000f8e0216 */
[----:B-1----:R-:W-:-:S04]  /*0130*/  IMAD R2, R16, UR5, R2 ;  /* 0x0000000510027c24 */ /* 0x002fc8000f8e0202 */
[----:B----4-:R-:W-:Y:S01]  /*0140*/  IMAD R3, R3, UR4, R2 ;  /* 0x0000000403037c24 */ /* 0x010fe2000f8e0202 */
        /* <DEDUP_REMOVED lines=270> */
[----:B------:R-:W-:-:S04]  /*1230*/  ULDC UR4, c[0x0][0x608] ;  /* 0x0001820000047ab9 */ /* 0x000fc80000000800 */
[----:B------:R-:W-:-:S04]  /*1240*/  IMAD.MOV R5, RZ, RZ, -R5 ;  /* 0x000000ffff057224 */ /* 0x000fc800078e0a05 */
[----:B------:R-:W-:-:S04]  /*1250*/  IMAD R7, R5, UR6, R7 ;  /* 0x0000000605077c24 */ /* 0x000fc8000f8e0207 */
[----:B------:R-:W-:-:S07]  /*1260*/  IMAD R4, R7, UR4, R4 ;  /* 0x0000000407047c24 */ /* 0x000fce000f8e0204 */
.L_x_5849:
[----:B------:R-:W-:Y:S01]  /*1270*/  ULDC UR4, c[0x0][0x244] ;  /* 0x0000910000047ab9 */ /* 0x000fe20000000800 */
[----:B------:R-:W-:Y:S01]  /*1280*/  ULDC.64 UR36, c[0x0][0x208] ;  /* 0x0000820000247ab9 */ /* 0x000fe20000000a00 */
[----:B------:R-:W-:Y:S01]  /*1290*/  MOV R2, UR4 ;  /* 0x0000000400027c02 */ /* 0x000fe20008000f00 */
[----:B------:R-:W-:Y:S01]  /*12a0*/  ULDC UR4, c[0x0][0x248] ;  /* 0x0000920000047ab9 */ /* 0x000fe20000000800 */
[----:B------:R-:W-:Y:S01]  /*12b0*/  ULDC UR61, c[0x0][0x244] ;  /* 0x00009100003d7ab9 */ /* 0x000fe20000000800 */
[----:B------:R-:W-:Y:S01]  /*12c0*/  BSSY B0, `(.L_x_5850) ;  /* 0x000083d000007945 */ /* 0x000fe20003800000 */
[----:B------:R-:W-:Y:S02]  /*12d0*/  ISETP.GE.U32.AND P0, PT, R22, R2, PT ;  /* 0x000000021600720c */ /* 0x000fe40003f06070 */
[----:B------:R-:W-:Y:S02]  /*12e0*/  CS2R R12, SRZ ;  /* 0x00000000000c7805 */ /* 0x000fe4000001ff00 */
[----:B------:R-:W-:-:S02]  /*12f0*/  CS2R R10, SRZ ;  /* 0x00000000000a7805 */ /* 0x000fc4000001ff00 */
[----:B------:R-:W-:Y:S02]  /*1300*/  CS2R R8, SRZ ;  /* 0x0000000000087805 */ /* 0x000fe4000001ff00 */
[----:B------:R-:W-:Y:S01]  /*1310*/  ISETP.GE.U32.OR P0, PT, R3, UR4, P0 ;  /* 0x0000000403007c0c */ /* 0x000fe20008706470 */
[----:B------:R-:W-:-:S12]  /*1320*/  ULDC UR4, c[0x0][0x24c] ;  /* 0x0000930000047ab9 */ /* 0x000fd80000000800 */
[----:B------:R-:W-:Y:S05]  /*1330*/  @P0 BRA `(.L_x_5851) ;  /* 0x0000008000d40947 */ /* 0x000fea0003800000 */
[----:B------:R-:W-:Y:S01]  /*1340*/  ULDC.64 UR6, c[0x0][0x610] ;  /* 0x0001840000067ab9 */ /* 0x000fe20000000a00 */
[----:B------:R-:W-:Y:S01]  /*1350*/  ULDC.U8 UR5, c[0x0][0x278] ;  /* 0x00009e0000057ab9 */ /* 0x000fe20000000000 */
[----:B------:R-:W-:Y:S02]  /*1360*/  IADD3 R4, P1, R4, UR6, RZ ;  /* 0x0000000604047c10 */ /* 0x000fe4000ff3e0ff */
[----:B------:R-:W-:-:S03]  /*1370*/  ISETP.NE.AND P0, PT, RZ, UR5, PT ;  /* 0x00000005ff007c0c */ /* 0x000fc6000bf05270 */
[----:B------:R-:W-:Y:S02]  /*1380*/  IMAD.X R3, RZ, RZ, UR7, P1 ;  /* 0x00000007ff037e24 */ /* 0x000fe400088e06ff */
[----:B------:R-:W-:-:S03]  /*1390*/  IMAD.MOV.U32 R7, RZ, RZ, R4 ;  /* 0x000000ffff077224 */ /* 0x000fc600078e0004 */
[----:B------:R-:W-:-:S05]  /*13a0*/  MOV R5, R3 ;  /* 0x0000000300057202 */ /* 0x000fca0000000f00 */
[----:B------:R0:W-:Y:S04]  /*13b0*/  STL [R1+0x10], R5 ;  /* 0x0000100501007387 */ /* 0x0001e80000100800 */
[----:B------:R0:W-:Y:S01]  /*13c0*/  STL [R1+0x1c], R7 ;  /* 0x00001c0701007387 */ /* 0x0001e20000100800 */
[----:B------:R-:W-:Y:S05]  /*13d0*/  @!P0 BRA `(.L_x_5852) ;  /* 0x0000001000a48947 */ /* 0x000fea0003800000 */
[----:B------:R-:W-:Y:S01]  /*13e0*/  SHF.R.U64 R6, R4, 0x3, R3 ;  /* 0x0000000304067819 */ /* 0x000fe20000001203 */
[----:B------:R-:W-:Y:S01]  /*13f0*/  ULDC UR5, c[0x0][0x244] ;  /* 0x0000910000057ab9 */ /* 0x000fe20000000800 */
[----:B------:R-:W-:Y:S01]  /*1400*/  ULDC.64 UR6, c[0x0][0x220] ;  /* 0x0000880000067ab9 */ /* 0x000fe20000000a00 */
[----:B------:R-:W-:Y:S01]  /*1410*/  ULDC.64 UR8, c[0x0][0x228] ;  /* 0x00008a0000087ab9 */ /* 0x000fe20000000a00 */
[----:B------:R-:W-:Y:S01]  /*1420*/  LOP3.LUT R6, R6, 0x1, RZ, 0xc0, !PT ;  /* 0x0000000106067812 */ /* 0x000fe200078ec0ff */
[----:B------:R-:W-:Y:S01]  /*1430*/  ULDC UR10, c[0x0][0x230] ;  /* 0x00008c00000a7ab9 */ /* 0x000fe20000000800 */
[----:B------:R-:W-:Y:S01]  /*1440*/  ULDC.64 UR12, c[0x0][0x238] ;  /* 0x00008e00000c7ab9 */ /* 0x000fe20000000a00 */
[----:B------:R-:W-:Y:S01]  /*1450*/  IMAD.U32 R25, RZ, RZ, UR5 ;  /* 0x00000005ff197e24 */ /* 0x000fe2000f8e00ff */
[----:B------:R-:W-:Y:S01]  /*1460*/  ISETP.NE.AND P0, PT, R6, RZ, PT ;  /* 0x000000ff0600720c */ /* 0x000fe20003f05270 */
[----:B------:R-:W-:Y:S01]  /*1470*/  IMAD.U32 R0, RZ, RZ, UR10 ;  /* 0x0000000aff007e24 */ /* 0x000fe2000f8e00ff */
[----:B------:R-:W-:Y:S01]  /*1480*/  MOV R12, UR12 ;  /* 0x0000000c000c7c02 */ /* 0x000fe20008000f00 */
[----:B------:R-:W-:Y:S01]  /*1490*/  IMAD.U32 R13, RZ, RZ, UR13 ;  /* 0x0000000dff0d7e24 */ /* 0x000fe2000f8e00ff */
[----:B------:R-:W-:Y:S01]  /*14a0*/  MOV R9, UR7 ;  /* 0x0000000700097c02 */ /* 0x000fe20008000f00 */
[----:B------:R-:W-:Y:S01]  /*14b0*/  IMAD.U32 R8, RZ, RZ, UR6 ;  /* 0x00000006ff087e24 */ /* 0x000fe2000f8e00ff */
[----:B------:R-:W-:Y:S01]  /*14c0*/  BSSY B2, `(.L_x_5853) ;  /* 0x0000048000027945 */ /* 0x000fe20003800000 */
[----:B------:R-:W-:-:S02]  /*14d0*/  IMAD.U32 R10, RZ, RZ, UR8 ;  /* 0x00000008ff0a7e24 */ /* 0x000fc4000f8e00ff */
[----:B------:R-:W-:-:S04]  /*14e0*/  IMAD.U32 R11, RZ, RZ, UR9 ;  /* 0x00000009ff0b7e24 */ /* 0x000fc8000f8e00ff */
        /* <DEDUP_REMOVED lines=15> */
.L_x_5858:
[----:B------:R-:W-:Y:S05]  /*15e0*/  BSYNC B1 ;  /* 0x0000000000017941 */ /* 0x000fea0003800000 */
.L_x_5857:
[----:B------:R-:W-:-:S04]  /*15f0*/  PRMT R2, R2, 0x9910, RZ ;  /* 0x0000991002027816 */ /* 0x000fc800000000ff */
[----:B------:R-:W-:-:S13]  /*1600*/  ISETP.NE.AND P0, PT, R2, RZ, PT ;  /* 0x000000ff0200720c */ /* 0x000fda0003f05270 */
[----:B------:R-:W-:Y:S05]  /*1610*/  @!P0 BRA `(.L_x_5856) ;  /* 0x00000000009c8947 */ /* 0x000fea0003800000 */
[----:B------:R-:W-:Y:S01]  /*1620*/  IADD3 R0, P0, R14, -R6, RZ ;  /* 0x800000060e007210 */ /* 0x000fe20007f1e0ff */
[----:B------:R-:W-:Y:S01]  /*1630*/  ULDC UR5, c[0x0][0x230] ;  /* 0x00008c0000057ab9 */ /* 0x000fe20000000800 */
[----:B------:R-:W-:Y:S01]  /*1640*/  IMAD.MOV.U32 R2, RZ, RZ, 0x1 ;  /* 0x00000001ff027424 */ /* 0x000fe200078e00ff */
[----:B------:R-:W-:Y:S02]  /*1650*/  ULDC.64 UR6, c[0x0][0x220] ;  /* 0x0000880000067ab9 */ /* 0x000fe40000000a00 */
[----:B------:R-:W-:Y:S01]  /*1660*/  IMAD.X R3, RZ, RZ, -0x1, P0 ;  /* 0xffffffffff037424 */ /* 0x000fe200000e06ff */
[----:B------:R-:W-:-:S04]  /*1670*/  LEA R14, P0, R0, R7, 0x3 ;  /* 0x00000007000e7211 */ /* 0x000fc800078018ff */
[----:B------:R-:W-:-:S06]  /*1680*/  LEA.HI.X R15, R0, R5, R3, 0x3, P0 ;  /* 0x00000005000f7211 */ /* 0x000fcc00000f1c03 */
[----:B------:R-:W2:Y:S01]  /*1690*/  LDG.E.64 R14, desc[UR36][R14.64] ;  /* 0x000000240e0e7981 */ /* 0x000ea2000c1e1b00 */
[----:B------:R-:W-:Y:S01]  /*16a0*/  UIADD3 UR5, UR5, 0x1, URZ ;  /* 0x0000000105057890 */ /* 0x000fe2000fffe03f */
[----:B------:R-:W-:Y:S08]  /*16b0*/  BSSY B4, `(.L_x_5859) ;  /* 0x0000018000047945 */ /* 0x000ff00003800000 */
[----:B------:R-:W1:Y:S08]  /*16c0*/  I2F.F64 R12, UR5 ;  /* 0x00000005000c7d12 */ /* 0x000e700008201c00 */
[----:B-1----:R-:W0:Y:S02]  /*16d0*/  MUFU.RCP64H R3, R13 ;  /* 0x0000000d00037308 */ /* 0x002e240000001800 */
[----:B0-----:R-:W-:-:S08]  /*16e0*/  DFMA R4, -R12, R2, 1 ;  /* 0x3ff000000c04742b */ /* 0x001fd00000000102 */
[----:B------:R-:W-:-:S08]  /*16f0*/  DFMA R4, R4, R4, R4 ;  /* 0x000000040404722b */ /* 0x000fd00000000004 */
[----:B------:R-:W-:-:S08]  /*1700*/  DFMA R4, R2, R4, R2 ;  /* 0x000000040204722b */ /* 0x000fd00000000002 */
[----:B------:R-:W-:-:S08]  /*1710*/  DFMA R2, -R12, R4, 1 ;  /* 0x3ff000000c02742b */ /* 0x000fd00000000104 */
[----:B------:R-:W-:Y:S02]  /*1720*/  DFMA R2, R4, R2, R4 ;  /* 0x000000020402722b */ /* 0x000fe40000000004 */
[----:B--2---:R-:W-:-:S08]  /*1730*/  DADD R10, R14, -UR6 ;  /* 0x800000060e0a7e29 */ /* 0x004fd00008000000 */
[----:B------:R-:W-:Y:S02]  /*1740*/  DMUL R16, R10, R2 ;  /* 0x000000020a107228 */ /* 0x000fe40000000000 */
[----:B------:R-:W-:-:S06]  /*1750*/  FSETP.GEU.AND P1, PT, |R11|, 6.5827683646048100446e-37, PT ;  /* 0x036000000b00780b */ /* 0x000fcc0003f2e200 */
[----:B------:R-:W-:-:S08]  /*1760*/  DFMA R4, -R12, R16, R10 ;  /* 0x000000100c04722b */ /* 0x000fd0000000010a */
[----:B------:R-:W-:-:S10]  /*1770*/  DFMA R16, R2, R4, R16 ;  /* 0x000000040210722b */ /* 0x000fd40000000010 */
[----:B------:R-:W-:-:S05]  /*1780*/  FFMA R0, RZ, R13, R17 ;  /* 0x0000000dff007223 */ /* 0x000fca0000000011 */
[----:B------:R-:W-:Y:S02]  /*1790*/  FSETP.GT.AND P0, PT, |R0|, 1.469367938527859385e-39, PT ;  /* 0x001000000000780b */ /* 0x000fe40003f04200 */
[----:B------:R-:W-:-:S11]  /*17a0*/  MOV R0, UR5 ;  /* 0x0000000500007c02 */ /* 0x000fd60008000f00 */
[----:B------:R-:W-:Y:S05]  /*17b0*/  @P0 BRA P1, `(.L_x_5860) ;  /* 0x00000000001c0947 */ /* 0x000fea0000800000 */
[----:B------:R-:W-:Y:S01]  /*17c0*/  IMAD.MOV.U32 R3, RZ, RZ, R12 ;  /* 0x000000ffff037224 */ /* 0x000fe200078e000c */
[----:B------:R-:W-:Y:S01]  /*17d0*/  MOV R5, R10 ;  /* 0x0000000a00057202 */ /* 0x000fe20000000f00 */
[----:B------:R-:W-:Y:S01]  /*17e0*/  IMAD.MOV.U32 R2, RZ, RZ, R13 ;  /* 0x000000ffff027224 */ /* 0x000fe200078e000d */
[----:B------:R-:W-:Y:S01]  /*17f0*/  MOV R24, 0x1820 ;  /* 0x0000182000187802 */ /* 0x000fe20000000f00 */
[----:B------:R-:W-:-:S07]  /*1800*/  IMAD.MOV.U32 R4, RZ, RZ, R11 ;  /* 0x000000ffff047224 */ /* 0x000fce00078e000b */
[----:B------:R-:W-:Y:S05]  /*1810*/  CALL.REL.NOINC `($__internal_30_$__cuda_sm20_div_rn_f64_full) ;  /* 0x000000f8006c7944 */ /* 0x000fea0003c00000 */
[----:B------:R-:W-:-:S07]  /*1820*/  IMAD.MOV.U32 R17, RZ, RZ, R2 ;  /* 0x000000ffff117224 */ /* 0x000fce00078e0002 */
.L_x_5860:
[----:B------:R-:W-:Y:S05]  /*1830*/  BSYNC B4 ;  /* 0x0000000000047941 */ /* 0x000fea0003800000 */
.L_x_5859:
[----:B------:R-:W-:Y:S02]  /*1840*/  ULDC.64 UR6, c[0x0][0x220] ;  /* 0x0000880000067ab9 */ /* 0x000fe40000000a00 */
[----:B------:R-:W-:Y:S01]  /*1850*/  DADD R8, R16, UR6 ;  /* 0x0000000610087e29 */ /* 0x000fe20008000000 */
[----:B------:R-:W-:-:S07]  /*1860*/  ULDC.64 UR6, c[0x0][0x228] ;  /* 0x00008a0000067ab9 */ /* 0x000fce0000000a00 */
[----:B------:R-:W-:-:S08]  /*1870*/  DADD R14, R14, -R8 ;  /* 0x000000000e0e7229 */ /* 0x000fd00000000808 */
[----:B------:R-:W-:-:S11]  /*1880*/  DFMA R10, R10, R14, UR6 ;  /* 0x000000060a0a7e2b */ /* 0x000fd6000800000e */
.L_x_5856:
[----:B------:R-:W-:Y:S05]  /*1890*/  BSYNC B3 ;  /* 0x0000000000037941 */ /* 0x000fea0003800000 */
.L_x_5855:
[----:B------:R-:W2:Y:S01]  /*18a0*/  LDL.LU R3, [R1+0x1c] ;  /* 0x00001c0001037983 */ /* 0x000ea20000300800 */
[----:B------:R-:W1:Y:S03]  /*18b0*/  LDC R25, c[0x0][0x244] ;  /* 0x00009100ff197b82 */ /* 0x000e660000000800 */
[----:B------:R-:W3:Y:S01]  /*18c0*/  LDL.LU R4, [R1+0x10] ;  /* 0x0000100001047983 */ /* 0x000ee20000300800 */
[C---:B------:R-:W-:Y:S02]  /*18d0*/  IADD3 R2, P0, -R6.reuse, 0x2, RZ ;  /* 0x0000000206027810 */ /* 0x040fe40007f1e1ff */
[----:B-1----:R-:W-:Y:S02]  /*18e0*/  IADD3 R25, R6, -0x2, R25 ;  /* 0xfffffffe06197810 */ /* 0x002fe40007ffe019 */
[----:B--2---:R-:W-:-:S05]  /*18f0*/  LEA R3, P1, R2, R3, 0x3 ;  /* 0x0000000302037211 */ /* 0x004fca00078218ff */
[----:B------:R1:W-:Y:S02]  /*1900*/  STL [R1+0x1c], R3 ;  /* 0x00001c0301007387 */ /* 0x0003e40000100800 */
[----:B-1----:R-:W-:-:S04]  /*1910*/  IADD3.X R3, RZ, -0x1, RZ, P0, !PT ;  /* 0xffffffffff037810 */ /* 0x002fc800007fe4ff */
[----:B---3--:R-:W-:-:S05]  /*1920*/  LEA.HI.X R4, R2, R4, R3, 0x3, P1 ;  /* 0x0000000402047211 */ /* 0x008fca00008f1c03 */
[----:B------:R1:W-:Y:S02]  /*1930*/  STL [R1+0x10], R4 ;  /* 0x0000100401007387 */ /* 0x0003e40000100800 */
.L_x_5854:
[----:B------:R-:W-:Y:S05]  /*1940*/  BSYNC B2 ;  /* 0x0000000000027941 */ /* 0x000fea0003800000 */
.L_x_5853:
[----:B-1----:R-:W2:Y:S01]  /*1950*/  LDL.LU R4, [R1+0x10] ;  /* 0x0000100001047983 */ /* 0x002ea20000300800 */
[----:B------:R-:W-:Y:S01]  /*1960*/  ULDC.64 UR6, c[0x0][0x258] ;  /* 0x0000960000067ab9 */ /* 0x000fe20000000a00 */
[----:B------:R-:W-:Y:S02]  /*1970*/  ULDC UR5, c[0x0][0x260] ;  /* 0x0000980000057ab9 */ /* 0x000fe40000000800 */
[----:B------:R-:W3:Y:S01]  /*1980*/  LDL.LU R3, [R1+0x1c] ;  /* 0x00001c0001037983 */ /* 0x000ee20000300800 */
[----:B------:R-:W-:Y:S01]  /*1990*/  ULDC.64 UR8, c[0x0][0x228] ;  /* 0x00008a0000087ab9 */ /* 0x000fe20000000a00 */
[----:B------:R-:W-:Y:S01]  /*19a0*/  ULDC.64 UR10, c[0x0][0x238] ;  /* 0x00008e00000a7ab9 */ /* 0x000fe20000000a00 */
[----:B0-----:R-:W-:Y:S01]  /*19b0*/  IMAD.U32 R7, RZ, RZ, UR9 ;  /* 0x00000009ff077e24 */ /* 0x001fe2000f8e00ff */
[----:B------:R-:W0:Y:S01]  /*19c0*/  S2R R2, SR_TID.X ;  /* 0x0000000000027919 */ /* 0x000e220000002100 */
[----:B------:R-:W-:Y:S01]  /*19d0*/  MOV R20, UR10 ;  /* 0x0000000a00147c02 */ /* 0x000fe20008000f00 */
[----:B------:R-:W-:Y:S01]  /*19e0*/  IMAD.U32 R21, RZ, RZ, UR11 ;  /* 0x0000000bff157e24 */ /* 0x000fe2000f8e00ff */
[----:B------:R-:W-:Y:S01]  /*19f0*/  BSSY B2, `(.L_x_5861) ;  /* 0x000005d000027945 */ /* 0x000fe20003800000 */
[----:B------:R-:W1:Y:S01]  /*1a00*/  S2R R6, SR_TID.Y ;  /* 0x0000000000067919 */ /* 0x000e620000002200 */
[----:B------:R-:W4:Y:S01]  /*1a10*/  S2R R5, SR_CTAID.Y ;  /* 0x0000000000057919 */ /* 0x000f220000002600 */
[----:B0-----:R-:W-:-:S04]  /*1a20*/  IMAD R2, R2, UR6, RZ ;  /* 0x0000000602027c24 */ /* 0x001fc8000f8e02ff */
[----:B-1----:R-:W-:Y:S01]  /*1a30*/  IMAD R2, R6, UR7, R2 ;  /* 0x0000000706027c24 */ /* 0x002fe2000f8e0202 */
[----:B------:R-:W-:Y:S01]  /*1a40*/  ULDC.64 UR6, c[0x0][0x220] ;  /* 0x0000880000067ab9 */ /* 0x000fe20000000a00 */
[----:B------:R-:W-:Y:S01]  /*1a50*/  IMAD.U32 R6, RZ, RZ, UR8 ;  /* 0x00000008ff067e24 */ /* 0x000fe2000f8e00ff */
[----:B------:R-:W-:Y:S01]  /*1a60*/  MOV R15, UR7 ;  /* 0x00000007000f7c02 */ /* 0x000fe20008000f00 */
[----:B----4-:R-:W-:Y:S01]  /*1a70*/  IMAD R18, R5, UR5, R2 ;  /* 0x0000000505127c24 */ /* 0x010fe2000f8e0202 */
[----:B------:R-:W-:Y:S01]  /*1a80*/  ULDC UR5, c[0x0][0x230] ;  /* 0x00008c0000057ab9 */ /* 0x000fe20000000800 */
[----:B------:R-:W-:Y:S01]  /*1a90*/  IMAD.U32 R14, RZ, RZ, UR6 ;  /* 0x00000006ff0e7e24 */ /* 0x000fe2000f8e00ff */
[----:B------:R0:W-:Y:S01]  /*1aa0*/  STL.64 [R1], R6 ;  /* 0x0000000601007387 */ /* 0x0001e20000100a00 */
[----:B------:R-:W-:Y:S01]  /*1ab0*/  IMAD.U32 R19, RZ, RZ, UR5 ;  /* 0x00000005ff137e24 */ /* 0x000fe2000f8e00ff */
[----:B------:R-:W-:-:S04]  /*1ac0*/  LEA R2, R18, 0x1, 0x1 ;  /* 0x0000000112027811 */ /* 0x000fc800078e08ff */
[----:B------:R-:W-:Y:S01]  /*1ad0*/  ISETP.GE.U32.AND P0, PT, R2, R25, PT ;  /* 0x000000190200720c */ /* 0x000fe20003f06070 */
[----:B---3--:R-:W-:Y:S01]  /*1ae0*/  IMAD.MOV.U32 R2, RZ, RZ, R3 ;  /* 0x000000ffff027224 */ /* 0x008fe200078e0003 */
[----:B--2---:R-:W-:-:S05]  /*1af0*/  MOV R3, R4 ;  /* 0x0000000400037202 */ /* 0x004fca0000000f00 */
[----:B------:R0:W-:Y:S06]  /*1b00*/  STL.64 [R1+0x20], R2 ;  /* 0x0000200201007387 */ /* 0x0001ec0000100a00 */
[----:B------:R-:W-:Y:S05]  /*1b10*/  @P0 BRA `(.L_x_5862) ;  /* 0x0000000400280947 */ /* 0x000fea0003800000 */
.L_x_5867:
[----:B-1----:R-:W2:Y:S01]  /*1b20*/  LDL.64 R4, [R1+0x20] ;  /* 0x0000200001047983 */ /* 0x002ea20000100a00 */
[----:B------:R-:W-:Y:S02]  /*1b30*/  VIADD R0, R0, 0x1 ;  /* 0x0000000100007836 */ /* 0x000fe40000000000 */
[----:B0-----:R-:W-:Y:S02]  /*1b40*/  IMAD.MOV.U32 R2, RZ, RZ, 0x1 ;  /* 0x00000001ff027424 */ /* 0x001fe400078e00ff */
[----:B--2---:R-:W-:-:S06]  /*1b50*/  IMAD.WIDE.U32 R20, R18, 0x10, R4 ;  /* 0x0000001012147825 */ /* 0x004fcc00078e0004 */
[----:B------:R-:W2:Y:S01]  /*1b60*/  LDG.E.128 R20, desc[UR36][R20.64] ;  /* 0x0000002414147981 */ /* 0x000ea2000c1e1d00 */
[----:B------:R-:W0:Y:S01]  /*1b70*/  I2F.F64 R4, R0 ;  /* 0x0000000000047312 */ /* 0x000e220000201c00 */
[----:B------:R-:W-:Y:S07]  /*1b80*/  BSSY B3, `(.L_x_5863) ;  /* 0x0000019000037945 */ /* 0x000fee0003800000 */
[----:B0-----:R-:W0:Y:S02]  /*1b90*/  MUFU.RCP64H R3, R5 ;  /* 0x0000000500037308 */ /* 0x001e240000001800 */
[----:B0-----:R-:W-:-:S08]  /*1ba0*/  DFMA R6, -R4, R2, 1 ;  /* 0x3ff000000406742b */ /* 0x001fd00000000102 */
[----:B------:R-:W-:-:S08]  /*1bb0*/  DFMA R6, R6, R6, R6 ;  /* 0x000000060606722b */ /* 0x000fd00000000006 */
[----:B------:R-:W-:-:S08]  /*1bc0*/  DFMA R2, R2, R6, R2 ;  /* 0x000000060202722b */ /* 0x000fd00000000002 */
[----:B------:R-:W-:-:S08]  /*1bd0*/  DFMA R6, -R4, R2, 1 ;  /* 0x3ff000000406742b */ /* 0x000fd00000000102 */
[----:B------:R-:W-:Y:S02]  /*1be0*/  DFMA R2, R2, R6, R2 ;  /* 0x000000060202722b */ /* 0x000fe40000000002 */
[----:B--2---:R-:W-:-:S08]  /*1bf0*/  DADD R6, R20, -R8 ;  /* 0x0000000014067229 */ /* 0x004fd00000000808 */
[----:B------:R-:W-:Y:S02]  /*1c00*/  DMUL R12, R6, R2 ;  /* 0x00000002060c7228 */ /* 0x000fe40000000000 */
[----:B------:R-:W-:-:S06]  /*1c10*/  FSETP.GEU.AND P1, PT, |R7|, 6.5827683646048100446e-37, PT ;  /* 0x036000000700780b */ /* 0x000fcc0003f2e200 */
[----:B------:R-:W-:-:S08]  /*1c20*/  DFMA R16, -R4, R12, R6 ;  /* 0x0000000c0410722b */ /* 0x000fd00000000106 */
[----:B------:R-:W-:Y:S01]  /*1c30*/  DFMA R2, R2, R16, R12 ;  /* 0x000000100202722b */ /* 0x000fe2000000000c */
[----:B------:R-:W-:-:S09]  /*1c40*/  IMAD.MOV.U32 R13, RZ, RZ, R5 ;  /* 0x000000ffff0d7224 */ /* 0x000fd200078e0005 */
[----:B------:R-:W-:-:S05]  /*1c50*/  FFMA R12, RZ, R5, R3 ;  /* 0x00000005ff0c7223 */ /* 0x000fca0000000003 */
[----:B------:R-:W-:Y:S02]  /*1c60*/  FSETP.GT.AND P0, PT, |R12|, 1.469367938527859385e-39, PT ;  /* 0x001000000c00780b */ /* 0x000fe40003f04200 */
[----:B------:R-:W-:-:S11]  /*1c70*/  MOV R12, R4 ;  /* 0x00000004000c7202 */ /* 0x000fd60000000f00 */
[----:B------:R-:W-:Y:S05]  /*1c80*/  @P0 BRA P1, `(.L_x_5864) ;  /* 0x0000000000200947 */ /* 0x000fea0000800000 */
[----:B------:R-:W-:Y:S01]  /*1c90*/  IMAD.MOV.U32 R3, RZ, RZ, R4 ;  /* 0x000000ffff037224 */ /* 0x000fe200078e0004 */
[----:B------:R-:W-:Y:S01]  /*1ca0*/  MOV R2, R5 ;  /* 0x0000000500027202 */ /* 0x000fe20000000f00 */
[----:B------:R-:W-:Y:S01]  /*1cb0*/  IMAD.MOV.U32 R5, RZ, RZ, R6 ;  /* 0x000000ffff057224 */ /* 0x000fe200078e0006 */
[----:B------:R-:W-:Y:S01]  /*1cc0*/  MOV R24, 0x1cf0 ;  /* 0x00001cf000187802 */ /* 0x000fe20000000f00 */
[----:B------:R-:W-:-:S07]  /*1cd0*/  IMAD.MOV.U32 R4, RZ, RZ, R7 ;  /* 0x000000ffff047224 */ /* 0x000fce00078e0007 */
[----:B------:R-:W-:Y:S05]  /*1ce0*/  CALL.REL.NOINC `($__internal_30_$__cuda_sm20_div_rn_f64_full) ;  /* 0x000000f400387944 */ /* 0x000fea0003c00000 */
[----:B------:R-:W-:Y:S01]  /*1cf0*/  MOV R3, R2 ;  /* 0x0000000200037202 */ /* 0x000fe20000000f00 */
[----:B------:R-:W-:-:S07]  /*1d00*/  IMAD.MOV.U32 R2, RZ, RZ, R16 ;  /* 0x000000ffff027224 */ /* 0x000fce00078e0010 */
.L_x_5864:
[----:B------:R-:W-:Y:S05]  /*1d10*/  BSYNC B3 ;  /* 0x0000000000037941 */ /* 0x000fea0003800000 */
.L_x_5863:
[----:B------:R-:W-:Y:S01]  /*1d20*/  VIADD R19, R19, 0x1 ;  /* 0x0000000113137836 */ /* 0x000fe20000000000 */
[----:B------:R-:W-:Y:S01]  /*1d30*/  DADD R8, R2, R8 ;  /* 0x0000000002087229 */ /* 0x000fe20000000008 */
[----:B------:R-:W-:Y:S01]  /*1d40*/  BSSY B3, `(.L_x_5865) ;  /* 0x000001d000037945 */ /* 0x000fe20003800000 */
[----:B------:R-:W-:Y:S01]  /*1d50*/  MOV R2, 0x1 ;  /* 0x0000000100027802 */ /* 0x000fe20000000f00 */
[----:B------:R-:W0:Y:S05]  /*1d60*/  I2F.F64 R4, R19 ;  /* 0x0000001300047312 */ /* 0x000e2a0000201c00 */
[----:B------:R-:W-:-:S08]  /*1d70*/  DADD R20, R20, -R8 ;  /* 0x0000000014147229 */ /* 0x000fd00000000808 */
[----:B------:R-:W-:Y:S01]  /*1d80*/  DFMA R10, R6, R20, R10 ;  /* 0x00000014060a722b */ /* 0x000fe2000000000a */
[----:B0-----:R-:W0:Y:S02]  /*1d90*/  MUFU.RCP64H R3, R5 ;  /* 0x0000000500037308 */ /* 0x001e240000001800 */
[----:B0-----:R-:W-:-:S08]  /*1da0*/  DFMA R6, -R4, R2, 1 ;  /* 0x3ff000000406742b */ /* 0x001fd00000000102 */
[----:B------:R-:W-:-:S08]  /*1db0*/  DFMA R6, R6, R6, R6 ;  /* 0x000000060606722b */ /* 0x000fd00000000006 */
[----:B------:R-:W-:-:S08]  /*1dc0*/  DFMA R2, R2, R6, R2 ;  /* 0x000000060202722b */ /* 0x000fd00000000002 */
[----:B------:R-:W-:-:S08]  /*1dd0*/  DFMA R6, -R4, R2, 1 ;  /* 0x3ff000000406742b */ /* 0x000fd00000000102 */
[----:B------:R-:W-:Y:S02]  /*1de0*/  DFMA R2, R2, R6, R2 ;  /* 0x000000060202722b */ /* 0x000fe40000000002 */
[----:B------:R-:W-:-:S08]  /*1df0*/  DADD R6, R22, -R14 ;  /* 0x0000000016067229 */ /* 0x000fd0000000080e */
[----:B------:R-:W-:Y:S02]  /*1e00*/  DMUL R16, R6, R2 ;  /* 0x0000000206107228 */ /* 0x000fe40000000000 */
[----:B------:R-:W-:-:S06]  /*1e10*/  FSETP.GEU.AND P1, PT, |R7|, 6.5827683646048100446e-37, PT ;  /* 0x036000000700780b */ /* 0x000fcc0003f2e200 */
[----:B------:R-:W-:-:S08]  /*1e20*/  DFMA R20, -R4, R16, R6 ;  /* 0x000000100414722b */ /* 0x000fd00000000106 */
[----:B------:R-:W-:Y:S01]  /*1e30*/  DFMA R2, R2, R20, R16 ;  /* 0x000000140202722b */ /* 0x000fe20000000010 */
[----:B------:R-:W-:Y:S02]  /*1e40*/  IMAD.MOV.U32 R20, RZ, RZ, R4 ;  /* 0x000000ffff147224 */ /* 0x000fe400078e0004 */
[----:B------:R-:W-:-:S07]  /*1e50*/  IMAD.MOV.U32 R21, RZ, RZ, R5 ;  /* 0x000000ffff157224 */ /* 0x000fce00078e0005 */
[----:B------:R-:W-:-:S05]  /*1e60*/  FFMA R16, RZ, R5, R3 ;  /* 0x00000005ff107223 */ /* 0x000fca0000000003 */
[----:B------:R-:W-:-:S13]  /*1e70*/  FSETP.GT.AND P0, PT, |R16|, 1.469367938527859385e-39, PT ;  /* 0x001000001000780b */ /* 0x000fda0003f04200 */
[----:B------:R-:W-:Y:S05]  /*1e80*/  @P0 BRA P1, `(.L_x_5866) ;  /* 0x0000000000200947 */ /* 0x000fea0000800000 */
[----:B------:R-:W-:Y:S01]  /*1e90*/  MOV R3, R4 ;  /* 0x0000000400037202 */ /* 0x000fe20000000f00 */
[----:B------:R-:W-:Y:S01]  /*1ea0*/  IMAD.MOV.U32 R2, RZ, RZ, R5 ;  /* 0x000000ffff027224 */ /* 0x000fe200078e0005 */
[----:B------:R-:W-:Y:S01]  /*1eb0*/  MOV R4, R7 ;  /* 0x0000000700047202 */ /* 0x000fe20000000f00 */
[----:B------:R-:W-:Y:S01]  /*1ec0*/  IMAD.MOV.U32 R5, RZ, RZ, R6 ;  /* 0x000000ffff057224 */ /* 0x000fe200078e0006 */
[----:B------:R-:W-:-:S07]  /*1ed0*/  MOV R24, 0x1ef0 ;  /* 0x00001ef000187802 */ /* 0x000fce0000000f00 */
[----:B------:R-:W-:Y:S05]  /*1ee0*/  CALL.REL.NOINC `($__internal_30_$__cuda_sm20_div_rn_f64_full) ;  /* 0x000000f000b87944 */ /* 0x000fea0003c00000 */
[----:B------:R-:W-:Y:S02]  /*1ef0*/  IMAD.MOV.U32 R3, RZ, RZ, R2 ;  /* 0x000000ffff037224 */ /* 0x000fe400078e0002 */
[----:B------:R-:W-:-:S07]  /*1f00*/  IMAD.MOV.U32 R2, RZ, RZ, R16 ;  /* 0x000000ffff027224 */ /* 0x000fce00078e0010 */
.L_x_5866:
[----:B------:R-:W-:Y:S05]  /*1f10*/  BSYNC B3 ;  /* 0x0000000000037941 */ /* 0x000fea0003800000 */
.L_x_5865:
[----:B------:R-:W2:Y:S01]  /*1f20*/  LDL.LU.64 R4, [R1] ;  /* 0x0000000001047983 */ /* 0x000ea20000300a00 */
[----:B------:R-:W-:Y:S01]  /*1f30*/  DADD R14, R2, R14 ;  /* 0x00000000020e7229 */ /* 0x000fe2000000000e */
[----:B------:R-:W-:Y:S02]  /*1f40*/  ULDC UR5, c[0x0][0x24c] ;  /* 0x0000930000057ab9 */ /* 0x000fe40000000800 */
[----:B------:R-:W-:-:S04]  /*1f50*/  IADD3 R18, R18, UR5, RZ ;  /* 0x0000000512127c10 */ /* 0x000fc8000fffe0ff */
[----:B------:R-:W-:Y:S01]  /*1f60*/  LEA R2, R18, 0x1, 0x1 ;  /* 0x0000000112027811 */ /* 0x000fe200078e08ff */
[----:B------:R-:W-:-:S03]  /*1f70*/  DADD R22, R22, -R14 ;  /* 0x0000000016167229 */ /* 0x000fc6000000080e */
[----:B------:R-:W-:-:S05]  /*1f80*/  ISETP.GE.U32.AND P0, PT, R2, R25, PT ;  /* 0x000000190200720c */ /* 0x000fca0003f06070 */
[----:B--2---:R-:W-:-:S07]  /*1f90*/  DFMA R4, R6, R22, R4 ;  /* 0x000000160604722b */ /* 0x004fce0000000004 */
[----:B------:R1:W-:Y:S01]  /*1fa0*/  STL.64 [R1], R4 ;  /* 0x0000000401007387 */ /* 0x0003e20000100a00 */
[----:B------:R-:W-:Y:S05]  /*1fb0*/  @!P0 BRA `(.L_x_5867) ;  /* 0xfffffff800d88947 */ /* 0x000fea000383ffff */
.L_x_5862:
[----:B------:R-:W-:Y:S05]  /*1fc0*/  BSYNC B2 ;  /* 0x0000000000027941 */ /* 0x000fea0003800000 */
.L_x_5861:
[----:B0-----:R-:W0:Y:S01]  /*1fd0*/  S2R R3, SR_TID.Y ;  /* 0x0000000000037919 */ /* 0x001e220000002200 */
[----:B------:R-:W-:Y:S01]  /*1fe0*/  ULDC UR5, c[0x0][0x25c] ;  /* 0x0000970000057ab9 */ /* 0x000fe20000000800 */
[----:B------:R-:W-:Y:S01]  /*1ff0*/  BSSY B1, `(.L_x_5868) ;  /* 0x000000c000017945 */ /* 0x000fe20003800000 */
[----:B------:R-:W-:Y:S02]  /*2000*/  ISETP.NE.AND P0, PT, RZ, UR5, PT ;  /* 0x00000005ff007c0c */ /* 0x000fe4000bf05270 */
[----:B------:R-:W-:Y:S02]  /*2010*/  PRMT R2, RZ, 0x7610, R2 ;  /* 0x00007610ff027816 */ /* 0x000fe40000000002 */
[----:B0-----:R-:W-:-:S13]  /*2020*/  ISETP.NE.AND P1, PT, R3, RZ, PT ;  /* 0x000000ff0300720c */ /* 0x001fda0003f25270 */
[----:B------:R-:W-:Y:S05]  /*2030*/  @P0 BRA P1, `(.L_x_5869) ;  /* 0x00000000001c0947 */ /* 0x000fea0000800000 */
[----:B------:R-:W0:Y:S01]  /*2040*/  S2R R3, SR_CTAID.Y ;  /* 0x0000000000037919 */ /* 0x000e220000002600 */
[----:B------:R-:W-:Y:S01]  /*2050*/  ULDC UR5, c[0x0][0x260] ;  /* 0x0000980000057ab9 */ /* 0x000fe20000000800 */
[----:B------:R-:W-:Y:S01]  /*2060*/  IMAD.MOV.U32 R2, RZ, RZ, 0x1 ;  /* 0x00000001ff027424 */ /* 0x000fe200078e00ff */
[----:B------:R-:W-:-:S13]  /*2070*/  ISETP.NE.AND P0, PT, RZ, UR5, PT ;  /* 0x00000005ff007c0c */ /* 0x000fda000bf05270 */
[----:B0-----:R-:W-:-:S04]  /*2080*/  @P0 ISETP.NE.AND P1, PT, R3, RZ, PT ;  /* 0x000000ff0300020c */ /* 0x001fc80003f25270 */
[----:B------:R-:W-:-:S04]  /*2090*/  @P0 SEL R3, RZ, 0x1, P1 ;  /* 0x00000001ff030807 */ /* 0x000fc80000800000 */
[----:B------:R-:W-:-:S07]  /*20a0*/  @P0 PRMT R2, R3, 0x7610, R2 ;  /* 0x0000761003020816 */ /* 0x000fce0000000002 */
.L_x_5869:
[----:B------:R-:W-:Y:S05]  /*20b0*/  BSYNC B1 ;  /* 0x0000000000017941 */ /* 0x000fea0003800000 */
.L_x_5868:
        /* <DEDUP_REMOVED lines=9> */
[----:B-1----:R-:W2:Y:S01]  /*2150*/  LDL.LU.64 R4, [R1+0x20] ;  /* 0x0000200001047983 */ /* 0x002ea20000300a00 */
[----:B------:R-:W-:Y:S01]  /*2160*/  IADD3 R0, R0, 0x1, RZ ;  /* 0x0000000100007810 */ /* 0x000fe20007ffe0ff */
[----:B--2---:R-:W-:-:S06]  /*2170*/  IMAD.WIDE R22, R2, 0x8, R4 ;  /* 0x0000000802167825 */ /* 0x004fcc00078e0204 */
[----:B------:R-:W2:Y:S01]  /*2180*/  LDG.E.64 R22, desc[UR36][R22.64] ;  /* 0x0000002416167981 */ /* 0x000ea2000c1e1b00 */
[----:B------:R-:W0:Y:S01]  /*2190*/  I2F.F64 R4, R0 ;  /* 0x0000000000047312 */ /* 0x000e220000201c00 */
[----:B------:R-:W-:Y:S01]  /*21a0*/  IMAD.MOV.U32 R2, RZ, RZ, 0x1 ;  /* 0x00000001ff027424 */ /* 0x000fe200078e00ff */
[----:B------:R-:W-:Y:S06]  /*21b0*/  BSSY B3, `(.L_x_5872) ;  /* 0x0000019000037945 */ /* 0x000fec0003800000 */
[----:B0-----:R-:W0:Y:S02]  /*21c0*/  MUFU.RCP64H R3, R5 ;  /* 0x0000000500037308 */ /* 0x001e240000001800 */
[----:B0-----:R-:W-:-:S08]  /*21d0*/  DFMA R6, -R4, R2, 1 ;  /* 0x3ff000000406742b */ /* 0x001fd00000000102 */
[----:B------:R-:W-:-:S08]  /*21e0*/  DFMA R6, R6, R6, R6 ;  /* 0x000000060606722b */ /* 0x000fd00000000006 */
[----:B------:R-:W-:-:S08]  /*21f0*/  DFMA R2, R2, R6, R2 ;  /* 0x000000060202722b */ /* 0x000fd00000000002 */
[----:B------:R-:W-:-:S08]  /*2200*/  DFMA R6, -R4, R2, 1 ;  /* 0x3ff000000406742b */ /* 0x000fd00000000102 */
[----:B------:R-:W-:Y:S02]  /*2210*/  DFMA R2, R2, R6, R2 ;  /* 0x000000060202722b */ /* 0x000fe40000000002 */
[----:B--2---:R-:W-:-:S08]  /*2220*/  DADD R6, -R8, R22 ;  /* 0x0000000008067229 */ /* 0x004fd00000000116 */
[----:B------:R-:W-:Y:S02]  /*2230*/  DMUL R12, R6, R2 ;  /* 0x00000002060c7228 */ /* 0x000fe40000000000 */
[----:B------:R-:W-:-:S06]  /*2240*/  FSETP.GEU.AND P1, PT, |R7|, 6.5827683646048100446e-37, PT ;  /* 0x036000000700780b */ /* 0x000fcc0003f2e200 */
[----:B------:R-:W-:-:S08]  /*2250*/  DFMA R16, -R4, R12, R6 ;  /* 0x0000000c0410722b */ /* 0x000fd00000000106 */
[----:B------:R-:W-:Y:S01]  /*2260*/  DFMA R2, R2, R16, R12 ;  /* 0x000000100202722b */ /* 0x000fe2000000000c */
[----:B------:R-:W-:-:S09]  /*2270*/  MOV R13, R5 ;  /* 0x00000005000d7202 */ /* 0x000fd20000000f00 */
[----:B------:R-:W-:-:S05]  /*2280*/  FFMA R12, RZ, R5, R3 ;  /* 0x00000005ff0c7223 */ /* 0x000fca0000000003 */
[----:B------:R-:W-:Y:S01]  /*2290*/  FSETP.GT.AND P0, PT, |R12|, 1.469367938527859385e-39, PT ;  /* 0x001000000c00780b */ /* 0x000fe20003f04200 */
[----:B------:R-:W-:-:S12]  /*22a0*/  IMAD.MOV.U32 R12, RZ, RZ, R4 ;  /* 0x000000ffff0c7224 */ /* 0x000fd800078e0004 */
[----:B------:R-:W-:Y:S05]  /*22b0*/  @P0 BRA P1, `(.L_x_5873) ;  /* 0x0000000000200947 */ /* 0x000fea0000800000 */
[----:B------:R-:W-:Y:S01]  /*22c0*/  IMAD.MOV.U32 R3, RZ, RZ, R4 ;  /* 0x000000ffff037224 */ /* 0x000fe200078e0004 */
[----:B------:R-:W-:Y:S01]  /*22d0*/  MOV R24, 0x2320 ;  /* 0x0000232000187802 */ /* 0x000fe20000000f00 */
[----:B------:R-:W-:Y:S01]  /*22e0*/  IMAD.MOV.U32 R2, RZ, RZ, R5 ;  /* 0x000000ffff027224 */ /* 0x000fe200078e0005 */
[----:B------:R-:W-:Y:S01]  /*22f0*/  MOV R5, R6 ;  /* 0x0000000600057202 */ /* 0x000fe20000000f00 */
[----:B------:R-:W-:-:S07]  /*2300*/  IMAD.MOV.U32 R4, RZ, RZ, R7 ;  /* 0x000000ffff047224 */ /* 0x000fce00078e0007 */
[----:B------:R-:W-:Y:S05]  /*2310*/  CALL.REL.NOINC `($__internal_30_$__cuda_sm20_div_rn_f64_full) ;  /* 0x000000ec00ac7944 */ /* 0x000fea0003c00000 */
[----:B------:R-:W-:Y:S01]  /*2320*/  IMAD.MOV.U32 R3, RZ, RZ, R2 ;  /* 0x000000ffff037224 */ /* 0x000fe200078e0002 */
[----:B------:R-:W-:-:S07]  /*2330*/  MOV R2, R16 ;  /* 0x0000001000027202 */ /* 0x000fce0000000f00 */
.L_x_5873:
[----:B------:R-:W-:Y:S05]  /*2340*/  BSYNC B3 ;  /* 0x0000000000037941 */ /* 0x000fea0003800000 */
.L_x_5872:
[----:B------:R-:W-:-:S08]  /*2350*/  DADD R8, R8, R2 ;  /* 0x0000000008087229 */ /* 0x000fd00000000002 */
[----:B------:R-:W-:-:S08]  /*2360*/  DADD R22, R22, -R8 ;  /* 0x0000000016167229 */ /* 0x000fd00000000808 */
[----:B------:R-:W-:-:S11]  /*2370*/  DFMA R10, R6, R22, R10 ;  /* 0x00000016060a722b */ /* 0x000fd6000000000a */
.L_x_5871:
[----:B------:R-:W-:Y:S05]  /*2380*/  BSYNC B2 ;  /* 0x0000000000027941 */ /* 0x000fea0003800000 */
.L_x_5870:
[----:B------:R-:W-:-:S14]  /*2390*/  DSETP.NEU.AND P0, PT, R12, RZ, PT ;  /* 0x000000ff0c00722a */ /* 0x000fdc0003f0d000 */
[----:B------:R-:W-:Y:S05]  /*23a0*/  @!P0 BRA `(.L_x_5874) ;  /* 0x0000000000948947 */ /* 0x000fea0003800000 */
[----:B------:R-:W-:-:S14]  /*23b0*/  DSETP.NEU.AND P0, PT, R20, RZ, PT ;  /* 0x000000ff1400722a */ /* 0x000fdc0003f0d000 */
[----:B------:R-:W-:Y:S05]  /*23c0*/  @!P0 BRA `(.L_x_5851) ;  /* 0x0000007000b08947 */ /* 0x000fea0003800000 */
[----:B------:R-:W-:Y:S01]  /*23d0*/  DADD R6, R12, R20 ;  /* 0x000000000c067229 */ /* 0x000fe20000000014 */
[----:B------:R-:W-:Y:S01]  /*23e0*/  IMAD.MOV.U32 R2, RZ, RZ, 0x1 ;  /* 0x00000001ff027424 */ /* 0x000fe200078e00ff */
[----:B------:R-:W-:Y:S01]  /*23f0*/  FSETP.GEU.AND P1, PT, |R21|, 6.5827683646048100446e-37, PT ;  /* 0x036000001500780b */ /* 0x000fe20003f2e200 */
[----:B------:R-:W-:Y:S01]  /*2400*/  BSSY B2, `(.L_x_5875) ;  /* 0x0000015000027945 */ /* 0x000fe20003800000 */
[----:B------:R-:W-:Y:S02]  /*2410*/  DADD R14, -R8, R14 ;  /* 0x00000000080e7229 */ /* 0x000fe4000000010e */
[----:B------:R-:W1:Y:S02]  /*2420*/  MUFU.RCP64H R3, R7 ;  /* 0x0000000700037308 */ /* 0x000e640000001800 */
[----:B-1----:R-:W-:-:S08]  /*2430*/  DFMA R4, -R6, R2, 1 ;  /* 0x3ff000000604742b */ /* 0x002fd00000000102 */
[----:B------:R-:W-:-:S08]  /*2440*/  DFMA R4, R4, R4, R4 ;  /* 0x000000040404722b */ /* 0x000fd00000000004 */
[----:B------:R-:W-:-:S08]  /*2450*/  DFMA R4, R2, R4, R2 ;  /* 0x000000040204722b */ /* 0x000fd00000000002 */
[----:B------:R-:W-:-:S08]  /*2460*/  DFMA R2, -R6, R4, 1 ;  /* 0x3ff000000602742b */ /* 0x000fd00000000104 */
[----:B------:R-:W-:-:S08]  /*2470*/  DFMA R2, R4, R2, R4 ;  /* 0x000000020402722b */ /* 0x000fd00000000004 */
[----:B------:R-:W-:-:S08]  /*2480*/  DMUL R16, R2, R20 ;  /* 0x0000001402107228 */ /* 0x000fd00000000000 */
[----:B------:R-:W-:-:S08]  /*2490*/  DFMA R4, -R6, R16, R20 ;  /* 0x000000100604722b */ /* 0x000fd00000000114 */
[----:B------:R-:W-:-:S10]  /*24a0*/  DFMA R16, R2, R4, R16 ;  /* 0x000000040210722b */ /* 0x000fd40000000010 */
[----:B------:R-:W-:-:S05]  /*24b0*/  FFMA R0, RZ, R7, R17 ;  /* 0x00000007ff007223 */ /* 0x000fca0000000011 */
[----:B------:R-:W-:-:S13]  /*24c0*/  FSETP.GT.AND P0, PT, |R0|, 1.469367938527859385e-39, PT ;  /* 0x001000000000780b */ /* 0x000fda0003f04200 */
[----:B------:R-:W-:Y:S05]  /*24d0*/  @P0 BRA P1, `(.L_x_5876) ;  /* 0x00000000001c0947 */ /* 0x000fea0000800000 */
[----:B------:R-:W-:Y:S01]  /*24e0*/  IMAD.MOV.U32 R5, RZ, RZ, R20 ;  /* 0x000000ffff057224 */ /* 0x000fe200078e0014 */
[----:B------:R-:W-:Y:S01]  /*24f0*/  MOV R4, R21 ;  /* 0x0000001500047202 */ /* 0x000fe20000000f00 */
[----:B------:R-:W-:Y:S01]  /*2500*/  IMAD.MOV.U32 R3, RZ, RZ, R6 ;  /* 0x000000ffff037224 */ /* 0x000fe200078e0006 */
[----:B------:R-:W-:Y:S01]  /*2510*/  MOV R24, 0x2540 ;  /* 0x0000254000187802 */ /* 0x000fe20000000f00 */
[----:B------:R-:W-:-:S07]  /*2520*/  IMAD.MOV.U32 R2, RZ, RZ, R7 ;  /* 0x000000ffff027224 */ /* 0x000fce00078e0007 */
[----:B------:R-:W-:Y:S05]  /*2530*/  CALL.REL.NOINC `($__internal_30_$__cuda_sm20_div_rn_f64_full) ;  /* 0x000000ec00247944 */ /* 0x000fea0003c00000 */
[----:B------:R-:W-:-:S07]  /*2540*/  MOV R17, R2 ;  /* 0x0000000200117202 */ /* 0x000fce0000000f00 */
.L_x_5876:
[----:B------:R-:W-:Y:S05]  /*2550*/  BSYNC B2 ;  /* 0x0000000000027941 */ /* 0x000fea0003800000 */
.L_x_5875:
[----:B------:R-:W2:Y:S01]  /*2560*/  LDL.LU.64 R4, [R1] ;  /* 0x0000000001047983 */ /* 0x000ea20000300a00 */
[C---:B------:R-:W-:Y:S01]  /*2570*/  DMUL R2, R14.reuse, R14 ;  /* 0x0000000e0e027228 */ /* 0x040fe20000000000 */
[----:B------:R-:W-:Y:S01]  /*2580*/  IMAD.MOV.U32 R0, RZ, RZ, -0x1 ;  /* 0xffffffffff007424 */ /* 0x000fe200078e00ff */
[----:B------:R-:W-:-:S06]  /*2590*/  DFMA R8, R14, R16, R8 ;  /* 0x000000100e08722b */ /* 0x000fcc0000000008 */
[----:B------:R-:W-:Y:S01]  /*25a0*/  DMUL R2, R12, R2 ;  /* 0x000000020c027228 */ /* 0x000fe20000000000 */
[----:B------:R-:W-:Y:S01]  /*25b0*/  IMAD.MOV.U32 R12, RZ, RZ, R6 ;  /* 0x000000ffff0c7224 */ /* 0x000fe200078e0006 */
[----:B------:R-:W-:Y:S01]  /*25c0*/  MOV R13, R7 ;  /* 0x00000007000d7202 */ /* 0x000fe20000000f00 */
[----:B--2---:R-:W-:-:S08]  /*25d0*/  DADD R10, R10, R4 ;  /* 0x000000000a0a7229 */ /* 0x004fd00000000004 */
[----:B------:R-:W-:Y:S01]  /*25e0*/  DFMA R10, R2, R16, R10 ;  /* 0x00000010020a722b */ /* 0x000fe2000000000a */
[----:B------:R-:W-:Y:S10]  /*25f0*/  BRA `(.L_x_5851) ;  /* 0x0000007000247947 */ /* 0x000ff40003800000 */
.L_x_5874:
[----:B------:R0:W5:Y:S01]  /*2600*/  LDL.LU.64 R10, [R1] ;  /* 0x00000000010a7983 */ /* 0x0001620000300a00 */
[----:B------:R-:W-:Y:S01]  /*2610*/  IMAD.MOV.U32 R0, RZ, RZ, R19 ;  /* 0x000000ffff007224 */ /* 0x000fe200078e0013 */
[----:B------:R-:W-:Y:S01]  /*2620*/  MOV R13, R21 ;  /* 0x00000015000d7202 */ /* 0x000fe20000000f00 */
[----:B------:R-:W-:Y:S02]  /*2630*/  IMAD.MOV.U32 R12, RZ, RZ, R20 ;  /* 0x000000ffff0c7224 */ /* 0x000fe400078e0014 */
[----:B------:R-:W-:Y:S02]  /*2640*/  IMAD.MOV.U32 R8, RZ, RZ, R14 ;  /* 0x000000ffff087224 */ /* 0x000fe400078e000e */
[----:B------:R-:W-:Y:S01]  /*2650*/  IMAD.MOV.U32 R9, RZ, RZ, R15 ;  /* 0x000000ffff097224 */ /* 0x000fe200078e000f */
[----:B0-----:R-:W-:Y:S06]  /*2660*/  BRA `(.L_x_5851) ;  /* 0x0000007000087947 */ /* 0x001fec0003800000 */
.L_x_5852:
[----:B------:R-:W1:Y:S08]  /*2670*/  LDC R21, c[0x0][0x3b0] ;  /* 0x0000ec00ff157b82 */ /* 0x000e700000000800 */
[----:B------:R-:W2:Y:S01]  /*2680*/  LDC R0, c[0x0][0x280] ;  /* 0x0000a000ff007b82 */ /* 0x000ea20000000800 */
[----:B-1----:R-:W-:-:S04]  /*2690*/  SHF.R.U32.HI R21, RZ, 0x3, R21 ;  /* 0x00000003ff157819 */ /* 0x002fc80000011615 */
[----:B------:R-:W-:Y:S02]  /*26a0*/  ISETP.NE.AND P0, PT, R21, 0x1, PT ;  /* 0x000000011500780c */ /* 0x000fe40003f05270 */
[C---:B--2---:R-:W-:Y:S02]  /*26b0*/  ISETP.EQ.AND P2, PT, R0.reuse, 0x1, PT ;  /* 0x000000010000780c */ /* 0x044fe40003f42270 */
[----:B------:R-:W-:-:S11]  /*26c0*/  ISETP.NE.AND P1, PT, R0, 0x1, PT ;  /* 0x000000010000780c */ /* 0x000fd60003f25270 */
[----:B------:R-:W-:Y:S05]  /*26d0*/  @!P0 BRA P2, `(.L_x_5877) ;  /* 0x00000060004c8947 */ /* 0x000fea0001000000 */
[----:B0-----:R-:W0:Y:S01]  /*26e0*/  LDC.64 R4, c[0x0][0x220] ;  /* 0x00008800ff047b82 */ /* 0x001e220000000a00 */
[----:B------:R-:W-:Y:S01]  /*26f0*/  ULDC UR8, c[0x0][0x24c] ;  /* 0x0000930000087ab9 */ /* 0x000fe20000000800 */
[----:B------:R-:W-:Y:S01]  /*2700*/  ULDC UR5, c[0x0][0x230] ;  /* 0x00008c0000057ab9 */ /* 0x000fe20000000800 */
[----:B------:R-:W-:Y:S01]  /*2710*/  ULDC.64 UR6, c[0x0][0x238] ;  /* 0x00008e0000067ab9 */ /* 0x000fe20000000a00 */
[----:B------:R-:W-:Y:S01]  /*2720*/  IMAD.U32 R3, RZ, RZ, UR8 ;  /* 0x00000008ff037e24 */ /* 0x000fe2000f8e00ff */
[----:B------:R-:W-:Y:S01]  /*2730*/  MOV R12, UR6 ;  /* 0x00000006000c7c02 */ /* 0x000fe20008000f00 */
[----:B------:R-:W-:Y:S01]  /*2740*/  IMAD.U32 R0, RZ, RZ, UR5 ;  /* 0x00000005ff007e24 */ /* 0x000fe2000f8e00ff */
[----:B------:R-:W-:Y:S01]  /*2750*/  MOV R20, R22 ;  /* 0x0000001600147202 */ /* 0x000fe20000000f00 */
[----:B------:R-:W1:Y:S01]  /*2760*/  LDC.64 R10, c[0x0][0x228] ;  /* 0x00008a00ff0a7b82 */ /* 0x000e620000000a00 */
[----:B------:R-:W-:Y:S01]  /*2770*/  IMAD.U32 R13, RZ, RZ, UR7 ;  /* 0x00000007ff0d7e24 */ /* 0x000fe2000f8e00ff */
[----:B------:R-:W-:Y:S01]  /*2780*/  IADD3 R9, R22, R3, RZ ;  /* 0x0000000316097210 */ /* 0x000fe20007ffe0ff */
[----:B0-----:R-:W-:Y:S01]  /*2790*/  IMAD.MOV.U32 R6, RZ, RZ, R4 ;  /* 0x000000ffff067224 */ /* 0x001fe200078e0004 */
[----:B------:R-:W-:Y:S01]  /*27a0*/  MOV R7, R5 ;  /* 0x0000000500077202 */ /* 0x000fe20000000f00 */
[----:B-1----:R-:W-:-:S02]  /*27b0*/  IMAD.MOV.U32 R18, RZ, RZ, R10 ;  /* 0x000000ffff127224 */ /* 0x002fc400078e000a */
[----:B------:R-:W-:Y:S01]  /*27c0*/  IMAD.MOV.U32 R19, RZ, RZ, R11 ;  /* 0x000000ffff137224 */ /* 0x000fe200078e000b */
[----:B------:R-:W-:Y:S06]  /*27d0*/  @!P1 BRA `(.L_x_5878) ;  /* 0x00000050006c9947 */ /* 0x000fec0003800000 */
[----:B------:R-:W-:Y:S01]  /*27e0*/  ISETP.GE.U32.AND P0, PT, R9, R2, PT ;  /* 0x000000020900720c */ /* 0x000fe20003f06070 */
[----:B------:R-:W-:Y:S01]  /*27f0*/  BSSY B2, `(.L_x_5879) ;  /* 0x0000267000027945 */ /* 0x000fe20003800000 */
[----:B------:R-:W-:Y:S02]  /*2800*/  IMAD.MOV.U32 R8, RZ, RZ, R4 ;  /* 0x000000ffff087224 */ /* 0x000fe400078e0004 */
[----:B------:R-:W-:-:S09]  /*2810*/  IMAD.MOV.U32 R9, RZ, RZ, R5 ;  /* 0x000000ffff097224 */ /* 0x000fd200078e0005 */
[----:B------:R-:W-:Y:S05]  /*2820*/  @P0 BRA `(.L_x_5880) ;  /* 0x00000024008c0947 */ /* 0x000fea0003800000 */
[----:B------:R-:W-:Y:S01]  /*2830*/  MOV R8, R4 ;  /* 0x0000000400087202 */ /* 0x000fe20000000f00 */
[----:B------:R-:W-:-:S07]  /*2840*/  IMAD.MOV.U32 R9, RZ, RZ, R5 ;  /* 0x000000ffff097224 */ /* 0x000fce00078e0005 */
.L_x_5887:
[----:B------:R-:W0:Y:S01]  /*2850*/  LDC R2, c[0x0][0x280] ;  /* 0x0000a000ff027b82 */ /* 0x000e220000000800 */
        /* <DEDUP_REMOVED lines=23> */
[----:B0-----:R-:W-:Y:S01]  /*29d0*/  ISETP.NE.AND P0, PT, R2, RZ, PT ;  /* 0x000000ff0200720c */ /* 0x001fe20003f05270 */
        /* <DEDUP_REMOVED lines=26> */
[----:B------:R-:W-:Y:S01]  /*2b80*/  HFMA2.MMA R3, -RZ, RZ, 0, 0 ;  /* 0x00000000ff037435 */ /* 0x000fe200000001ff */
[----:B------:R-:W-:Y:S01]  /*2b90*/  IMAD.MOV.U32 R21, RZ, RZ, RZ ;  /* 0x000000ffff157224 */ /* 0x000fe200078e00ff */
[----:B------:R-:W-:Y:S09]  /*2ba0*/  @!P0 BRA `(.L_x_5881) ;  /* 0x0000000c00b08947 */ /* 0x000ff20003800000 */
[----:B------:R-:W-:Y:S01]  /*2bb0*/  IMAD.MOV.U32 R4, RZ, RZ, RZ ;  /* 0x000000ffff047224 */ /* 0x000fe200078e00ff */
[----:B------:R-:W-:Y:S01]  /*2bc0*/  ISETP.NE.AND P1, PT, R2, 0x1, PT ;  /* 0x000000010200780c */ /* 0x000fe20003f25270 */
[----:B------:R-:W-:Y:S02]  /*2bd0*/  IMAD.MOV.U32 R5, RZ, RZ, R20 ;  /* 0x000000ffff057224 */ /* 0x000fe400078e0014 */
[----:B------:R-:W-:-:S05]  /*2be0*/  IMAD.HI.U32 R3, R20, UR32, R4 ;  /* 0x0000002014037c27 */ /* 0x000fca000f8e0004 */
[----:B------:R-:W-:-:S04]  /*2bf0*/  SHF.R.U32.HI R5, RZ, UR33, R3 ;  /* 0x00000021ff057c19 */ /* 0x000fc80008011603 */
[----:B------:R-:W-:-:S05]  /*2c00*/  IADD3 R3, -R5, RZ, RZ ;  /* 0x000000ff05037210 */ /* 0x000fca0007ffe1ff */
[----:B------:R-:W-:-:S04]  /*2c10*/  IMAD R3, R3, UR38, R20 ;  /* 0x0000002603037c24 */ /* 0x000fc8000f8e0214 */
[----:B------:R-:W-:Y:S01]  /*2c20*/  IMAD R3, R3, UR5, RZ ;  /* 0x0000000503037c24 */ /* 0x000fe2000f8e02ff */
        /* <DEDUP_REMOVED lines=228> */
.L_x_5881:
[----:B------:R-:W2:Y:S04]  /*3a70*/  LDL R23, [R1+0x1c] ;  /* 0x00001c0001177983 */ /* 0x000ea80000100800 */
[----:B------:R-:W3:Y:S01]  /*3a80*/  LDL R22, [R1+0x10] ;  /* 0x0000100001167983 */ /* 0x000ee20000100800 */
[----:B------:R-:W-:Y:S01]  /*3a90*/  LOP3.LUT R3, R3, 0xfffffff8, RZ, 0xc0, !PT ;  /* 0xfffffff803037812 */ /* 0x000fe200078ec0ff */
[----:B------:R-:W-:-:S03]  /*3aa0*/  ULDC UR34, c[0x0][0x24c] ;  /* 0x0000930000227ab9 */ /* 0x000fc60000000800 */
[----:B--2---:R-:W-:-:S05]  /*3ab0*/  IADD3 R4, P1, R3, R23, RZ ;  /* 0x0000001703047210 */ /* 0x004fca0007f3e0ff */
[----:B---3--:R-:W-:-:S05]  /*3ac0*/  IMAD.X R5, RZ, RZ, R22, P1 ;  /* 0x000000ffff057224 */ /* 0x008fca00008e0616 */
[----:B------:R-:W2:Y:S01]  /*3ad0*/  LDG.E.64 R14, desc[UR36][R4.64] ;  /* 0x00000024040e7981 */ /* 0x000ea2000c1e1b00 */
[----:B------:R-:W-:-:S03]  /*3ae0*/  VIADD R25, R20, UR34 ;  /* 0x0000002214197c36 */ /* 0x000fc60008000000 */
[----:B--2---:R0:W-:Y:S01]  /*3af0*/  STL.64 [R1], R14 ;  /* 0x0000000e01007387 */ /* 0x0041e20000100a00 */
[----:B------:R-:W-:Y:S05]  /*3b00*/  @!P0 BRA `(.L_x_5882) ;  /* 0x0000000c00b08947 */ /* 0x000fea0003800000 */
[----:B------:R-:W-:Y:S01]  /*3b10*/  HFMA2.MMA R24, -RZ, RZ, 0, 0 ;  /* 0x00000000ff187435 */ /* 0x000fe200000001ff */
[----:B------:R-:W-:-:S09]  /*3b20*/  ISETP.NE.AND P0, PT, R2, 0x1, PT ;  /* 0x000000010200780c */ /* 0x000fd20003f05270 */
[----:B------:R-:W-:-:S05]  /*3b30*/  IMAD.HI.U32 R3, R25, UR32, R24 ;  /* 0x0000002019037c27 */ /* 0x000fca000f8e0018 */
[----:B------:R-:W-:-:S05]  /*3b40*/  SHF.R.U32.HI R5, RZ, UR33, R3 ;  /* 0x00000021ff057c19 */ /* 0x000fca0008011603 */
[----:B------:R-:W-:-:S04]  /*3b50*/  IMAD.MOV R4, RZ, RZ, -R5 ;  /* 0x000000ffff047224 */ /* 0x000fc800078e0a05 */
[----:B------:R-:W-:-:S04]  /*3b60*/  IMAD R21, R4, UR38, R25 ;  /* 0x0000002604157c24 */ /* 0x000fc8000f8e0219 */
[----:B------:R-:W-:Y:S01]  /*3b70*/  IMAD R21, R21, UR5, RZ ;  /* 0x0000000515157c24 */ /* 0x000fe2000f8e02ff */
        /* <DEDUP_REMOVED lines=222> */
[----:B------:R-:W-:Y:S02]  /*4960*/  ULDC UR5, c[0x0][0x3a4] ;  /* 0x0000e90000057ab9 */ /* 0x000fe40000000800 */
[----:B------:R-:W-:-:S05]  /*4970*/  IMAD.HI.U32 R2, R13, UR6, R2 ;  /* 0x000000060d027c27 */ /* 0x000fca000f8e0002 */
[----:B------:R-:W-:-:S05]  /*4980*/  SHF.R.U32.HI R2, RZ, UR7, R2 ;  /* 0x00000007ff027c19 */ /* 0x000fca0008011602 */
[----:B------:R-:W-:-:S04]  /*4990*/  IMAD.MOV R2, RZ, RZ, -R2 ;  /* 0x000000ffff027224 */ /* 0x000fc800078e0a02 */
[----:B------:R-:W-:Y:S01]  /*49a0*/  IMAD R2, R2, UR5, R13 ;  /* 0x0000000502027c24 */ /* 0x000fe2000f8e020d */
[----:B------:R-:W-:-:S03]  /*49b0*/  ULDC UR5, c[0x0][0x410] ;  /* 0x0001040000057ab9 */ /* 0x000fc60000000800 */
[----:B------:R-:W-:-:S07]  /*49c0*/  IMAD R21, R2, UR5, R21 ;  /* 0x0000000502157c24 */ /* 0x000fce000f8e0215 */
.L_x_5882:
[----:B------:R-:W-:Y:S01]  /*49d0*/  VIADD R0, R0, 0x1 ;  /* 0x0000000100007836 */ /* 0x000fe20000000000 */
[----:B------:R-:W-:Y:S01]  /*49e0*/  MOV R2, 0x1 ;  /* 0x0000000100027802 */ /* 0x000fe20000000f00 */
[----:B0-----:R-:W-:Y:S01]  /*49f0*/  DADD R14, R14, -R8 ;  /* 0x000000000e0e7229 */ /* 0x001fe20000000808 */
[----:B------:R-:W-:Y:S01]  /*4a00*/  LOP3.LUT R21, R21, 0xfffffff8, RZ, 0xc0, !PT ;  /* 0xfffffff815157812 */ /* 0x000fe200078ec0ff */
[----:B------:R-:W0:Y:S01]  /*4a10*/  I2F.F64 R4, R0 ;  /* 0x0000000000047312 */ /* 0x000e220000201c00 */
[----:B------:R-:W-:Y:S02]  /*4a20*/  BSSY B3, `(.L_x_5883) ;  /* 0x000001a000037945 */ /* 0x000fe40003800000 */
[----:B------:R-:W-:-:S05]  /*4a30*/  IADD3 R20, P1, R21, R23, RZ ;  /* 0x0000001715147210 */ /* 0x000fca0007f3e0ff */
[----:B------:R-:W-:Y:S01]  /*4a40*/  FSETP.GEU.AND P2, PT, |R15|, 6.5827683646048100446e-37, PT ;  /* 0x036000000f00780b */ /* 0x000fe20003f4e200 */
[----:B------:R-:W-:Y:S01]  /*4a50*/  IMAD.X R21, RZ, RZ, R22, P1 ;  /* 0x000000ffff157224 */ /* 0x000fe200008e0616 */
[----:B0-----:R-:W0:Y:S02]  /*4a60*/  MUFU.RCP64H R3, R5 ;  /* 0x0000000500037308 */ /* 0x001e240000001800 */
[----:B0-----:R-:W-:-:S08]  /*4a70*/  DFMA R12, -R4, R2, 1 ;  /* 0x3ff00000040c742b */ /* 0x001fd00000000102 */
[----:B------:R-:W-:-:S08]  /*4a80*/  DFMA R12, R12, R12, R12 ;  /* 0x0000000c0c0c722b */ /* 0x000fd0000000000c */
[----:B------:R-:W-:-:S08]  /*4a90*/  DFMA R2, R2, R12, R2 ;  /* 0x0000000c0202722b */ /* 0x000fd00000000002 */
[----:B------:R-:W-:-:S08]  /*4aa0*/  DFMA R12, -R4, R2, 1 ;  /* 0x3ff00000040c742b */ /* 0x000fd00000000102 */
[----:B------:R-:W-:-:S08]  /*4ab0*/  DFMA R2, R2, R12, R2 ;  /* 0x0000000c0202722b */ /* 0x000fd00000000002 */
[----:B------:R-:W-:-:S08]  /*4ac0*/  DMUL R12, R14, R2 ;  /* 0x000000020e0c7228 */ /* 0x000fd00000000000 */
        /* <DEDUP_REMOVED lines=15> */
.L_x_5884:
[----:B------:R-:W-:Y:S05]  /*4bc0*/  BSYNC B3 ;  /* 0x0000000000037941 */ /* 0x000fea0003800000 */
.L_x_5883:
[----:B------:R-:W2:Y:S04]  /*4bd0*/  LDL.64 R4, [R1] ;  /* 0x0000000001047983 */ /* 0x000ea80000100a00 */
[----:B------:R-:W3:Y:S01]  /*4be0*/  LDG.E.64 R22, desc[UR36][R20.64] ;  /* 0x0000002414167981 */ /* 0x000ee2000c1e1b00 */
[----:B------:R-:W-:Y:S01]  /*4bf0*/  DADD R8, R2, R8 ;  /* 0x0000000002087229 */ /* 0x000fe20000000008 */
[----:B------:R-:W-:Y:S01]  /*4c00*/  BSSY B3, `(.L_x_5885) ;  /* 0x000001a000037945 */ /* 0x000fe20003800000 */
[----:B------:R-:W0:Y:S01]  /*4c10*/  MUFU.RCP64H R3, R13 ;  /* 0x0000000d00037308 */ /* 0x000e220000001800 */
[----:B------:R-:W-:-:S05]  /*4c20*/  IMAD.MOV.U32 R2, RZ, RZ, 0x1 ;  /* 0x00000001ff027424 */ /* 0x000fca00078e00ff */
[----:B--2---:R-:W-:-:S08]  /*4c30*/  DADD R4, R4, -R8 ;  /* 0x0000000004047229 */ /* 0x004fd00000000808 */
[----:B------:R-:W-:Y:S02]  /*4c40*/  DFMA R10, R14, R4, R10 ;  /* 0x000000040e0a722b */ /* 0x000fe4000000000a */
[----:B0-----:R-:W-:Y:S02]  /*4c50*/  DFMA R4, -R12, R2, 1 ;  /* 0x3ff000000c04742b */ /* 0x001fe40000000102 */
[----:B---3--:R-:W-:-:S06]  /*4c60*/  DADD R14, R22, -R6 ;  /* 0x00000000160e7229 */ /* 0x008fcc0000000806 */
[----:B------:R-:W-:-:S04]  /*4c70*/  DFMA R4, R4, R4, R4 ;  /* 0x000000040404722b */ /* 0x000fc80000000004 */
[----:B------:R-:W-:-:S04]  /*4c80*/  FSETP.GEU.AND P1, PT, |R15|, 6.5827683646048100446e-37, PT ;  /* 0x036000000f00780b */ /* 0x000fc80003f2e200 */
        /* <DEDUP_REMOVED lines=17> */
.L_x_5886:
[----:B------:R-:W-:Y:S05]  /*4da0*/  BSYNC B3 ;  /* 0x0000000000037941 */ /* 0x000fea0003800000 */
.L_x_5885:
[----:B------:R-:W-:Y:S01]  /*4db0*/  DADD R6, R2, R6 ;  /* 0x0000000002067229 */ /* 0x000fe20000000006 */
[----:B------:R-:W-:-:S07]  /*4dc0*/  ULDC UR5, c[0x0][0x24c] ;  /* 0x0000930000057ab9 */ /* 0x000fce0000000800 */
[----:B------:R-:W-:-:S08]  /*4dd0*/  DADD R2, R22, -R6 ;  /* 0x0000000016027229 */ /* 0x000fd00000000806 */
[----:B------:R-:W-:Y:S01]  /*4de0*/  DFMA R18, R14, R2, R18 ;  /* 0x000000020e12722b */ /* 0x000fe20000000012 */
[----:B------:R-:W-:Y:S01]  /*4df0*/  IMAD.U32 R3, RZ, RZ, UR5 ;  /* 0x00000005ff037e24 */ /* 0x000fe2000f8e00ff */
[----:B------:R-:W-:Y:S02]  /*4e00*/  ULDC UR5, c[0x0][0x244] ;  /* 0x0000910000057ab9 */ /* 0x000fe40000000800 */
[----:B------:R-:W-:Y:S02]  /*4e10*/  IMAD.U32 R2, RZ, RZ, UR5 ;  /* 0x00000005ff027e24 */ /* 0x000fe4000f8e00ff */
[----:B------:R-:W-:-:S05]  /*4e20*/  IADD3 R20, R25, R3, RZ ;  /* 0x0000000319147210 */ /* 0x000fca0007ffe0ff */
[----:B------:R-:W-:-:S05]  /*4e30*/  IMAD.IADD R5, R20, 0x1, R3 ;  /* 0x0000000114057824 */ /* 0x000fca00078e0203 */
[----:B------:R-:W-:-:S13]  /*4e40*/  ISETP.GE.U32.AND P0, PT, R5, R2, PT ;  /* 0x000000020500720c */ /* 0x000fda0003f06070 */
[----:B------:R-:W-:Y:S05]  /*4e50*/  @!P0 BRA `(.L_x_5887) ;  /* 0xffffffd8007c8947 */ /* 0x000fea000383ffff */
.L_x_5880:
[----:B------:R-:W-:Y:S05]  /*4e60*/  BSYNC B2 ;  /* 0x0000000000027941 */ /* 0x000fea0003800000 */
.L_x_5879:
[----:B------:R0:W-:Y:S01]  /*4e70*/  STL.64 [R1+0x20], R12 ;  /* 0x0000200c01007387 */ /* 0x0001e20000100a00 */
[----:B------:R-:W-:Y:S01]  /*4e80*/  ISETP.GE.U32.AND P0, PT, R20, R2, PT ;  /* 0x000000021400720c */ /* 0x000fe20003f06070 */
[----:B------:R-:W-:Y:S01]  /*4e90*/  BSSY B1, `(.L_x_5888) ;  /* 0x0000238000017945 */ /* 0x000fe20003800000 */
[----:B------:R-:W-:-:S11]  /*4ea0*/  MOV R21, R0 ;  /* 0x0000000000157202 */ /* 0x000fd60000000f00 */
[----:B0-----:R-:W-:Y:S05]  /*4eb0*/  @P0 BRA `(.L_x_5889) ;  /* 0x0000002000d40947 */ /* 0x001fea0003800000 */
[----:B------:R-:W0:Y:S01]  /*4ec0*/  LDC R17, c[0x0][0x280] ;  /* 0x0000a000ff117b82 */ /* 0x000e220000000800 */
[----:B------:R-:W-:Y:S01]  /*4ed0*/  IMAD.MOV.U32 R16, RZ, RZ, RZ ;  /* 0x000000ffff107224 */ /* 0x000fe200078e00ff */
[----:B0-----:R-:W-:-:S13]  /*4ee0*/  ISETP.NE.AND P1, PT, R17, RZ, PT ;  /* 0x000000ff1100720c */ /* 0x001fda0003f25270 */
[----:B------:R-:W-:Y:S05]  /*4ef0*/  @!P1 BRA `(.L_x_5890) ;  /* 0x0000001000449947 */ /* 0x000fea0003800000 */
[----:B------:R-:W-:Y:S01]  /*4f00*/  MOV R5, R20 ;  /* 0x0000001400057202 */ /* 0x000fe20000000f00 */
[----:B------:R-:W-:Y:S01]  /*4f10*/  IMAD.MOV.U32 R4, RZ, RZ, RZ ;  /* 0x000000ffff047224 */ /* 0x000fe200078e00ff */
[----:B------:R-:W-:Y:S01]  /*4f20*/  ULDC.64 UR6, c[0x0][0x288] ;  /* 0x0000a20000067ab9 */ /* 0x000fe20000000a00 */
[----:B------:R-:W-:Y:S01]  /*4f30*/  ISETP.NE.AND P2, PT, R17, 0x1, PT ;  /* 0x000000011100780c */ /* 0x000fe20003f45270 */
[----:B------:R-:W-:Y:S01]  /*4f40*/  ULDC UR5, c[0x0][0x284] ;  /* 0x0000a10000057ab9 */ /* 0x000fe20000000800 */
[----:B------:R-:W-:-:S05]  /*4f50*/  IMAD.HI.U32 R4, R20, UR6, R4 ;  /* 0x0000000614047c27 */ /* 0x000fca000f8e0004 */
        /* <DEDUP_REMOVED lines=41> */
[----:B------:R-:W-:Y:S01]  /*51f0*/  ISETP.NE.AND P2, PT, R17, 0x5, PT ;  /* 0x000000051100780c */ /* 0x000fe20003f45270 */
[----:B------:R-:W-:Y:S02]  /*5200*/  ULDC UR5, c[0x0][0x2b4] ;  /* 0x0000ad0000057ab9 */ /* 0x000fe40000000800 */
[----:B------:R-:W-:-:S05]  /*5210*/  IMAD.HI.U32 R4, R15, UR6, R14 ;  /* 0x000000060f047c27 */ /* 0x000fca000f8e000e */
        /* <DEDUP_REMOVED lines=19> */
[----:B------:R-:W-:Y:S01]  /*5350*/  ISETP.NE.AND P2, PT, R17, 0x7, PT ;  /* 0x000000071100780c */ /* 0x000fe20003f45270 */
[----:B------:R-:W-:-:S07]  /*5360*/  ULDC UR5, c[0x0][0x2cc] ;  /* 0x0000b30000057ab9 */ /* 0x000fce0000000800 */
        /* <DEDUP_REMOVED lines=191> */
[----:B------:R-:W-:Y:S01]  /*5f60*/  IMAD R15, R4, UR6, R15 ;  /* 0x00000006040f7c24 */ /* 0x000fe2000f8e020f */
[----:B------:R-:W-:-:S03]  /*5f70*/  @P2 MOV R4, RZ ;  /* 0x000000ff00042202 */ /* 0x000fc60000000f00 */
[----:B------:R-:W-:Y:S02]  /*5f80*/  IMAD R16, R15, UR5, R16 ;  /* 0x000000050f107c24 */ /* 0x000fe4000f8e0210 */
[----:B------:R-:W0:Y:S02]  /*5f90*/  @P2 LDC.64 R14, c[0x0][0x3a8] ;  /* 0x0000ea00ff0e2b82 */ /* 0x000e240000000a00 */
[----:B0-----:R-:W-:-:S06]  /*5fa0*/  @P2 IMAD.HI.U32 R14, R5, R14, R4 ;  /* 0x0000000e050e2227 */ /* 0x001fcc00078e0004 */
[----:B------:R-:W0:Y:S01]  /*5fb0*/  @P2 LDC R4, c[0x0][0x3a4] ;  /* 0x0000e900ff042b82 */ /* 0x000e220000000800 */
[----:B------:R-:W-:-:S05]  /*5fc0*/  @P2 SHF.R.U32.HI R14, RZ, R15, R14 ;  /* 0x0000000fff0e2219 */ /* 0x000fca000001160e */
[----:B------:R-:W-:-:S04]  /*5fd0*/  @P2 IMAD.MOV R14, RZ, RZ, -R14 ;  /* 0x000000ffff0e2224 */ /* 0x000fc800078e0a0e */
[----:B0-----:R-:W-:Y:S02]  /*5fe0*/  @P2 IMAD R5, R4, R14, R5 ;  /* 0x0000000e04052224 */ /* 0x001fe400078e0205 */
[----:B------:R-:W0:Y:S02]  /*5ff0*/  @P2 LDC R4, c[0x0][0x410] ;  /* 0x00010400ff042b82 */ /* 0x000e240000000800 */
[----:B0-----:R-:W-:-:S07]  /*6000*/  @P2 IMAD R16, R5, R4, R16 ;  /* 0x0000000405102224 */ /* 0x001fce00078e0210 */
.L_x_5890:
[----:B------:R-:W2:Y:S04]  /*6010*/  LDL R25, [R1+0x1c] ;  /* 0x00001c0001197983 */ /* 0x000ea80000100800 */
[----:B------:R-:W3:Y:S01]  /*6020*/  LDL R24, [R1+0x10] ;  /* 0x0000100001187983 */ /* 0x000ee20000100800 */
[----:B------:R-:W-:Y:S02]  /*6030*/  LOP3.LUT R14, R16, 0xfffffff8, RZ, 0xc0, !PT ;  /* 0xfffffff8100e7812 */ /* 0x000fe400078ec0ff */
[----:B------:R-:W-:-:S04]  /*6040*/  IADD3 R5, R20, R3, RZ ;  /* 0x0000000314057210 */ /* 0x000fc80007ffe0ff */
[----:B------:R-:W-:Y:S02]  /*6050*/  ISETP.GE.U32.AND P2, PT, R5, R2, PT ;  /* 0x000000020500720c */ /* 0x000fe40003f46070 */
[----:B--2---:R-:W-:-:S05]  /*6060*/  IADD3 R14, P3, R14, R25, RZ ;  /* 0x000000190e0e7210 */ /* 0x004fca0007f7e0ff */
[----:B---3--:R-:W-:-:S05]  /*6070*/  IMAD.X R15, RZ, RZ, R24, P3 ;  /* 0x000000ffff0f7224 */ /* 0x008fca00018e0618 */
[----:B------:R-:W2:Y:S04]  /*6080*/  LDG.E.64 R2, desc[UR36][R14.64] ;  /* 0x000000240e027981 */ /* 0x000ea8000c1e1b00 */
[----:B--2---:R0:W-:Y:S01]  /*6090*/  STL.64 [R1], R2 ;  /* 0x0000000201007387 */ /* 0x0041e20000100a00 */
[----:B------:R-:W-:Y:S05]  /*60a0*/  @P2 BRA `(.L_x_5889) ;  /* 0x0000001000582947 */ /* 0x000fea0003800000 */
[----:B0-----:R-:W-:Y:S01]  /*60b0*/  HFMA2.MMA R2, -RZ, RZ, 0, 0 ;  /* 0x00000000ff027435 */ /* 0x001fe200000001ff */
[----:B------:R-:W-:Y:S10]  /*60c0*/  @!P1 BRA `(.L_x_5891) ;  /* 0x0000001000409947 */ /* 0x000ff40003800000 */
[----:B------:R-:W-:Y:S01]  /*60d0*/  IMAD.MOV.U32 R4, RZ, RZ, RZ ;  /* 0x000000ffff047224 */ /* 0x000fe200078e00ff */
[----:B------:R-:W-:Y:S01]  /*60e0*/  ULDC.64 UR6, c[0x0][0x288] ;  /* 0x0000a20000067ab9 */ /* 0x000fe20000000a00 */
[----:B------:R-:W-:Y:S01]  /*60f0*/  ISETP.NE.AND P1, PT, R17, 0x1, PT ;  /* 0x000000011100780c */ /* 0x000fe20003f25270 */
[----:B------:R-:W-:Y:S01]  /*6100*/  ULDC UR5, c[0x0][0x284] ;  /* 0x0000a10000057ab9 */ /* 0x000fe20000000800 */
[----:B------:R-:W-:-:S05]  /*6110*/  IMAD.HI.U32 R14, R5, UR6, R4 ;  /* 0x00000006050e7c27 */ /* 0x000fca000f8e0004 */
        /* <DEDUP_REMOVED lines=267> */
.L_x_5891:
[----:B------:R-:W-:-:S04]  /*71d0*/  LOP3.LUT R2, R2, 0xfffffff8, RZ, 0xc0, !PT ;  /* 0xfffffff802027812 */ /* 0x000fc800078ec0ff */
[----:B------:R-:W-:-:S05]  /*71e0*/  IADD3 R22, P1, R2, R25, RZ ;  /* 0x0000001902167210 */ /* 0x000fca0007f3e0ff */
[----:B------:R-:W-:-:S06]  /*71f0*/  IMAD.X R23, RZ, RZ, R24, P1 ;  /* 0x000000ffff177224 */ /* 0x000fcc00008e0618 */
[----:B------:R-:W5:Y:S02]  /*7200*/  LDG.E.64 R22, desc[UR36][R22.64] ;  /* 0x0000002416167981 */ /* 0x000f64000c1e1b00 */
.L_x_5889:
[----:B------:R-:W-:Y:S05]  /*7210*/  BSYNC B1 ;  /* 0x0000000000017941 */ /* 0x000fea0003800000 */
.L_x_5888:
[----:B------:R-:W-:Y:S04]  /*7220*/  BSSY B2, `(.L_x_5892) ;  /* 0x0000048000027945 */ /* 0x000fe80003800000 */
[----:B------:R-:W-:Y:S05]  /*7230*/  @P0 BRA `(.L_x_5893) ;  /* 0x0000000400180947 */ /* 0x000fea0003800000 */
[----:B------:R-:W2:Y:S01]  /*7240*/  LDL.64 R14, [R1] ;  /* 0x00000000010e7983 */ /* 0x000ea20000100a00 */
[----:B------:R-:W-:Y:S01]  /*7250*/  IADD3 R0, R0, 0x1, RZ ;  /* 0x0000000100007810 */ /* 0x000fe20007ffe0ff */
[----:B0-----:R-:W-:Y:S01]  /*7260*/  IMAD.MOV.U32 R2, RZ, RZ, 0x1 ;  /* 0x00000001ff027424 */ /* 0x001fe200078e00ff */
[----:B------:R-:W-:Y:S02]  /*7270*/  BSSY B3, `(.L_x_5894) ;  /* 0x000001a000037945 */ /* 0x000fe40003800000 */
[----:B------:R-:W0:Y:S08]  /*7280*/  I2F.F64 R4, R0 ;  /* 0x0000000000047312 */ /* 0x000e300000201c00 */
        /* <DEDUP_REMOVED lines=16> */
[----:B------:R-:W-:Y:S01]  /*7390*/  MOV R3, R4 ;  /* 0x0000000400037202 */ /* 0x000fe20000000f00 */
[----:B------:R-:W-:Y:S01]  /*73a0*/  IMAD.MOV.U32 R2, RZ, RZ, R5 ;  /* 0x000000ffff027224 */ /* 0x000fe200078e0005 */
[----:B------:R-:W-:Y:S01]  /*73b0*/  MOV R5, R14 ;  /* 0x0000000e00057202 */ /* 0x000fe20000000f00 */
[----:B------:R-:W-:Y:S01]  /*73c0*/  IMAD.MOV.U32 R4, RZ, RZ, R15 ;  /* 0x000000ffff047224 */ /* 0x000fe200078e000f */
[----:B------:R-:W-:-:S07]  /*73d0*/  MOV R24, 0x73f0 ;  /* 0x000073f000187802 */ /* 0x000fce0000000f00 */
[----:B-----5:R-:W-:Y:S05]  /*73e0*/  CALL.REL.NOINC `($__internal_30_$__cuda_sm20_div_rn_f64_full) ;  /* 0x0000009c00787944 */ /* 0x020fea0003c00000 */
[----:B------:R-:W-:Y:S01]  /*73f0*/  MOV R3, R2 ;  /* 0x0000000200037202 */ /* 0x000fe20000000f00 */
[----:B------:R-:W-:-:S07]  /*7400*/  IMAD.MOV.U32 R2, RZ, RZ, R16 ;  /* 0x000000ffff027224 */ /* 0x000fce00078e0010 */
.L_x_5895:
[----:B------:R-:W-:Y:S05]  /*7410*/  BSYNC B3 ;  /* 0x0000000000037941 */ /* 0x000fea0003800000 */
.L_x_5894:
[----:B------:R-:W2:Y:S01]  /*7420*/  LDL.LU.64 R4, [R1] ;  /* 0x0000000001047983 */ /* 0x000ea20000300a00 */
[----:B------:R-:W-:Y:S01]  /*7430*/  ULDC UR5, c[0x0][0x24c] ;  /* 0x0000930000057ab9 */ /* 0x000fe20000000800 */
[----:B------:R-:W-:Y:S01]  /*7440*/  DADD R8, R8, R2 ;  /* 0x0000000008087229 */ /* 0x000fe20000000002 */
[----:B------:R-:W-:Y:S01]  /*7450*/  IADD3 R20, R20, UR5, RZ ;  /* 0x0000000514147c10 */ /* 0x000fe2000fffe0ff */
[----:B------:R-:W-:-:S03]  /*7460*/  ULDC UR5, c[0x0][0x244] ;  /* 0x0000910000057ab9 */ /* 0x000fc60000000800 */
[----:B------:R-:W-:-:S03]  /*7470*/  ISETP.GE.U32.AND P0, PT, R20, UR5, PT ;  /* 0x0000000514007c0c */ /* 0x000fc6000bf06070 */
[----:B--2---:R-:W-:-:S08]  /*7480*/  DADD R2, -R8, R4 ;  /* 0x0000000008027229 */ /* 0x004fd00000000104 */
[----:B------:R-:W-:Y:S02]  /*7490*/  DFMA R10, R14, R2, R10 ;  /* 0x000000020e0a722b */ /* 0x000fe4000000000a */
[----:B------:R-:W-:Y:S09]  /*74a0*/  @P0 BRA `(.L_x_5893) ;  /* 0x00000000007c0947 */ /* 0x000ff20003800000 */
[----:B------:R-:W-:Y:S01]  /*74b0*/  VIADD R21, R21, 0x1 ;  /* 0x0000000115157836 */ /* 0x000fe20000000000 */
[----:B------:R-:W-:Y:S01]  /*74c0*/  MOV R2, 0x1 ;  /* 0x0000000100027802 */ /* 0x000fe20000000f00 */
[----:B------:R-:W-:Y:S02]  /*74d0*/  BSSY B3, `(.L_x_5896) ;  /* 0x0000019000037945 */ /* 0x000fe40003800000 */
[----:B------:R-:W0:Y:S08]  /*74e0*/  I2F.F64 R4, R21 ;  /* 0x0000001500047312 */ /* 0x000e300000201c00 */
[----:B0-----:R-:W0:Y:S01]  /*74f0*/  MUFU.RCP64H R3, R5 ;  /* 0x0000000500037308 */ /* 0x001e220000001800 */
[----:B------:R1:W-:Y:S01]  /*7500*/  STL.64 [R1+0x20], R4 ;  /* 0x0000200401007387 */ /* 0x0003e20000100a00 */
[----:B0-----:R-:W-:-:S08]  /*7510*/  DFMA R14, -R4, R2, 1 ;  /* 0x3ff00000040e742b */ /* 0x001fd00000000102 */
[----:B------:R-:W-:-:S08]  /*7520*/  DFMA R14, R14, R14, R14 ;  /* 0x0000000e0e0e722b */ /* 0x000fd0000000000e */
[----:B------:R-:W-:-:S08]  /*7530*/  DFMA R2, R2, R14, R2 ;  /* 0x0000000e0202722b */ /* 0x000fd00000000002 */
[----:B------:R-:W-:-:S08]  /*7540*/  DFMA R14, -R4, R2, 1 ;  /* 0x3ff00000040e742b */ /* 0x000fd00000000102 */
[----:B------:R-:W-:Y:S02]  /*7550*/  DFMA R2, R2, R14, R2 ;  /* 0x0000000e0202722b */ /* 0x000fe40000000002 */
[----:B-----5:R-:W-:-:S08]  /*7560*/  DADD R14, -R6, R22 ;  /* 0x00000000060e7229 */ /* 0x020fd00000000116 */
[----:B------:R-:W-:Y:S02]  /*7570*/  DMUL R16, R14, R2 ;  /* 0x000000020e107228 */ /* 0x000fe40000000000 */
[----:B------:R-:W-:-:S06]  /*7580*/  FSETP.GEU.AND P1, PT, |R15|, 6.5827683646048100446e-37, PT ;  /* 0x036000000f00780b */ /* 0x000fcc0003f2e200 */
[----:B------:R-:W-:-:S08]  /*7590*/  DFMA R24, -R4, R16, R14 ;  /* 0x000000100418722b */ /* 0x000fd0000000010e */
[----:B------:R-:W-:-:S10]  /*75a0*/  DFMA R2, R2, R24, R16 ;  /* 0x000000180202722b */ /* 0x000fd40000000010 */
[----:B------:R-:W-:-:S05]  /*75b0*/  FFMA R16, RZ, R5, R3 ;  /* 0x00000005ff107223 */ /* 0x000fca0000000003 */
[----:B------:R-:W-:-:S13]  /*75c0*/  FSETP.GT.AND P0, PT, |R16|, 1.469367938527859385e-39, PT ;  /* 0x001000001000780b */ /* 0x000fda0003f04200 */
[----:B-1----:R-:W-:Y:S05]  /*75d0*/  @P0 BRA P1, `(.L_x_5897) ;  /* 0x0000000000200947 */ /* 0x002fea0000800000 */
[----:B------:R-:W-:Y:S01]  /*75e0*/  IMAD.MOV.U32 R3, RZ, RZ, R4 ;  /* 0x000000ffff037224 */ /* 0x000fe200078e0004 */
[----:B------:R-:W-:Y:S01]  /*75f0*/  MOV R2, R5 ;  /* 0x0000000500027202 */ /* 0x000fe20000000f00 */
[----:B------:R-:W-:Y:S01]  /*7600*/  IMAD.MOV.U32 R5, RZ, RZ, R14 ;  /* 0x000000ffff057224 */ /* 0x000fe200078e000e */
[----:B------:R-:W-:Y:S02]  /*7610*/  MOV R4, R15 ;  /* 0x0000000f00047202 */ /* 0x000fe40000000f00 */
[----:B------:R-:W-:-:S07]  /*7620*/  MOV R24, 0x7640 ;  /* 0x0000764000187802 */ /* 0x000fce0000000f00 */
[----:B------:R-:W-:Y:S05]  /*7630*/  CALL.REL.NOINC `($__internal_30_$__cuda_sm20_div_rn_f64_full) ;  /* 0x0000009800e47944 */ /* 0x000fea0003c00000 */
[----:B------:R-:W-:Y:S01]  /*7640*/  IMAD.MOV.U32 R3, RZ, RZ, R2 ;  /* 0x000000ffff037224 */ /* 0x000fe200078e0002 */
[----:B------:R-:W-:-:S07]  /*7650*/  MOV R2, R16 ;  /* 0x0000001000027202 */ /* 0x000fce0000000f00 */
.L_x_5897:
[----:B------:R-:W-:Y:S05]  /*7660*/  BSYNC B3 ;  /* 0x0000000000037941 */ /* 0x000fea0003800000 */
.L_x_5896:
[----:B------:R-:W-:-:S08]  /*7670*/  DADD R6, R6, R2 ;  /* 0x0000000006067229 */ /* 0x000fd00000000002 */
[----:B------:R-:W-:-:S08]  /*7680*/  DADD R22, -R6, R22 ;  /* 0x0000000006167229 */ /* 0x000fd00000000116 */
[----:B------:R-:W-:-:S11]  /*7690*/  DFMA R18, R14, R22, R18 ;  /* 0x000000160e12722b */ /* 0x000fd60000000012 */
.L_x_5893:
[----:B------:R-:W-:Y:S05]  /*76a0*/  BSYNC B2 ;  /* 0x0000000000027941 */ /* 0x000fea0003800000 */
.L_x_5892:
[----:B------:R-:W-:-:S14]  /*76b0*/  DSETP.NEU.AND P0, PT, R12, RZ, PT ;  /* 0x000000ff0c00722a */ /* 0x000fdc0003f0d000 */
[----:B------:R-:W-:Y:S05]  /*76c0*/  @!P0 BRA `(.L_x_5898) ;  /* 0x0000000000948947 */ /* 0x000fea0003800000 */
[----:B-----5:R-:W2:Y:S02]  /*76d0*/  LDL.64 R22, [R1+0x20] ;  /* 0x0000200001167983 */ /* 0x020ea40000100a00 */
[----:B--2---:R-:W-:-:S14]  /*76e0*/  DSETP.NEU.AND P0, PT, R22, RZ, PT ;  /* 0x000000ff1600722a */ /* 0x004fdc0003f0d000 */
[----:B------:R-:W-:Y:S05]  /*76f0*/  @!P0 BRA `(.L_x_5851) ;  /* 0x0000001c00e48947 */ /* 0x000fea0003800000 */
[----:B------:R-:W-:Y:S01]  /*7700*/  DADD R14, R12, R22 ;  /* 0x000000000c0e7229 */ /* 0x000fe20000000016 */
[----:B0-----:R-:W-:Y:S01]  /*7710*/  IMAD.MOV.U32 R2, RZ, RZ, 0x1 ;  /* 0x00000001ff027424 */ /* 0x001fe200078e00ff */
[----:B------:R-:W-:Y:S01]  /*7720*/  FSETP.GEU.AND P1, PT, |R23|, 6.5827683646048100446e-37, PT ;  /* 0x036000001700780b */ /* 0x000fe20003f2e200 */
[----:B------:R-:W-:Y:S01]  /*7730*/  BSSY B2, `(.L_x_5899) ;  /* 0x0000015000027945 */ /* 0x000fe20003800000 */
[----:B------:R-:W-:Y:S02]  /*7740*/  DADD R6, -R8, R6 ;  /* 0x0000000008067229 */ /* 0x000fe40000000106 */
[----:B------:R-:W0:Y:S02]  /*7750*/  MUFU.RCP64H R3, R15 ;  /* 0x0000000f00037308 */ /* 0x000e240000001800 */
[----:B0-----:R-:W-:-:S08]  /*7760*/  DFMA R4, -R14, R2, 1 ;  /* 0x3ff000000e04742b */ /* 0x001fd00000000102 */
        /* <DEDUP_REMOVED lines=16> */
[----:B------:R-:W-:-:S07]  /*7870*/  MOV R17, R2 ;  /* 0x0000000200117202 */ /* 0x000fce0000000f00 */
.L_x_5900:
[----:B------:R-:W-:Y:S05]  /*7880*/  BSYNC B2 ;  /* 0x0000000000027941 */ /* 0x000fea0003800000 */
.L_x_5899:
[----:B------:R-:W-:Y:S01]  /*7890*/  DMUL R2, R6, R6 ;  /* 0x0000000606027228 */ /* 0x000fe20000000000 */
[----:B------:R-:W-:Y:S01]  /*78a0*/  IMAD.MOV.U32 R0, RZ, RZ, -0x1 ;  /* 0xffffffffff007424 */ /* 0x000fe200078e00ff */
[----:B------:R-:W-:Y:S02]  /*78b0*/  DADD R10, R10, R18 ;  /* 0x000000000a0a7229 */ /* 0x000fe40000000012 */
[----:B------:R-:W-:-:S04]  /*78c0*/  DFMA R8, R6, R16, R8 ;  /* 0x000000100608722b */ /* 0x000fc80000000008 */
[----:B------:R-:W-:Y:S01]  /*78d0*/  DMUL R2, R12, R2 ;  /* 0x000000020c027228 */ /* 0x000fe20000000000 */
[----:B------:R-:W-:Y:S01]  /*78e0*/  MOV R12, R14 ;  /* 0x0000000e000c7202 */ /* 0x000fe20000000f00 */
[----:B------:R-:W-:-:S06]  /*78f0*/  IMAD.MOV.U32 R13, RZ, RZ, R15 ;  /* 0x000000ffff0d7224 */ /* 0x000fcc00078e000f */
[----:B------:R-:W-:Y:S01]  /*7900*/  DFMA R10, R2, R16, R10 ;  /* 0x00000010020a722b */ /* 0x000fe2000000000a */
[----:B------:R-:W-:Y:S10]  /*7910*/  BRA `(.L_x_5851) ;  /* 0x0000001c005c7947 */ /* 0x000ff40003800000 */
.L_x_5898:
[----:B------:R4:W5:Y:S01]  /*7920*/  LDL.LU.64 R12, [R1+0x20] ;  /* 0x00002000010c7983 */ /* 0x0009620000300a00 */
[----:B------:R-:W-:Y:S01]  /*7930*/  MOV R0, R21 ;  /* 0x0000001500007202 */ /* 0x000fe20000000f00 */
[----:B------:R-:W-:Y:S01]  /*7940*/  IMAD.MOV.U32 R8, RZ, RZ, R6 ;  /* 0x000000ffff087224 */ /* 0x000fe200078e0006 */
[----:B------:R-:W-:Y:S01]  /*7950*/  MOV R9, R7 ;  /* 0x0000000700097202 */ /* 0x000fe20000000f00 */
[----:B------:R-:W-:Y:S01]  /*7960*/  IMAD.MOV.U32 R10, RZ, RZ, R18 ;  /* 0x000000ffff0a7224 */ /* 0x000fe200078e0012 */
[----:B------:R-:W-:Y:S01]  /*7970*/  MOV R11, R19 ;  /* 0x00000013000b7202 */ /* 0x000fe20000000f00 */
[----:B------:R-:W-:Y:S06]  /*7980*/  BRA `(.L_x_5851) ;  /* 0x0000001c00407947 */ /* 0x000fec0003800000 */
.L_x_5878:
[----:B------:R-:W-:Y:S01]  /*7990*/  ISETP.GE.U32.AND P0, PT, R9, R2, PT ;  /* 0x000000020900720c */ /* 0x000fe20003f06070 */
[----:B------:R-:W-:Y:S01]  /*79a0*/  BSSY B2, `(.L_x_5901) ;  /* 0x0000058000027945 */ /* 0x000fe20003800000 */
[----:B------:R-:W-:Y:S01]  /*79b0*/  IMAD.MOV.U32 R8, RZ, RZ, R4 ;  /* 0x000000ffff087224 */ /* 0x000fe200078e0004 */
[----:B------:R-:W-:-:S10]  /*79c0*/  MOV R9, R5 ;  /* 0x0000000500097202 */ /* 0x000fd40000000f00 */
[----:B------:R-:W-:Y:S05]  /*79d0*/  @P0 BRA `(.L_x_5902) ;  /* 0x0000000400500947 */ /* 0x000fea0003800000 */
[----:B------:R-:W-:Y:S01]  /*79e0*/  IMAD.MOV.U32 R8, RZ, RZ, R4 ;  /* 0x000000ffff087224 */ /* 0x000fe200078e0004 */
[----:B------:R-:W-:-:S07]  /*79f0*/  MOV R9, R5 ;  /* 0x0000000500097202 */ /* 0x000fce0000000f00 */
.L_x_5907:
[----:B------:R-:W2:Y:S04]  /*7a00*/  LDL R4, [R1+0x10] ;  /* 0x0000100001047983 */ /* 0x000ea80000100800 */
[----:B------:R-:W3:Y:S01]  /*7a10*/  LDL R3, [R1+0x1c] ;  /* 0x00001c0001037983 */ /* 0x000ee20000100800 */
[----:B------:R-:W-:Y:S02]  /*7a20*/  IMAD R17, R21, R20, RZ ;  /* 0x0000001415117224 */ /* 0x000fe400078e02ff */
[----:B------:R-:W-:Y:S01]  /*7a30*/  VIADD R0, R0, 0x1 ;  /* 0x0000000100007836 */ /* 0x000fe20000000000 */
[----:B------:R-:W-:Y:S01]  /*7a40*/  HFMA2.MMA R2, -RZ, RZ, 0, 5.9604644775390625e-08 ;  /* 0x00000001ff027435 */ /* 0x000fe200000001ff */
[----:B------:R-:W-:Y:S01]  /*7a50*/  ULDC UR5, c[0x0][0x24c] ;  /* 0x0000930000057ab9 */ /* 0x000fe20000000800 */
[----:B--2---:R-:W-:Y:S01]  /*7a60*/  MOV R13, R4 ;  /* 0x00000004000d7202 */ /* 0x004fe20000000f00 */
[----:B---3--:R-:W-:-:S04]  /*7a70*/  IMAD.MOV.U32 R12, RZ, RZ, R3 ;  /* 0x000000ffff0c7224 */ /* 0x008fc800078e0003 */
[----:B------:R-:W-:-:S05]  /*7a80*/  IMAD.WIDE.U32 R16, R17, 0x8, R12 ;  /* 0x0000000811107825 */ /* 0x000fca00078e000c */
[----:B------:R-:W2:Y:S01]  /*7a90*/  LDG.E.64 R22, desc[UR36][R16.64] ;  /* 0x0000002410167981 */ /* 0x000ea2000c1e1b00 */
[----:B------:R-:W0:Y:S01]  /*7aa0*/  I2F.F64 R4, R0 ;  /* 0x0000000000047312 */ /* 0x000e220000201c00 */
[----:B------:R-:W-:Y:S01]  /*7ab0*/  VIADD R20, R20, UR5 ;  /* 0x0000000514147c36 */ /* 0x000fe20008000000 */
[----:B------:R-:W-:Y:S06]  /*7ac0*/  BSSY B3, `(.L_x_5903) ;  /* 0x000001c000037945 */ /* 0x000fec0003800000 */
[----:B0-----:R-:W0:Y:S02]  /*7ad0*/  MUFU.RCP64H R3, R5 ;  /* 0x0000000500037308 */ /* 0x001e240000001800 */
[----:B0-----:R-:W-:-:S08]  /*7ae0*/  DFMA R14, -R4, R2, 1 ;  /* 0x3ff00000040e742b */ /* 0x001fd00000000102 */
[----:B------:R-:W-:-:S08]  /*7af0*/  DFMA R14, R14, R14, R14 ;  /* 0x0000000e0e0e722b */ /* 0x000fd0000000000e */
[----:B------:R-:W-:-:S08]  /*7b00*/  DFMA R2, R2, R14, R2 ;  /* 0x0000000e0202722b */ /* 0x000fd00000000002 */
[----:B------:R-:W-:-:S08]  /*7b10*/  DFMA R14, -R4, R2, 1 ;  /* 0x3ff00000040e742b */ /* 0x000fd00000000102 */
[----:B------:R-:W-:Y:S02]  /*7b20*/  DFMA R2, R2, R14, R2 ;  /* 0x0000000e0202722b */ /* 0x000fe40000000002 */
[----:B--2---:R-:W-:Y:S01]  /*7b30*/  DADD R14, R22, -R8 ;  /* 0x00000000160e7229 */ /* 0x004fe20000000808 */
[----:B------:R0:W-:Y:S07]  /*7b40*/  STL.64 [R1], R22 ;  /* 0x0000001601007387 */ /* 0x0001ee0000100a00 */
[----:B------:R-:W-:-:S02]  /*7b50*/  DMUL R16, R14, R2 ;  /* 0x000000020e107228 */ /* 0x000fc40000000000 */
[----:B------:R-:W-:-:S06]  /*7b60*/  FSETP.GEU.AND P1, PT, |R15|, 6.5827683646048100446e-37, PT ;  /* 0x036000000f00780b */ /* 0x000fcc0003f2e200 */
[----:B0-----:R-:W-:-:S08]  /*7b70*/  DFMA R22, -R4, R16, R14 ;  /* 0x000000100416722b */ /* 0x001fd0000000010e */
[----:B------:R-:W-:Y:S01]  /*7b80*/  DFMA R2, R2, R22, R16 ;  /* 0x000000160202722b */ /* 0x000fe20000000010 */
[----:B------:R-:W-:-:S04]  /*7b90*/  IMAD R23, R21, R20, RZ ;  /* 0x0000001415177224 */ /* 0x000fc800078e02ff */
[----:B------:R-:W-:Y:S01]  /*7ba0*/  IMAD.WIDE.U32 R22, R23, 0x8, R12 ;  /* 0x0000000817167825 */ /* 0x000fe200078e000c */
[----:B------:R-:W-:-:S04]  /*7bb0*/  MOV R12, R4 ;  /* 0x00000004000c7202 */ /* 0x000fc80000000f00 */
[----:B------:R-:W-:Y:S01]  /*7bc0*/  FFMA R16, RZ, R5, R3 ;  /* 0x00000005ff107223 */ /* 0x000fe20000000003 */
[----:B------:R-:W-:-:S04]  /*7bd0*/  IMAD.MOV.U32 R13, RZ, RZ, R5 ;  /* 0x000000ffff0d7224 */ /* 0x000fc800078e0005 */
        /* <DEDUP_REMOVED lines=8> */
[----:B------:R-:W-:Y:S01]  /*7c60*/  MOV R3, R2 ;  /* 0x0000000200037202 */ /* 0x000fe20000000f00 */
[----:B------:R-:W-:-:S07]  /*7c70*/  IMAD.MOV.U32 R2, RZ, RZ, R16 ;  /* 0x000000ffff027224 */ /* 0x000fce00078e0010 */
.L_x_5904:
[----:B------:R-:W-:Y:S05]  /*7c80*/  BSYNC B3 ;  /* 0x0000000000037941 */ /* 0x000fea0003800000 */
.L_x_5903:
[----:B------:R-:W2:Y:S04]  /*7c90*/  LDL.64 R4, [R1] ;  /* 0x0000000001047983 */ /* 0x000ea80000100a00 */
[----:B------:R-:W3:Y:S01]  /*7ca0*/  LDG.E.64 R22, desc[UR36][R22.64] ;  /* 0x0000002416167981 */ /* 0x000ee2000c1e1b00 */
[----:B------:R-:W-:Y:S01]  /*7cb0*/  DADD R8, R2, R8 ;  /* 0x0000000002087229 */ /* 0x000fe20000000008 */
[----:B------:R-:W-:Y:S01]  /*7cc0*/  BSSY B3, `(.L_x_5905) ;  /* 0x000001a000037945 */ /* 0x000fe20003800000 */
[----:B------:R-:W0:Y:S01]  /*7cd0*/  MUFU.RCP64H R3, R13 ;  /* 0x0000000d00037308 */ /* 0x000e220000001800 */
[----:B------:R-:W-:-:S05]  /*7ce0*/  MOV R2, 0x1 ;  /* 0x0000000100027802 */ /* 0x000fca0000000f00 */
        /* <DEDUP_REMOVED lines=23> */
.L_x_5906:
[----:B------:R-:W-:Y:S05]  /*7e60*/  BSYNC B3 ;  /* 0x0000000000037941 */ /* 0x000fea0003800000 */
.L_x_5905:
[----:B------:R-:W-:Y:S01]  /*7e70*/  DADD R6, R2, R6 ;  /* 0x0000000002067229 */ /* 0x000fe20000000006 */
[----:B------:R-:W-:-:S07]  /*7e80*/  ULDC UR5, c[0x0][0x24c] ;  /* 0x0000930000057ab9 */ /* 0x000fce0000000800 */
[----:B------:R-:W-:-:S08]  /*7e90*/  DADD R2, R22, -R6 ;  /* 0x0000000016027229 */ /* 0x000fd00000000806 */
[----:B------:R-:W-:Y:S01]  /*7ea0*/  DFMA R18, R14, R2, R18 ;  /* 0x000000020e12722b */ /* 0x000fe20000000012 */
[----:B------:R-:W-:Y:S01]  /*7eb0*/  IMAD.U32 R3, RZ, RZ, UR5 ;  /* 0x00000005ff037e24 */ /* 0x000fe2000f8e00ff */
[----:B------:R-:W-:Y:S02]  /*7ec0*/  ULDC UR5, c[0x0][0x244] ;  /* 0x0000910000057ab9 */ /* 0x000fe40000000800 */
[----:B------:R-:W-:Y:S02]  /*7ed0*/  IMAD.U32 R2, RZ, RZ, UR5 ;  /* 0x00000005ff027e24 */ /* 0x000fe4000f8e00ff */
[----:B------:R-:W-:-:S04]  /*7ee0*/  IADD3 R20, R20, R3, RZ ;  /* 0x0000000314147210 */ /* 0x000fc80007ffe0ff */
[----:B------:R-:W-:-:S04]  /*7ef0*/  IADD3 R5, R20, R3, RZ ;  /* 0x0000000314057210 */ /* 0x000fc80007ffe0ff */
[----:B------:R-:W-:-:S13]  /*7f00*/  ISETP.GE.U32.AND P0, PT, R5, R2, PT ;  /* 0x000000020500720c */ /* 0x000fda0003f06070 */
[----:B------:R-:W-:Y:S05]  /*7f10*/  @!P0 BRA `(.L_x_5907) ;  /* 0xfffffff800b88947 */ /* 0x000fea000383ffff */
.L_x_5902:
[----:B------:R-:W-:Y:S05]  /*7f20*/  BSYNC B2 ;  /* 0x0000000000027941 */ /* 0x000fea0003800000 */
.L_x_5901:
[----:B------:R0:W5:Y:S01]  /*7f30*/  LDL.64 R16, [R1] ;  /* 0x0000000001107983 */ /* 0x0001620000100a00 */
[----:B------:R-:W-:Y:S01]  /*7f40*/  ISETP.GE.U32.AND P1, PT, R20, R2, PT ;  /* 0x000000021400720c */ /* 0x000fe20003f26070 */
[----:B------:R-:W-:-:S12]  /*7f50*/  BSSY B1, `(.L_x_5908) ;  /* 0x000000f000017945 */ /* 0x000fd80003800000 */
[----:B0-----:R-:W-:Y:S05]  /*7f60*/  @P1 BRA `(.L_x_5909) ;  /* 0x0000000000341947 */ /* 0x001fea0003800000 */
[----:B------:R-:W2:Y:S04]  /*7f70*/  LDL.LU R14, [R1+0x10] ;  /* 0x00001000010e7983 */ /* 0x000ea80000300800 */
[----:B------:R-:W3:Y:S01]  /*7f80*/  LDL.LU R4, [R1+0x1c] ;  /* 0x00001c0001047983 */ /* 0x000ee20000300800 */
[----:B------:R-:W-:Y:S02]  /*7f90*/  IMAD.IADD R3, R20, 0x1, R3 ;  /* 0x0000000114037824 */ /* 0x000fe400078e0203 */
[----:B------:R-:W-:-:S03]  /*7fa0*/  IMAD R5, R21, R20, RZ ;  /* 0x0000001415057224 */ /* 0x000fc600078e02ff */
[----:B------:R-:W-:-:S13]  /*7fb0*/  ISETP.GE.U32.AND P0, PT, R3, R2, PT ;  /* 0x000000020300720c */ /* 0x000fda0003f06070 */
[----:B------:R-:W-:Y:S02]  /*7fc0*/  @!P0 IMAD R21, R21, R3, RZ ;  /* 0x0000000315158224 */ /* 0x000fe400078e02ff */
[----:B--2---:R-:W-:Y:S01]  /*7fd0*/  IMAD.MOV.U32 R3, RZ, RZ, R14 ;  /* 0x000000ffff037224 */ /* 0x004fe200078e000e */
[----:B---3--:R-:W-:-:S05]  /*7fe0*/  MOV R2, R4 ;  /* 0x0000000400027202 */ /* 0x008fca0000000f00 */
[----:B------:R-:W-:-:S04]  /*7ff0*/  IMAD.WIDE.U32 R4, R5, 0x8, R2 ;  /* 0x0000000805047825 */ /* 0x000fc800078e0002 */
[----:B------:R-:W-:Y:S01]  /*8000*/  @!P0 IMAD.WIDE.U32 R2, R21, 0x8, R2 ;  /* 0x0000000815028825 */ /* 0x000fe200078e0002 */
[----:B-----5:R-:W2:Y:S04]  /*8010*/  LDG.E.64 R16, desc[UR36][R4.64] ;  /* 0x0000002404107981 */ /* 0x020ea8000c1e1b00 */
[----:B------:R0:W5:Y:S04]  /*8020*/  @!P0 LDG.E.64 R22, desc[UR36][R2.64] ;  /* 0x0000002402168981 */ /* 0x000168000c1e1b00 */
[----:B--2---:R0:W-:Y:S02]  /*8030*/  STL.64 [R1], R16 ;  /* 0x0000001001007387 */ /* 0x0041e40000100a00 */
.L_x_5909:
[----:B------:R-:W-:Y:S05]  /*8040*/  BSYNC B1 ;  /* 0x0000000000017941 */ /* 0x000fea0003800000 */
.L_x_5908:
[----:B------:R-:W-:Y:S01]  /*8050*/  BSSY B2, `(.L_x_5910) ;  /* 0x000004d000027945 */ /* 0x000fe20003800000 */
[----:B------:R-:W-:Y:S01]  /*8060*/  MOV R25, R0 ;  /* 0x0000000000197202 */ /* 0x000fe20000000f00 */
[----:B------:R-:W-:Y:S01]  /*8070*/  IMAD.MOV.U32 R14, RZ, RZ, R12 ;  /* 0x000000ffff0e7224 */ /* 0x000fe200078e000c */
[----:B------:R-:W-:Y:S01]  /*8080*/  MOV R15, R13 ;  /* 0x0000000d000f7202 */ /* 0x000fe20000000f00 */
[----:B------:R-:W-:Y:S06]  /*8090*/  @P1 BRA `(.L_x_5911) ;  /* 0x0000000400201947 */ /* 0x000fec0003800000 */
[----:B------:R-:W-:Y:S01]  /*80a0*/  VIADD R0, R0, 0x1 ;  /* 0x0000000100007836 */ /* 0x000fe20000000000 */
[----:B0-----:R-:W-:Y:S02]  /*80b0*/  HFMA2.MMA R2, -RZ, RZ, 0, 5.9604644775390625e-08 ;  /* 0x00000001ff027435 */ /* 0x001fe400000001ff */
[----:B-----5:R-:W-:Y:S01]  /*80c0*/  DADD R26, -R8, R16 ;  /* 0x00000000081a7229 */ /* 0x020fe20000000110 */
[----:B------:R-:W-:Y:S01]  /*80d0*/  BSSY B3, `(.L_x_5912) ;  /* 0x000001a000037945 */ /* 0x000fe20003800000 */
[----:B------:R-:W0:Y:S05]  /*80e0*/  I2F.F64 R4, R0 ;  /* 0x0000000000047312 */ /* 0x000e2a0000201c00 */
[----:B------:R1:W-:Y:S03]  /*80f0*/  STL.64 [R1+0x20], R26 ;  /* 0x0000201a01007387 */ /* 0x0003e60000100a00 */
[----:B------:R-:W-:Y:S01]  /*8100*/  FSETP.GEU.AND P1, PT, |R27|, 6.5827683646048100446e-37, PT ;  /* 0x036000001b00780b */ /* 0x000fe20003f2e200 */
        /* <DEDUP_REMOVED lines=22> */
.L_x_5913:
[----:B------:R-:W-:Y:S05]  /*8270*/  BSYNC B3 ;  /* 0x0000000000037941 */ /* 0x000fea0003800000 */
.L_x_5912:
[----:B------:R-:W2:Y:S01]  /*8280*/  LDL.LU.64 R16, [R1] ;  /* 0x0000000001107983 */ /* 0x000ea20000300a00 */
[----:B------:R-:W-:-:S03]  /*8290*/  ULDC UR5, c[0x0][0x24c] ;  /* 0x0000930000057ab9 */ /* 0x000fc60000000800 */
[----:B------:R-:W3:Y:S01]  /*82a0*/  LDL.LU.64 R4, [R1+0x20] ;  /* 0x0000200001047983 */ /* 0x000ee20000300a00 */
[----:B------:R-:W-:Y:S01]  /*82b0*/  VIADD R20, R20, UR5 ;  /* 0x0000000514147c36 */ /* 0x000fe20008000000 */
[----:B------:R-:W-:Y:S01]  /*82c0*/  DADD R8, R8, R2 ;  /* 0x0000000008087229 */ /* 0x000fe20000000002 */
[----:B------:R-:W-:-:S03]  /*82d0*/  ULDC UR5, c[0x0][0x244] ;  /* 0x0000910000057ab9 */ /* 0x000fc60000000800 */
[----:B------:R-:W-:-:S04]  /*82e0*/  ISETP.GE.U32.AND P0, PT, R20, UR5, PT ;  /* 0x0000000514007c0c */ /* 0x000fc8000bf06070 */
[----:B--2---:R-:W-:-:S08]  /*82f0*/  DADD R2, -R8, R16 ;  /* 0x0000000008027229 */ /* 0x004fd00000000110 */
[----:B---3--:R-:W-:Y:S01]  /*8300*/  DFMA R10, R4, R2, R10 ;  /* 0x00000002040a722b */ /* 0x008fe2000000000a */
[----:B------:R-:W-:Y:S10]  /*8310*/  @P0 BRA `(.L_x_5911) ;  /* 0x0000000000800947 */ /* 0x000ff40003800000 */
[----:B------:R-:W-:Y:S01]  /*8320*/  IADD3 R25, R25, 0x1, RZ ;  /* 0x0000000119197810 */ /* 0x000fe20007ffe0ff */
[----:B------:R-:W-:Y:S01]  /*8330*/  IMAD.MOV.U32 R2, RZ, RZ, 0x1 ;  /* 0x00000001ff027424 */ /* 0x000fe200078e00ff */
[----:B------:R-:W-:Y:S01]  /*8340*/  DADD R20, -R6, R22 ;  /* 0x0000000006147229 */ /* 0x000fe20000000116 */
[----:B------:R-:W-:Y:S01]  /*8350*/  BSSY B3, `(.L_x_5914) ;  /* 0x0000019000037945 */ /* 0x000fe20003800000 */
[----:B------:R-:W0:Y:S08]  /*8360*/  I2F.F64 R4, R25 ;  /* 0x0000001900047312 */ /* 0x000e300000201c00 */
        /* <DEDUP_REMOVED lines=23> */
.L_x_5915:
[----:B------:R-:W-:Y:S05]  /*84e0*/  BSYNC B3 ;  /* 0x0000000000037941 */ /* 0x000fea0003800000 */
.L_x_5914:
[----:B------:R-:W-:-:S08]  /*84f0*/  DADD R6, R6, R2 ;  /* 0x0000000006067229 */ /* 0x000fd00000000002 */
[----:B------:R-:W-:-:S08]  /*8500*/  DADD R22, -R6, R22 ;  /* 0x0000000006167229 */ /* 0x000fd00000000116 */
[----:B------:R-:W-:-:S11]  /*8510*/  DFMA R18, R20, R22, R18 ;  /* 0x000000161412722b */ /* 0x000fd60000000012 */
.L_x_5911:
[----:B------:R-:W-:Y:S05]  /*8520*/  BSYNC B2 ;  /* 0x0000000000027941 */ /* 0x000fea0003800000 */
.L_x_5910:
[----:B------:R-:W-:-:S14]  /*8530*/  DSETP.NEU.AND P0, PT, R12, RZ, PT ;  /* 0x000000ff0c00722a */ /* 0x000fdc0003f0d000 */
[----:B------:R-:W-:Y:S05]  /*8540*/  @!P0 BRA `(.L_x_5916) ;  /* 0x0000000000908947 */ /* 0x000fea0003800000 */
[----:B------:R-:W-:-:S14]  /*8550*/  DSETP.NEU.AND P0, PT, R14, RZ, PT ;  /* 0x000000ff0e00722a */ /* 0x000fdc0003f0d000 */
[----:B------:R-:W-:Y:S05]  /*8560*/  @!P0 BRA `(.L_x_5851) ;  /* 0x0000001000488947 */ /* 0x000fea0003800000 */
[----:B------:R-:W-:Y:S01]  /*8570*/  DADD R20, R12, R14 ;  /* 0x000000000c147229 */ /* 0x000fe2000000000e */
[----:B0-----:R-:W-:Y:S01]  /*8580*/  MOV R2, 0x1 ;  /* 0x0000000100027802 */ /* 0x001fe20000000f00 */
[----:B------:R-:W-:Y:S01]  /*8590*/  BSSY B2, `(.L_x_5917) ;  /* 0x0000016000027945 */ /* 0x000fe20003800000 */
[----:B------:R-:W-:Y:S01]  /*85a0*/  FSETP.GEU.AND P1, PT, |R15|, 6.5827683646048100446e-37, PT ;  /* 0x036000000f00780b */ /* 0x000fe20003f2e200 */
[----:B------:R-:W-:Y:S02]  /*85b0*/  DADD R6, -R8, R6 ;  /* 0x0000000008067229 */ /* 0x000fe40000000106 */
[----:B------:R-:W0:Y:S02]  /*85c0*/  MUFU.RCP64H R3, R21 ;  /* 0x0000001500037308 */ /* 0x000e240000001800 */
[----:B0-----:R-:W-:-:S08]  /*85d0*/  DFMA R4, -R20, R2, 1 ;  /* 0x3ff000001404742b */ /* 0x001fd00000000102 */
[----:B------:R-:W-:-:S08]  /*85e0*/  DFMA R4, R4, R4, R4 ;  /* 0x000000040404722b */ /* 0x000fd00000000004 */
[----:B------:R-:W-:-:S08]  /*85f0*/  DFMA R4, R2, R4, R2 ;  /* 0x000000040204722b */ /* 0x000fd00000000002 */
[----:B------:R-:W-:-:S08]  /*8600*/  DFMA R2, -R20, R4, 1 ;  /* 0x3ff000001402742b */ /* 0x000fd00000000104 */
[----:B------:R-:W-:-:S08]  /*8610*/  DFMA R2, R4, R2, R4 ;  /* 0x000000020402722b */ /* 0x000fd00000000004 */
[----:B-----5:R-:W-:-:S08]  /*8620*/  DMUL R16, R2, R14 ;  /* 0x0000000e02107228 */ /* 0x020fd00000000000 */
        /* <DEDUP_REMOVED lines=11> */
[----:B------:R-:W-:-:S07]  /*86e0*/  IMAD.MOV.U32 R17, RZ, RZ, R2 ;  /* 0x000000ffff117224 */ /* 0x000fce00078e0002 */
.L_x_5918:
[----:B------:R-:W-:Y:S05]  /*86f0*/  BSYNC B2 ;  /* 0x0000000000027941 */ /* 0x000fea0003800000 */
.L_x_5917:
[----:B------:R-:W-:Y:S01]  /*8700*/  DMUL R2, R6, R6 ;  /* 0x0000000606027228 */ /* 0x000fe20000000000 */
[----:B------:R-:W-:Y:S01]  /*8710*/  MOV R0, 0xffffffff ;  /* 0xffffffff00007802 */ /* 0x000fe20000000f00 */
[----:B------:R-:W-:Y:S02]  /*8720*/  DADD R10, R10, R18 ;  /* 0x000000000a0a7229 */ /* 0x000fe40000000012 */
[----:B------:R-:W-:-:S04]  /*8730*/  DFMA R8, R6, R16, R8 ;  /* 0x000000100608722b */ /* 0x000fc80000000008 */
[----:B------:R-:W-:Y:S01]  /*8740*/  DMUL R2, R12, R2 ;  /* 0x000000020c027228 */ /* 0x000fe20000000000 */
[----:B------:R-:W-:Y:S01]  /*8750*/  IMAD.MOV.U32 R12, RZ, RZ, R20 ;  /* 0x000000ffff0c7224 */ /* 0x000fe200078e0014 */
[----:B------:R-:W-:-:S06]  /*8760*/  MOV R13, R21 ;  /* 0x00000015000d7202 */ /* 0x000fcc0000000f00 */
[----:B------:R-:W-:Y:S01]  /*8770*/  DFMA R10, R2, R16, R10 ;  /* 0x00000010020a722b */ /* 0x000fe2000000000a */
[----:B------:R-:W-:Y:S10]  /*8780*/  BRA `(.L_x_5851) ;  /* 0x0000000c00c07947 */ /* 0x000ff40003800000 */
.L_x_5916:
[----:B------:R-:W-:Y:S01]  /*8790*/  IMAD.MOV.U32 R0, RZ, RZ, R25 ;  /* 0x000000ffff007224 */ /* 0x000fe200078e0019 */
[----:B------:R-:W-:Y:S01]  /*87a0*/  MOV R12, R14 ;  /* 0x0000000e000c7202 */ /* 0x000fe20000000f00 */
[----:B------:R-:W-:Y:S01]  /*87b0*/  IMAD.MOV.U32 R13, RZ, RZ, R15 ;  /* 0x000000ffff0d7224 */ /* 0x000fe200078e000f */
[----:B------:R-:W-:Y:S01]  /*87c0*/  MOV R8, R6 ;  /* 0x0000000600087202 */ /* 0x000fe20000000f00 */
[----:B------:R-:W-:Y:S01]  /*87d0*/  IMAD.MOV.U32 R9, RZ, RZ, R7 ;  /* 0x000000ffff097224 */ /* 0x000fe200078e0007 */
[----:B------:R-:W-:Y:S01]  /*87e0*/  MOV R10, R18 ;  /* 0x00000012000a7202 */ /* 0x000fe20000000f00 */
[----:B------:R-:W-:Y:S01]  /*87f0*/  IMAD.MOV.U32 R11, RZ, RZ, R19 ;  /* 0x000000ffff0b7224 */ /* 0x000fe200078e0013 */
[----:B------:R-:W-:Y:S06]  /*8800*/  BRA `(.L_x_5851) ;  /* 0x0000000c00a07947 */ /* 0x000fec0003800000 */
.L_x_5877:
[----:B------:R-:W1:Y:S01]  /*8810*/  LDC.64 R10, c[0x0][0x228] ;  /* 0x00008a00ff0a7b82 */ /* 0x000e620000000a00 */
[----:B------:R-:W-:Y:S01]  /*8820*/  ULDC UR5, c[0x0][0x24c] ;  /* 0x0000930000057ab9 */ /* 0x000fe20000000800 */
[----:B------:R-:W-:Y:S01]  /*8830*/  ULDC.64 UR6, c[0x0][0x238] ;  /* 0x00008e0000067ab9 */ /* 0x000fe20000000a00 */
[----:B------:R-:W-:Y:S01]  /*8840*/  MOV R3, UR5 ;  /* 0x0000000500037c02 */ /* 0x000fe20008000f00 */
[----:B------:R-:W-:Y:S01]  /*8850*/  ULDC UR5, c[0x0][0x230] ;  /* 0x00008c0000057ab9 */ /* 0x000fe20000000800 */
[----:B------:R-:W-:Y:S01]  /*8860*/  IMAD.U32 R12, RZ, RZ, UR6 ;  /* 0x00000006ff0c7e24 */ /* 0x000fe2000f8e00ff */
[----:B------:R-:W-:Y:S01]  /*8870*/  MOV R0, UR5 ;  /* 0x0000000500007c02 */ /* 0x000fe20008000f00 */
[----:B------:R-:W-:Y:S01]  /*8880*/  BSSY B2, `(.L_x_5919) ;  /* 0x0000056000027945 */ /* 0x000fe20003800000 */
[----:B------:R-:W2:Y:S01]  /*8890*/  LDC.64 R8, c[0x0][0x220] ;  /* 0x00008800ff087b82 */ /* 0x000ea20000000a00 */
[----:B0-----:R-:W-:Y:S01]  /*88a0*/  IMAD.IADD R5, R22, 0x1, R3 ;  /* 0x0000000116057824 */ /* 0x001fe200078e0203 */
[----:B------:R-:W-:-:S04]  /*88b0*/  MOV R13, UR7 ;  /* 0x00000007000d7c02 */ /* 0x000fc80008000f00 */
[----:B------:R-:W-:Y:S01]  /*88c0*/  ISETP.GE.U32.AND P0, PT, R5, R2, PT ;  /* 0x000000020500720c */ /* 0x000fe20003f06070 */
[----:B-1----:R0:W-:Y:S01]  /*88d0*/  STL.64 [R1], R10 ;  /* 0x0000000a01007387 */ /* 0x0021e20000100a00 */
[----:B--2---:R-:W-:Y:S01]  /*88e0*/  IMAD.MOV.U32 R14, RZ, RZ, R8 ;  /* 0x000000ffff0e7224 */ /* 0x004fe200078e0008 */
[----:B------:R-:W-:-:S10]  /*88f0*/  MOV R15, R9 ;  /* 0x00000009000f7202 */ /* 0x000fd40000000f00 */
[----:B------:R-:W-:Y:S05]  /*8900*/  @P0 BRA `(.L_x_5920) ;  /* 0x0000000400340947 */ /* 0x000fea0003800000 */
.L_x_5925:
[----:B------:R-:W2:Y:S04]  /*8910*/  LDL R4, [R1+0x10] ;  /* 0x0000100001047983 */ /* 0x000ea80000100800 */
[----:B------:R-:W3:Y:S01]  /*8920*/  LDL R3, [R1+0x1c] ;  /* 0x00001c0001037983 */ /* 0x000ee20000100800 */
[----:B------:R-:W-:Y:S01]  /*8930*/  VIADD R0, R0, 0x1 ;  /* 0x0000000100007836 */ /* 0x000fe20000000000 */
[----:B------:R-:W-:Y:S01]  /*8940*/  HFMA2.MMA R2, -RZ, RZ, 0, 5.9604644775390625e-08 ;  /* 0x00000001ff027435 */ /* 0x000fe200000001ff */
[----:B--2---:R-:W-:Y:S01]  /*8950*/  MOV R13, R4 ;  /* 0x00000004000d7202 */ /* 0x004fe20000000f00 */
[----:B---3--:R-:W-:-:S04]  /*8960*/  IMAD.MOV.U32 R12, RZ, RZ, R3 ;  /* 0x000000ffff0c7224 */ /* 0x008fc800078e0003 */
[----:B------:R-:W-:-:S06]  /*8970*/  IMAD.WIDE.U32 R20, R22, 0x8, R12 ;  /* 0x0000000816147825 */ /* 0x000fcc00078e000c */
[----:B------:R-:W2:Y:S01]  /*8980*/  LDG.E.64 R20, desc[UR36][R20.64] ;  /* 0x0000002414147981 */ /* 0x000ea2000c1e1b00 */
[----:B------:R-:W1:Y:S01]  /*8990*/  I2F.F64 R4, R0 ;  /* 0x0000000000047312 */ /* 0x000e620000201c00 */
[----:B------:R-:W-:Y:S01]  /*89a0*/  VIADD R22, R22, UR4 ;  /* 0x0000000416167c36 */ /* 0x000fe20008000000 */
[----:B------:R-:W-:Y:S06]  /*89b0*/  BSSY B3, `(.L_x_5921) ;  /* 0x000001a000037945 */ /* 0x000fec0003800000 */
[----:B-1----:R-:W1:Y:S02]  /*89c0*/  MUFU.RCP64H R3, R5 ;  /* 0x0000000500037308 */ /* 0x002e640000001800 */
[----:B-1----:R-:W-:-:S08]  /*89d0*/  DFMA R6, -R4, R2, 1 ;  /* 0x3ff000000406742b */ /* 0x002fd00000000102 */
        /* <DEDUP_REMOVED lines=9> */
[----:B------:R-:W-:Y:S01]  /*8a70*/  IMAD.WIDE.U32 R18, R22, 0x8, R12 ;  /* 0x0000000816127825 */ /* 0x000fe200078e000c */
[----:B------:R-:W-:-:S03]  /*8a80*/  MOV R12, R4 ;  /* 0x00000004000c7202 */ /* 0x000fc60000000f00 */
[----:B------:R-:W-:-:S05]  /*8a90*/  IMAD.MOV.U32 R13, RZ, RZ, R5 ;  /* 0x000000ffff0d7224 */ /* 0x000fca00078e0005 */
        /* <DEDUP_REMOVED lines=8> */
[----:B0-----:R-:W-:Y:S05]  /*8b20*/  CALL.REL.NOINC `($__internal_30_$__cuda_sm20_div_rn_f64_full) ;  /* 0x0000008400a87944 */ /* 0x001fea0003c00000 */
[----:B------:R-:W-:Y:S01]  /*8b30*/  MOV R3, R2 ;  /* 0x0000000200037202 */ /* 0x000fe20000000f00 */
[----:B------:R-:W-:-:S07]  /*8b40*/  IMAD.MOV.U32 R2, RZ, RZ, R16 ;  /* 0x000000ffff027224 */ /* 0x000fce00078e0010 */
.L_x_5922:
[----:B------:R-:W-:Y:S05]  /*8b50*/  BSYNC B3 ;  /* 0x0000000000037941 */ /* 0x000fea0003800000 */
.L_x_5921:
[----:B------:R-:W2:Y:S01]  /*8b60*/  LDG.E.64 R18, desc[UR36][R18.64] ;  /* 0x0000002412127981 */ /* 0x000ea2000c1e1b00 */
[----:B------:R-:W-:Y:S01]  /*8b70*/  DADD R8, R2, R8 ;  /* 0x0000000002087229 */ /* 0x000fe20000000008 */
[----:B------:R-:W-:Y:S01]  /*8b80*/  BSSY B3, `(.L_x_5923) ;  /* 0x000001a000037945 */ /* 0x000fe20003800000 */
[----:B------:R-:W1:Y:S01]  /*8b90*/  MUFU.RCP64H R3, R13 ;  /* 0x0000000d00037308 */ /* 0x000e620000001800 */
[----:B------:R-:W-:-:S05]  /*8ba0*/  MOV R2, 0x1 ;  /* 0x0000000100027802 */ /* 0x000fca0000000f00 */
[----:B------:R-:W-:-:S08]  /*8bb0*/  DADD R4, R20, -R8 ;  /* 0x0000000014047229 */ /* 0x000fd00000000808 */
[----:B0-----:R-:W-:Y:S02]  /*8bc0*/  DFMA R10, R6, R4, R10 ;  /* 0x00000004060a722b */ /* 0x001fe4000000000a */
        /* <DEDUP_REMOVED lines=21> */
.L_x_5924:
[----:B------:R-:W-:Y:S05]  /*8d20*/  BSYNC B3 ;  /* 0x0000000000037941 */ /* 0x000fea0003800000 */
.L_x_5923:
[----:B------:R-:W2:Y:S01]  /*8d30*/  LDL.LU.64 R4, [R1] ;  /* 0x0000000001047983 */ /* 0x000ea20000300a00 */
[----:B------:R-:W-:-:S08]  /*8d40*/  DADD R14, R2, R14 ;  /* 0x00000000020e7229 */ /* 0x000fd0000000000e */
[----:B------:R-:W-:-:S08]  /*8d50*/  DADD R2, R18, -R14 ;  /* 0x0000000012027229 */ /* 0x000fd0000000080e */
[----:B--2---:R-:W-:Y:S01]  /*8d60*/  DFMA R4, R6, R2, R4 ;  /* 0x000000020604722b */ /* 0x004fe20000000004 */
[----:B------:R-:W-:Y:S02]  /*8d70*/  IMAD.U32 R3, RZ, RZ, UR4 ;  /* 0x00000004ff037e24 */ /* 0x000fe4000f8e00ff */
[----:B------:R-:W-:-:S03]  /*8d80*/  IMAD.U32 R2, RZ, RZ, UR61 ;  /* 0x0000003dff027e24 */ /* 0x000fc6000f8e00ff */
[-C--:B------:R-:W-:Y:S01]  /*8d90*/  IADD3 R22, R22, R3.reuse, RZ ;  /* 0x0000000316167210 */ /* 0x080fe20007ffe0ff */
[----:B------:R0:W-:Y:S03]  /*8da0*/  STL.64 [R1], R4 ;  /* 0x0000000401007387 */ /* 0x0001e60000100a00 */
[----:B0-----:R-:W-:-:S04]  /*8db0*/  IADD3 R5, R22, R3, RZ ;  /* 0x0000000316057210 */ /* 0x001fc80007ffe0ff */
[----:B------:R-:W-:-:S13]  /*8dc0*/  ISETP.GE.U32.AND P0, PT, R5, R2, PT ;  /* 0x000000020500720c */ /* 0x000fda0003f06070 */
[----:B------:R-:W-:Y:S05]  /*8dd0*/  @!P0 BRA `(.L_x_5925) ;  /* 0xfffffff800cc8947 */ /* 0x000fea000383ffff */
.L_x_5920:
[----:B------:R-:W-:Y:S05]  /*8de0*/  BSYNC B2 ;  /* 0x0000000000027941 */ /* 0x000fea0003800000 */
.L_x_5919:
[----:B------:R-:W-:Y:S01]  /*8df0*/  ISETP.GE.U32.AND P1, PT, R22, R2, PT ;  /* 0x000000021600720c */ /* 0x000fe20003f26070 */
[----:B------:R-:W-:-:S12]  /*8e00*/  BSSY B1, `(.L_x_5926) ;  /* 0x000000c000017945 */ /* 0x000fd80003800000 */
[----:B------:R-:W-:Y:S05]  /*8e10*/  @P1 BRA `(.L_x_5927) ;  /* 0x0000000000281947 */ /* 0x000fea0003800000 */
[----:B------:R-:W2:Y:S04]  /*8e20*/  LDL.LU R6, [R1+0x10] ;  /* 0x0000100001067983 */ /* 0x000ea80000300800 */
[----:B------:R-:W3:Y:S01]  /*8e30*/  LDL.LU R4, [R1+0x1c] ;  /* 0x00001c0001047983 */ /* 0x000ee20000300800 */
[----:B------:R-:W-:-:S05]  /*8e40*/  IMAD.IADD R5, R22, 0x1, R3 ;  /* 0x0000000116057824 */ /* 0x000fca00078e0203 */
[----:B------:R-:W-:Y:S01]  /*8e50*/  ISETP.GE.U32.AND P0, PT, R5, R2, PT ;  /* 0x000000020500720c */ /* 0x000fe20003f06070 */
[----:B--2---:R-:W-:Y:S01]  /*8e60*/  IMAD.MOV.U32 R3, RZ, RZ, R6 ;  /* 0x000000ffff037224 */ /* 0x004fe200078e0006 */
[----:B---3--:R-:W-:-:S05]  /*8e70*/  MOV R2, R4 ;  /* 0x0000000400027202 */ /* 0x008fca0000000f00 */
[----:B------:R-:W-:-:S06]  /*8e80*/  IMAD.WIDE.U32 R20, R22, 0x8, R2 ;  /* 0x0000000816147825 */ /* 0x000fcc00078e0002 */
[----:B------:R-:W-:Y:S01]  /*8e90*/  @!P0 IMAD.WIDE.U32 R2, R5, 0x8, R2 ;  /* 0x0000000805028825 */ /* 0x000fe200078e0002 */
[----:B------:R-:W5:Y:S04]  /*8ea0*/  LDG.E.64 R20, desc[UR36][R20.64] ;  /* 0x0000002414147981 */ /* 0x000f68000c1e1b00 */
[----:B------:R1:W5:Y:S02]  /*8eb0*/  @!P0 LDG.E.64 R18, desc[UR36][R2.64] ;  /* 0x0000002402128981 */ /* 0x000364000c1e1b00 */
.L_x_5927:
[----:B------:R-:W-:Y:S05]  /*8ec0*/  BSYNC B1 ;  /* 0x0000000000017941 */ /* 0x000fea0003800000 */
.L_x_5926:
[----:B------:R-:W-:Y:S01]  /*8ed0*/  BSSY B2, `(.L_x_5928) ;  /* 0x000004e000027945 */ /* 0x000fe20003800000 */
[----:B------:R-:W-:Y:S01]  /*8ee0*/  MOV R23, R0 ;  /* 0x0000000000177202 */ /* 0x000fe20000000f00 */
[----:B------:R-:W-:Y:S01]  /*8ef0*/  IMAD.MOV.U32 R6, RZ, RZ, R12 ;  /* 0x000000ffff067224 */ /* 0x000fe200078e000c */
[----:B------:R-:W-:Y:S01]  /*8f00*/  MOV R7, R13 ;  /* 0x0000000d00077202 */ /* 0x000fe20000000f00 */
[----:B------:R-:W-:Y:S06]  /*8f10*/  @P1 BRA `(.L_x_5929) ;  /* 0x0000000400241947 */ /* 0x000fec0003800000 */
[----:B------:R-:W-:Y:S01]  /*8f20*/  VIADD R0, R0, 0x1 ;  /* 0x0000000100007836 */ /* 0x000fe20000000000 */
[----:B-1----:R-:W-:Y:S02]  /*8f30*/  HFMA2.MMA R2, -RZ, RZ, 0, 5.9604644775390625e-08 ;  /* 0x00000001ff027435 */ /* 0x002fe400000001ff */
[----:B-----5:R-:W-:Y:S01]  /*8f40*/  DADD R24, -R8, R20 ;  /* 0x0000000008187229 */ /* 0x020fe20000000114 */
[----:B------:R-:W-:Y:S01]  /*8f50*/  BSSY B3, `(.L_x_5930) ;  /* 0x000001a000037945 */ /* 0x000fe20003800000 */
[----:B------:R-:W1:Y:S05]  /*8f60*/  I2F.F64 R4, R0 ;  /* 0x0000000000047312 */ /* 0x000e6a0000201c00 */
[----:B------:R2:W-:Y:S03]  /*8f70*/  STL.64 [R1+0x20], R24 ;  /* 0x0000201801007387 */ /* 0x0005e60000100a00 */
[----:B------:R-:W-:Y:S01]  /*8f80*/  FSETP.GEU.AND P1, PT, |R25|, 6.5827683646048100446e-37, PT ;  /* 0x036000001900780b */ /* 0x000fe20003f2e200 */
[----:B-1----:R-:W1:Y:S02]  /*8f90*/  MUFU.RCP64H R3, R5 ;  /* 0x0000000500037308 */ /* 0x002e640000001800 */
[----:B-1----:R-:W-:-:S08]  /*8fa0*/  DFMA R12, -R4, R2, 1 ;  /* 0x3ff00000040c742b */ /* 0x002fd00000000102 */
        /* <DEDUP_REMOVED lines=11> */
[----:B--2---:R-:W-:Y:S05]  /*9060*/  @P0 BRA P1, `(.L_x_5931) ;  /* 0x0000000000200947 */ /* 0x004fea0000800000 */
[----:B------:R-:W-:Y:S01]  /*9070*/  MOV R2, R5 ;  /* 0x0000000500027202 */ /* 0x000fe20000000f00 */
[----:B------:R-:W-:Y:S01]  /*9080*/  IMAD.MOV.U32 R3, RZ, RZ, R4 ;  /* 0x000000ffff037224 */ /* 0x000fe200078e0004 */
[----:B------:R-:W-:Y:S01]  /*9090*/  MOV R4, R25 ;  /* 0x0000001900047202 */ /* 0x000fe20000000f00 */
[----:B------:R-:W-:Y:S01]  /*90a0*/  IMAD.MOV.U32 R5, RZ, RZ, R24 ;  /* 0x000000ffff057224 */ /* 0x000fe200078e0018 */
[----:B------:R-:W-:-:S07]  /*90b0*/  MOV R24, 0x90d0 ;  /* 0x000090d000187802 */ /* 0x000fce0000000f00 */
[----:B0-----:R-:W-:Y:S05]  /*90c0*/  CALL.REL.NOINC `($__internal_30_$__cuda_sm20_div_rn_f64_full) ;  /* 0x0000008000407944 */ /* 0x001fea0003c00000 */
[----:B------:R-:W-:Y:S01]  /*90d0*/  IMAD.MOV.U32 R3, RZ, RZ, R2 ;  /* 0x000000ffff037224 */ /* 0x000fe200078e0002 */
[----:B------:R-:W-:-:S07]  /*90e0*/  MOV R2, R16 ;  /* 0x0000001000027202 */ /* 0x000fce0000000f00 */
.L_x_5931:
[----:B------:R-:W-:Y:S05]  /*90f0*/  BSYNC B3 ;  /* 0x0000000000037941 */ /* 0x000fea0003800000 */
.L_x_5930:
[----:B------:R-:W0:Y:S01]  /*9100*/  LDL.LU.64 R4, [R1+0x20] ;  /* 0x0000200001047983 */ /* 0x000e220000300a00 */
[----:B------:R-:W-:Y:S01]  /*9110*/  ULDC UR5, c[0x0][0x24c] ;  /* 0x0000930000057ab9 */ /* 0x000fe20000000800 */
[----:B------:R-:W-:Y:S01]  /*9120*/  DADD R8, R8, R2 ;  /* 0x0000000008087229 */ /* 0x000fe20000000002 */
[----:B------:R-:W-:Y:S01]  /*9130*/  VIADD R22, R22, UR5 ;  /* 0x0000000516167c36 */ /* 0x000fe20008000000 */
[----:B------:R-:W-:-:S04]  /*9140*/  ULDC UR5, c[0x0][0x244] ;  /* 0x0000910000057ab9 */ /* 0x000fc80000000800 */
[----:B------:R-:W-:Y:S02]  /*9150*/  ISETP.GE.U32.AND P0, PT, R22, UR5, PT ;  /* 0x0000000516007c0c */ /* 0x000fe4000bf06070 */
[----:B------:R-:W-:-:S08]  /*9160*/  DADD R20, -R8, R20 ;  /* 0x0000000008147229 */ /* 0x000fd00000000114 */
[----:B0-----:R-:W-:-:S03]  /*9170*/  DFMA R10, R4, R20, R10 ;  /* 0x00000014040a722b */ /* 0x001fc6000000000a */
[----:B------:R-:W-:Y:S08]  /*9180*/  @P0 BRA `(.L_x_5929) ;  /* 0x0000000000880947 */ /* 0x000ff00003800000 */
        /* <DEDUP_REMOVED lines=28> */
.L_x_5933:
[----:B------:R-:W-:Y:S05]  /*9350*/  BSYNC B3 ;  /* 0x0000000000037941 */ /* 0x000fea0003800000 */
.L_x_5932:
[----:B------:R-:W2:Y:S01]  /*9360*/  LDL.LU.64 R4, [R1] ;  /* 0x0000000001047983 */ /* 0x000ea20000300a00 */
[----:B------:R-:W-:-:S08]  /*9370*/  DADD R14, R14, R2 ;  /* 0x000000000e0e7229 */ /* 0x000fd00000000002 */
[----:B------:R-:W-:-:S08]  /*9380*/  DADD R18, -R14, R18 ;  /* 0x000000000e127229 */ /* 0x000fd00000000112 */
[----:B--2---:R-:W-:-:S07]  /*9390*/  DFMA R4, R20, R18, R4 ;  /* 0x000000121404722b */ /* 0x004fce0000000004 */
[----:B------:R2:W-:Y:S04]  /*93a0*/  STL.64 [R1], R4 ;  /* 0x0000000401007387 */ /* 0x0005e80000100a00 */
.L_x_5929:
[----:B------:R-:W-:Y:S05]  /*93b0*/  BSYNC B2 ;  /* 0x0000000000027941 */ /* 0x000fea0003800000 */
.L_x_5928:
[----:B------:R-:W-:-:S14]  /*93c0*/  DSETP.NEU.AND P0, PT, R12, RZ, PT ;  /* 0x000000ff0c00722a */ /* 0x000fdc0003f0d000 */
[----:B------:R-:W-:Y:S05]  /*93d0*/  @!P0 BRA `(.L_x_5934) ;  /* 0x0000000000948947 */ /* 0x000fea0003800000 */
[----:B------:R-:W-:-:S14]  /*93e0*/  DSETP.NEU.AND P0, PT, R6, RZ, PT ;  /* 0x000000ff0600722a */ /* 0x000fdc0003f0d000 */
[----:B------:R-:W-:Y:S05]  /*93f0*/  @!P0 BRA `(.L_x_5851) ;  /* 0x0000000000a48947 */ /* 0x000fea0003800000 */
[----:B-----5:R-:W-:Y:S01]  /*9400*/  DADD R18, R12, R6 ;  /* 0x000000000c127229 */ /* 0x020fe20000000006 */
[----:B-1----:R-:W-:Y:S01]  /*9410*/  MOV R2, 0x1 ;  /* 0x0000000100027802 */ /* 0x002fe20000000f00 */
[----:B------:R-:W-:Y:S01]  /*9420*/  BSSY B2, `(.L_x_5935) ;  /* 0x0000016000027945 */ /* 0x000fe20003800000 */
[----:B------:R-:W-:Y:S01]  /*9430*/  FSETP.GEU.AND P1, PT, |R7|, 6.5827683646048100446e-37, PT ;  /* 0x036000000700780b */ /* 0x000fe20003f2e200 */
[----:B------:R-:W-:Y:S02]  /*9440*/  DADD R14, -R8, R14 ;  /* 0x00000000080e7229 */ /* 0x000fe4000000010e */
[----:B------:R-:W2:Y:S02]  /*9450*/  MUFU.RCP64H R3, R19 ;  /* 0x0000001300037308 */ /* 0x000ea40000001800 */
[----:B--2---:R-:W-:-:S08]  /*9460*/  DFMA R4, -R18, R2, 1 ;  /* 0x3ff000001204742b */ /* 0x004fd00000000102 */
        /* <DEDUP_REMOVED lines=15> */
[----:B0-----:R-:W-:Y:S05]  /*9560*/  CALL.REL.NOINC `($__internal_30_$__cuda_sm20_div_rn_f64_full) ;  /* 0x0000007c00187944 */ /* 0x001fea0003c00000 */
[----:B------:R-:W-:-:S07]  /*9570*/  IMAD.MOV.U32 R17, RZ, RZ, R2 ;  /* 0x000000ffff117224 */ /* 0x000fce00078e0002 */
.L_x_5936:
[----:B------:R-:W-:Y:S05]  /*9580*/  BSYNC B2 ;  /* 0x0000000000027941 */ /* 0x000fea0003800000 */
.L_x_5935:
[----:B------:R-:W0:Y:S01]  /*9590*/  LDL.LU.64 R4, [R1] ;  /* 0x0000000001047983 */ /* 0x000e220000300a00 */
[C---:B------:R-:W-:Y:S01]  /*95a0*/  DMUL R2, R14.reuse, R14 ;  /* 0x0000000e0e027228 */ /* 0x040fe20000000000 */
[----:B------:R-:W-:Y:S01]  /*95b0*/  MOV R0, 0xffffffff ;  /* 0xffffffff00007802 */ /* 0x000fe20000000f00 */
[----:B------:R-:W-:-:S06]  /*95c0*/  DFMA R8, R14, R16, R8 ;  /* 0x000000100e08722b */ /* 0x000fcc0000000008 */
[----:B------:R-:W-:Y:S01]  /*95d0*/  DMUL R2, R12, R2 ;  /* 0x000000020c027228 */ /* 0x000fe20000000000 */
[----:B------:R-:W-:Y:S01]  /*95e0*/  IMAD.MOV.U32 R12, RZ, RZ, R18 ;  /* 0x000000ffff0c7224 */ /* 0x000fe200078e0012 */
[----:B------:R-:W-:Y:S01]  /*95f0*/  MOV R13, R19 ;  /* 0x00000013000d7202 */ /* 0x000fe20000000f00 */
[----:B0-----:R-:W-:-:S08]  /*9600*/  DADD R10, R10, R4 ;  /* 0x000000000a0a7229 */ /* 0x001fd00000000004 */
[----:B------:R-:W-:Y:S01]  /*9610*/  DFMA R10, R2, R16, R10 ;  /* 0x00000010020a722b */ /* 0x000fe2000000000a */
[----:B------:R-:W-:Y:S10]  /*9620*/  BRA `(.L_x_5851) ;  /* 0x0000000000187947 */ /* 0x000ff40003800000 */
.L_x_5934:
[----:B0-----:R3:W5:Y:S01]  /*9630*/  LDL.LU.64 R10, [R1] ;  /* 0x00000000010a7983 */ /* 0x0017620000300a00 */
[----:B------:R-:W-:Y:S01]  /*9640*/  IMAD.MOV.U32 R0, RZ, RZ, R23 ;  /* 0x000000ffff007224 */ /* 0x000fe200078e0017 */
[----:B------:R-:W-:Y:S01]  /*9650*/  MOV R12, R6 ;  /* 0x00000006000c7202 */ /* 0x000fe20000000f00 */
[----:B------:R-:W-:Y:S01]  /*9660*/  IMAD.MOV.U32 R13, RZ, RZ, R7 ;  /* 0x000000ffff0d7224 */ /* 0x000fe200078e0007 */
[----:B------:R-:W-:Y:S01]  /*9670*/  MOV R8, R14 ;  /* 0x0000000e00087202 */ /* 0x000fe20000000f00 */
[----:B------:R-:W-:-:S07]  /*9680*/  IMAD.MOV.U32 R9, RZ, RZ, R15 ;  /* 0x000000ffff097224 */ /* 0x000fce00078e000f */
.L_x_5851:
[----:B------:R-:W-:Y:S05]  /*9690*/  BSYNC B0 ;  /* 0x0000000000007941 */ /* 0x000fea0003800000 */
.L_x_5850:
[----:B------:R-:W-:Y:S02]  /*96a0*/  ULDC UR4, c[0x0][0x25c] ;  /* 0x0000970000047ab9 */ /* 0x000fe40000000800 */
[----:B------:R-:W-:-:S13]  /*96b0*/  ISETP.NE.AND P0, PT, RZ, UR4, PT ;  /* 0x00000004ff007c0c */ /* 0x000fda000bf05270 */
[----:B------:R-:W-:Y:S05]  /*96c0*/  @!P0 BRA `(.L_x_5937) ;  /* 0x0000000400508947 */ /* 0x000fea0003800000 */
[----:B01----:R-:W0:Y:S01]  /*96d0*/  S2R R2, SR_TID.Y ;  /* 0x0000000000027919 */ /* 0x003e220000002200 */
[----:B------:R-:W1:Y:S01]  /*96e0*/  S2UR UR5, SR_CgaCtaId ;  /* 0x00000000000579c3 */ /* 0x000e620000008800 */
[----:B------:R-:W-:Y:S01]  /*96f0*/  UMOV UR4, 0x400 ;  /* 0x0000040000047882 */ /* 0x000fe20000000000 */
[----:B------:R-:W-:Y:S01]  /*9700*/  ULDC UR6, c[0x0][0x0] ;  /* 0x0000000000067ab9 */ /* 0x000fe20000000800 */
[----:B------:R-:W0:Y:S01]  /*9710*/  S2R R3, SR_TID.X ;  /* 0x0000000000037919 */ /* 0x000e220000002100 */
[----:B------:R-:W-:Y:S01]  /*9720*/  UIADD3 UR4, UR4, 0x10, URZ ;  /* 0x0000001004047890 */ /* 0x000fe2000fffe03f */
[----:B------:R-:W-:-:S03]  /*9730*/  ULDC UR7, c[0x0][0x4] ;  /* 0x0000010000077ab9 */ /* 0x000fc60000000800 */
[----:B-1----:R-:W-:Y:S02]  /*9740*/  ULEA UR4, UR5, UR4, 0x18 ;  /* 0x0000000405047291 */ /* 0x002fe4000f8ec03f */
[----:B------:R-:W-:-:S06]  /*9750*/  USHF.R.U32.HI UR5, URZ, 0x1, UR7 ;  /* 0x000000013f057899 */ /* 0x000fcc0008011607 */
[----:B------:R-:W-:Y:S01]  /*9760*/  ISETP.NE.AND P0, PT, RZ, UR5, PT ;  /* 0x00000005ff007c0c */ /* 0x000fe2000bf05270 */
[----:B0----5:R-:W-:-:S05]  /*9770*/  IMAD R21, R2, UR6, R3 ;  /* 0x0000000602157c24 */ /* 0x021fca000f8e0203 */
[----:B------:R-:W-:-:S05]  /*9780*/  LEA R21, R21, UR4, 0x5 ;  /* 0x0000000415157c11 */ /* 0x000fca000f8e28ff */
[----:B------:R0:W-:Y:S04]  /*9790*/  STS.128 [R21], R8 ;  /* 0x0000000815007388 */ /* 0x0001e80000000c00 */
[----:B------:R0:W-:Y:S04]  /*97a0*/  STS [R21+0x10], R0 ;  /* 0x0000100015007388 */ /* 0x0001e80000000800 */
[----:B------:R0:W-:Y:S01]  /*97b0*/  STS.64 [R21+0x18], R12 ;  /* 0x0000180c15007388 */ /* 0x0001e20000000a00 */
[----:B------:R-:W-:Y:S05]  /*97c0*/  @!P0 BRA `(.L_x_5937) ;  /* 0x0000000400108947 */ /* 0x000fea0003800000 */
[----:B------:R-:W-:-:S07]  /*97d0*/  MOV R20, UR5 ;  /* 0x0000000500147c02 */ /* 0x000fce0008000f00 */
.L_x_5945:
[----:B-1----:R-:W1:Y:S01]  /*97e0*/  S2R R3, SR_TID.Y ;  /* 0x0000000000037919 */ /* 0x002e620000002200 */
[----:B------:R-:W-:Y:S01]  /*97f0*/  BSSY B0, `(.L_x_5938) ;  /* 0x000003e000007945 */ /* 0x000fe20003800000 */
[----:B------:R-:W-:Y:S01]  /*9800*/  BAR.SYNC.DEFER_BLOCKING 0x0 ;  /* 0x0000000000007b1d */ /* 0x000fe20000010000 */
[----:B-1----:R-:W-:-:S05]  /*9810*/  IMAD.IADD R2, R3, 0x1, R20 ;  /* 0x0000000103027824 */ /* 0x002fca00078e0214 */
[----:B------:R-:W-:-:S04]  /*9820*/  ISETP.GE.U32.AND P0, PT, R2, UR7, PT ;  /* 0x0000000702007c0c */ /* 0x000fc8000bf06070 */
[----:B------:R-:W-:-:S13]  /*9830*/  ISETP.GE.U32.OR P0, PT, R3, R20, P0 ;  /* 0x000000140300720c */ /* 0x000fda0000706470 */
[----:B--2---:R-:W-:Y:S05]  /*9840*/  @P0 BRA `(.L_x_5939) ;  /* 0x0000000000e00947 */ /* 0x004fea0003800000 */
[----:B------:R-:W1:Y:S01]  /*9850*/  S2R R3, SR_TID.X ;  /* 0x0000000000037919 */ /* 0x000e620000002100 */
[----:B------:R-:W-:Y:S01]  /*9860*/  DSETP.NEU.AND P0, PT, R12, RZ, PT ;  /* 0x000000ff0c00722a */ /* 0x000fe20003f0d000 */
[----:B------:R-:W-:Y:S01]  /*9870*/  BSSY B2, `(.L_x_5940) ;  /* 0x0000032000027945 */ /* 0x000fe20003800000 */
[----:B-1----:R-:W-:-:S05]  /*9880*/  IMAD R2, R2, UR6, R3 ;  /* 0x0000000602027c24 */ /* 0x002fca000f8e0203 */
[----:B--2---:R-:W-:-:S05]  /*9890*/  LEA R4, R2, UR4, 0x5 ;  /* 0x0000000402047c11 */ /* 0x004fca000f8e28ff */
[----:B------:R1:W2:Y:S04]  /*98a0*/  LDS.64 R2, [R4+0x18] ;  /* 0x0000180004027984 */ /* 0x0002a80000000a00 */
[----:B------:R1:W0:Y:S01]  /*98b0*/  LDS.128 R16, [R4] ;  /* 0x0000000004107984 */ /* 0x0002220000000c00 */
[----:B------:R-:W-:Y:S05]  /*98c0*/  @!P0 BRA `(.L_x_5941) ;  /* 0x0000000000948947 */ /* 0x000fea0003800000 */
[----:B--2---:R-:W-:-:S14]  /*98d0*/  DSETP.NEU.AND P0, PT, R2, RZ, PT ;  /* 0x000000ff0200722a */ /* 0x004fdc0003f0d000 */
[----:B------:R-:W-:Y:S05]  /*98e0*/  @!P0 BRA `(.L_x_5942) ;  /* 0x0000000000a88947 */ /* 0x000fea0003800000 */
[----:B------:R-:W-:Y:S01]  /*98f0*/  DADD R6, R12, R2 ;  /* 0x000000000c067229 */ /* 0x000fe20000000002 */
[----:B-1----:R-:W-:Y:S01]  /*9900*/  MOV R4, 0x1 ;  /* 0x0000000100047802 */ /* 0x002fe20000000f00 */
[----:B------:R-:W-:Y:S01]  /*9910*/  BSSY B3, `(.L_x_5943) ;  /* 0x0000017000037945 */ /* 0x000fe20003800000 */
[----:B------:R-:W-:-:S03]  /*9920*/  FSETP.GEU.AND P1, PT, |R3|, 6.5827683646048100446e-37, PT ;  /* 0x036000000300780b */ /* 0x000fc60003f2e200 */
        /* <DEDUP_REMOVED lines=8> */
[----:B------:R-:W-:Y:S02]  /*99b0*/  DFMA R4, R4, R22, R14 ;  /* 0x000000160404722b */ /* 0x000fe4000000000e */
[----:B0-----:R-:W-:-:S08]  /*99c0*/  DADD R14, -R8, R16 ;  /* 0x00000000080e7229 */ /* 0x001fd00000000110 */
        /* <DEDUP_REMOVED lines=8> */
[----:B---34-:R-:W-:Y:S05]  /*9a50*/  CALL.REL.NOINC `($__internal_30_$__cuda_sm20_div_rn_f64_full) ;  /* 0x0000007400dc7944 */ /* 0x018fea0003c00000 */
[----:B------:R-:W-:Y:S01]  /*9a60*/  IMAD.MOV.U32 R4, RZ, RZ, R16 ;  /* 0x000000ffff047224 */ /* 0x000fe200078e0010 */
[----:B------:R-:W-:-:S07]  /*9a70*/  MOV R5, R2 ;  /* 0x0000000200057202 */ /* 0x000fce0000000f00 */
.L_x_5944:
[----:B------:R-:W-:Y:S05]  /*9a80*/  BSYNC B3 ;  /* 0x0000000000037941 */ /* 0x000fea0003800000 */
.L_x_5943:
        /* <DEDUP_REMOVED lines=9> */
.L_x_5941:
[----:B0-----:R0:W0:Y:S01]  /*9b20*/  LDS R0, [R4+0x10] ;  /* 0x0000100004007984 */ /* 0x0010220000000800 */
[----:B------:R-:W-:Y:S01]  /*9b30*/  MOV R8, R16 ;  /* 0x0000001000087202 */ /* 0x000fe20000000f00 */
[----:B------:R-:W-:Y:S01]  /*9b40*/  IMAD.MOV.U32 R9, RZ, RZ, R17 ;  /* 0x000000ffff097224 */ /* 0x000fe200078e0011 */
[----:B------:R-:W-:Y:S01]  /*9b50*/  MOV R10, R18 ;  /* 0x00000012000a7202 */ /* 0x000fe20000000f00 */
[----:B------:R-:W-:Y:S01]  /*9b60*/  IMAD.MOV.U32 R11, RZ, RZ, R19 ;  /* 0x000000ffff0b7224 */ /* 0x000fe200078e0013 */
[----:B--2---:R-:W-:Y:S01]  /*9b70*/  MOV R12, R2 ;  /* 0x00000002000c7202 */ /* 0x004fe20000000f00 */
[----:B------:R-:W-:-:S07]  /*9b80*/  IMAD.MOV.U32 R13, RZ, RZ, R3 ;  /* 0x000000ffff0d7224 */ /* 0x000fce00078e0003 */
.L_x_5942:
[----:B------:R-:W-:Y:S05]  /*9b90*/  BSYNC B2 ;  /* 0x0000000000027941 */ /* 0x000fea0003800000 */
.L_x_5940:
[----:B------:R2:W-:Y:S04]  /*9ba0*/  STS.128 [R21], R8 ;  /* 0x0000000815007388 */ /* 0x0005e80000000c00 */
[----:B0-----:R2:W-:Y:S04]  /*9bb0*/  STS [R21+0x10], R0 ;  /* 0x0000100015007388 */ /* 0x0015e80000000800 */
[----:B------:R2:W-:Y:S02]  /*9bc0*/  STS.64 [R21+0x18], R12 ;  /* 0x0000180c15007388 */ /* 0x0005e40000000a00 */
.L_x_5939:
[----:B------:R-:W-:Y:S05]  /*9bd0*/  BSYNC B0 ;  /* 0x0000000000007941 */ /* 0x000fea0003800000 */
.L_x_5938:
[----:B------:R-:W-:Y:S02]  /*9be0*/  ISETP.GT.AND P0, PT, R20, 0x1, PT ;  /* 0x000000011400780c */ /* 0x000fe40003f04270 */
[----:B------:R-:W-:-:S11]  /*9bf0*/  SHF.R.S32.HI R20, RZ, 0x1, R20 ;  /* 0x00000001ff147819 */ /* 0x000fd60000011414 */
[----:B------:R-:W-:Y:S05]  /*9c00*/  @P0 BRA `(.L_x_5945) ;  /* 0xfffffff800f40947 */ /* 0x000fea000383ffff */
.L_x_5937:
[----:B------:R-:W-:Y:S02]  /*9c10*/  ULDC UR4, c[0x0][0x258] ;  /* 0x0000960000047ab9 */ /* 0x000fe40000000800 */
[----:B------:R-:W-:-:S13]  /*9c20*/  ISETP.NE.AND P0, PT, RZ, UR4, PT ;  /* 0x00000004ff007c0c */ /* 0x000fda000bf05270 */
[----:B------:R-:W-:Y:S05]  /*9c30*/  @!P0 BRA `(.L_x_5946) ;  /* 0x00000008004c8947 */ /* 0x000fea0003800000 */
[----:B-----5:R-:W0:Y:S02]  /*9c40*/  LDC R22, c[0x0][RZ] ;  /* 0x00000000ff167b82 */ /* 0x020e240000000800 */
[----:B0-----:R-:W-:Y:S02]  /*9c50*/  ISETP.GT.AND P0, PT, R22, 0x20, PT ;  /* 0x000000201600780c */ /* 0x001fe40003f04270 */
[----:B--2---:R-:W-:-:S11]  /*9c60*/  MOV R21, R22 ;  /* 0x0000001600157202 */ /* 0x004fd60000000f00 */
[----:B------:R-:W-:Y:S05]  /*9c70*/  @!P0 BRA `(.L_x_5947) ;  /* 0x0000000400488947 */ /* 0x000fea0003800000 */
[----:B-1----:R-:W0:Y:S01]  /*9c80*/  S2R R2, SR_TID.Y ;  /* 0x0000000000027919 */ /* 0x002e220000002200 */
[----:B------:R-:W1:Y:S01]  /*9c90*/  S2UR UR5, SR_CgaCtaId ;  /* 0x00000000000579c3 */ /* 0x000e620000008800 */
[----:B------:R-:W-:Y:S01]  /*9ca0*/  UMOV UR4, 0x400 ;  /* 0x0000040000047882 */ /* 0x000fe20000000000 */
[----:B------:R-:W-:Y:S01]  /*9cb0*/  IMAD.MOV.U32 R21, RZ, RZ, 0x20 ;  /* 0x00000020ff157424 */ /* 0x000fe200078e00ff */
[----:B------:R-:W0:Y:S01]  /*9cc0*/  S2R R3, SR_TID.X ;  /* 0x0000000000037919 */ /* 0x000e220000002100 */
[----:B------:R-:W-:-:S04]  /*9cd0*/  UIADD3 UR4, UR4, 0x10, URZ ;  /* 0x0000001004047890 */ /* 0x000fc8000fffe03f */
[----:B-1----:R-:W-:Y:S01]  /*9ce0*/  ULEA UR4, UR5, UR4, 0x18 ;  /* 0x0000000405047291 */ /* 0x002fe2000f8ec03f */
[-C--:B0-----:R-:W-:Y:S01]  /*9cf0*/  IMAD R15, R2, R22.reuse, R3 ;  /* 0x00000016020f7224 */ /* 0x081fe200078e0203 */
[----:B------:R-:W-:-:S04]  /*9d00*/  LEA.HI R2, R22, R22, RZ, 0x1 ;  /* 0x0000001616027211 */ /* 0x000fc800078f08ff */
[----:B------:R-:W-:Y:S02]  /*9d10*/  LEA R15, R15, UR4, 0x5 ;  /* 0x000000040f0f7c11 */ /* 0x000fe4000f8e28ff */
[----:B------:R-:W-:-:S03]  /*9d20*/  SHF.R.S32.HI R14, RZ, 0x1, R2 ;  /* 0x00000001ff0e7819 */ /* 0x000fc60000011402 */
[----:B------:R0:W-:Y:S01]  /*9d30*/  STS.128 [R15], R8 ;  /* 0x000000080f007388 */ /* 0x0001e20000000c00 */
[----:B------:R-:W-:-:S03]  /*9d40*/  ISETP.GE.AND P0, PT, R14, 0x20, PT ;  /* 0x000000200e00780c */ /* 0x000fc60003f06270 */
[----:B------:R0:W-:Y:S04]  /*9d50*/  STS [R15+0x10], R0 ;  /* 0x000010000f007388 */ /* 0x0001e80000000800 */
[----:B------:R0:W-:Y:S06]  /*9d60*/  STS.64 [R15+0x18], R12 ;  /* 0x0000180c0f007388 */ /* 0x0001ec0000000a00 */
[----:B------:R-:W-:Y:S05]  /*9d70*/  @!P0 BRA `(.L_x_5947) ;  /* 0x0000000400088947 */ /* 0x000fea0003800000 */
.L_x_5955:
[----:B-1----:R-:W1:Y:S01]  /*9d80*/  S2R R2, SR_TID.X ;  /* 0x0000000000027919 */ /* 0x002e620000002100 */
[----:B------:R-:W-:Y:S01]  /*9d90*/  BSSY B0, `(.L_x_5948) ;  /* 0x000003c000007945 */ /* 0x000fe20003800000 */
[----:B------:R-:W-:Y:S01]  /*9da0*/  BAR.SYNC.DEFER_BLOCKING 0x0 ;  /* 0x0000000000007b1d */ /* 0x000fe20000010000 */
[----:B-1----:R-:W-:-:S04]  /*9db0*/  IADD3 R3, R2, R14, RZ ;  /* 0x0000000e02037210 */ /* 0x002fc80007ffe0ff */
[----:B------:R-:W-:-:S04]  /*9dc0*/  ISETP.GE.U32.AND P0, PT, R3, R22, PT ;  /* 0x000000160300720c */ /* 0x000fc80003f06070 */
[----:B------:R-:W-:-:S13]  /*9dd0*/  ISETP.GE.U32.OR P0, PT, R2, R14, P0 ;  /* 0x0000000e0200720c */ /* 0x000fda0000706470 */
[----:B--2---:R-:W-:Y:S05]  /*9de0*/  @P0 BRA `(.L_x_5949) ;  /* 0x0000000000d80947 */ /* 0x004fea0003800000 */
[----:B------:R-:W-:Y:S01]  /*9df0*/  IMAD R4, R14, 0x20, R15 ;  /* 0x000000200e047824 */ /* 0x000fe200078e020f */
[----:B------:R-:W-:Y:S01]  /*9e00*/  DSETP.NEU.AND P0, PT, R12, RZ, PT ;  /* 0x000000ff0c00722a */ /* 0x000fe20003f0d000 */
[----:B------:R-:W-:Y:S03]  /*9e10*/  BSSY B2, `(.L_x_5950) ;  /* 0x0000030000027945 */ /* 0x000fe60003800000 */
[----:B------:R1:W2:Y:S04]  /*9e20*/  LDS.64 R2, [R4+0x18] ;  /* 0x0000180004027984 */ /* 0x0002a80000000a00 */
[----:B------:R1:W0:Y:S06]  /*9e30*/  LDS.128 R16, [R4] ;  /* 0x0000000004107984 */ /* 0x00022c0000000c00 */
        /* <DEDUP_REMOVED lines=28> */
.L_x_5954:
[----:B------:R-:W-:Y:S05]  /*a000*/  BSYNC B3 ;  /* 0x0000000000037941 */ /* 0x000fea0003800000 */
.L_x_5953:
        /* <DEDUP_REMOVED lines=9> */
.L_x_5951:
[----:B0-----:R0:W0:Y:S01]  /*a0a0*/  LDS R0, [R4+0x10] ;  /* 0x0000100004007984 */ /* 0x0010220000000800 */
[----:B------:R-:W-:Y:S01]  /*a0b0*/  MOV R8, R16 ;  /* 0x0000001000087202 */ /* 0x000fe20000000f00 */
[----:B------:R-:W-:Y:S01]  /*a0c0*/  IMAD.MOV.U32 R9, RZ, RZ, R17 ;  /* 0x000000ffff097224 */ /* 0x000fe200078e0011 */
[----:B------:R-:W-:Y:S01]  /*a0d0*/  MOV R10, R18 ;  /* 0x00000012000a7202 */ /* 0x000fe20000000f00 */
[----:B------:R-:W-:Y:S01]  /*a0e0*/  IMAD.MOV.U32 R11, RZ, RZ, R19 ;  /* 0x000000ffff0b7224 */ /* 0x000fe200078e0013 */
[----:B--2---:R-:W-:Y:S01]  /*a0f0*/  MOV R12, R2 ;  /* 0x00000002000c7202 */ /* 0x004fe20000000f00 */
[----:B------:R-:W-:-:S07]  /*a100*/  IMAD.MOV.U32 R13, RZ, RZ, R3 ;  /* 0x000000ffff0d7224 */ /* 0x000fce00078e0003 */
.L_x_5952:
[----:B------:R-:W-:Y:S05]  /*a110*/  BSYNC B2 ;  /* 0x0000000000027941 */ /* 0x000fea0003800000 */
.L_x_5950:
[----:B------:R2:W-:Y:S04]  /*a120*/  STS.128 [R15], R8 ;  /* 0x000000080f007388 */ /* 0x0005e80000000c00 */
[----:B0-----:R2:W-:Y:S04]  /*a130*/  STS [R15+0x10], R0 ;  /* 0x000010000f007388 */ /* 0x0015e80000000800 */
[----:B------:R2:W-:Y:S02]  /*a140*/  STS.64 [R15+0x18], R12 ;  /* 0x0000180c0f007388 */ /* 0x0005e40000000a00 */
.L_x_5949:
[----:B------:R-:W-:Y:S05]  /*a150*/  BSYNC B0 ;  /* 0x0000000000007941 */ /* 0x000fea0003800000 */
.L_x_5948:
[----:B------:R-:W-:-:S04]  /*a160*/  SHF.R.S32.HI R14, RZ, 0x1, R14 ;  /* 0x00000001ff0e7819 */ /* 0x000fc8000001140e */
[----:B------:R-:W-:-:S13]  /*a170*/  ISETP.GE.AND P0, PT, R14, 0x20, PT ;  /* 0x000000200e00780c */ /* 0x000fda0003f06270 */
[----:B------:R-:W-:Y:S05]  /*a180*/  @P0 BRA `(.L_x_5955) ;  /* 0xfffffff800fc0947 */ /* 0x000fea000383ffff */
[----:B------:R-:W-:-:S11]  /*a190*/  HFMA2.MMA R21, -RZ, RZ, 0, 1.9073486328125e-06 ;  /* 0x00000020ff157435 */ /* 0x000fd600000001ff */
.L_x_5947:
[----:B------:R-:W-:Y:S01]  /*a1a0*/  BAR.SYNC.DEFER_BLOCKING 0x0 ;  /* 0x0000000000007b1d */ /* 0x000fe20000010000 */
[----:B------:R-:W-:-:S13]  /*a1b0*/  ISETP.GE.AND P0, PT, R21, 0x2, PT ;  /* 0x000000021500780c */ /* 0x000fda0003f06270 */
[----:B------:R-:W-:Y:S05]  /*a1c0*/  @!P0 BRA `(.L_x_5946) ;  /* 0x0000000000e88947 */ /* 0x000fea0003800000 */
[----:B------:R-:W-:-:S07]  /*a1d0*/  IMAD.MOV.U32 R20, RZ, RZ, 0x1 ;  /* 0x00000001ff147424 */ /* 0x000fce00078e00ff */
.L_x_5961:
[----:B------:R-:W-:Y:S01]  /*a1e0*/  DSETP.NEU.AND P0, PT, R12, RZ, PT ;  /* 0x000000ff0c00722a */ /* 0x000fe20003f0d000 */
[----:B-1----:R1:W1:Y:S01]  /*a1f0*/  SHFL.DOWN PT, R5, R9, R20, 0x1f ;  /* 0x08001f1409057589 */ /* 0x00226200000e0000 */
[----:B------:R-:W-:Y:S03]  /*a200*/  BSSY B0, `(.L_x_5956) ;  /* 0x0000033000007945 */ /* 0x000fe60003800000 */
[----:B------:R1:W1:Y:S04]  /*a210*/  SHFL.DOWN PT, R4, R8, R20, 0x1f ;  /* 0x08001f1408047589 */ /* 0x00026800000e0000 */
[----:B0-2---:R0:W2:Y:S04]  /*a220*/  SHFL.DOWN PT, R15, R11, R20, 0x1f ;  /* 0x08001f140b0f7589 */ /* 0x0050a800000e0000 */
[----:B------:R0:W0:Y:S04]  /*a230*/  SHFL.DOWN PT, R14, R10, R20, 0x1f ;  /* 0x08001f140a0e7589 */ /* 0x00002800000e0000 */
[----:B------:R0:W0:Y:S04]  /*a240*/  SHFL.DOWN PT, R3, R13, R20, 0x1f ;  /* 0x08001f140d037589 */ /* 0x00002800000e0000 */
[----:B------:R0:W0:Y:S04]  /*a250*/  SHFL.DOWN PT, R2, R12, R20, 0x1f ;  /* 0x08001f140c027589 */ /* 0x00002800000e0000 */
[----:B------:R0:W0:Y:S01]  /*a260*/  SHFL.DOWN PT, R6, R0, R20, 0x1f ;  /* 0x08001f1400067589 */ /* 0x00002200000e0000 */
[----:B------:R-:W-:Y:S05]  /*a270*/  @!P0 BRA `(.L_x_5957) ;  /* 0x0000000000908947 */ /* 0x000fea0003800000 */
[----:B0-----:R-:W-:-:S14]  /*a280*/  DSETP.NEU.AND P0, PT, R2, RZ, PT ;  /* 0x000000ff0200722a */ /* 0x001fdc0003f0d000 */
[----:B------:R-:W-:Y:S05]  /*a290*/  @!P0 BRA `(.L_x_5958) ;  /* 0x0000000000a48947 */ /* 0x000fea0003800000 */
[----:B------:R-:W-:Y:S01]  /*a2a0*/  DADD R6, R12, R2 ;  /* 0x000000000c067229 */ /* 0x000fe20000000002 */
[----:B------:R-:W-:Y:S01]  /*a2b0*/  MOV R16, 0x1 ;  /* 0x0000000100107802 */ /* 0x000fe20000000f00 */
[----:B------:R-:W-:Y:S01]  /*a2c0*/  BSSY B2, `(.L_x_5959) ;  /* 0x0000016000027945 */ /* 0x000fe20003800000 */
[----:B------:R-:W-:-:S03]  /*a2d0*/  FSETP.GEU.AND P1, PT, |R3|, 6.5827683646048100446e-37, PT ;  /* 0x036000000300780b */ /* 0x000fc60003f2e200 */
        /* <DEDUP_REMOVED lines=8> */
[----:B------:R-:W-:Y:S02]  /*a360*/  DFMA R16, R16, R22, R18 ;  /* 0x000000161010722b */ /* 0x000fe40000000012 */
[----:B-1----:R-:W-:-:S08]  /*a370*/  DADD R18, -R8, R4 ;  /* 0x0000000008127229 */ /* 0x002fd00000000104 */
        /* <DEDUP_REMOVED lines=8> */
[----:B--234-:R-:W-:Y:S05]  /*a400*/  CALL.REL.NOINC `($__internal_30_$__cuda_sm20_div_rn_f64_full) ;  /* 0x0000006c00707944 */ /* 0x01cfea0003c00000 */
[----:B------:R-:W-:-:S07]  /*a410*/  IMAD.MOV.U32 R17, RZ, RZ, R2 ;  /* 0x000000ffff117224 */ /* 0x000fce00078e0002 */
.L_x_5960:
[----:B------:R-:W-:Y:S05]  /*a420*/  BSYNC B2 ;  /* 0x0000000000027941 */ /* 0x000fea0003800000 */
.L_x_5959:
[----:B------:R-:W-:Y:S01]  /*a430*/  DMUL R2, R18, R18 ;  /* 0x0000001212027228 */ /* 0x000fe20000000000 */
[----:B------:R-:W-:Y:S01]  /*a440*/  MOV R0, 0xffffffff ;  /* 0xffffffff00007802 */ /* 0x000fe20000000f00 */
[----:B--2---:R-:W-:Y:S02]  /*a450*/  DADD R10, R10, R14 ;  /* 0x000000000a0a7229 */ /* 0x004fe4000000000e */
[----:B------:R-:W-:-:S04]  /*a460*/  DFMA R8, R18, R16, R8 ;  /* 0x000000101208722b */ /* 0x000fc80000000008 */
[----:B------:R-:W-:Y:S01]  /*a470*/  DMUL R2, R12, R2 ;  /* 0x000000020c027228 */ /* 0x000fe20000000000 */
[----:B------:R-:W-:Y:S01]  /*a480*/  IMAD.MOV.U32 R12, RZ, RZ, R6 ;  /* 0x000000ffff0c7224 */ /* 0x000fe200078e0006 */
[----:B------:R-:W-:-:S06]  /*a490*/  MOV R13, R7 ;  /* 0x00000007000d7202 */ /* 0x000fcc0000000f00 */
[----:B------:R-:W-:Y:S01]  /*a4a0*/  DFMA R10, R2, R16, R10 ;  /* 0x00000010020a722b */ /* 0x000fe2000000000a */
[----:B------:R-:W-:Y:S10]  /*a4b0*/  BRA `(.L_x_5958) ;  /* 0x00000000001c7947 */ /* 0x000ff40003800000 */
.L_x_5957:
[----:B0-----:R-:W-:Y:S01]  /*a4c0*/  IMAD.MOV.U32 R0, RZ, RZ, R6 ;  /* 0x000000ffff007224 */ /* 0x001fe200078e0006 */
[----:B------:R-:W-:Y:S01]  /*a4d0*/  MOV R12, R2 ;  /* 0x00000002000c7202 */ /* 0x000fe20000000f00 */
[----:B------:R-:W-:Y:S01]  /*a4e0*/  IMAD.MOV.U32 R13, RZ, RZ, R3 ;  /* 0x000000ffff0d7224 */ /* 0x000fe200078e0003 */
[----:B-1----:R-:W-:Y:S01]  /*a4f0*/  MOV R8, R4 ;  /* 0x0000000400087202 */ /* 0x002fe20000000f00 */
[----:B------:R-:W-:Y:S01]  /*a500*/  IMAD.MOV.U32 R9, RZ, RZ, R5 ;  /* 0x000000ffff097224 */ /* 0x000fe200078e0005 */
[----:B------:R-:W-:Y:S01]  /*a510*/  MOV R10, R14 ;  /* 0x0000000e000a7202 */ /* 0x000fe20000000f00 */
[----:B--2---:R-:W-:-:S07]  /*a520*/  IMAD.MOV.U32 R11, RZ, RZ, R15 ;  /* 0x000000ffff0b7224 */ /* 0x004fce00078e000f */
.L_x_5958:
[----:B------:R-:W-:Y:S05]  /*a530*/  BSYNC B0 ;  /* 0x0000000000007941 */ /* 0x000fea0003800000 */
.L_x_5956:
[----:B-1----:R-:W-:-:S04]  /*a540*/  SHF.L.U32 R20, R20, 0x1, RZ ;  /* 0x0000000114147819 */ /* 0x002fc800000006ff */
[----:B------:R-:W-:-:S13]  /*a550*/  ISETP.GE.AND P0, PT, R20, R21, PT ;  /* 0x000000151400720c */ /* 0x000fda0003f06270 */
[----:B------:R-:W-:Y:S05]  /*a560*/  @!P0 BRA `(.L_x_5961) ;  /* 0xfffffffc001c8947 */ /* 0x000fea000383ffff */
.L_x_5946:
[----:B------:R-:W0:Y:S01]  /*a570*/  LDC R6, c[0x0][0x414] ;  /* 0x00010500ff067b82 */ /* 0x000e220000000800 */
[----:B-----5:R-:W-:Y:S01]  /*a580*/  IMAD.MOV.U32 R18, RZ, RZ, RZ ;  /* 0x000000ffff127224 */ /* 0x020fe200078e00ff */
[----:B0-----:R-:W-:-:S13]  /*a590*/  ISETP.NE.AND P0, PT, R6, RZ, PT ;  /* 0x000000ff0600720c */ /* 0x001fda0003f05270 */
[----:B------:R-:W-:Y:S05]  /*a5a0*/  @!P0 BRA `(.L_x_5962) ;  /* 0x0000001000608947 */ /* 0x000fea0003800000 */
[----:B-1----:R-:W5:Y:S01]  /*a5b0*/  LDL R3, [R1+0x2c] ;  /* 0x00002c0001037983 */ /* 0x002f620000100800 */
[----:B------:R-:W0:Y:S01]  /*a5c0*/  S2UR UR4, SR_CTAID.X ;  /* 0x00000000000479c3 */ /* 0x000e220000002500 */
[----:B------:R-:W-:Y:S01]  /*a5d0*/  ULDC UR5, c[0x0][0x268] ;  /* 0x00009a0000057ab9 */ /* 0x000fe20000000800 */
[----:B------:R-:W-:Y:S01]  /*a5e0*/  ULDC.64 UR6, c[0x0][0x418] ;  /* 0x0001060000067ab9 */ /* 0x000fe20000000a00 */
[----:B------:R-:W5:Y:S01]  /*a5f0*/  S2R R2, SR_TID.Y ;  /* 0x0000000000027919 */ /* 0x000f620000002200 */
[----:B------:R-:W-:-:S04]  /*a600*/  ISETP.NE.AND P0, PT, R6, 0x1, PT ;  /* 0x000000010600780c */ /* 0x000fc80003f05270 */
[----:B--2---:R-:W0:Y:S01]  /*a610*/  LDC R5, c[0x0][0x250] ;  /* 0x00009400ff057b82 */ /* 0x004e220000000800 */
[----:B-----5:R-:W-:-:S04]  /*a620*/  IMAD R4, R2, UR5, R3 ;  /* 0x0000000502047c24 */ /* 0x020fc8000f8e0203 */
[----:B0-----:R-:W-:Y:S01]  /*a630*/  IMAD R5, R5, UR4, R4 ;  /* 0x0000000405057c24 */ /* 0x001fe2000f8e0204 */
        /* <DEDUP_REMOVED lines=271> */
.L_x_5962:
[----:B------:R-:W-:Y:S01]  /*b730*/  ULDC.64 UR4, c[0x0][0x628] ;  /* 0x00018a0000047ab9 */ /* 0x000fe20000000a00 */
[----:B------:R0:W-:Y:S01]  /*b740*/  STL [R1], RZ ;  /* 0x000000ff01007387 */ /* 0x0001e20000100800 */
[----:B------:R-:W-:Y:S02]  /*b750*/  ISETP.NE.U32.AND P0, PT, RZ, UR4, PT ;  /* 0x00000004ff007c0c */ /* 0x000fe4000bf05070 */
[----:B-1----:R-:W-:Y:S01]  /*b760*/  MOV R2, RZ ;  /* 0x000000ff00027202 */ /* 0x002fe20000000f00 */
[----:B------:R0:W-:Y:S01]  /*b770*/  STL [R1+0x10], RZ ;  /* 0x000010ff01007387 */ /* 0x0001e20000100800 */
[----:B------:R-:W-:-:S13]  /*b780*/  ISETP.NE.AND.EX P0, PT, RZ, UR5, PT, P0 ;  /* 0x00000005ff007c0c */ /* 0x000fda000bf05300 */
[----:B0-----:R-:W-:Y:S05]  /*b790*/  @!P0 BRA `(.L_x_5963) ;  /* 0x0000000800188947 */ /* 0x001fea0003800000 */
[----:B--2---:R-:W-:Y:S01]  /*b7a0*/  HFMA2.MMA R5, -RZ, RZ, 0, 0 ;  /* 0x00000000ff057435 */ /* 0x004fe200000001ff */
[----:B------:R-:W-:Y:S01]  /*b7b0*/  IMAD.MOV.U32 R15, RZ, RZ, 0x8 ;  /* 0x00000008ff0f7424 */ /* 0x000fe200078e00ff */
[----:B------:R-:W-:Y:S01]  /*b7c0*/  MOV R19, RZ ;  /* 0x000000ff00137202 */ /* 0x000fe20000000f00 */
[----:B------:R-:W-:-:S08]  /*b7d0*/  IMAD.MOV.U32 R4, RZ, RZ, 0x20 ;  /* 0x00000020ff047424 */ /* 0x000fd000078e00ff */
.L_x_5966:
[-C--:B------:R-:W-:Y:S02]  /*b7e0*/  LOP3.LUT R2, R19, R5.reuse, RZ, 0xfc, !PT ;  /* 0x0000000513027212 */ /* 0x080fe400078efcff */
[----:B------:R-:W-:Y:S02]  /*b7f0*/  MOV R3, R5 ;  /* 0x0000000500037202 */ /* 0x000fe40000000f00 */
[----:B------:R-:W-:Y:S01]  /*b800*/  ISETP.NE.U32.AND P0, PT, R2, RZ, PT ;  /* 0x000000ff0200720c */ /* 0x000fe20003f05070 */
[----:B------:R-:W-:-:S12]  /*b810*/  IMAD.MOV.U32 R2, RZ, RZ, R4 ;  /* 0x000000ffff027224 */ /* 0x000fd800078e0004 */
[----:B------:R-:W-:Y:S05]  /*b820*/  @!P0 BRA `(.L_x_5964) ;  /* 0x0000000000208947 */ /* 0x000fea0003800000 */
[----:B------:R-:W-:Y:S01]  /*b830*/  IMAD.MOV.U32 R7, RZ, RZ, R4 ;  /* 0x000000ffff077224 */ /* 0x000fe200078e0004 */
[----:B------:R-:W-:Y:S01]  /*b840*/  MOV R6, R5 ;  /* 0x0000000500067202 */ /* 0x000fe20000000f00 */
[----:B------:R-:W-:Y:S01]  /*b850*/  IMAD.MOV.U32 R4, RZ, RZ, R15 ;  /* 0x000000ffff047224 */ /* 0x000fe200078e000f */
[----:B------:R-:W-:-:S07]  /*b860*/  MOV R5, 0xb880 ;  /* 0x0000b88000057802 */ /* 0x000fce0000000f00 */
[----:B---34-:R-:W-:Y:S05]  /*b870*/  CALL.REL.NOINC `($__internal_33_$__cuda_sm20_rem_u64) ;  /* 0x00000068002c7944 */ /* 0x018fea0003c00000 */
[----:B------:R-:W-:Y:S01]  /*b880*/  MOV R4, R6 ;  /* 0x0000000600047202 */ /* 0x000fe20000000f00 */
[----:B------:R-:W-:Y:S01]  /*b890*/  IMAD.MOV.U32 R5, RZ, RZ, R7 ;  /* 0x000000ffff057224 */ /* 0x000fe200078e0007 */
[----:B------:R-:W-:Y:S06]  /*b8a0*/  BRA `(.L_x_5965) ;  /* 0x00000000004c7947 */ /* 0x000fec0003800000 */
.L_x_5964:
[----:B------:R-:W0:Y:S01]  /*b8b0*/  I2F.U32.RP R5, R4 ;  /* 0x0000000400057306 */ /* 0x000e220000209000 */
[----:B------:R-:W-:-:S07]  /*b8c0*/  ISETP.NE.U32.AND P1, PT, R4, RZ, PT ;  /* 0x000000ff0400720c */ /* 0x000fce0003f25070 */
[----:B0-----:R-:W0:Y:S02]  /*b8d0*/  MUFU.RCP R5, R5 ;  /* 0x0000000500057308 */ /* 0x001e240000001000 */
[----:B0-----:R-:W-:Y:S01]  /*b8e0*/  IADD3 R6, R5, 0xffffffe, RZ ;  /* 0x0ffffffe05067810 */ /* 0x001fe20007ffe0ff */
[----:B------:R-:W-:-:S05]  /*b8f0*/  IMAD.MOV.U32 R5, RZ, RZ, RZ ;  /* 0x000000ffff057224 */ /* 0x000fca00078e00ff */
[----:B------:R0:W1:Y:S02]  /*b900*/  F2I.FTZ.U32.TRUNC.NTZ R7, R6 ;  /* 0x0000000600077305 */ /* 0x000064000021f000 */
[----:B0-----:R-:W-:Y:S01]  /*b910*/  HFMA2.MMA R6, -RZ, RZ, 0, 0 ;  /* 0x00000000ff067435 */ /* 0x001fe200000001ff */
[----:B-1----:R-:W-:-:S04]  /*b920*/  IMAD.MOV R17, RZ, RZ, -R7 ;  /* 0x000000ffff117224 */ /* 0x002fc800078e0a07 */
[----:B------:R-:W-:-:S05]  /*b930*/  IMAD R17, R17, R4, RZ ;  /* 0x0000000411117224 */ /* 0x000fca00078e02ff */
[----:B------:R-:W-:-:S06]  /*b940*/  IMAD.HI.U32 R14, R7, R17, R6 ;  /* 0x00000011070e7227 */ /* 0x000fcc00078e0006 */
[----:B------:R-:W-:-:S04]  /*b950*/  IMAD.HI.U32 R14, R14, R15, RZ ;  /* 0x0000000f0e0e7227 */ /* 0x000fc800078e00ff */
[----:B------:R-:W-:-:S04]  /*b960*/  IMAD.MOV R14, RZ, RZ, -R14 ;  /* 0x000000ffff0e7224 */ /* 0x000fc800078e0a0e */
[----:B------:R-:W-:-:S05]  /*b970*/  IMAD R7, R4, R14, R15 ;  /* 0x0000000e04077224 */ /* 0x000fca00078e020f */
[----:B------:R-:W-:-:S13]  /*b980*/  ISETP.GE.U32.AND P0, PT, R7, R4, PT ;  /* 0x000000040700720c */ /* 0x000fda0003f06070 */
[----:B------:R-:W-:-:S04]  /*b990*/  @P0 IADD3 R7, R7, -R4, RZ ;  /* 0x8000000407070210 */ /* 0x000fc80007ffe0ff */
[----:B------:R-:W-:-:S13]  /*b9a0*/  ISETP.GE.U32.AND P0, PT, R7, R4, PT ;  /* 0x000000040700720c */ /* 0x000fda0003f06070 */
[----:B------:R-:W-:Y:S01]  /*b9b0*/  @P0 IMAD.IADD R7, R7, 0x1, -R4 ;  /* 0x0000000107070824 */ /* 0x000fe200078e0a04 */
[----:B------:R-:W-:-:S04]  /*b9c0*/  @!P1 LOP3.LUT R7, RZ, R4, RZ, 0x33, !PT ;  /* 0x00000004ff079212 */ /* 0x000fc800078e33ff */
[----:B------:R-:W-:-:S07]  /*b9d0*/  MOV R4, R7 ;  /* 0x0000000700047202 */ /* 0x000fce0000000f00 */
.L_x_5965:
[----:B------:R-:W-:Y:S01]  /*b9e0*/  ISETP.NE.U32.AND P0, PT, R4, RZ, PT ;  /* 0x000000ff0400720c */ /* 0x000fe20003f05070 */
[----:B------:R-:W-:Y:S01]  /*b9f0*/  IMAD.MOV.U32 R19, RZ, RZ, R3 ;  /* 0x000000ffff137224 */ /* 0x000fe200078e0003 */
[----:B------:R-:W-:Y:S02]  /*ba00*/  MOV R15, R2 ;  /* 0x00000002000f7202 */ /* 0x000fe40000000f00 */
[----:B------:R-:W-:-:S13]  /*ba10*/  ISETP.NE.AND.EX P0, PT, R5, RZ, PT, P0 ;  /* 0x000000ff0500720c */ /* 0x000fda0003f05300 */
[----:B------:R-:W-:Y:S05]  /*ba20*/  @P0 BRA `(.L_x_5966) ;  /* 0xfffffffc006c0947 */ /* 0x000fea000383ffff */
[----:B------:R-:W-:-:S13]  /*ba30*/  ISETP.NE.U32.AND P2, PT, R3, RZ, PT ;  /* 0x000000ff0300720c */ /* 0x000fda0003f45070 */
[----:B------:R-:W-:Y:S05]  /*ba40*/  @!P2 BRA `(.L_x_5967) ;  /* 0x00000000001ca947 */ /* 0x000fea0003800000 */
[----:B------:R-:W-:Y:S01]  /*ba50*/  HFMA2.MMA R6, -RZ, RZ, 0, 1.9073486328125e-06 ;  /* 0x00000020ff067435 */ /* 0x000fe200000001ff */
[----:B------:R-:W-:Y:S01]  /*ba60*/  IMAD.MOV.U32 R4, RZ, RZ, RZ ;  /* 0x000000ffff047224 */ /* 0x000fe200078e00ff */
[----:B------:R-:W-:-:S09]  /*ba70*/  MOV R5, 0xba90 ;  /* 0x0000ba9000057802 */ /* 0x000fd20000000f00 */
[----:B---34-:R-:W-:Y:S05]  /*ba80*/  CALL.REL.NOINC `($__internal_31_$__cuda_sm20_div_u64) ;  /* 0x0000005c00dc7944 */ /* 0x018fea0003c00000 */
[----:B------:R-:W-:Y:S01]  /*ba90*/  MOV R14, R6 ;  /* 0x00000006000e7202 */ /* 0x000fe20000000f00 */
[----:B------:R-:W-:Y:S01]  /*baa0*/  IMAD.MOV.U32 R15, RZ, RZ, R7 ;  /* 0x000000ffff0f7224 */ /* 0x000fe200078e0007 */
[----:B------:R-:W-:Y:S06]  /*bab0*/  BRA `(.L_x_5968) ;  /* 0x00000000004c7947 */ /* 0x000fec0003800000 */
.L_x_5967:
        /* <DEDUP_REMOVED lines=10> */
[----:B------:R-:W-:-:S04]  /*bb60*/  IMAD.HI.U32 R14, R7, 0x20, RZ ;  /* 0x00000020070e7827 */ /* 0x000fc800078e00ff */
[----:B------:R-:W-:-:S04]  /*bb70*/  IMAD.MOV R5, RZ, RZ, -R14 ;  /* 0x000000ffff057224 */ /* 0x000fc800078e0a0e */
[----:B------:R-:W-:-:S05]  /*bb80*/  IMAD R5, R2, R5, 0x20 ;  /* 0x0000002002057424 */ /* 0x000fca00078e0205 */
[----:B------:R-:W-:-:S13]  /*bb90*/  ISETP.GE.U32.AND P0, PT, R5, R2, PT ;  /* 0x000000020500720c */ /* 0x000fda0003f06070 */
[----:B------:R-:W-:Y:S01]  /*bba0*/  @P0 IADD3 R5, R5, -R2, RZ ;  /* 0x8000000205050210 */ /* 0x000fe20007ffe0ff */
[----:B------:R-:W-:-:S03]  /*bbb0*/  @P0 VIADD R14, R14, 0x1 ;  /* 0x000000010e0e0836 */ /* 0x000fc60000000000 */
[----:B------:R-:W-:-:S13]  /*bbc0*/  ISETP.GE.U32.AND P1, PT, R5, R2, PT ;  /* 0x000000020500720c */ /* 0x000fda0003f26070 */
[----:B------:R-:W-:Y:S02]  /*bbd0*/  @P1 IADD3 R14, R14, 0x1, RZ ;  /* 0x000000010e0e1810 */ /* 0x000fe40007ffe0ff */
[----:B------:R-:W-:-:S07]  /*bbe0*/  @!P3 LOP3.LUT R14, RZ, R2, RZ, 0x33, !PT ;  /* 0x00000002ff0eb212 */ /* 0x000fce00078e33ff */
.L_x_5968:
[----:B------:R-:W-:Y:S05]  /*bbf0*/  @!P2 BRA `(.L_x_5969) ;  /* 0x00000000001ca947 */ /* 0x000fea0003800000 */
[----:B------:R-:W-:Y:S01]  /*bc00*/  MOV R6, 0x8 ;  /* 0x0000000800067802 */ /* 0x000fe20000000f00 */
[----:B------:R-:W-:Y:S01]  /*bc10*/  IMAD.MOV.U32 R4, RZ, RZ, RZ ;  /* 0x000000ffff047224 */ /* 0x000fe200078e00ff */
[----:B------:R-:W-:-:S07]  /*bc20*/  MOV R5, 0xbc40 ;  /* 0x0000bc4000057802 */ /* 0x000fce0000000f00 */
[----:B---34-:R-:W-:Y:S05]  /*bc30*/  CALL.REL.NOINC `($__internal_31_$__cuda_sm20_div_u64) ;  /* 0x0000005c00707944 */ /* 0x018fea0003c00000 */
[----:B------:R-:W-:Y:S01]  /*bc40*/  MOV R2, R6 ;  /* 0x0000000600027202 */ /* 0x000fe20000000f00 */
[----:B------:R-:W-:Y:S01]  /*bc50*/  IMAD.MOV.U32 R3, RZ, RZ, R7 ;  /* 0x000000ffff037224 */ /* 0x000fe200078e0007 */
[----:B------:R-:W-:Y:S06]  /*bc60*/  BRA `(.L_x_5970) ;  /* 0x0000000000507947 */ /* 0x000fec0003800000 */
.L_x_5969:
        /* <DEDUP_REMOVED lines=9> */
[----:B------:R-:W-:-:S04]  /*bd00*/  IMAD.HI.U32 R4, R3, 0x8, RZ ;  /* 0x0000000803047827 */ /* 0x000fc800078e00ff */
[----:B------:R-:W-:-:S04]  /*bd10*/  IMAD.MOV R3, RZ, RZ, -R4 ;  /* 0x000000ffff037224 */ /* 0x000fc800078e0a04 */
[----:B------:R-:W-:-:S05]  /*bd20*/  IMAD R3, R2, R3, 0x8 ;  /* 0x0000000802037424 */ /* 0x000fca00078e0203 */
[----:B------:R-:W-:-:S13]  /*bd30*/  ISETP.GE.U32.AND P0, PT, R3, R2, PT ;  /* 0x000000020300720c */ /* 0x000fda0003f06070 */
[----:B------:R-:W-:Y:S01]  /*bd40*/  @P0 IADD3 R3, R3, -R2, RZ ;  /* 0x8000000203030210 */ /* 0x000fe20007ffe0ff */
[----:B------:R-:W-:-:S03]  /*bd50*/  @P0 VIADD R4, R4, 0x1 ;  /* 0x0000000104040836 */ /* 0x000fc60000000000 */
[----:B------:R-:W-:Y:S02]  /*bd60*/  ISETP.GE.U32.AND P1, PT, R3, R2, PT ;  /* 0x000000020300720c */ /* 0x000fe40003f26070 */
[----:B------:R-:W-:-:S11]  /*bd70*/  MOV R3, RZ ;  /* 0x000000ff00037202 */ /* 0x000fd60000000f00 */
[----:B------:R-:W-:Y:S02]  /*bd80*/  @P1 IADD3 R4, R4, 0x1, RZ ;  /* 0x0000000104041810 */ /* 0x000fe40007ffe0ff */
[----:B------:R-:W-:-:S05]  /*bd90*/  @!P2 LOP3.LUT R4, RZ, R2, RZ, 0x33, !PT ;  /* 0x00000002ff04a212 */ /* 0x000fca00078e33ff */
[----:B------:R-:W-:-:S07]  /*bda0*/  IMAD.MOV.U32 R2, RZ, RZ, R4 ;  /* 0x000000ffff027224 */ /* 0x000fce00078e0004 */
.L_x_5970:
[-C--:B------:R-:W-:Y:S01]  /*bdb0*/  IMAD R5, R15, R18.reuse, RZ ;  /* 0x000000120f057224 */ /* 0x080fe200078e02ff */
[----:B------:R-:W-:Y:S01]  /*bdc0*/  BSSY B0, `(.L_x_5971) ;  /* 0x000001e000007945 */ /* 0x000fe20003800000 */
[----:B------:R-:W-:-:S04]  /*bdd0*/  IMAD.WIDE.U32 R6, R14, R18, RZ ;  /* 0x000000120e067225 */ /* 0x000fc800078e00ff */
[----:B------:R-:W-:-:S05]  /*bde0*/  IMAD.IADD R4, R7, 0x1, R5 ;  /* 0x0000000107047824 */ /* 0x000fca00078e0205 */
[----:B------:R-:W-:-:S13]  /*bdf0*/  LOP3.LUT P0, RZ, R4, 0x3f, RZ, 0xc0, !PT ;  /* 0x0000003f04ff7812 */ /* 0x000fda000780c0ff */
[----:B------:R-:W-:Y:S05]  /*be00*/  @!P0 BRA `(.L_x_5972) ;  /* 0x0000000000148947 */ /* 0x000fea0003800000 */
[----:B------:R-:W-:-:S07]  /*be10*/  MOV R5, 0xbe30 ;  /* 0x0000be3000057802 */ /* 0x000fce0000000f00 */
[----:B---34-:R-:W-:Y:S05]  /*be20*/  CALL.REL.NOINC `($__internal_31_$__cuda_sm20_div_u64) ;  /* 0x0000005800f47944 */ /* 0x018fea0003c00000 */
[----:B------:R-:W-:Y:S01]  /*be30*/  MOV R2, R6 ;  /* 0x0000000600027202 */ /* 0x000fe20000000f00 */
[----:B------:R-:W-:Y:S01]  /*be40*/  IMAD.MOV.U32 R3, RZ, RZ, R7 ;  /* 0x000000ffff037224 */ /* 0x000fe200078e0007 */
[----:B------:R-:W-:Y:S06]  /*be50*/  BRA `(.L_x_5973) ;  /* 0x0000000000507947 */ /* 0x000fec0003800000 */
.L_x_5972:
[----:B------:R-:W0:Y:S01]  /*be60*/  I2F.U32.RP R3, R2 ;  /* 0x0000000200037306 */ /* 0x000e220000209000 */
[----:B------:R-:W-:-:S07]  /*be70*/  ISETP.NE.U32.AND P2, PT, R2, RZ, PT ;  /* 0x000000ff0200720c */ /* 0x000fce0003f45070 */
[----:B0-----:R-:W0:Y:S02]  /*be80*/  MUFU.RCP R3, R3 ;  /* 0x0000000300037308 */ /* 0x001e240000001000 */
[----:B0-----:R-:W-:Y:S02]  /*be90*/  IADD3 R4, R3, 0xffffffe, RZ ;  /* 0x0ffffffe03047810 */ /* 0x001fe40007ffe0ff */
[----:B------:R-:W-:-:S04]  /*bea0*/  MOV R3, RZ ;  /* 0x000000ff00037202 */ /* 0x000fc80000000f00 */
        /* <DEDUP_REMOVED lines=9> */
[----:B------:R-:W-:Y:S01]  /*bf40*/  @P0 IADD3 R7, R7, -R2, RZ ;  /* 0x8000000207070210 */ /* 0x000fe20007ffe0ff */
[----:B------:R-:W-:-:S03]  /*bf50*/  @P0 VIADD R5, R5, 0x1 ;  /* 0x0000000105050836 */ /* 0x000fc60000000000 */
[----:B------:R-:W-:-:S13]  /*bf60*/  ISETP.GE.U32.AND P1, PT, R7, R2, PT ;  /* 0x000000020700720c */ /* 0x000fda0003f26070 */
[----:B------:R-:W-:Y:S02]  /*bf70*/  @P1 IADD3 R5, R5, 0x1, RZ ;  /* 0x0000000105051810 */ /* 0x000fe40007ffe0ff */
[----:B------:R-:W-:-:S05]  /*bf80*/  @!P2 LOP3.LUT R5, RZ, R2, RZ, 0x33, !PT ;  /* 0x00000002ff05a212 */ /* 0x000fca00078e33ff */
[----:B------:R-:W-:-:S07]  /*bf90*/  IMAD.MOV.U32 R2, RZ, RZ, R5 ;  /* 0x000000ffff027224 */ /* 0x000fce00078e0005 */
.L_x_5973:
[----:B------:R-:W-:Y:S05]  /*bfa0*/  BSYNC B0 ;  /* 0x0000000000007941 */ /* 0x000fea0003800000 */
.L_x_5971:
[----:B------:R-:W-:Y:S02]  /*bfb0*/  ULDC.64 UR4, c[0x0][0x628] ;  /* 0x00018a0000047ab9 */ /* 0x000fe40000000a00 */
[----:B------:R-:W-:-:S04]  /*bfc0*/  IADD3 R4, P0, R2, UR4, RZ ;  /* 0x0000000402047c10 */ /* 0x000fc8000ff1e0ff */
[----:B------:R-:W-:Y:S01]  /*bfd0*/  IADD3.X R2, R3, UR5, RZ, P0, !PT ;  /* 0x0000000503027c10 */ /* 0x000fe200087fe4ff */
[----:B------:R0:W-:Y:S04]  /*bfe0*/  STL [R1], R4 ;  /* 0x0000000401007387 */ /* 0x0001e80000100800 */
[----:B------:R0:W-:Y:S04]  /*bff0*/  STL [R1+0x10], R2 ;  /* 0x0000100201007387 */ /* 0x0001e80000100800 */
.L_x_5963:
[----:B------:R-:W5:Y:S01]  /*c000*/  LDL.LU R3, [R1] ;  /* 0x0000000001037983 */ /* 0x000f620000300800 */
[----:B------:R-:W-:Y:S02]  /*c010*/  ULDC UR4, c[0x0][0x260] ;  /* 0x0000980000047ab9 */ /* 0x000fe40000000800 */
[----:B------:R-:W-:Y:S02]  /*c020*/  ISETP.NE.AND P0, PT, RZ, UR4, PT ;  /* 0x00000004ff007c0c */ /* 0x000fe4000bf05270 */
[----:B-----5:R-:W-:-:S04]  /*c030*/  LOP3.LUT R3, R3, R2, RZ, 0x3c, !PT ;  /* 0x0000000203037212 */ /* 0x020fc800078e3cff */
[----:B0-----:R-:W-:-:S04]  /*c040*/  LOP3.LUT R2, R3, R2, RZ, 0x3c, !PT ;  /* 0x0000000203027212 */ /* 0x001fc800078e3cff */
[----:B------:R-:W-:-:S05]  /*c050*/  LOP3.LUT R3, R3, R2, RZ, 0x3c, !PT ;  /* 0x0000000203037212 */ /* 0x000fca00078e3cff */
[----:B------:R0:W-:Y:S01]  /*c060*/  STL.64 [R1], R2 ;  /* 0x0000000201007387 */ /* 0x0001e20000100a00 */
[----:B------:R-:W-:Y:S05]  /*c070*/  @!P0 BRA `(.L_x_5974) ;  /* 0x0000003c00e08947 */ /* 0x000fea0003800000 */
[----:B------:R-:W1:Y:S01]  /*c080*/  S2R R17, SR_TID.X ;  /* 0x0000000000117919 */ /* 0x000e620000002100 */
[----:B0-----:R-:W0:Y:S01]  /*c090*/  LDC R2, c[0x0][0x414] ;  /* 0x00010500ff027b82 */ /* 0x001e220000000800 */
[----:B------:R-:W-:Y:S01]  /*c0a0*/  ULDC UR4, c[0x0][0x264] ;  /* 0x0000990000047ab9 */ /* 0x000fe20000000800 */
[----:B------:R-:W-:Y:S01]  /*c0b0*/  IMAD.MOV.U32 R23, RZ, RZ, RZ ;  /* 0x000000ffff177224 */ /* 0x000fe200078e00ff */
[----:B------:R-:W5:Y:S01]  /*c0c0*/  S2R R16, SR_TID.Y ;  /* 0x0000000000107919 */ /* 0x000f620000002200 */
[----:B------:R-:W2:Y:S01]  /*c0d0*/  S2R R22, SR_CTAID.X ;  /* 0x0000000000167919 */ /* 0x000ea20000002500 */
[----:B0-----:R-:W-:Y:S01]  /*c0e0*/  ISETP.NE.AND P0, PT, R2, RZ, PT ;  /* 0x000000ff0200720c */ /* 0x001fe20003f05270 */
[----:B-1----:R-:W-:Y:S01]  /*c0f0*/  IMAD R3, R17, UR4, RZ ;  /* 0x0000000411037c24 */ /* 0x002fe2000f8e02ff */
[----:B------:R-:W-:-:S03]  /*c100*/  ULDC UR4, c[0x0][0x268] ;  /* 0x00009a0000047ab9 */ /* 0x000fc60000000800 */
[----:B-----5:R-:W-:Y:S01]  /*c110*/  IMAD R3, R16, UR4, R3 ;  /* 0x0000000410037c24 */ /* 0x020fe2000f8e0203 */
[----:B------:R-:W-:-:S03]  /*c120*/  ULDC UR4, c[0x0][0x250] ;  /* 0x0000940000047ab9 */ /* 0x000fc60000000800 */
[----:B--2---:R-:W-:-:S04]  /*c130*/  IMAD R5, R22, UR4, R3 ;  /* 0x0000000416057c24 */ /* 0x004fc8000f8e0203 */
        /* <DEDUP_REMOVED lines=274> */
.L_x_5975:
        /* <DEDUP_REMOVED lines=14> */
.L_x_5977:
[----:B------:R-:W-:Y:S05]  /*d340*/  BSYNC B0 ;  /* 0x0000000000007941 */ /* 0x000fea0003800000 */
.L_x_5976:
        /* <DEDUP_REMOVED lines=16> */
[----:B------:R0:W-:Y:S02]  /*d450*/  STG.E desc[UR36][R2.64+0x10], R0 ;  /* 0x0000100002007986 */ /* 0x0001e4000c101924 */
.L_x_5979:
[----:B------:R-:W-:Y:S05]  /*d460*/  BSYNC B0 ;  /* 0x0000000000007941 */ /* 0x000fea0003800000 */
.L_x_5978:
        /* <DEDUP_REMOVED lines=34> */
.L_x_5981:
[----:B------:R-:W-:Y:S05]  /*d690*/  BSYNC B0 ;  /* 0x0000000000007941 */ /* 0x000fea0003800000 */
.L_x_5980:
[----:B------:R-:W2:Y:S08]  /*d6a0*/  S2UR UR5, SR_CgaCtaId ;  /* 0x00000000000579c3 */ /* 0x000eb00000008800 */
[----:B------:R-:W-:Y:S06]  /*d6b0*/  BAR.SYNC.DEFER_BLOCKING 0x0 ;  /* 0x0000000000007b1d */ /* 0x000fec0000010000 */
[----:B------:R-:W-:-:S02]  /*d6c0*/  UMOV UR4, 0x400 ;  /* 0x0000040000047882 */ /* 0x000fc40000000000 */
[----:B--2---:R-:W-:-:S09]  /*d6d0*/  ULEA UR4, UR5, UR4, 0x18 ;  /* 0x0000000405047291 */ /* 0x004fd2000f8ec03f */
        /* <DEDUP_REMOVED lines=15> */
[----:B------:R-:W-:Y:S01]  /*d7d0*/  ULDC UR6, c[0x0][0x230] ;  /* 0x00008c0000067ab9 */ /* 0x000fe20000000800 */
[----:B------:R-:W-:Y:S01]  /*d7e0*/  ULDC.64 UR10, c[0x0][0x238] ;  /* 0x00008e00000a7ab9 */ /* 0x000fe20000000a00 */
[----:B------:R-:W-:Y:S01]  /*d7f0*/  MOV R2, UR6 ;  /* 0x0000000600027c02 */ /* 0x000fe20008000f00 */
[----:B------:R-:W-:Y:S01]  /*d800*/  IMAD.U32 R6, RZ, RZ, UR10 ;  /* 0x0000000aff067e24 */ /* 0x000fe2000f8e00ff */
[----:B------:R-:W-:Y:S01]  /*d810*/  MOV R7, UR11 ;  /* 0x0000000b00077c02 */ /* 0x000fe20008000f00 */
[----:B------:R-:W-:Y:S01]  /*d820*/  IMAD.U32 R8, RZ, RZ, UR4 ;  /* 0x00000004ff087e24 */ /* 0x000fe2000f8e00ff */
        /* <DEDUP_REMOVED lines=14> */
[----:B------:R-:W-:Y:S02]  /*d910*/  IMAD R21, R22, UR5, RZ ;  /* 0x0000000516157c24 */ /* 0x000fe4000f8e02ff */
[----:B0-----:R-:W-:-:S07]  /*d920*/  IMAD R20, R20, UR4, RZ ;  /* 0x0000000414147c24 */ /* 0x001fce000f8e02ff */
.L_x_5991:
[----:B0-----:R-:W0:Y:S01]  /*d930*/  LDC.64 R12, c[0x0][0x630] ;  /* 0x00018c00ff0c7b82 */ /* 0x001e220000000a00 */
[----:B------:R-:W-:-:S04]  /*d940*/  IMAD.IADD R3, R21, 0x1, R0 ;  /* 0x0000000115037824 */ /* 0x000fc800078e0200 */
[----:B0-----:R-:W-:-:S05]  /*d950*/  IMAD.WIDE.U32 R12, R3, 0x20, R12 ;  /* 0x00000020030c7825 */ /* 0x001fca00078e000c */
[----:B------:R0:W5:Y:S04]  /*d960*/  LDG.E.64 R4, desc[UR36][R12.64] ;  /* 0x000000240c047981 */ /* 0x000168000c1e1b00 */
[----:B------:R0:W5:Y:S04]  /*d970*/  LDG.E.64 R18, desc[UR36][R12.64+0x8] ;  /* 0x000008240c127981 */ /* 0x000168000c1e1b00 */
[----:B------:R0:W5:Y:S01]  /*d980*/  LDG.E.64 R16, desc[UR36][R12.64+0x18] ;  /* 0x000018240c107981 */ /* 0x000162000c1e1b00 */
[----:B------:R-:W-:Y:S01]  /*d990*/  DSETP.NEU.AND P0, PT, R6, RZ, PT ;  /* 0x000000ff0600722a */ /* 0x000fe20003f0d000 */
[----:B------:R-:W-:Y:S01]  /*d9a0*/  IADD3 R0, R20, R0, RZ ;  /* 0x0000000014007210 */ /* 0x000fe20007ffe0ff */
[----:B------:R-:W-:Y:S03]  /*d9b0*/  BSSY B3, `(.L_x_5986) ;  /* 0x000002f000037945 */ /* 0x000fe60003800000 */
[----:B------:R-:W-:-:S09]  /*d9c0*/  ISETP.GE.U32.AND P2, PT, R0, UR6, PT ;  /* 0x0000000600007c0c */ /* 0x000fd2000bf46070 */
[----:B0-----:R-:W-:Y:S05]  /*d9d0*/  @!P0 BRA `(.L_x_5987) ;  /* 0x0000000000948947 */ /* 0x001fea0003800000 */
[----:B-----5:R-:W-:-:S14]  /*d9e0*/  DSETP.NEU.AND P0, PT, R16, RZ, PT ;  /* 0x000000ff1000722a */ /* 0x020fdc0003f0d000 */
[----:B------:R-:W-:Y:S05]  /*d9f0*/  @!P0 BRA `(.L_x_5988) ;  /* 0x0000000000a88947 */ /* 0x000fea0003800000 */
[----:B------:R-:W-:Y:S01]  /*da00*/  DADD R12, R6, R16 ;  /* 0x00000000060c7229 */ /* 0x000fe20000000010 */
[----:B------:R-:W-:Y:S01]  /*da10*/  IMAD.MOV.U32 R2, RZ, RZ, 0x1 ;  /* 0x00000001ff027424 */ /* 0x000fe200078e00ff */
[----:B------:R-:W-:Y:S01]  /*da20*/  FSETP.GEU.AND P3, PT, |R17|, 6.5827683646048100446e-37, PT ;  /* 0x036000001100780b */ /* 0x000fe20003f6e200 */
[----:B------:R-:W-:Y:S03]  /*da30*/  BSSY B4, `(.L_x_5989) ;  /* 0x0000016000047945 */ /* 0x000fe60003800000 */
        /* <DEDUP_REMOVED lines=10> */
[----:B------:R-:W-:Y:S01]  /*dae0*/  FSETP.GT.AND P0, PT, |R14|, 1.469367938527859385e-39, PT ;  /* 0x001000000e00780b */ /* 0x000fe20003f04200 */
[----:B------:R-:W-:-:S12]  /*daf0*/  DADD R14, -R8, R4 ;  /* 0x00000000080e7229 */ /* 0x000fd80000000104 */
[----:B------:R-:W-:Y:S05]  /*db00*/  @P0 BRA P3, `(.L_x_5990) ;  /* 0x0000000000200947 */ /* 0x000fea0001800000 */
[----:B------:R-:W-:Y:S01]  /*db10*/  MOV R5, R16 ;  /* 0x0000001000057202 */ /* 0x000fe20000000f00 */
[----:B------:R-:W-:Y:S01]  /*db20*/  IMAD.MOV.U32 R4, RZ, RZ, R17 ;  /* 0x000000ffff047224 */ /* 0x000fe200078e0011 */
[----:B------:R-:W-:Y:S01]  /*db30*/  MOV R3, R12 ;  /* 0x0000000c00037202 */ /* 0x000fe20000000f00 */
[----:B------:R-:W-:Y:S01]  /*db40*/  IMAD.MOV.U32 R2, RZ, RZ, R13 ;  /* 0x000000ffff027224 */ /* 0x000fe200078e000d */
[----:B------:R-:W-:-:S07]  /*db50*/  MOV R24, 0xdb70 ;  /* 0x0000db7000187802 */ /* 0x000fce0000000f00 */
[----:B---34-:R-:W-:Y:S05]  /*db60*/  CALL.REL.NOINC `($__internal_30_$__cuda_sm20_div_rn_f64_full) ;  /* 0x0000003400987944 */ /* 0x018fea0003c00000 */
[----:B------:R-:W-:Y:S01]  /*db70*/  MOV R3, R2 ;  /* 0x0000000200037202 */ /* 0x000fe20000000f00 */
[----:B------:R-:W-:-:S07]  /*db80*/  IMAD.MOV.U32 R2, RZ, RZ, R16 ;  /* 0x000000ffff027224 */ /* 0x000fce00078e0010 */
.L_x_5990:
[----:B------:R-:W-:Y:S05]  /*db90*/  BSYNC B4 ;  /* 0x0000000000047941 */ /* 0x000fea0003800000 */
.L_x_5989:
[----:B------:R-:W-:Y:S02]  /*dba0*/  DMUL R4, R14, R14 ;  /* 0x0000000e0e047228 */ /* 0x000fe40000000000 */
[----:B------:R-:W-:Y:S02]  /*dbb0*/  DADD R10, R10, R18 ;  /* 0x000000000a0a7229 */ /* 0x000fe40000000012 */
[----:B------:R-:W-:-:S04]  /*dbc0*/  DFMA R8, R14, R2, R8 ;  /* 0x000000020e08722b */ /* 0x000fc80000000008 */
[----:B------:R-:W-:Y:S01]  /*dbd0*/  DMUL R4, R6, R4 ;  /* 0x0000000406047228 */ /* 0x000fe20000000000 */
[----:B------:R-:W-:Y:S01]  /*dbe0*/  IMAD.MOV.U32 R6, RZ, RZ, R12 ;  /* 0x000000ffff067224 */ /* 0x000fe200078e000c */
[----:B------:R-:W-:-:S06]  /*dbf0*/  MOV R7, R13 ;  /* 0x0000000d00077202 */ /* 0x000fcc0000000f00 */
[----:B------:R-:W-:Y:S01]  /*dc00*/  DFMA R10, R4, R2, R10 ;  /* 0x00000002040a722b */ /* 0x000fe2000000000a */
[----:B------:R-:W-:Y:S01]  /*dc10*/  MOV R2, 0xffffffff ;  /* 0xffffffff00027802 */ /* 0x000fe20000000f00 */
[----:B------:R-:W-:Y:S09]  /*dc20*/  BRA `(.L_x_5988) ;  /* 0x00000000001c7947 */ /* 0x000ff20003800000 */
.L_x_5987:
[----:B------:R0:W5:Y:S02]  /*dc30*/  LDG.E R2, desc[UR36][R12.64+0x10] ;  /* 0x000010240c027981 */ /* 0x000164000c1e1900 */
[----:B-----5:R-:W-:Y:S01]  /*dc40*/  IMAD.MOV.U32 R6, RZ, RZ, R16 ;  /* 0x000000ffff067224 */ /* 0x020fe200078e0010 */
[----:B------:R-:W-:Y:S01]  /*dc50*/  MOV R7, R17 ;  /* 0x0000001100077202 */ /* 0x000fe20000000f00 */
[----:B------:R-:W-:Y:S01]  /*dc60*/  IMAD.MOV.U32 R8, RZ, RZ, R4 ;  /* 0x000000ffff087224 */ /* 0x000fe200078e0004 */
[----:B------:R-:W-:Y:S01]  /*dc70*/  MOV R9, R5 ;  /* 0x0000000500097202 */ /* 0x000fe20000000f00 */
[----:B------:R-:W-:Y:S01]  /*dc80*/  IMAD.MOV.U32 R10, RZ, RZ, R18 ;  /* 0x000000ffff0a7224 */ /* 0x000fe200078e0012 */
[----:B------:R-:W-:-:S07]  /*dc90*/  MOV R11, R19 ;  /* 0x00000013000b7202 */ /* 0x000fce0000000f00 */
.L_x_5988:
[----:B------:R-:W-:Y:S05]  /*dca0*/  BSYNC B3 ;  /* 0x0000000000037941 */ /* 0x000fea0003800000 */
.L_x_5986:
[----:B------:R-:W-:Y:S05]  /*dcb0*/  @!P2 BRA `(.L_x_5991) ;  /* 0xfffffffc001ca947 */ /* 0x000fea000383ffff */
[----:B------:R-:W-:Y:S05]  /*dcc0*/  BSYNC B2 ;  /* 0x0000000000027941 */ /* 0x000fea0003800000 */
.L_x_5985:
[----:B------:R-:W-:Y:S05]  /*dcd0*/  BRA `(.L_x_5984) ;  /* 0x0000000400107947 */ /* 0x000fea0003800000 */
.L_x_5983:
[----:B------:R-:W0:Y:S01]  /*dce0*/  S2R R0, SR_TID.Y ;  /* 0x0000000000007919 */ /* 0x000e220000002200 */
[----:B------:R-:W-:Y:S01]  /*dcf0*/  ULDC UR4, c[0x0][0x254] ;  /* 0x0000950000047ab9 */ /* 0x000fe20000000800 */
[----:B------:R-:W-:Y:S01]  /*dd00*/  ULDC UR5, c[0x0][0x254] ;  /* 0x0000950000057ab9 */ /* 0x000fe20000000800 */
[----:B0-----:R-:W-:-:S13]  /*dd10*/  ISETP.GE.U32.AND P0, PT, R0, UR4, PT ;  /* 0x0000000400007c0c */ /* 0x001fda000bf06070 */
[----:B------:R-:W-:Y:S05]  /*dd20*/  @P0 BRA `(.L_x_5984) ;  /* 0x0000000000fc0947 */ /* 0x000fea0003800000 */
[----:B------:R-:W-:Y:S01]  /*dd30*/  ULDC UR4, c[0x0][0x10] ;  /* 0x0000040000047ab9 */ /* 0x000fe20000000800 */
[----:B------:R-:W0:Y:S01]  /*dd40*/  LDC R21, c[0x0][RZ] ;  /* 0x00000000ff157b82 */ /* 0x000e220000000800 */
[----:B------:R-:W-:-:S07]  /*dd50*/  IMAD R22, R22, UR4, RZ ;  /* 0x0000000416167c24 */ /* 0x000fce000f8e02ff */
[----:B------:R-:W1:Y:S02]  /*dd60*/  LDC R20, c[0x0][0x4] ;  /* 0x00000100ff147b82 */ /* 0x000e640000000800 */
.L_x_5997:
[----:B0-----:R-:W0:Y:S01]  /*dd70*/  S2R R3, SR_TID.X ;  /* 0x0000000000037919 */ /* 0x001e220000002100 */
[----:B------:R-:W2:Y:S01]  /*dd80*/  LDC.64 R12, c[0x0][0x630] ;  /* 0x00018c00ff0c7b82 */ /* 0x000ea20000000a00 */
[----:B------:R-:W-:-:S04]  /*dd90*/  IMAD.IADD R4, R22, 0x1, R0 ;  /* 0x0000000116047824 */ /* 0x000fc800078e0200 */
[----:B0-----:R-:W-:-:S04]  /*dda0*/  IMAD R3, R4, R21, R3 ;  /* 0x0000001504037224 */ /* 0x001fc800078e0203 */
[----:B--2---:R-:W-:-:S05]  /*ddb0*/  IMAD.WIDE.U32 R12, R3, 0x20, R12 ;  /* 0x00000020030c7825 */ /* 0x004fca00078e000c */
[----:B------:R0:W5:Y:S04]  /*ddc0*/  LDG.E.64 R4, desc[UR36][R12.64] ;  /* 0x000000240c047981 */ /* 0x000168000c1e1b00 */
[----:B------:R0:W5:Y:S04]  /*ddd0*/  LDG.E.64 R18, desc[UR36][R12.64+0x8] ;  /* 0x000008240c127981 */ /* 0x000168000c1e1b00 */
[----:B------:R0:W5:Y:S01]  /*dde0*/  LDG.E.64 R16, desc[UR36][R12.64+0x18] ;  /* 0x000018240c107981 */ /* 0x000162000c1e1b00 */
[----:B------:R-:W-:Y:S01]  /*ddf0*/  DSETP.NEU.AND P0, PT, R6, RZ, PT ;  /* 0x000000ff0600722a */ /* 0x000fe20003f0d000 */
[----:B-1----:R-:W-:Y:S01]  /*de00*/  IADD3 R0, R20, R0, RZ ;  /* 0x0000000014007210 */ /* 0x002fe20007ffe0ff */
        /* <DEDUP_REMOVED lines=30> */
.L_x_5996:
[----:B------:R-:W-:Y:S05]  /*dff0*/  BSYNC B3 ;  /* 0x0000000000037941 */ /* 0x000fea0003800000 */
.L_x_5995:
        /* <DEDUP_REMOVED lines=9> */
.L_x_5993:
[----:B------:R0:W5:Y:S02]  /*e090*/  LDG.E R2, desc[UR36][R12.64+0x10] ;  /* 0x000010240c027981 */ /* 0x000164000c1e1900 */
[----:B-----5:R-:W-:Y:S01]  /*e0a0*/  IMAD.MOV.U32 R6, RZ, RZ, R16 ;  /* 0x000000ffff067224 */ /* 0x020fe200078e0010 */
[----:B------:R-:W-:Y:S01]  /*e0b0*/  MOV R7, R17 ;  /* 0x0000001100077202 */ /* 0x000fe20000000f00 */
[----:B------:R-:W-:Y:S01]  /*e0c0*/  IMAD.MOV.U32 R8, RZ, RZ, R4 ;  /* 0x000000ffff087224 */ /* 0x000fe200078e0004 */
[----:B------:R-:W-:Y:S01]  /*e0d0*/  MOV R9, R5 ;  /* 0x0000000500097202 */ /* 0x000fe20000000f00 */
[----:B------:R-:W-:Y:S01]  /*e0e0*/  IMAD.MOV.U32 R10, RZ, RZ, R18 ;  /* 0x000000ffff0a7224 */ /* 0x000fe200078e0012 */
[----:B------:R-:W-:-:S07]  /*e0f0*/  MOV R11, R19 ;  /* 0x00000013000b7202 */ /* 0x000fce0000000f00 */
.L_x_5994:
[----:B------:R-:W-:Y:S05]  /*e100*/  BSYNC B2 ;  /* 0x0000000000027941 */ /* 0x000fea0003800000 */
.L_x_5992:
[----:B------:R-:W-:Y:S05]  /*e110*/  @!P2 BRA `(.L_x_5997) ;  /* 0xfffffffc0014a947 */ /* 0x000fea000383ffff */
.L_x_5984:
[----:B------:R-:W-:Y:S05]  /*e120*/  BSYNC B0 ;  /* 0x0000000000007941 */ /* 0x000fea0003800000 */
.L_x_5982:
[----:B------:R-:W1:Y:S01]  /*e130*/  S2R R3, SR_TID.Y ;  /* 0x0000000000037919 */ /* 0x000e620000002200 */
[----:B------:R-:W2:Y:S01]  /*e140*/  S2UR UR5, SR_CgaCtaId ;  /* 0x00000000000579c3 */ /* 0x000ea20000008800 */
[----:B------:R-:W-:Y:S01]  /*e150*/  UMOV UR4, 0x400 ;  /* 0x0000040000047882 */ /* 0x000fe20000000000 */
[----:B------:R-:W1:Y:S01]  /*e160*/  S2R R4, SR_TID.X ;  /* 0x0000000000047919 */ /* 0x000e620000002100 */
[----:B------:R-:W-:-:S05]  /*e170*/  UIADD3 UR4, UR4, 0x10, URZ ;  /* 0x0000001004047890 */ /* 0x000fca000fffe03f */
[----:B------:R-:W1:Y:S01]  /*e180*/  LDC R22, c[0x0][RZ] ;  /* 0x00000000ff167b82 */ /* 0x000e620000000800 */
[----:B------:R-:W-:Y:S01]  /*e190*/  ULDC UR6, c[0x0][0x4] ;  /* 0x0000010000067ab9 */ /* 0x000fe20000000800 */
[----:B--2---:R-:W-:Y:S02]  /*e1a0*/  ULEA UR4, UR5, UR4, 0x18 ;  /* 0x0000000405047291 */ /* 0x004fe4000f8ec03f */
[----:B------:R-:W-:-:S06]  /*e1b0*/  USHF.R.U32.HI UR5, URZ, 0x1, UR6 ;  /* 0x000000013f057899 */ /* 0x000fcc0008011606 */
[----:B------:R-:W-:Y:S01]  /*e1c0*/  ISETP.NE.AND P0, PT, RZ, UR5, PT ;  /* 0x00000005ff007c0c */ /* 0x000fe2000bf05270 */
[----:B-1----:R-:W-:-:S05]  /*e1d0*/  IMAD R0, R3, R22, R4 ;  /* 0x0000001603007224 */ /* 0x002fca00078e0204 */
[----:B------:R-:W-:-:S05]  /*e1e0*/  LEA R0, R0, UR4, 0x5 ;  /* 0x0000000400007c11 */ /* 0x000fca000f8e28ff */
[----:B------:R1:W-:Y:S04]  /*e1f0*/  STS.128 [R0], R8 ;  /* 0x0000000800007388 */ /* 0x0003e80000000c00 */
[----:B------:R1:W-:Y:S04]  /*e200*/  STS [R0+0x10], R2 ;  /* 0x0000100200007388 */ /* 0x0003e80000000800 */
[----:B------:R1:W-:Y:S01]  /*e210*/  STS.64 [R0+0x18], R6 ;  /* 0x0000180600007388 */ /* 0x0003e20000000a00 */
[----:B------:R-:W-:Y:S05]  /*e220*/  @!P0 BRA `(.L_x_5998) ;  /* 0x0000000400108947 */ /* 0x000fea0003800000 */
[----:B------:R-:W-:-:S07]  /*e230*/  IMAD.U32 R20, RZ, RZ, UR5 ;  /* 0x00000005ff147e24 */ /* 0x000fce000f8e00ff */
.L_x_6006:
[----:B--2---:R-:W2:Y:S01]  /*e240*/  S2R R4, SR_TID.Y ;  /* 0x0000000000047919 */ /* 0x004ea20000002200 */
[----:B------:R-:W-:Y:S01]  /*e250*/  BSSY B0, `(.L_x_5999) ;  /* 0x000003e000007945 */ /* 0x000fe20003800000 */
[----:B------:R-:W-:Y:S01]  /*e260*/  BAR.SYNC.DEFER_BLOCKING 0x0 ;  /* 0x0000000000007b1d */ /* 0x000fe20000010000 */
[----:B--2---:R-:W-:-:S04]  /*e270*/  IADD3 R3, R4, R20, RZ ;  /* 0x0000001404037210 */ /* 0x004fc80007ffe0ff */
[----:B------:R-:W-:-:S04]  /*e280*/  ISETP.GE.U32.AND P0, PT, R3, UR6, PT ;  /* 0x0000000603007c0c */ /* 0x000fc8000bf06070 */
[----:B------:R-:W-:-:S13]  /*e290*/  ISETP.GE.U32.OR P0, PT, R4, R20, P0 ;  /* 0x000000140400720c */ /* 0x000fda0000706470 */
[----:B0-----:R-:W-:Y:S05]  /*e2a0*/  @P0 BRA `(.L_x_6000) ;  /* 0x0000000000e00947 */ /* 0x001fea0003800000 */
[----:B------:R-:W2:Y:S01]  /*e2b0*/  S2R R4, SR_TID.X ;  /* 0x0000000000047919 */ /* 0x000ea20000002100 */
[----:B------:R-:W-:Y:S01]  /*e2c0*/  DSETP.NEU.AND P0, PT, R6, RZ, PT ;  /* 0x000000ff0600722a */ /* 0x000fe20003f0d000 */
[----:B------:R-:W-:Y:S01]  /*e2d0*/  BSSY B2, `(.L_x_6001) ;  /* 0x0000032000027945 */ /* 0x000fe20003800000 */
[----:B--2---:R-:W-:-:S05]  /*e2e0*/  IMAD R3, R3, R22, R4 ;  /* 0x0000001603037224 */ /* 0x004fca00078e0204 */
[----:B------:R-:W-:-:S05]  /*e2f0*/  LEA R3, R3, UR4, 0x5 ;  /* 0x0000000403037c11 */ /* 0x000fca000f8e28ff */
[----:B------:R2:W0:Y:S04]  /*e300*/  LDS.64 R24, [R3+0x18] ;  /* 0x0000180003187984 */ /* 0x0004280000000a00 */
[----:B------:R2:W0:Y:S01]  /*e310*/  LDS.128 R16, [R3] ;  /* 0x0000000003107984 */ /* 0x0004220000000c00 */
[----:B------:R-:W-:Y:S05]  /*e320*/  @!P0 BRA `(.L_x_6002) ;  /* 0x0000000000948947 */ /* 0x000fea0003800000 */
[----:B0-----:R-:W-:-:S14]  /*e330*/  DSETP.NEU.AND P0, PT, R24, RZ, PT ;  /* 0x000000ff1800722a */ /* 0x001fdc0003f0d000 */
[----:B------:R-:W-:Y:S05]  /*e340*/  @!P0 BRA `(.L_x_6003) ;  /* 0x0000000000a88947 */ /* 0x000fea0003800000 */
[----:B------:R-:W-:Y:S01]  /*e350*/  DADD R12, R6, R24 ;  /* 0x00000000060c7229 */ /* 0x000fe20000000018 */
[----:B-1----:R-:W-:Y:S01]  /*e360*/  IMAD.MOV.U32 R2, RZ, RZ, 0x1 ;  /* 0x00000001ff027424 */ /* 0x002fe200078e00ff */
[----:B------:R-:W-:Y:S01]  /*e370*/  FSETP.GEU.AND P2, PT, |R25|, 6.5827683646048100446e-37, PT ;  /* 0x036000001900780b */ /* 0x000fe20003f4e200 */
[----:B------:R-:W-:Y:S03]  /*e380*/  BSSY B3, `(.L_x_6004) ;  /* 0x0000016000037945 */ /* 0x000fe60003800000 */
[----:B--2---:R-:W0:Y:S02]  /*e390*/  MUFU.RCP64H R3, R13 ;  /* 0x0000000d00037308 */ /* 0x004e240000001800 */
        /* <DEDUP_REMOVED lines=8> */
[----:B------:R-:W-:-:S08]  /*e420*/  DADD R14, -R8, R16 ;  /* 0x00000000080e7229 */ /* 0x000fd00000000110 */
        /* <DEDUP_REMOVED lines=11> */
.L_x_6005:
[----:B------:R-:W-:Y:S05]  /*e4e0*/  BSYNC B3 ;  /* 0x0000000000037941 */ /* 0x000fea0003800000 */
.L_x_6004:
        /* <DEDUP_REMOVED lines=9> */
.L_x_6002:
[----:B-1----:R1:W1:Y:S01]  /*e580*/  LDS R2, [R3+0x10] ;  /* 0x0000100003027984 */ /* 0x0022620000000800 */
[----:B0-----:R-:W-:Y:S01]  /*e590*/  IMAD.MOV.U32 R8, RZ, RZ, R16 ;  /* 0x000000ffff087224 */ /* 0x001fe200078e0010 */
[----:B------:R-:W-:Y:S01]  /*e5a0*/  MOV R9, R17 ;  /* 0x0000001100097202 */ /* 0x000fe20000000f00 */
[----:B------:R-:W-:Y:S01]  /*e5b0*/  IMAD.MOV.U32 R10, RZ, RZ, R18 ;  /* 0x000000ffff0a7224 */ /* 0x000fe200078e0012 */
[----:B------:R-:W-:Y:S01]  /*e5c0*/  MOV R11, R19 ;  /* 0x00000013000b7202 */ /* 0x000fe20000000f00 */
[----:B------:R-:W-:Y:S01]  /*e5d0*/  IMAD.MOV.U32 R6, RZ, RZ, R24 ;  /* 0x000000ffff067224 */ /* 0x000fe200078e0018 */
[----:B------:R-:W-:-:S07]  /*e5e0*/  MOV R7, R25 ;  /* 0x0000001900077202 */ /* 0x000fce0000000f00 */
.L_x_6003:
[----:B------:R-:W-:Y:S05]  /*e5f0*/  BSYNC B2 ;  /* 0x0000000000027941 */ /* 0x000fea0003800000 */
.L_x_6001:
[----:B------:R0:W-:Y:S04]  /*e600*/  STS.128 [R0], R8 ;  /* 0x0000000800007388 */ /* 0x0001e80000000c00 */
[----:B-1----:R0:W-:Y:S04]  /*e610*/  STS [R0+0x10], R2 ;  /* 0x0000100200007388 */ /* 0x0021e80000000800 */
[----:B------:R0:W-:Y:S02]  /*e620*/  STS.64 [R0+0x18], R6 ;  /* 0x0000180600007388 */ /* 0x0001e40000000a00 */
.L_x_6000:
[----:B------:R-:W-:Y:S05]  /*e630*/  BSYNC B0 ;  /* 0x0000000000007941 */ /* 0x000fea0003800000 */
.L_x_5999:
[----:B------:R-:W-:Y:S02]  /*e640*/  ISETP.GT.AND P0, PT, R20, 0x1, PT ;  /* 0x000000011400780c */ /* 0x000fe40003f04270 */
[----:B------:R-:W-:-:S11]  /*e650*/  SHF.R.S32.HI R20, RZ, 0x1, R20 ;  /* 0x00000001ff147819 */ /* 0x000fd60000011414 */
[----:B------:R-:W-:Y:S05]  /*e660*/  @P0 BRA `(.L_x_6006) ;  /* 0xfffffff800f40947 */ /* 0x000fea000383ffff */
.L_x_5998:
[----:B------:R-:W-:Y:S02]  /*e670*/  ULDC UR4, c[0x0][0x258] ;  /* 0x0000960000047ab9 */ /* 0x000fe40000000800 */
[----:B------:R-:W-:-:S13]  /*e680*/  ISETP.NE.AND P0, PT, RZ, UR4, PT ;  /* 0x00000004ff007c0c */ /* 0x000fda000bf05270 */
[----:B------:R-:W-:Y:S05]  /*e690*/  @!P0 BRA `(.L_x_6007) ;  /* 0x00000008002c8947 */ /* 0x000fea0003800000 */
[----:B------:R-:W-:Y:S01]  /*e6a0*/  ISETP.GT.AND P0, PT, R22, 0x20, PT ;  /* 0x000000201600780c */ /* 0x000fe20003f04270 */
[----:B------:R-:W-:-:S12]  /*e6b0*/  IMAD.MOV.U32 R20, RZ, RZ, R22 ;  /* 0x000000ffff147224 */ /* 0x000fd800078e0016 */
[----:B------:R-:W-:Y:S05]  /*e6c0*/  @!P0 BRA `(.L_x_6008) ;  /* 0x0000000400288947 */ /* 0x000fea0003800000 */
[----:B--2---:R-:W-:Y:S01]  /*e6d0*/  LEA.HI R3, R22, R22, RZ, 0x1 ;  /* 0x0000001616037211 */ /* 0x004fe200078f08ff */
[----:B------:R2:W-:Y:S01]  /*e6e0*/  STS.128 [R0], R8 ;  /* 0x0000000800007388 */ /* 0x0005e20000000c00 */
[----:B------:R-:W-:Y:S02]  /*e6f0*/  HFMA2.MMA R20, -RZ, RZ, 0, 1.9073486328125e-06 ;  /* 0x00000020ff147435 */ /* 0x000fe400000001ff */
[----:B------:R-:W-:Y:S01]  /*e700*/  SHF.R.S32.HI R14, RZ, 0x1, R3 ;  /* 0x00000001ff0e7819 */ /* 0x000fe20000011403 */
[----:B------:R2:W-:Y:S03]  /*e710*/  STS [R0+0x10], R2 ;  /* 0x0000100200007388 */ /* 0x0005e60000000800 */
[----:B------:R-:W-:Y:S01]  /*e720*/  ISETP.GE.AND P0, PT, R14, 0x20, PT ;  /* 0x000000200e00780c */ /* 0x000fe20003f06270 */
[----:B------:R2:W-:-:S12]  /*e730*/  STS.64 [R0+0x18], R6 ;  /* 0x0000180600007388 */ /* 0x0005d80000000a00 */
[----:B--2---:R-:W-:Y:S05]  /*e740*/  @!P0 BRA `(.L_x_6008) ;  /* 0x0000000400088947 */ /* 0x004fea0003800000 */
.L_x_6016:
[----:B--2---:R-:W2:Y:S01]  /*e750*/  S2R R4, SR_TID.X ;  /* 0x0000000000047919 */ /* 0x004ea20000002100 */
[----:B------:R-:W-:Y:S01]  /*e760*/  BSSY B0, `(.L_x_6009) ;  /* 0x000003c000007945 */ /* 0x000fe20003800000 */
[----:B------:R-:W-:Y:S01]  /*e770*/  BAR.SYNC.DEFER_BLOCKING 0x0 ;  /* 0x0000000000007b1d */ /* 0x000fe20000010000 */
[----:B0-2---:R-:W-:-:S05]  /*e780*/  IMAD.IADD R3, R4, 0x1, R14 ;  /* 0x0000000104037824 */ /* 0x005fca00078e020e */
[----:B------:R-:W-:-:S04]  /*e790*/  ISETP.GE.U32.AND P0, PT, R3, R22, PT ;  /* 0x000000160300720c */ /* 0x000fc80003f06070 */
[----:B------:R-:W-:-:S13]  /*e7a0*/  ISETP.GE.U32.OR P0, PT, R4, R14, P0 ;  /* 0x0000000e0400720c */ /* 0x000fda0000706470 */
[----:B------:R-:W-:Y:S05]  /*e7b0*/  @P0 BRA `(.L_x_6010) ;  /* 0x0000000000d80947 */ /* 0x000fea0003800000 */
[----:B------:R-:W-:Y:S01]  /*e7c0*/  LEA R3, R14, R0, 0x5 ;  /* 0x000000000e037211 */ /* 0x000fe200078e28ff */
[----:B------:R-:W-:Y:S01]  /*e7d0*/  DSETP.NEU.AND P0, PT, R6, RZ, PT ;  /* 0x000000ff0600722a */ /* 0x000fe20003f0d000 */
[----:B------:R-:W-:Y:S03]  /*e7e0*/  BSSY B2, `(.L_x_6011) ;  /* 0x0000030000027945 */ /* 0x000fe60003800000 */
[----:B------:R2:W0:Y:S04]  /*e7f0*/  LDS.64 R24, [R3+0x18] ;  /* 0x0000180003187984 */ /* 0x0004280000000a00 */
[----:B------:R2:W0:Y:S06]  /*e800*/  LDS.128 R16, [R3] ;  /* 0x0000000003107984 */ /* 0x00042c0000000c00 */
        /* <DEDUP_REMOVED lines=28> */
.L_x_6015:
[----:B------:R-:W-:Y:S05]  /*e9d0*/  BSYNC B3 ;  /* 0x0000000000037941 */ /* 0x000fea0003800000 */
.L_x_6014:
        /* <DEDUP_REMOVED lines=9> */
.L_x_6012:
[----:B01----:R0:W1:Y:S01]  /*ea70*/  LDS R2, [R3+0x10] ;  /* 0x0000100003027984 */ /* 0x0030620000000800 */
[----:B------:R-:W-:Y:S01]  /*ea80*/  IMAD.MOV.U32 R8, RZ, RZ, R16 ;  /* 0x000000ffff087224 */ /* 0x000fe200078e0010 */
[----:B------:R-:W-:Y:S01]  /*ea90*/  MOV R9, R17 ;  /* 0x0000001100097202 */ /* 0x000fe20000000f00 */
[----:B------:R-:W-:Y:S01]  /*eaa0*/  IMAD.MOV.U32 R10, RZ, RZ, R18 ;  /* 0x000000ffff0a7224 */ /* 0x000fe200078e0012 */
[----:B------:R-:W-:Y:S01]  /*eab0*/  MOV R11, R19 ;  /* 0x00000013000b7202 */ /* 0x000fe20000000f00 */
[----:B------:R-:W-:Y:S01]  /*eac0*/  IMAD.MOV.U32 R6, RZ, RZ, R24 ;  /* 0x000000ffff067224 */ /* 0x000fe200078e0018 */
[----:B------:R-:W-:-:S07]  /*ead0*/  MOV R7, R25 ;  /* 0x0000001900077202 */ /* 0x000fce0000000f00 */
.L_x_6013:
[----:B------:R-:W-:Y:S05]  /*eae0*/  BSYNC B2 ;  /* 0x0000000000027941 */ /* 0x000fea0003800000 */
.L_x_6011:
[----:B------:R0:W-:Y:S04]  /*eaf0*/  STS.128 [R0], R8 ;  /* 0x0000000800007388 */ /* 0x0001e80000000c00 */
[----:B-1----:R0:W-:Y:S04]  /*eb00*/  STS [R0+0x10], R2 ;  /* 0x0000100200007388 */ /* 0x0021e80000000800 */
[----:B------:R0:W-:Y:S02]  /*eb10*/  STS.64 [R0+0x18], R6 ;  /* 0x0000180600007388 */ /* 0x0001e40000000a00 */
.L_x_6010:
[----:B------:R-:W-:Y:S05]  /*eb20*/  BSYNC B0 ;  /* 0x0000000000007941 */ /* 0x000fea0003800000 */
.L_x_6009:
[----:B------:R-:W-:-:S04]  /*eb30*/  SHF.R.S32.HI R14, RZ, 0x1, R14 ;  /* 0x00000001ff0e7819 */ /* 0x000fc8000001140e */
[----:B------:R-:W-:-:S13]  /*eb40*/  ISETP.GE.AND P0, PT, R14, 0x20, PT ;  /* 0x000000200e00780c */ /* 0x000fda0003f06270 */
[----:B------:R-:W-:Y:S05]  /*eb50*/  @P0 BRA `(.L_x_6016) ;  /* 0xfffffff800fc0947 */ /* 0x000fea000383ffff */
[----:B------:R-:W-:-:S07]  /*eb60*/  IMAD.MOV.U32 R20, RZ, RZ, 0x20 ;  /* 0x00000020ff147424 */ /* 0x000fce00078e00ff */
.L_x_6008:
[----:B------:R-:W-:Y:S01]  /*eb70*/  BAR.SYNC.DEFER_BLOCKING 0x0 ;  /* 0x0000000000007b1d */ /* 0x000fe20000010000 */
[----:B------:R-:W-:-:S13]  /*eb80*/  ISETP.GE.AND P0, PT, R20, 0x2, PT ;  /* 0x000000021400780c */ /* 0x000fda0003f06270 */
[----:B------:R-:W-:Y:S05]  /*eb90*/  @!P0 BRA `(.L_x_6007) ;  /* 0x0000000000ec8947 */ /* 0x000fea0003800000 */
[----:B01----:R-:W-:-:S11]  /*eba0*/  HFMA2.MMA R0, -RZ, RZ, 0, 5.9604644775390625e-08 ;  /* 0x00000001ff007435 */ /* 0x003fd600000001ff */
.L_x_6022:
[----:B------:R-:W-:Y:S01]  /*ebb0*/  DSETP.NEU.AND P0, PT, R6, RZ, PT ;  /* 0x000000ff0600722a */ /* 0x000fe20003f0d000 */
[----:B------:R0:W1:Y:S01]  /*ebc0*/  SHFL.DOWN PT, R5, R9, R0, 0x1f ;  /* 0x08001f0009057589 */ /* 0x00006200000e0000 */
[----:B------:R-:W-:Y:S03]  /*ebd0*/  BSSY B0, `(.L_x_6017) ;  /* 0x0000034000007945 */ /* 0x000fe60003800000 */
[----:B------:R0:W0:Y:S04]  /*ebe0*/  SHFL.DOWN PT, R4, R8, R0, 0x1f ;  /* 0x08001f0008047589 */ /* 0x00002800000e0000 */
[----:B------:R0:W0:Y:S04]  /*ebf0*/  SHFL.DOWN PT, R15, R11, R0, 0x1f ;  /* 0x08001f000b0f7589 */ /* 0x00002800000e0000 */
[----:B------:R0:W0:Y:S04]  /*ec00*/  SHFL.DOWN PT, R14, R10, R0, 0x1f ;  /* 0x08001f000a0e7589 */ /* 0x00002800000e0000 */
[----:B------:R0:W0:Y:S04]  /*ec10*/  SHFL.DOWN PT, R17, R7, R0, 0x1f ;  /* 0x08001f0007117589 */ /* 0x00002800000e0000 */
[----:B------:R0:W0:Y:S04]  /*ec20*/  SHFL.DOWN PT, R16, R6, R0, 0x1f ;  /* 0x08001f0006107589 */ /* 0x00002800000e0000 */
[----:B--2---:R2:W0:Y:S01]  /*ec30*/  SHFL.DOWN PT, R3, R2, R0, 0x1f ;  /* 0x08001f0002037589 */ /* 0x00442200000e0000 */
[----:B-1----:R-:W-:Y:S05]  /*ec40*/  @!P0 BRA `(.L_x_6018) ;  /* 0x0000000000948947 */ /* 0x002fea0003800000 */
[----:B0-----:R-:W-:-:S14]  /*ec50*/  DSETP.NEU.AND P0, PT, R16, RZ, PT ;  /* 0x000000ff1000722a */ /* 0x001fdc0003f0d000 */
[----:B------:R-:W-:Y:S05]  /*ec60*/  @!P0 BRA `(.L_x_6019) ;  /* 0x0000000000a88947 */ /* 0x000fea0003800000 */
[----:B------:R-:W-:Y:S01]  /*ec70*/  DADD R12, R6, R16 ;  /* 0x00000000060c7229 */ /* 0x000fe20000000010 */
[----:B--2---:R-:W-:Y:S01]  /*ec80*/  IMAD.MOV.U32 R2, RZ, RZ, 0x1 ;  /* 0x00000001ff027424 */ /* 0x004fe200078e00ff */
        /* <DEDUP_REMOVED lines=23> */
.L_x_6021:
[----:B------:R-:W-:Y:S05]  /*ee00*/  BSYNC B2 ;  /* 0x0000000000027941 */ /* 0x000fea0003800000 */
.L_x_6020:
        /* <DEDUP_REMOVED lines=9> */
.L_x_6018:
[----:B0-2---:R-:W-:Y:S01]  /*eea0*/  IMAD.MOV.U32 R2, RZ, RZ, R3 ;  /* 0x000000ffff027224 */ /* 0x005fe200078e0003 */
[----:B------:R-:W-:Y:S01]  /*eeb0*/  MOV R6, R16 ;  /* 0x0000001000067202 */ /* 0x000fe20000000f00 */
[----:B------:R-:W-:Y:S01]  /*eec0*/  IMAD.MOV.U32 R7, RZ, RZ, R17 ;  /* 0x000000ffff077224 */ /* 0x000fe200078e0011 */
[----:B------:R-:W-:Y:S01]  /*eed0*/  MOV R8, R4 ;  /* 0x0000000400087202 */ /* 0x000fe20000000f00 */
[----:B------:R-:W-:Y:S01]  /*eee0*/  IMAD.MOV.U32 R9, RZ, RZ, R5 ;  /* 0x000000ffff097224 */ /* 0x000fe200078e0005 */
[----:B------:R-:W-:Y:S01]  /*eef0*/  MOV R10, R14 ;  /* 0x0000000e000a7202 */ /* 0x000fe20000000f00 */
[----:B------:R-:W-:-:S07]  /*ef00*/  IMAD.MOV.U32 R11, RZ, RZ, R15 ;  /* 0x000000ffff0b7224 */ /* 0x000fce00078e000f */
.L_x_6019:
[----:B------:R-:W-:Y:S05]  /*ef10*/  BSYNC B0 ;  /* 0x0000000000007941 */ /* 0x000fea0003800000 */
.L_x_6017:
[----:B--2---:R-:W-:-:S04]  /*ef20*/  SHF.L.U32 R0, R0, 0x1, RZ ;  /* 0x0000000100007819 */ /* 0x004fc800000006ff */
[----:B------:R-:W-:-:S13]  /*ef30*/  ISETP.GE.AND P0, PT, R0, R20, PT ;  /* 0x000000140000720c */ /* 0x000fda0003f06270 */
[----:B------:R-:W-:Y:S05]  /*ef40*/  @!P0 BRA `(.L_x_6022) ;  /* 0xfffffffc00188947 */ /* 0x000fea000383ffff */
.L_x_6007:
[----:B------:R-:W-:Y:S05]  /*ef50*/  @!P1 EXIT ;  /* 0x000000000000994d */ /* 0x000fea0003800000 */
[----:B------:R-:W5:Y:S01]  /*ef60*/  LDL R4, [R1] ;  /* 0x0000000001047983 */ /* 0x000f620000100800 */
[----:B------:R-:W-:-:S03]  /*ef70*/  ULDC.U8 UR38, c[0x0][0x648] ;  /* 0x0001920000267ab9 */ /* 0x000fc60000000000 */
[----:B0-2---:R-:W2:Y:S01]  /*ef80*/  LDL.LU R3, [R1+0x10] ;  /* 0x0000100001037983 */ /* 0x005ea20000300800 */
[----:B-----5:R-:W-:-:S04]  /*ef90*/  ISETP.NE.U32.AND P0, PT, R4, RZ, PT ;  /* 0x000000ff0400720c */ /* 0x020fc80003f05070 */
[----:B--2---:R-:W-:-:S13]  /*efa0*/  ISETP.NE.AND.EX P0, PT, R3, RZ, PT, P0 ;  /* 0x000000ff0300720c */ /* 0x004fda0003f05300 */
[----:B------:R-:W-:Y:S05]  /*efb0*/  @!P0 BRA `(.L_x_6023) ;  /* 0x0000000800288947 */ /* 0x000fea0003800000 */
[----:B------:R-:W-:-:S13]  /*efc0*/  ISETP.NE.AND P0, PT, RZ, UR38, PT ;  /* 0x00000026ff007c0c */ /* 0x000fda000bf05270 */
[----:B------:R-:W-:Y:S05]  /*efd0*/  @!P0 BRA `(.L_x_6024) ;  /* 0x0000000000d08947 */ /* 0x000fea0003800000 */
[----:B------:R-:W2:Y:S04]  /*efe0*/  LDL.64 R4, [R1] ;  /* 0x0000000001047983 */ /* 0x000ea80000100a00 */
[----:B--2---:R-:W2:Y:S01]  /*eff0*/  LDG.E.64 R14, desc[UR36][R4.64+0x18] ;  /* 0x00001824040e7981 */ /* 0x004ea2000c1e1b00 */
[----:B------:R-:W-:Y:S01]  /*f000*/  BSSY B0, `(.L_x_6024) ;  /* 0x0000031000007945 */ /* 0x000fe20003800000 */
[----:B--2---:R-:W-:-:S14]  /*f010*/  DSETP.NEU.AND P0, PT, R14, RZ, PT ;  /* 0x000000ff0e00722a */ /* 0x004fdc0003f0d000 */
[----:B------:R-:W-:Y:S05]  /*f020*/  @!P0 BRA `(.L_x_6025) ;  /* 0x0000000000b88947 */ /* 0x000fea0003800000 */
[----:B------:R0:W5:Y:S04]  /*f030*/  LDG.E.64 R18, desc[UR36][R4.64] ;  /* 0x0000002404127981 */ /* 0x000168000c1e1b00 */
[----:B------:R0:W5:Y:S01]  /*f040*/  LDG.E.64 R20, desc[UR36][R4.64+0x8] ;  /* 0x0000082404147981 */ /* 0x000162000c1e1b00 */
[----:B------:R-:W-:-:S14]  /*f050*/  DSETP.NEU.AND P0, PT, R6, RZ, PT ;  /* 0x000000ff0600722a */ /* 0x000fdc0003f0d000 */
[----:B0-----:R-:W-:Y:S05]  /*f060*/  @!P0 BRA `(.L_x_6026) ;  /* 0x0000000000888947 */ /* 0x001fea0003800000 */
[----:B------:R-:W-:Y:S01]  /*f070*/  DADD R12, R6, R14 ;  /* 0x00000000060c7229 */ /* 0x000fe2000000000e */
[----:B-1----:R-:W-:Y:S01]  /*f080*/  IMAD.MOV.U32 R2, RZ, RZ, 0x1 ;  /* 0x00000001ff027424 */ /* 0x002fe200078e00ff */
[----:B------:R-:W-:Y:S01]  /*f090*/  FSETP.GEU.AND P1, PT, |R7|, 6.5827683646048100446e-37, PT ;  /* 0x036000000700780b */ /* 0x000fe20003f2e200 */
[----:B------:R-:W-:Y:S01]  /*f0a0*/  BSSY B2, `(.L_x_6027) ;  /* 0x0000015000027945 */ /* 0x000fe20003800000 */
[----:B-----5:R-:W-:Y:S02]  /*f0b0*/  DADD R8, R8, -R18 ;  /* 0x0000000008087229 */ /* 0x020fe40000000812 */
        /* <DEDUP_REMOVED lines=18> */
[----:B------:R-:W-:-:S07]  /*f1e0*/  MOV R17, R2 ;  /* 0x0000000200117202 */ /* 0x000fce0000000f00 */
.L_x_6028:
[----:B------:R-:W-:Y:S05]  /*f1f0*/  BSYNC B2 ;  /* 0x0000000000027941 */ /* 0x000fea0003800000 */
.L_x_6027:
[----:B------:R-:W-:Y:S01]  /*f200*/  DMUL R2, R8, R8 ;  /* 0x0000000808027228 */ /* 0x000fe20000000000 */
[----:B------:R-:W-:Y:S01]  /*f210*/  IMAD.MOV.U32 R6, RZ, RZ, R12 ;  /* 0x000000ffff067224 */ /* 0x000fe200078e000c */
[----:B------:R-:W-:Y:S01]  /*f220*/  DADD R10, R10, R20 ;  /* 0x000000000a0a7229 */ /* 0x000fe20000000014 */
[----:B------:R-:W-:Y:S01]  /*f230*/  MOV R7, R13 ;  /* 0x0000000d00077202 */ /* 0x000fe20000000f00 */
[----:B------:R-:W-:-:S04]  /*f240*/  DFMA R8, R8, R16, R18 ;  /* 0x000000100808722b */ /* 0x000fc80000000012 */
[----:B------:R-:W-:-:S08]  /*f250*/  DMUL R2, R14, R2 ;  /* 0x000000020e027228 */ /* 0x000fd00000000000 */
[----:B------:R-:W-:Y:S01]  /*f260*/  DFMA R10, R2, R16, R10 ;  /* 0x00000010020a722b */ /* 0x000fe2000000000a */
[----:B------:R-:W-:Y:S01]  /*f270*/  IMAD.MOV.U32 R2, RZ, RZ, -0x1 ;  /* 0xffffffffff027424 */ /* 0x000fe200078e00ff */
[----:B------:R-:W-:Y:S09]  /*f280*/  BRA `(.L_x_6025) ;  /* 0x0000000000207947 */ /* 0x000ff20003800000 */
.L_x_6026:
[----:B------:R-:W2:Y:S01]  /*f290*/  LDL.64 R4, [R1] ;  /* 0x0000000001047983 */ /* 0x000ea20000100a00 */
[----:B-1----:R-:W-:Y:S01]  /*f2a0*/  MOV R6, R14 ;  /* 0x0000000e00067202 */ /* 0x002fe20000000f00 */
[----:B------:R-:W-:Y:S01]  /*f2b0*/  IMAD.MOV.U32 R7, RZ, RZ, R15 ;  /* 0x000000ffff077224 */ /* 0x000fe200078e000f */
[----:B-----5:R-:W-:Y:S01]  /*f2c0*/  MOV R8, R18 ;  /* 0x0000001200087202 */ /* 0x020fe20000000f00 */
[----:B------:R-:W-:Y:S01]  /*f2d0*/  IMAD.MOV.U32 R9, RZ, RZ, R19 ;  /* 0x000000ffff097224 */ /* 0x000fe200078e0013 */
[----:B--2---:R0:W5:Y:S01]  /*f2e0*/  LDG.E R2, desc[UR36][R4.64+0x10] ;  /* 0x0000102404027981 */ /* 0x004162000c1e1900 */
[----:B------:R-:W-:Y:S01]  /*f2f0*/  MOV R10, R20 ;  /* 0x00000014000a7202 */ /* 0x000fe20000000f00 */
[----:B------:R-:W-:-:S07]  /*f300*/  IMAD.MOV.U32 R11, RZ, RZ, R21 ;  /* 0x000000ffff0b7224 */ /* 0x000fce00078e0015 */
.L_x_6025:
[----:B------:R-:W-:Y:S05]  /*f310*/  BSYNC B0 ;  /* 0x0000000000007941 */ /* 0x000fea0003800000 */
.L_x_6024:
[----:B------:R-:W-:Y:S02]  /*f320*/  ULDC.U8 UR4, c[0x0][0x649] ;  /* 0x0001924000047ab9 */ /* 0x000fe40000000000 */
[----:B------:R-:W-:-:S13]  /*f330*/  ISETP.NE.AND P0, PT, RZ, UR4, PT ;  /* 0x00000004ff007c0c */ /* 0x000fda000bf05270 */
[----:B------:R-:W-:Y:S05]  /*f340*/  @!P0 BRA `(.L_x_6029) ;  /* 0x00000004002c8947 */ /* 0x000fea0003800000 */
[----:B------:R-:W-:Y:S01]  /*f350*/  ULDC.64 UR4, c[0x0][0x210] ;  /* 0x0000840000047ab9 */ /* 0x000fe20000000a00 */
[----:B------:R-:W-:Y:S01]  /*f360*/  FSETP.GEU.AND P1, PT, |R11|, 6.5827683646048100446e-37, PT ;  /* 0x036000000b00780b */ /* 0x000fe20003f2e200 */
[C---:B-1---5:R-:W-:Y:S01]  /*f370*/  DADD R2, R6.reuse, -UR4 ;  /* 0x8000000406027e29 */ /* 0x062fe20008000000 */
[----:B------:R-:W-:Y:S01]  /*f380*/  BSSY B0, `(.L_x_6030) ;  /* 0x0000018000007945 */ /* 0x000fe20003800000 */
[----:B------:R-:W-:-:S08]  /*f390*/  DSETP.GT.AND P0, PT, R6, UR4, PT ;  /* 0x0000000406007e2a */ /* 0x000fd0000bf04000 */
[----:B------:R-:W-:Y:S02]  /*f3a0*/  FSEL R7, R3, RZ, P0 ;  /* 0x000000ff03077208 */ /* 0x000fe40000000000 */
[----:B------:R-:W-:Y:S02]  /*f3b0*/  FSEL R6, R2, RZ, P0 ;  /* 0x000000ff02067208 */ /* 0x000fe40000000000 */
[----:B------:R-:W0:Y:S01]  /*f3c0*/  MUFU.RCP64H R3, R7 ;  /* 0x0000000700037308 */ /* 0x000e220000001800 */
[----:B------:R-:W-:-:S06]  /*f3d0*/  MOV R2, 0x1 ;  /* 0x0000000100027802 */ /* 0x000fcc0000000f00 */
        /* <DEDUP_REMOVED lines=17> */
[----:B------:R-:W-:-:S07]  /*f4f0*/  IMAD.MOV.U32 R17, RZ, RZ, R2 ;  /* 0x000000ffff117224 */ /* 0x000fce00078e0002 */
.L_x_6031:
[----:B------:R-:W-:Y:S05]  /*f500*/  BSYNC B0 ;  /* 0x0000000000007941 */ /* 0x000fea0003800000 */
.L_x_6030:
[----:B------:R-:W-:Y:S02]  /*f510*/  ULDC.U8 UR4, c[0x0][0x218] ;  /* 0x0000860000047ab9 */ /* 0x000fe40000000000 */
[----:B------:R-:W-:-:S13]  /*f520*/  ISETP.NE.AND P0, PT, RZ, UR4, PT ;  /* 0x00000004ff007c0c */ /* 0x000fda000bf05270 */
[----:B------:R-:W-:Y:S05]  /*f530*/  @!P0 BRA `(.L_x_6032) ;  /* 0x0000000000788947 */ /* 0x000fea0003800000 */
[----:B------:R-:W0:Y:S01]  /*f540*/  MUFU.RSQ64H R11, R17 ;  /* 0x00000011000b7308 */ /* 0x000e220000001c00 */
[----:B------:R-:W-:Y:S01]  /*f550*/  IADD3 R10, R17, -0x3500000, RZ ;  /* 0xfcb00000110a7810 */ /* 0x000fe20007ffe0ff */
[----:B------:R-:W-:Y:S01]  /*f560*/  IMAD.MOV.U32 R4, RZ, RZ, 0x0 ;  /* 0x00000000ff047424 */ /* 0x000fe200078e00ff */
[----:B------:R-:W-:Y:S01]  /*f570*/  MOV R5, 0x3fd80000 ;  /* 0x3fd8000000057802 */ /* 0x000fe20000000f00 */
[----:B------:R-:W-:Y:S01]  /*f580*/  BSSY B0, `(.L_x_6033) ;  /* 0x0000017000007945 */ /* 0x000fe20003800000 */
[----:B------:R-:W-:Y:S02]  /*f590*/  ISETP.GE.U32.AND P0, PT, R10, 0x7ca00000, PT ;  /* 0x7ca000000a00780c */ /* 0x000fe40003f06070 */
[----:B0-----:R-:W-:-:S08]  /*f5a0*/  DMUL R2, R10, R10 ;  /* 0x0000000a0a027228 */ /* 0x001fd00000000000 */
[----:B------:R-:W-:-:S08]  /*f5b0*/  DFMA R2, R16, -R2, 1 ;  /* 0x3ff000001002742b */ /* 0x000fd00000000802 */
[----:B------:R-:W-:Y:S02]  /*f5c0*/  DFMA R4, R2, R4, 0.5 ;  /* 0x3fe000000204742b */ /* 0x000fe40000000004 */
[----:B------:R-:W-:-:S08]  /*f5d0*/  DMUL R2, R10, R2 ;  /* 0x000000020a027228 */ /* 0x000fd00000000000 */
[----:B------:R-:W-:-:S08]  /*f5e0*/  DFMA R4, R4, R2, R10 ;  /* 0x000000020404722b */ /* 0x000fd0000000000a */
[----:B------:R-:W-:Y:S02]  /*f5f0*/  DMUL R14, R16, R4 ;  /* 0x00000004100e7228 */ /* 0x000fe40000000000 */
[----:B------:R-:W-:Y:S01]  /*f600*/  VIADD R13, R5, 0xfff00000 ;  /* 0xfff00000050d7836 */ /* 0x000fe20000000000 */
[----:B------:R-:W-:-:S05]  /*f610*/  MOV R12, R4 ;  /* 0x00000004000c7202 */ /* 0x000fca0000000f00 */
[----:B------:R-:W-:-:S08]  /*f620*/  DFMA R6, R14, -R14, R16 ;  /* 0x8000000e0e06722b */ /* 0x000fd00000000010 */
[----:B------:R-:W-:Y:S01]  /*f630*/  DFMA R2, R6, R12, R14 ;  /* 0x0000000c0602722b */ /* 0x000fe2000000000e */
[----:B------:R-:W-:Y:S10]  /*f640*/  @!P0 BRA `(.L_x_6034) ;  /* 0x0000000000288947 */ /* 0x000ff40003800000 */
        /* <DEDUP_REMOVED lines=8> */
[----:B------:R-:W-:-:S07]  /*f6d0*/  MOV R10, 0xf6f0 ;  /* 0x0000f6f0000a7802 */ /* 0x000fce0000000f00 */
[----:B---34-:R-:W-:Y:S05]  /*f6e0*/  CALL.REL.NOINC `($__internal_32_$__cuda_sm20_dsqrt_rn_f64_mediumpath_v1) ;  /* 0x0000002400dc7944 */ /* 0x018fea0003c00000 */
.L_x_6034:
[----:B------:R-:W-:Y:S05]  /*f6f0*/  BSYNC B0 ;  /* 0x0000000000007941 */ /* 0x000fea0003800000 */
.L_x_6033:
[----:B------:R-:W-:Y:S01]  /*f700*/  IMAD.MOV.U32 R16, RZ, RZ, R2 ;  /* 0x000000ffff107224 */ /* 0x000fe200078e0002 */
[----:B------:R-:W-:-:S07]  /*f710*/  MOV R17, R3 ;  /* 0x0000000300117202 */ /* 0x000fce0000000f00 */
.L_x_6032:
[----:B------:R-:W0:Y:S02]  /*f720*/  LDC R0, c[0x0][0x64c] ;  /* 0x00019300ff007b82 */ /* 0x000e240000000800 */
[C---:B0-----:R-:W-:Y:S02]  /*f730*/  ISETP.GE.AND P0, PT, R0.reuse, 0x1, PT ;  /* 0x000000010000780c */ /* 0x041fe40003f06270 */
[----:B------:R-:W-:-:S11]  /*f740*/  ISETP.GE.AND P1, PT, R0, 0x2, PT ;  /* 0x000000020000780c */ /* 0x000fd60003f26270 */
[----:B------:R-:W0:Y:S02]  /*f750*/  @P0 LDC.64 R2, c[0x0][0x618] ;  /* 0x00018600ff020b82 */ /* 0x000e240000000a00 */
[----:B0-----:R-:W-:-:S05]  /*f760*/  @P0 IADD3 R2, P2, R23, R2, RZ ;  /* 0x0000000217020210 */ /* 0x001fca0007f5e0ff */
[----:B------:R-:W-:-:S05]  /*f770*/  @P0 IMAD.X R3, RZ, RZ, R3, P2 ;  /* 0x000000ffff030224 */ /* 0x000fca00010e0603 */
[----:B------:R0:W-:Y:S01]  /*f780*/  @P0 STG.E.64 desc[UR36][R2.64], R16 ;  /* 0x0000001002000986 */ /* 0x0001e2000c101b24 */
[----:B------:R-:W-:Y:S05]  /*f790*/  @!P1 EXIT ;  /* 0x000000000000994d */ /* 0x000fea0003800000 */
[----:B0-----:R-:W-:Y:S01]  /*f7a0*/  LOP3.LUT R2, R23, 0xfffffff8, RZ, 0xc0, !PT ;  /* 0xfffffff817027812 */ /* 0x001fe200078ec0ff */
[----:B------:R-:W-:-:S03]  /*f7b0*/  ULDC.64 UR4, c[0x0][0x620] ;  /* 0x0001880000047ab9 */ /* 0x000fc60000000a00 */
[----:B------:R-:W-:-:S04]  /*f7c0*/  IADD3 R2, P0, R2, UR4, RZ ;  /* 0x0000000402027c10 */ /* 0x000fc8000ff1e0ff */
[----:B------:R-:W-:-:S05]  /*f7d0*/  IADD3.X R3, RZ, UR5, RZ, P0, !PT ;  /* 0x00000005ff037c10 */ /* 0x000fca00087fe4ff */
[----:B------:R-:W-:Y:S01]  /*f7e0*/  STG.E.64 desc[UR36][R2.64], R8 ;  /* 0x0000000802007986 */ /* 0x000fe2000c101b24 */
[----:B------:R-:W-:Y:S05]  /*f7f0*/  EXIT ;  /* 0x000000000000794d */ /* 0x000fea0003800000 */
.L_x_6029:
[----:B0-----:R-:W2:Y:S04]  /*f800*/  LDL.LU.64 R4, [R1] ;  /* 0x0000000001047983 */ /* 0x001ea80000300a00 */
[----:B--2---:R-:W-:Y:S04]  /*f810*/  STG.E.64 desc[UR36][R4.64], R8 ;  /* 0x0000000804007986 */ /* 0x004fe8000c101b24 */
[----:B------:R-:W-:Y:S04]  /*f820*/  STG.E.64 desc[UR36][R4.64+0x8], R10 ;  /* 0x0000080a04007986 */ /* 0x000fe8000c101b24 */
[----:B------:R-:W-:Y:S04]  /*f830*/  STG.E.64 desc[UR36][R4.64+0x18], R6 ;  /* 0x0000180604007986 */ /* 0x000fe8000c101b24 */
[----:B-----5:R-:W-:Y:S01]  /*f840*/  STG.E desc[UR36][R4.64+0x10], R2 ;  /* 0x0000100204007986 */ /* 0x020fe2000c101924 */
[----:B------:R-:W-:Y:S05]  /*f850*/  EXIT ;  /* 0x000000000000794d */ /* 0x000fea0003800000 */
.L_x_6023:
[----:B------:R-:W-:-:S13]  /*f860*/  ISETP.NE.AND P0, PT, RZ, UR38, PT ;  /* 0x00000026ff007c0c */ /* 0x000fda000bf05270 */
[----:B------:R-:W-:Y:S05]  /*f870*/  @!P0 BRA `(.L_x_6035) ;  /* 0x0000000000648947 */ /* 0x000fea0003800000 */
[----:B-1----:R-:W-:Y:S01]  /*f880*/  MOV R0, 0x0 ;  /* 0x0000000000007802 */ /* 0x002fe20000000f00 */
        /* <DEDUP_REMOVED lines=14> */
[----:B-1-34-:R-:W-:Y:S05]  /*f970*/  CALL.ABS.NOINC R2 ;  /* 0x0000000002007343 */ /* 0x01afea0003c00000 */
.L_x_6036:
[----:B------:R-:W-:Y:S01]  /*f980*/  UMOV UR4, URZ ;  /* 0x0000003f00047c82 */ /* 0x000fe20008000000 */
[----:B------:R-:W-:Y:S01]  /*f990*/  UMOV UR5, URZ ;  /* 0x0000003f00057c82 */ /* 0x000fe20008000000 */
[----:B------:R-:W-:Y:S01]  /*f9a0*/  UMOV UR6, URZ ;  /* 0x0000003f00067c82 */ /* 0x000fe20008000000 */
[----:B------:R-:W-:Y:S01]  /*f9b0*/  UMOV UR7, URZ ;  /* 0x0000003f00077c82 */ /* 0x000fe20008000000 */
[----:B------:R-:W-:Y:S02]  /*f9c0*/  CS2R R6, SRZ ;  /* 0x0000000000067805 */ /* 0x000fe4000001ff00 */
[----:B------:R-:W-:Y:S01]  /*f9d0*/  MOV R8, UR4 ;  /* 0x0000000400087c02 */ /* 0x000fe20008000f00 */
[----:B------:R-:W-:Y:S01]  /*f9e0*/  IMAD.U32 R9, RZ, RZ, UR5 ;  /* 0x00000005ff097e24 */ /* 0x000fe2000f8e00ff */
[----:B------:R-:W-:Y:S01]  /*f9f0*/  MOV R10, UR6 ;  /* 0x00000006000a7c02 */ /* 0x000fe20008000f00 */
[----:B------:R-:W-:-:S07]  /*fa00*/  IMAD.U32 R11, RZ, RZ, UR7 ;  /* 0x00000007ff0b7e24 */ /* 0x000fce000f8e00ff */
.L_x_6035:
[----:B------:R-:W-:Y:S02]  /*fa10*/  ULDC.U8 UR4, c[0x0][0x649] ;  /* 0x0001924000047ab9 */ /* 0x000fe40000000000 */
[----:B------:R-:W-:-:S13]  /*fa20*/  ISETP.NE.AND P0, PT, RZ, UR4, PT ;  /* 0x00000004ff007c0c */ /* 0x000fda000bf05270 */
[----:B------:R-:W-:Y:S05]  /*fa30*/  @!P0 BRA `(.L_x_6037) ;  /* 0x00000004002c8947 */ /* 0x000fea0003800000 */
[----:B------:R-:W-:Y:S01]  /*fa40*/  ULDC.64 UR4, c[0x0][0x210] ;  /* 0x0000840000047ab9 */ /* 0x000fe20000000a00 */
[----:B------:R-:W-:Y:S01]  /*fa50*/  FSETP.GEU.AND P1, PT, |R11|, 6.5827683646048100446e-37, PT ;  /* 0x036000000b00780b */ /* 0x000fe20003f2e200 */
[C---:B-1----:R-:W-:Y:S01]  /*fa60*/  DADD R2, R6.reuse, -UR4 ;  /* 0x8000000406027e29 */ /* 0x042fe20008000000 */
        /* <DEDUP_REMOVED lines=24> */
.L_x_6039:
[----:B------:R-:W-:Y:S05]  /*fbf0*/  BSYNC B0 ;  /* 0x0000000000007941 */ /* 0x000fea0003800000 */
.L_x_6038:
        /* <DEDUP_REMOVED lines=30> */
.L_x_6042:
[----:B------:R-:W-:Y:S05]  /*fde0*/  BSYNC B0 ;  /* 0x0000000000007941 */ /* 0x000fea0003800000 */
.L_x_6041:
[----:B------:R-:W-:Y:S01]  /*fdf0*/  IMAD.MOV.U32 R16, RZ, RZ, R2 ;  /* 0x000000ffff107224 */ /* 0x000fe200078e0002 */
[----:B------:R-:W-:-:S07]  /*fe00*/  MOV R17, R3 ;  /* 0x0000000300117202 */ /* 0x000fce0000000f00 */
.L_x_6040:
        /* <DEDUP_REMOVED lines=14> */
.L_x_6037:
        /* <DEDUP_REMOVED lines=16> */
.L_x_6043:
[----:B------:R-:W-:Y:S05]  /*fff0*/  EXIT ;  /* 0x000000000000794d */ /* 0x000fea0003800000 */
.L_x_5974:
[----:B0-----:R-:W5:Y:S01]  /*10000*/  LDL.LU R3, [R1+0x2c] ;  /* 0x00002c0001037983 */ /* 0x001f620000300800 */
[----:B------:R-:W0:Y:S01]  /*10010*/  S2UR UR4, SR_CTAID.X ;  /* 0x00000000000479c3 */ /* 0x000e220000002500 */
[----:B------:R-:W-:Y:S01]  /*10020*/  ULDC UR5, c[0x0][0x268] ;  /* 0x00009a0000057ab9 */ /* 0x000fe20000000800 */
[----:B------:R-:W5:Y:S06]  /*10030*/  S2R R2, SR_TID.Y ;  /* 0x0000000000027919 */ /* 0x000f6c0000002200 */
[----:B--2---:R-:W0:Y:S01]  /*10040*/  LDC R4, c[0x0][0x250] ;  /* 0x00009400ff047b82 */ /* 0x004e220000000800 */
[----:B-----5:R-:W-:-:S04]  /*10050*/  IMAD R3, R2, UR5, R3 ;  /* 0x0000000502037c24 */ /* 0x020fc8000f8e0203 */
[----:B0-----:R-:W-:Y:S01]  /*10060*/  IMAD R3, R4, UR4, R3 ;  /* 0x0000000404037c24 */ /* 0x001fe2000f8e0203 */
[----:B------:R-:W-:-:S04]  /*10070*/  ULDC UR4, c[0x0][0x248] ;  /* 0x0000920000047ab9 */ /* 0x000fc80000000800 */
[----:B------:R-:W-:-:S13]  /*10080*/  ISETP.GE.AND P0, PT, R3, UR4, PT ;  /* 0x0000000403007c0c */ /* 0x000fda000bf06270 */
[----:B------:R-:W-:Y:S05]  /*10090*/  @P0 EXIT ;  /* 0x000000000000094d */ /* 0x000fea0003800000 */
[----:B------:R-:W0:Y:S01]  /*100a0*/  S2R R5, SR_TID.X ;  /* 0x0000000000057919 */ /* 0x000e220000002100 */
[----:B------:R-:W-:Y:S02]  /*100b0*/  ULDC UR4, c[0x0][0x258] ;  /* 0x0000960000047ab9 */ /* 0x000fe40000000800 */
[----:B------:R-:W-:Y:S02]  /*100c0*/  ISETP.NE.AND P0, PT, RZ, UR4, PT ;  /* 0x00000004ff007c0c */ /* 0x000fe4000bf05270 */
[----:B0-----:R-:W-:-:S13]  /*100d0*/  ISETP.NE.AND P1, PT, R5, RZ, PT ;  /* 0x000000ff0500720c */ /* 0x001fda0003f25270 */
[----:B------:R-:W-:Y:S05]  /*100e0*/  @P0 EXIT P1 ;  /* 0x000000000000094d */ /* 0x000fea0000800000 */
[----:B------:R-:W-:Y:S01]  /*100f0*/  ULDC UR4, c[0x0][0x25c] ;  /* 0x0000970000047ab9 */ /* 0x000fe20000000800 */
[----:B------:R-:W-:Y:S02]  /*10100*/  ISETP.NE.AND P1, PT, R2, RZ, PT ;  /* 0x000000ff0200720c */ /* 0x000fe40003f25270 */
[----:B------:R-:W-:-:S13]  /*10110*/  ISETP.NE.AND P0, PT, RZ, UR4, PT ;  /* 0x00000004ff007c0c */ /* 0x000fda000bf05270 */
[----:B------:R-:W-:Y:S05]  /*10120*/  @P0 EXIT P1 ;  /* 0x000000000000094d */ /* 0x000fea0000800000 */
[----:B------:R-:W2:Y:S01]  /*10130*/  LDL R6, [R1] ;  /* 0x0000000001067983 */ /* 0x000ea20000100800 */
[----:B------:R-:W-:-:S03]  /*10140*/  ULDC.U8 UR38, c[0x0][0x648] ;  /* 0x0001920000267ab9 */ /* 0x000fc60000000000 */
[----:B------:R-:W5:Y:S01]  /*10150*/  LDL.LU R5, [R1+0x10] ;  /* 0x0000100001057983 */ /* 0x000f620000300800 */
[----:B--2---:R-:W-:-:S04]  /*10160*/  ISETP.NE.U32.AND P0, PT, R6, RZ, PT ;  /* 0x000000ff0600720c */ /* 0x004fc80003f05070 */
[----:B-----5:R-:W-:-:S13]  /*10170*/  ISETP.NE.AND.EX P0, PT, R5, RZ, PT, P0 ;  /* 0x000000ff0500720c */ /* 0x020fda0003f05300 */
        /* <DEDUP_REMOVED lines=13> */
[----:B------:R-:W-:Y:S01]  /*10250*/  MOV R2, 0x1 ;  /* 0x0000000100027802 */ /* 0x000fe20000000f00 */
[----:B------:R-:W-:Y:S01]  /*10260*/  BSSY B2, `(.L_x_6048) ;  /* 0x0000016000027945 */ /* 0x000fe20003800000 */
[----:B------:R-:W-:Y:S01]  /*10270*/  FSETP.GEU.AND P1, PT, |R13|, 6.5827683646048100446e-37, PT ;  /* 0x036000000d00780b */ /* 0x000fe20003f2e200 */
        /* <DEDUP_REMOVED lines=20> */
.L_x_6049:
[----:B------:R-:W-:Y:S05]  /*103c0*/  BSYNC B2 ;  /* 0x0000000000027941 */ /* 0x000fea0003800000 */
.L_x_6048:
[----:B------:R-:W-:Y:S01]  /*103d0*/  DMUL R2, R8, R8 ;  /* 0x0000000808027228 */ /* 0x000fe20000000000 */
[----:B------:R-:W-:Y:S01]  /*103e0*/  MOV R12, R6 ;  /* 0x00000006000c7202 */ /* 0x000fe20000000f00 */
[----:B------:R-:W-:Y:S01]  /*103f0*/  DADD R10, R10, R22 ;  /* 0x000000000a0a7229 */ /* 0x000fe20000000016 */
[----:B------:R-:W-:Y:S01]  /*10400*/  IMAD.MOV.U32 R13, RZ, RZ, R7 ;  /* 0x000000ffff0d7224 */ /* 0x000fe200078e0007 */
[----:B------:R-:W-:Y:S01]  /*10410*/  DFMA R8, R8, R16, R20 ;  /* 0x000000100808722b */ /* 0x000fe20000000014 */
[----:B------:R-:W-:-:S03]  /*10420*/  MOV R0, 0xffffffff ;  /* 0xffffffff00007802 */ /* 0x000fc60000000f00 */
[----:B------:R-:W-:-:S08]  /*10430*/  DMUL R2, R14, R2 ;  /* 0x000000020e027228 */ /* 0x000fd00000000000 */
[----:B------:R-:W-:Y:S01]  /*10440*/  DFMA R10, R2, R16, R10 ;  /* 0x00000010020a722b */ /* 0x000fe2000000000a */
[----:B------:R-:W-:Y:S10]  /*10450*/  BRA `(.L_x_6046) ;  /* 0x0000000000207947 */ /* 0x000ff40003800000 */
.L_x_6047:
[----:B------:R-:W2:Y:S01]  /*10460*/  LDL.64 R2, [R1] ;  /* 0x0000000001027983 */ /* 0x000ea20000100a00 */
[----:B------:R-:W-:Y:S01]  /*10470*/  IMAD.MOV.U32 R12, RZ, RZ, R14 ;  /* 0x000000ffff0c7224 */ /* 0x000fe200078e000e */
[----:B------:R-:W-:Y:S01]  /*10480*/  MOV R13, R15 ;  /* 0x0000000f000d7202 */ /* 0x000fe20000000f00 */
[----:B-----5:R-:W-:Y:S01]  /*10490*/  IMAD.MOV.U32 R8, RZ, RZ, R20 ;  /* 0x000000ffff087224 */ /* 0x020fe200078e0014 */
[----:B------:R-:W-:Y:S01]  /*104a0*/  MOV R9, R21 ;  /* 0x0000001500097202 */ /* 0x000fe20000000f00 */
[----:B--2---:R0:W5:Y:S01]  /*104b0*/  LDG.E R0, desc[UR36][R2.64+0x10] ;  /* 0x0000102402007981 */ /* 0x004162000c1e1900 */
[----:B------:R-:W-:Y:S01]  /*104c0*/  IMAD.MOV.U32 R10, RZ, RZ, R22 ;  /* 0x000000ffff0a7224 */ /* 0x000fe200078e0016 */
[----:B------:R-:W-:-:S07]  /*104d0*/  MOV R11, R23 ;  /* 0x00000017000b7202 */ /* 0x000fce0000000f00 */
.L_x_6046:
[----:B------:R-:W-:Y:S05]  /*104e0*/  BSYNC B0 ;  /* 0x0000000000007941 */ /* 0x000fea0003800000 */
.L_x_6045:
[----:B------:R-:W-:Y:S02]  /*104f0*/  ULDC.U8 UR4, c[0x0][0x649] ;  /* 0x0001924000047ab9 */ /* 0x000fe40000000000 */
[----:B------:R-:W-:-:S13]  /*10500*/  ISETP.NE.AND P0, PT, RZ, UR4, PT ;  /* 0x00000004ff007c0c */ /* 0x000fda000bf05270 */
[----:B------:R-:W-:Y:S05]  /*10510*/  @!P0 BRA `(.L_x_6050) ;  /* 0x00000004002c8947 */ /* 0x000fea0003800000 */
[----:B------:R-:W-:Y:S01]  /*10520*/  ULDC.64 UR4, c[0x0][0x210] ;  /* 0x0000840000047ab9 */ /* 0x000fe20000000a00 */
[----:B------:R-:W-:Y:S01]  /*10530*/  FSETP.GEU.AND P1, PT, |R11|, 6.5827683646048100446e-37, PT ;  /* 0x036000000b00780b */ /* 0x000fe20003f2e200 */
[C---:B0-----:R-:W-:Y:S01]  /*10540*/  DADD R2, R12.reuse, -UR4 ;  /* 0x800000040c027e29 */ /* 0x041fe20008000000 */
[----:B------:R-:W-:Y:S01]  /*10550*/  BSSY B0, `(.L_x_6051) ;  /* 0x0000018000007945 */ /* 0x000fe20003800000 */
[----:B------:R-:W-:-:S08]  /*10560*/  DSETP.GT.AND P0, PT, R12, UR4, PT ;  /* 0x000000040c007e2a */ /* 0x000fd0000bf04000 */
[----:B------:R-:W-:Y:S02]  /*10570*/  FSEL R7, R3, RZ, P0 ;  /* 0x000000ff03077208 */ /* 0x000fe40000000000 */
[----:B------:R-:W-:Y:S01]  /*10580*/  FSEL R6, R2, RZ, P0 ;  /* 0x000000ff02067208 */ /* 0x000fe20000000000 */
[----:B------:R-:W-:Y:S01]  /*10590*/  IMAD.MOV.U32 R2, RZ, RZ, 0x1 ;  /* 0x00000001ff027424 */ /* 0x000fe200078e00ff */
[----:B------:R-:W0:Y:S05]  /*105a0*/  MUFU.RCP64H R3, R7 ;  /* 0x0000000700037308 */ /* 0x000e2a0000001800 */
        /* <DEDUP_REMOVED lines=8> */
[----:B-----5:R-:W-:-:S05]  /*10630*/  FFMA R0, RZ, R7, R17 ;  /* 0x00000007ff007223 */ /* 0x020fca0000000011 */
        /* <DEDUP_REMOVED lines=9> */
.L_x_6052:
[----:B------:R-:W-:Y:S05]  /*106d0*/  BSYNC B0 ;  /* 0x0000000000007941 */ /* 0x000fea0003800000 */
.L_x_6051:
[----:B------:R-:W-:Y:S02]  /*106e0*/  ULDC.U8 UR4, c[0x0][0x218] ;  /* 0x0000860000047ab9 */ /* 0x000fe40000000000 */
[----:B------:R-:W-:-:S13]  /*106f0*/  ISETP.NE.AND P0, PT, RZ, UR4, PT ;  /* 0x00000004ff007c0c */ /* 0x000fda000bf05270 */
[----:B------:R-:W-:Y:S05]  /*10700*/  @!P0 BRA `(.L_x_6053) ;  /* 0x0000000000788947 */ /* 0x000fea0003800000 */
[----:B------:R-:W0:Y:S01]  /*10710*/  MUFU.RSQ64H R11, R17 ;  /* 0x00000011000b7308 */ /* 0x000e220000001c00 */
[----:B------:R-:W-:Y:S01]  /*10720*/  VIADD R10, R17, 0xfcb00000 ;  /* 0xfcb00000110a7836 */ /* 0x000fe20000000000 */
[----:B------:R-:W-:Y:S01]  /*10730*/  MOV R4, 0x0 ;  /* 0x0000000000047802 */ /* 0x000fe20000000f00 */
[----:B------:R-:W-:Y:S01]  /*10740*/  IMAD.MOV.U32 R5, RZ, RZ, 0x3fd80000 ;  /* 0x3fd80000ff057424 */ /* 0x000fe200078e00ff */
[----:B------:R-:W-:Y:S02]  /*10750*/  BSSY B0, `(.L_x_6054) ;  /* 0x0000017000007945 */ /* 0x000fe40003800000 */
[----:B------:R-:W-:Y:S01]  /*10760*/  ISETP.GE.U32.AND P0, PT, R10, 0x7ca00000, PT ;  /* 0x7ca000000a00780c */ /* 0x000fe20003f06070 */
[----:B0-----:R-:W-:-:S08]  /*10770*/  DMUL R2, R10, R10 ;  /* 0x0000000a0a027228 */ /* 0x001fd00000000000 */
[----:B------:R-:W-:-:S08]  /*10780*/  DFMA R2, R16, -R2, 1 ;  /* 0x3ff000001002742b */ /* 0x000fd00000000802 */
[----:B------:R-:W-:Y:S02]  /*10790*/  DFMA R4, R2, R4, 0.5 ;  /* 0x3fe000000204742b */ /* 0x000fe40000000004 */
[----:B------:R-:W-:-:S08]  /*107a0*/  DMUL R2, R10, R2 ;  /* 0x000000020a027228 */ /* 0x000fd00000000000 */
[----:B------:R-:W-:-:S08]  /*107b0*/  DFMA R4, R4, R2, R10 ;  /* 0x000000020404722b */ /* 0x000fd0000000000a */
[----:B------:R-:W-:Y:S02]  /*107c0*/  DMUL R14, R16, R4 ;  /* 0x00000004100e7228 */ /* 0x000fe40000000000 */
[----:B------:R-:W-:Y:S01]  /*107d0*/  IADD3 R13, R5, -0x100000, RZ ;  /* 0xfff00000050d7810 */ /* 0x000fe20007ffe0ff */
[----:B------:R-:W-:-:S05]  /*107e0*/  IMAD.MOV.U32 R12, RZ, RZ, R4 ;  /* 0x000000ffff0c7224 */ /* 0x000fca00078e0004 */
[----:B------:R-:W-:-:S08]  /*107f0*/  DFMA R6, R14, -R14, R16 ;  /* 0x8000000e0e06722b */ /* 0x000fd00000000010 */
[----:B------:R-:W-:Y:S01]  /*10800*/  DFMA R2, R6, R12, R14 ;  /* 0x0000000c0602722b */ /* 0x000fe2000000000e */
[----:B------:R-:W-:Y:S10]  /*10810*/  @!P0 BRA `(.L_x_6055) ;  /* 0x0000000000288947 */ /* 0x000ff40003800000 */
        /* <DEDUP_REMOVED lines=8> */
[----:B------:R-:W-:-:S07]  /*108a0*/  MOV R10, 0x108c0 ;  /* 0x000108c0000a7802 */ /* 0x000fce0000000f00 */
[----:B---34-:R-:W-:Y:S05]  /*108b0*/  CALL.REL.NOINC `($__internal_32_$__cuda_sm20_dsqrt_rn_f64_mediumpath_v1) ;  /* 0x0000001400687944 */ /* 0x018fea0003c00000 */
.L_x_6055:
[----:B------:R-:W-:Y:S05]  /*108c0*/  BSYNC B0 ;  /* 0x0000000000007941 */ /* 0x000fea0003800000 */
.L_x_6054:
[----:B------:R-:W-:Y:S01]  /*108d0*/  MOV R16, R2 ;  /* 0x0000000200107202 */ /* 0x000fe20000000f00 */
[----:B------:R-:W-:-:S07]  /*108e0*/  IMAD.MOV.U32 R17, RZ, RZ, R3 ;  /* 0x000000ffff117224 */ /* 0x000fce00078e0003 */
.L_x_6053:
[----:B------:R-:W0:Y:S02]  /*108f0*/  LDC R0, c[0x0][0x64c] ;  /* 0x00019300ff007b82 */ /* 0x000e240000000800 */
[C---:B0-----:R-:W-:Y:S02]  /*10900*/  ISETP.GE.AND P1, PT, R0.reuse, 0x1, PT ;  /* 0x000000010000780c */ /* 0x041fe40003f26270 */
[----:B------:R-:W-:-:S11]  /*10910*/  ISETP.GE.AND P2, PT, R0, 0x2, PT ;  /* 0x000000020000780c */ /* 0x000fd60003f46270 */
[----:B------:R-:W0:Y:S02]  /*10920*/  @P1 LDC.64 R2, c[0x0][0x618] ;  /* 0x00018600ff021b82 */ /* 0x000e240000000a00 */
[----:B0-----:R-:W-:-:S04]  /*10930*/  @P1 IADD3 R2, P0, R18, R2, RZ ;  /* 0x0000000212021210 */ /* 0x001fc80007f1e0ff */
[----:B------:R-:W-:-:S05]  /*10940*/  @P1 IADD3.X R3, RZ, R3, RZ, P0, !PT ;  /* 0x00000003ff031210 */ /* 0x000fca00007fe4ff */
[----:B------:R0:W-:Y:S01]  /*10950*/  @P1 STG.E.64 desc[UR36][R2.64], R16 ;  /* 0x0000001002001986 */ /* 0x0001e2000c101b24 */
[----:B------:R-:W-:Y:S05]  /*10960*/  @!P2 EXIT ;  /* 0x000000000000a94d */ /* 0x000fea0003800000 */
[----:B0-----:R-:W-:Y:S01]  /*10970*/  LOP3.LUT R2, R18, 0xfffffff8, RZ, 0xc0, !PT ;  /* 0xfffffff812027812 */ /* 0x001fe200078ec0ff */
[----:B------:R-:W-:-:S03]  /*10980*/  ULDC.64 UR4, c[0x0][0x620] ;  /* 0x0001880000047ab9 */ /* 0x000fc60000000a00 */
[----:B------:R-:W-:-:S05]  /*10990*/  IADD3 R2, P0, R2, UR4, RZ ;  /* 0x0000000402027c10 */ /* 0x000fca000ff1e0ff */
[----:B------:R-:W-:-:S05]  /*109a0*/  IMAD.X R3, RZ, RZ, UR5, P0 ;  /* 0x00000005ff037e24 */ /* 0x000fca00080e06ff */
[----:B------:R-:W-:Y:S01]  /*109b0*/  STG.E.64 desc[UR36][R2.64], R8 ;  /* 0x0000000802007986 */ /* 0x000fe2000c101b24 */
[----:B------:R-:W-:Y:S05]  /*109c0*/  EXIT ;  /* 0x000000000000794d */ /* 0x000fea0003800000 */
.L_x_6050:
[----:B0-----:R-:W2:Y:S04]  /*109d0*/  LDL.LU.64 R2, [R1] ;  /* 0x0000000001027983 */ /* 0x001ea80000300a00 */
[----:B--2---:R-:W-:Y:S04]  /*109e0*/  STG.E.64 desc[UR36][R2.64], R8 ;  /* 0x0000000802007986 */ /* 0x004fe8000c101b24 */
[----:B------:R-:W-:Y:S04]  /*109f0*/  STG.E.64 desc[UR36][R2.64+0x8], R10 ;  /* 0x0000080a02007986 */ /* 0x000fe8000c101b24 */
[----:B------:R-:W-:Y:S04]  /*10a00*/  STG.E.64 desc[UR36][R2.64+0x18], R12 ;  /* 0x0000180c02007986 */ /* 0x000fe8000c101b24 */
[----:B-----5:R-:W-:Y:S01]  /*10a10*/  STG.E desc[UR36][R2.64+0x10], R0 ;  /* 0x0000100002007986 */ /* 0x020fe2000c101924 */
[----:B------:R-:W-:Y:S05]  /*10a20*/  EXIT ;  /* 0x000000000000794d */ /* 0x000fea0003800000 */
.L_x_6044:
[----:B------:R-:W-:-:S13]  /*10a30*/  ISETP.NE.AND P0, PT, RZ, UR38, PT ;  /* 0x00000026ff007c0c */ /* 0x000fda000bf05270 */
        /* <DEDUP_REMOVED lines=10> */
[----:B------:R-:W-:Y:S01]  /*10ae0*/  IMAD.U32 R7, RZ, RZ, UR5 ;  /* 0x00000005ff077e24 */ /* 0x000fe2000f8e00ff */
[----:B------:R-:W-:Y:S01]  /*10af0*/  MOV R10, UR6 ;  /* 0x00000006000a7c02 */ /* 0x000fe20008000f00 */
[----:B------:R-:W-:Y:S01]  /*10b00*/  IMAD.U32 R11, RZ, RZ, UR7 ;  /* 0x00000007ff0b7e24 */ /* 0x000fe2000f8e00ff */
[----:B------:R-:W-:Y:S01]  /*10b10*/  MOV R13, RZ ;  /* 0x000000ff000d7202 */ /* 0x000fe20000000f00 */
[----:B0-----:R-:W-:-:S07]  /*10b20*/  IMAD.MOV.U32 R12, RZ, RZ, 0x1 ;  /* 0x00000001ff0c7424 */ /* 0x001fce00078e00ff */
[----:B------:R-:W-:-:S07]  /*10b30*/  LEPC R20, `(.L_x_6057) ;  /* 0x000000001014794e */ /* 0x000fce0000000000 */
[----:B-1-34-:R-:W-:Y:S05]  /*10b40*/  CALL.ABS.NOINC R2 ;  /* 0x0000000002007343 */ /* 0x01afea0003c00000 */
.L_x_6057:
[----:B------:R-:W-:Y:S01]  /*10b50*/  UMOV UR4, URZ ;  /* 0x0000003f00047c82 */ /* 0x000fe20008000000 */
[----:B------:R-:W-:Y:S01]  /*10b60*/  UMOV UR5, URZ ;  /* 0x0000003f00057c82 */ /* 0x000fe20008000000 */
[----:B------:R-:W-:Y:S01]  /*10b70*/  UMOV UR6, URZ ;  /* 0x0000003f00067c82 */ /* 0x000fe20008000000 */
[----:B------:R-:W-:Y:S01]  /*10b80*/  UMOV UR7, URZ ;  /* 0x0000003f00077c82 */ /* 0x000fe20008000000 */
[----:B------:R-:W-:Y:S01]  /*10b90*/  CS2R R12, SRZ ;  /* 0x00000000000c7805 */ /* 0x000fe2000001ff00 */
[----:B------:R-:W-:Y:S01]  /*10ba0*/  IMAD.U32 R10, RZ, RZ, UR4 ;  /* 0x00000004ff0a7e24 */ /* 0x000fe2000f8e00ff */
[----:B------:R-:W-:Y:S01]  /*10bb0*/  MOV R11, UR5 ;  /* 0x00000005000b7c02 */ /* 0x000fe20008000f00 */
[----:B------:R-:W-:Y:S01]  /*10bc0*/  IMAD.U32 R8, RZ, RZ, UR6 ;  /* 0x00000006ff087e24 */ /* 0x000fe2000f8e00ff */
[----:B------:R-:W-:-:S07]  /*10bd0*/  MOV R9, UR7 ;  /* 0x0000000700097c02 */ /* 0x000fce0008000f00 */
.L_x_6056:
[----:B------:R-:W-:Y:S02]  /*10be0*/  ULDC.U8 UR4, c[0x0][0x649] ;  /* 0x0001924000047ab9 */ /* 0x000fe40000000000 */
[----:B------:R-:W-:-:S13]  /*10bf0*/  ISETP.NE.AND P0, PT, RZ, UR4, PT ;  /* 0x00000004ff007c0c */ /* 0x000fda000bf05270 */
[----:B------:R-:W-:Y:S05]  /*10c00*/  @!P0 BRA `(.L_x_6058) ;  /* 0x00000004002c8947 */ /* 0x000fea0003800000 */
[----:B------:R-:W-:Y:S01]  /*10c10*/  ULDC.64 UR4, c[0x0][0x210] ;  /* 0x0000840000047ab9 */ /* 0x000fe20000000a00 */
[----:B------:R-:W-:Y:S01]  /*10c20*/  FSETP.GEU.AND P1, PT, |R11|, 6.5827683646048100446e-37, PT ;  /* 0x036000000b00780b */ /* 0x000fe20003f2e200 */
[C---:B------:R-:W-:Y:S01]  /*10c30*/  DADD R2, R12.reuse, -UR4 ;  /* 0x800000040c027e29 */ /* 0x040fe20008000000 */
        /* <DEDUP_REMOVED lines=24> */
.L_x_6060:
[----:B------:R-:W-:Y:S05]  /*10dc0*/  BSYNC B0 ;  /* 0x0000000000007941 */ /* 0x000fea0003800000 */
.L_x_6059:
        /* <DEDUP_REMOVED lines=30> */
.L_x_6063:
[----:B------:R-:W-:Y:S05]  /*10fb0*/  BSYNC B0 ;  /* 0x0000000000007941 */ /* 0x000fea0003800000 */
.L_x_6062:
[----:B------:R-:W-:Y:S01]  /*10fc0*/  MOV R16, R2 ;  /* 0x0000000200107202 */ /* 0x000fe20000000f00 */
[----:B------:R-:W-:-:S07]  /*10fd0*/  IMAD.MOV.U32 R17, RZ, RZ, R3 ;  /* 0x000000ffff117224 */ /* 0x000fce00078e0003 */
.L_x_6061:
        /* <DEDUP_REMOVED lines=14> */
.L_x_6058:
[----:B------:R-:W-:Y:S01]  /*110c0*/  MOV R0, 0x0 ;  /* 0x0000000000007802 */ /* 0x000fe20000000f00 */
[----:B------:R-:W-:Y:S01]  /*110d0*/  ULDC.64 UR4, c[0x4][0x580] ;  /* 0x0101600000047ab9 */ /* 0x000fe20000000a00 */
[----:B------:R-:W-:Y:S01]  /*110e0*/  ULDC.64 UR6, c[0x4][0xb0] ;  /* 0x01002c0000067ab9 */ /* 0x000fe20000000a00 */
[----:B------:R-:W-:Y:S01]  /*110f0*/  MOV R4, UR4 ;  /* 0x0000000400047c02 */ /* 0x000fe20008000f00 */
[----:B------:R0:W1:Y:S01]  /*11100*/  LDC.64 R2, c[0x4][R0] ;  /* 0x0100000000027b82 */ /* 0x0000620000000a00 */
[----:B------:R-:W-:Y:S01]  /*11110*/  IMAD.U32 R5, RZ, RZ, UR5 ;  /* 0x00000005ff057e24 */ /* 0x000fe2000f8e00ff */
[----:B------:R-:W-:Y:S01]  /*11120*/  ULDC.64 UR4, c[0x4][0x578] ;  /* 0x01015e0000047ab9 */ /* 0x000fe20000000a00 */
[----:B------:R-:W-:Y:S01]  /*11130*/  HFMA2.MMA R8, -RZ, RZ, 0, 4.4405460357666015625e-05 ;  /* 0x000002e9ff087435 */ /* 0x000fe200000001ff */
        /* <DEDUP_REMOVED lines=8> */
.L_x_6064:
[----:B------:R-:W-:Y:S05]  /*111c0*/  EXIT ;  /* 0x000000000000794d */ /* 0x000fea0003800000 */
        .weak           $__internal_30_$__cuda_sm20_div_rn_f64_full
        .type           $__internal_30_$__cuda_sm20_div_rn_f64_full,@function
        .size           $__internal_30_$__cuda_sm20_div_rn_f64_full,($__internal_31_$__cuda_sm20_div_u64 - $__internal_30_$__cuda_sm20_div_rn_f64_full)
$__internal_30_$__cuda_sm20_div_rn_f64_full:
[-C--:B------:R-:W-:Y:S01]  /*111d0*/  LOP3.LUT R5, R5, R4.reuse, RZ, 0x3c, !PT ;  /* 0x0000000405057212 */ /* 0x080fe200078e3cff */
[----:B------:R-:W-:Y:S01]  /*111e0*/  IMAD.MOV.U32 R28, RZ, RZ, R3 ;  /* 0x000000ffff1c7224 */ /* 0x000fe200078e0003 */
[C---:B------:R-:W-:Y:S01]  /*111f0*/  FSETP.GEU.AND P0, PT, |R2|.reuse, 1.469367938527859385e-39, PT ;  /* 0x001000000200780b */ /* 0x040fe20003f0e200 */
[----:B------:R-:W-:Y:S01]  /*11200*/  STL.64 [R1+0x40], R10 ;  /* 0x0000400a01007387 */ /* 0x000fe20000100a00 */
[C---:B------:R-:W-:Y:S02]  /*11210*/  LOP3.LUT R4, R5.reuse, R4, RZ, 0x3c, !PT ;  /* 0x0000000405047212 */ /* 0x040fe400078e3cff */
[----:B------:R-:W-:Y:S01]  /*11220*/  LOP3.LUT R16, R2, 0x800fffff, RZ, 0xc0, !PT ;  /* 0x800fffff02107812 */ /* 0x000fe200078ec0ff */
[----:B------:R-:W-:Y:S01]  /*11230*/  STL.64 [R1+0x38], R8 ;  /* 0x0000380801007387 */ /* 0x000fe20000100a00 */
[----:B------:R-:W-:Y:S02]  /*11240*/  LOP3.LUT R5, R5, R4, RZ, 0x3c, !PT ;  /* 0x0000000405057212 */ /* 0x000fe400078e3cff */
[----:B------:R-:W-:Y:S01]  /*11250*/  MOV R29, R2 ;  /* 0x00000002001d7202 */ /* 0x000fe20000000f00 */
[----:B------:R0:W-:Y:S01]  /*11260*/  STL [R1+0x34], R6 ;  /* 0x0000340601007387 */ /* 0x0001e20000100800 */
[----:B------:R-:W-:-:S02]  /*11270*/  FSETP.GEU.AND P4, PT, |R5|, 1.469367938527859385e-39, PT ;  /* 0x001000000500780b */ /* 0x000fc40003f8e200 */
[----:B------:R-:W-:Y:S01]  /*11280*/  LOP3.LUT R17, R16, 0x3ff00000, RZ, 0xfc, !PT ;  /* 0x3ff0000010117812 */ /* 0x000fe200078efcff */
[----:B------:R-:W-:Y:S01]  /*11290*/  IMAD.MOV.U32 R16, RZ, RZ, R3 ;  /* 0x000000ffff107224 */ /* 0x000fe200078e0003 */
[----:B------:R-:W-:Y:S01]  /*112a0*/  @!P0 DMUL R16, R28, 8.98846567431157953865e+307 ;  /* 0x7fe000001c108828 */ /* 0x000fe20000000000 */
[----:B------:R1:W-:Y:S01]  /*112b0*/  STL [R1+0x30], R0 ;  /* 0x0000300001007387 */ /* 0x0003e20000100800 */
[----:B------:R-:W-:Y:S02]  /*112c0*/  MOV R27, 0x1ca00000 ;  /* 0x1ca00000001b7802 */ /* 0x000fe40000000f00 */
[----:B0-----:R-:W-:Y:S02]  /*112d0*/  LOP3.LUT R6, R5, 0x7ff00000, RZ, 0xc0, !PT ;  /* 0x7ff0000005067812 */ /* 0x001fe400078ec0ff */
[----:B------:R-:W0:Y:S03]  /*112e0*/  MUFU.RCP64H R3, R17 ;  /* 0x0000001100037308 */ /* 0x000e260000001800 */
[----:B------:R-:W-:Y:S01]  /*112f0*/  @!P4 LOP3.LUT R26, R29, 0x7ff00000, RZ, 0xc0, !PT ;  /* 0x7ff000001d1ac812 */ /* 0x000fe200078ec0ff */
[----:B------:R-:W-:Y:S01]  /*11300*/  STL [R1+0x28], R6 ;  /* 0x0000280601007387 */ /* 0x000fe20000100800 */
[----:B-1----:R-:W-:-:S02]  /*11310*/  LOP3.LUT R0, R2, 0x7ff00000, RZ, 0xc0, !PT ;  /* 0x7ff0000002007812 */ /* 0x002fc400078ec0ff */
[C---:B------:R-:W-:Y:S02]  /*11320*/  @!P4 ISETP.GE.U32.AND P5, PT, R6.reuse, R26, PT ;  /* 0x0000001a0600c20c */ /* 0x040fe40003fa6070 */
[----:B------:R-:W-:Y:S02]  /*11330*/  ISETP.GE.U32.AND P3, PT, R6, R0, PT ;  /* 0x000000000600720c */ /* 0x000fe40003f66070 */
[C---:B------:R-:W-:Y:S02]  /*11340*/  @!P4 SEL R2, R27.reuse, 0x63400000, !P5 ;  /* 0x634000001b02c807 */ /* 0x040fe40006800000 */
[----:B------:R-:W-:Y:S02]  /*11350*/  SEL R26, R27, 0x63400000, !P3 ;  /* 0x634000001b1a7807 */ /* 0x000fe40005800000 */
[--C-:B------:R-:W-:Y:S02]  /*11360*/  @!P4 LOP3.LUT R2, R2, 0x80000000, R5.reuse, 0xf8, !PT ;  /* 0x800000000202c812 */ /* 0x100fe400078ef805 */
[----:B------:R-:W-:Y:S01]  /*11370*/  LOP3.LUT R27, R26, 0x800fffff, R5, 0xf8, !PT ;  /* 0x800fffff1a1b7812 */ /* 0x000fe200078ef805 */
[----:B------:R-:W-:Y:S01]  /*11380*/  IMAD.MOV.U32 R26, RZ, RZ, R4 ;  /* 0x000000ffff1a7224 */ /* 0x000fe200078e0004 */
[----:B------:R-:W-:Y:S01]  /*11390*/  @!P4 LOP3.LUT R9, R2, 0x100000, RZ, 0xfc, !PT ;  /* 0x001000000209c812 */ /* 0x000fe200078efcff */
[----:B------:R-:W-:Y:S01]  /*113a0*/  IMAD.MOV.U32 R2, RZ, RZ, 0x1 ;  /* 0x00000001ff027424 */ /* 0x000fe200078e00ff */
[----:B------:R-:W-:-:S06]  /*113b0*/  @!P4 MOV R8, RZ ;  /* 0x000000ff0008c202 */ /* 0x000fcc0000000f00 */
[----:B------:R-:W-:Y:S02]  /*113c0*/  @!P4 DFMA R26, R26, 2, -R8 ;  /* 0x400000001a1ac82b */ /* 0x000fe40000000808 */
[----:B0-----:R-:W-:-:S08]  /*113d0*/  DFMA R8, R2, -R16, 1 ;  /* 0x3ff000000208742b */ /* 0x001fd00000000810 */
[----:B------:R-:W-:-:S08]  /*113e0*/  DFMA R8, R8, R8, R8 ;  /* 0x000000080808722b */ /* 0x000fd00000000008 */
[----:B------:R-:W-:-:S08]  /*113f0*/  DFMA R2, R2, R8, R2 ;  /* 0x000000080202722b */ /* 0x000fd00000000002 */
[----:B------:R-:W-:-:S08]  /*11400*/  DFMA R8, R2, -R16, 1 ;  /* 0x3ff000000208742b */ /* 0x000fd00000000810 */
[----:B------:R-:W-:-:S08]  /*11410*/  DFMA R8, R2, R8, R2 ;  /* 0x000000080208722b */ /* 0x000fd00000000002 */
[----:B------:R-:W-:-:S08]  /*11420*/  DMUL R2, R8, R26 ;  /* 0x0000001a08027228 */ /* 0x000fd00000000000 */
[----:B------:R-:W-:-:S08]  /*11430*/  DFMA R10, R2, -R16, R26 ;  /* 0x80000010020a722b */ /* 0x000fd0000000001a */
[----:B------:R-:W-:Y:S02]  /*11440*/  DFMA R2, R8, R10, R2 ;  /* 0x0000000a0802722b */ /* 0x000fe40000000002 */
[----:B------:R0:W5:Y:S04]  /*11450*/  LDL.LU.64 R10, [R1+0x40] ;  /* 0x00004000010a7983 */ /* 0x0001680000300a00 */
[----:B------:R0:W5:Y:S04]  /*11460*/  LDL.LU.64 R8, [R1+0x38] ;  /* 0x0000380001087983 */ /* 0x0001680000300a00 */
[----:B------:R1:W-:Y:S02]  /*11470*/  STL.64 [R1+0x8], R2 ;  /* 0x0000080201007387 */ /* 0x0003e40000100a00 */
[----:B-1----:R-:W-:-:S02]  /*11480*/  MOV R2, R6 ;  /* 0x0000000600027202 */ /* 0x002fc40000000f00 */
[----:B------:R-:W-:Y:S01]  /*11490*/  @!P4 LOP3.LUT R2, R27, 0x7ff00000, RZ, 0xc0, !PT ;  /* 0x7ff000001b02c812 */ /* 0x000fe200078ec0ff */
[----:B------:R0:W5:Y:S01]  /*114a0*/  LDL.LU R6, [R1+0x34] ;  /* 0x0000340001067983 */ /* 0x0001620000300800 */
[----:B------:R-:W-:Y:S01]  /*114b0*/  IMAD.MOV.U32 R3, RZ, RZ, R0 ;  /* 0x000000ffff037224 */ /* 0x000fe200078e0000 */
[----:B------:R-:W-:Y:S02]  /*114c0*/  @!P0 LOP3.LUT R3, R17, 0x7ff00000, RZ, 0xc0, !PT ;  /* 0x7ff0000011038812 */ /* 0x000fe400078ec0ff */
[----:B------:R0:W5:Y:S01]  /*114d0*/  LDL.LU R0, [R1+0x30] ;  /* 0x0000300001007983 */ /* 0x0001620000300800 */
[----:B------:R-:W-:Y:S03]  /*114e0*/  BSSY B1, `(.L_x_6065) ;  /* 0x000004c000017945 */ /* 0x000fe60003800000 */
[----:B------:R1:W-:Y:S04]  /*114f0*/  STL [R1+0x14], R2 ;  /* 0x0000140201007387 */ /* 0x0003e80000100800 */
[----:B------:R0:W-:Y:S01]  /*11500*/  STL [R1+0x18], R3 ;  /* 0x0000180301007387 */ /* 0x0001e20000100800 */
[----:B-1----:R-:W-:-:S04]  /*11510*/  IADD3 R2, R2, -0x1, RZ ;  /* 0xffffffff02027810 */ /* 0x002fc80007ffe0ff */
[----:B------:R-:W-:Y:S01]  /*11520*/  ISETP.GT.U32.AND P0, PT, R2, 0x7feffffe, PT ;  /* 0x7feffffe0200780c */ /* 0x000fe20003f04070 */
[----:B------:R-:W-:-:S05]  /*11530*/  VIADD R2, R3, 0xffffffff ;  /* 0xffffffff03027836 */ /* 0x000fca0000000000 */
[----:B------:R-:W-:-:S13]  /*11540*/  ISETP.GT.U32.OR P0, PT, R2, 0x7feffffe, P0 ;  /* 0x7feffffe0200780c */ /* 0x000fda0000704470 */
[----:B0-----:R-:W-:Y:S05]  /*11550*/  @P0 BRA `(.L_x_6066) ;  /* 0x0000000000a80947 */ /* 0x001fea0003800000 */
[----:B-----5:R0:W-:Y:S04]  /*11560*/  STL [R1+0x30], R0 ;  /* 0x0000300001007387 */ /* 0x0201e80000100800 */
[----:B0-----:R-:W2:Y:S01]  /*11570*/  LDL.LU R0, [R1+0x28] ;  /* 0x0000280001007983 */ /* 0x001ea20000300800 */
[----:B------:R-:W-:Y:S02]  /*11580*/  LOP3.LUT R2, R29, 0x7ff00000, RZ, 0xc0, !PT ;  /* 0x7ff000001d027812 */ /* 0x000fe400078ec0ff */
[----:B------:R-:W-:Y:S02]  /*11590*/  MOV R5, 0x1ca00000 ;  /* 0x1ca0000000057802 */ /* 0x000fe40000000f00 */
[CC--:B--2---:R-:W-:Y:S02]  /*115a0*/  VIADDMNMX R3, R0.reuse, -R2.reuse, 0xb9600000, !PT ;  /* 0xb960000000037446 */ /* 0x0c4fe40007800902 */
[----:B------:R-:W-:-:S02]  /*115b0*/  ISETP.GE.U32.AND P0, PT, R0, R2, PT ;  /* 0x000000020000720c */ /* 0x000fc40003f06070 */
[----:B------:R-:W-:Y:S01]  /*115c0*/  VIMNMX R3, R3, 0x46a00000, PT ;  /* 0x46a0000003037848 */ /* 0x000fe20003fe0100 */
[----:B------:R0:W5:Y:S01]  /*115d0*/  LDL.LU R0, [R1+0x30] ;  /* 0x0000300001007983 */ /* 0x0001620000300800 */
[----:B------:R-:W-:-:S05]  /*115e0*/  SEL R2, R5, 0x63400000, !P0 ;  /* 0x6340000005027807 */ /* 0x000fca0004000000 */
[----:B------:R-:W-:Y:S02]  /*115f0*/  IMAD.IADD R5, R3, 0x1, -R2 ;  /* 0x0000000103057824 */ /* 0x000fe400078e0a02 */
[----:B------:R-:W2:Y:S01]  /*11600*/  LDL.64 R2, [R1+0x8] ;  /* 0x0000080001027983 */ /* 0x000ea20000100a00 */
[----:B------:R-:W-:-:S03]  /*11610*/  IMAD.MOV.U32 R4, RZ, RZ, RZ ;  /* 0x000000ffff047224 */ /* 0x000fc600078e00ff */
[----:B------:R1:W-:Y:S02]  /*11620*/  STL [R1+0x14], R5 ;  /* 0x0000140501007387 */ /* 0x0003e40000100800 */
[----:B-1----:R-:W-:-:S06]  /*11630*/  IADD3 R5, R5, 0x7fe00000, RZ ;  /* 0x7fe0000005057810 */ /* 0x002fcc0007ffe0ff */
[----:B--2---:R-:W-:-:S10]  /*11640*/  DMUL R2, R2, R4 ;  /* 0x0000000402027228 */ /* 0x004fd40000000000 */
[----:B------:R-:W-:-:S13]  /*11650*/  FSETP.GTU.AND P0, PT, |R3|, 1.469367938527859385e-39, PT ;  /* 0x001000000300780b */ /* 0x000fda0003f0c200 */
[----:B0-----:R-:W-:Y:S05]  /*11660*/  @P0 BRA `(.L_x_6067) ;  /* 0x0000000000cc0947 */ /* 0x001fea0003800000 */
[----:B------:R0:W-:Y:S04]  /*11670*/  STL.64 [R1+0x30], R2 ;  /* 0x0000300201007387 */ /* 0x0001e80000100a00 */
[----:B0-----:R-:W2:Y:S02]  /*11680*/  LDL.64 R2, [R1+0x8] ;  /* 0x0000080001027983 */ /* 0x001ea40000100a00 */
[----:B--2---:R-:W-:Y:S02]  /*11690*/  DFMA R16, R2, -R16, R26 ;  /* 0x800000100210722b */ /* 0x004fe4000000001a */
[----:B------:R0:W5:Y:S04]  /*116a0*/  LDL.LU.64 R2, [R1+0x30] ;  /* 0x0000300001027983 */ /* 0x0001680000300a00 */
[----:B------:R-:W-:-:S04]  /*116b0*/  MOV R16, RZ ;  /* 0x000000ff00107202 */ /* 0x000fc80000000f00 */
[C---:B------:R-:W-:Y:S02]  /*116c0*/  FSETP.NEU.AND P0, PT, R17.reuse, RZ, PT ;  /* 0x000000ff1100720b */ /* 0x040fe40003f0d000 */
[----:B------:R-:W-:-:S04]  /*116d0*/  LOP3.LUT R28, R17, 0x80000000, R29, 0x48, !PT ;  /* 0x80000000111c7812 */ /* 0x000fc800078e481d */
[----:B------:R-:W-:-:S07]  /*116e0*/  LOP3.LUT R17, R28, R5, RZ, 0xfc, !PT ;  /* 0x000000051c117212 */ /* 0x000fce00078efcff */
[----:B0-----:R-:W-:Y:S05]  /*116f0*/  @!P0 BRA `(.L_x_6067) ;  /* 0x0000000000a88947 */ /* 0x001fea0003800000 */
[----:B------:R0:W-:Y:S04]  /*11700*/  STL.64 [R1+0x30], R6 ;  /* 0x0000300601007387 */ /* 0x0001e80000100a00 */
[----:B0-----:R-:W2:Y:S04]  /*11710*/  LDL.LU.64 R6, [R1+0x8] ;  /* 0x0000080001067983 */ /* 0x001ea80000300a00 */
[----:B------:R-:W3:Y:S01]  /*11720*/  LDL.LU R27, [R1+0x14] ;  /* 0x00001400011b7983 */ /* 0x000ee20000300800 */
[----:B------:R-:W-:Y:S01]  /*11730*/  MOV R4, RZ ;  /* 0x000000ff00047202 */ /* 0x000fe20000000f00 */
[----:B--2---:R-:W-:Y:S01]  /*11740*/  DMUL.RP R16, R6, R16 ;  /* 0x0000001006107228 */ /* 0x004fe20000008000 */
[----:B---3--:R-:W-:-:S06]  /*11750*/  IMAD.MOV R5, RZ, RZ, -R27 ;  /* 0x000000ffff057224 */ /* 0x008fcc00078e0a1b */
[----:B-----5:R-:W-:Y:S01]  /*11760*/  DFMA R4, R2, -R4, R6 ;  /* 0x800000040204722b */ /* 0x020fe20000000006 */
[----:B------:R0:W5:Y:S02]  /*11770*/  LDL.LU.64 R6, [R1+0x30] ;  /* 0x0000300001067983 */ /* 0x0001640000300a00 */
[----:B------:R-:W-:-:S03]  /*11780*/  LOP3.LUT R28, R17, R28, RZ, 0x3c, !PT ;  /* 0x0000001c111c7212 */ /* 0x000fc600078e3cff */
[----:B------:R-:W-:-:S04]  /*11790*/  IADD3 R4, -R27, -0x43300000, RZ ;  /* 0xbcd000001b047810 */ /* 0x000fc80007ffe1ff */
[----:B------:R-:W-:-:S04]  /*117a0*/  FSETP.NEU.AND P0, PT, |R5|, R4, PT ;  /* 0x000000040500720b */ /* 0x000fc80003f0d200 */
[----:B------:R-:W-:Y:S02]  /*117b0*/  FSEL R16, R16, R2, !P0 ;  /* 0x0000000210107208 */ /* 0x000fe40004000000 */
[----:B------:R-:W-:-:S05]  /*117c0*/  FSEL R2, R28, R3, !P0 ;  /* 0x000000031c027208 */ /* 0x000fca0004000000 */
[----:B------:R-:W-:Y:S01]  /*117d0*/  IMAD.MOV.U32 R3, RZ, RZ, R2 ;  /* 0x000000ffff037224 */ /* 0x000fe200078e0002 */
[----:B------:R-:W-:Y:S01]  /*117e0*/  MOV R2, R16 ;  /* 0x0000001000027202 */ /* 0x000fe20000000f00 */
[----:B0-----:R-:W-:Y:S06]  /*117f0*/  BRA `(.L_x_6067) ;  /* 0x0000000000687947 */ /* 0x001fec0003800000 */
.L_x_6066:
[----:B------:R-:W-:-:S14]  /*11800*/  DSETP.NAN.AND P0, PT, R4, R4, PT ;  /* 0x000000040400722a */ /* 0x000fdc0003f08000 */
[----:B------:R-:W-:Y:S05]  /*11810*/  @P0 BRA `(.L_x_6068) ;  /* 0x0000000000540947 */ /* 0x000fea0003800000 */
[----:B------:R-:W-:-:S14]  /*11820*/  DSETP.NAN.AND P0, PT, R28, R28, PT ;  /* 0x0000001c1c00722a */ /* 0x000fdc0003f08000 */
[----:B------:R-:W-:Y:S05]  /*11830*/  @P0 BRA `(.L_x_6069) ;  /* 0x00000000003c0947 */ /* 0x000fea0003800000 */
[----:B------:R-:W2:Y:S04]  /*11840*/  LDL R17, [R1+0x14] ;  /* 0x0000140001117983 */ /* 0x000ea80000100800 */
[----:B------:R-:W2:Y:S01]  /*11850*/  LDL R16, [R1+0x18] ;  /* 0x0000180001107983 */ /* 0x000ea20000100800 */
[----:B------:R-:W-:Y:S01]  /*11860*/  IMAD.MOV.U32 R2, RZ, RZ, 0x0 ;  /* 0x00000000ff027424 */ /* 0x000fe200078e00ff */
[----:B------:R-:W-:Y:S02]  /*11870*/  MOV R3, 0xfff80000 ;  /* 0xfff8000000037802 */ /* 0x000fe40000000f00 */
[----:B--2---:R-:W-:-:S13]  /*11880*/  ISETP.NE.AND P0, PT, R17, R16, PT ;  /* 0x000000101100720c */ /* 0x004fda0003f05270 */
[----:B------:R-:W-:Y:S05]  /*11890*/  @!P0 BRA `(.L_x_6067) ;  /* 0x0000000000408947 */ /* 0x000fea0003800000 */
[----:B------:R-:W-:Y:S02]  /*118a0*/  ISETP.NE.AND P0, PT, R17, 0x7ff00000, PT ;  /* 0x7ff000001100780c */ /* 0x000fe40003f05270 */
[----:B------:R-:W-:Y:S02]  /*118b0*/  LOP3.LUT R2, R5, 0x80000000, R29, 0x48, !PT ;  /* 0x8000000005027812 */ /* 0x000fe400078e481d */
[----:B------:R-:W-:-:S13]  /*118c0*/  ISETP.EQ.OR P0, PT, R16, RZ, !P0 ;  /* 0x000000ff1000720c */ /* 0x000fda0004702670 */
[----:B------:R-:W-:Y:S01]  /*118d0*/  @P0 LOP3.LUT R4, R2, 0x7ff00000, RZ, 0xfc, !PT ;  /* 0x7ff0000002040812 */ /* 0x000fe200078efcff */
[----:B------:R-:W-:Y:S01]  /*118e0*/  @!P0 IMAD.MOV.U32 R3, RZ, RZ, R2 ;  /* 0x000000ffff038224 */ /* 0x000fe200078e0002 */
[----:B------:R-:W-:Y:S01]  /*118f0*/  @!P0 MOV R2, RZ ;  /* 0x000000ff00028202 */ /* 0x000fe20000000f00 */
[----:B------:R-:W-:Y:S01]  /*11900*/  @P0 IMAD.MOV.U32 R2, RZ, RZ, RZ ;  /* 0x000000ffff020224 */ /* 0x000fe200078e00ff */
[----:B------:R-:W-:Y:S01]  /*11910*/  @P0 MOV R3, R4 ;  /* 0x0000000400030202 */ /* 0x000fe20000000f00 */
[----:B------:R-:W-:Y:S06]  /*11920*/  BRA `(.L_x_6067) ;  /* 0x00000000001c7947 */ /* 0x000fec0003800000 */
.L_x_6069:
[----:B------:R-:W-:-:S05]  /*11930*/  LOP3.LUT R2, R29, 0x80000, RZ, 0xfc, !PT ;  /* 0x000800001d027812 */ /* 0x000fca00078efcff */
[----:B------:R-:W-:Y:S01]  /*11940*/  IMAD.MOV.U32 R3, RZ, RZ, R2 ;  /* 0x000000ffff037224 */ /* 0x000fe200078e0002 */
[----:B------:R-:W-:Y:S01]  /*11950*/  MOV R2, R28 ;  /* 0x0000001c00027202 */ /* 0x000fe20000000f00 */
[----:B------:R-:W-:Y:S06]  /*11960*/  BRA `(.L_x_6067) ;  /* 0x00000000000c7947 */ /* 0x000fec0003800000 */
.L_x_6068:
[----:B------:R-:W-:-:S05]  /*11970*/  LOP3.LUT R2, R5, 0x80000, RZ, 0xfc, !PT ;  /* 0x0008000005027812 */ /* 0x000fca00078efcff */
[----:B------:R-:W-:Y:S01]  /*11980*/  IMAD.MOV.U32 R3, RZ, RZ, R2 ;  /* 0x000000ffff037224 */ /* 0x000fe200078e0002 */
[----:B------:R-:W-:-:S07]  /*11990*/  MOV R2, R4 ;  /* 0x0000000400027202 */ /* 0x000fce0000000f00 */
.L_x_6067:
[----:B------:R-:W-:Y:S05]  /*119a0*/  BSYNC B1 ;  /* 0x0000000000017941 */ /* 0x000fea0003800000 */
.L_x_6065:
[----:B------:R-:W-:Y:S01]  /*119b0*/  HFMA2.MMA R5, -RZ, RZ, 0, 0 ;  /* 0x00000000ff057435 */ /* 0x000fe200000001ff */
[----:B------:R-:W-:Y:S02]  /*119c0*/  IMAD.MOV.U32 R4, RZ, RZ, R24 ;  /* 0x000000ffff047224 */ /* 0x000fe400078e0018 */
[----:B-----5:R-:W-:Y:S01]  /*119d0*/  IMAD.MOV.U32 R16, RZ, RZ, R2 ;  /* 0x000000ffff107224 */ /* 0x020fe200078e0002 */
[----:B------:R-:W-:Y:S02]  /*119e0*/  MOV R2, R3 ;  /* 0x0000000300027202 */ /* 0x000fe40000000f00 */
[----:B------:R-:W-:Y:S05]  /*119f0*/  RET.REL.NODEC R4 `(_ZN2at6native13reduce_kernelILi512ELi1ENS0_8ReduceOpIdNS0_10WelfordOpsIddiN4cuda3std3__44pairIddEEEEjdLi2ELi2EEEEEvT1_) ;  /* 0xfffffee404807950 */ /* 0x000fea0003c3ffff */
        .weak           $__internal_31_$__cuda_sm20_div_u64
        .type           $__internal_31_$__cuda_sm20_div_u64,@function
        .size           $__internal_31_$__cuda_sm20_div_u64,($__internal_32_$__cuda_sm20_dsqrt_rn_f64_mediumpath_v1 - $__internal_31_$__cuda_sm20_div_u64)
$__internal_31_$__cuda_sm20_div_u64:
[----:B------:R-:W-:Y:S01]  /*11a00*/  IMAD.MOV.U32 R16, RZ, RZ, R2 ;  /* 0x000000ffff107224 */ /* 0x000fe200078e0002 */
[----:B------:R-:W-:-:S04]  /*11a10*/  MOV R17, R3 ;  /* 0x0000000300117202 */ /* 0x000fc80000000f00 */
[----:B------:R-:W0:Y:S08]  /*11a20*/  I2F.U64.RP R22, R16 ;  /* 0x0000001000167312 */ /* 0x000e300000309000 */
[----:B0-----:R-:W0:Y:S02]  /*11a30*/  MUFU.RCP R22, R22 ;  /* 0x0000001600167308 */ /* 0x001e240000001000 */
[----:B0-----:R-:W-:-:S06]  /*11a40*/  VIADD R23, R22, 0x1ffffffe ;  /* 0x1ffffffe16177836 */ /* 0x001fcc0000000000 */
        /* <DEDUP_REMOVED lines=43> */
[----:B------:R-:W-:Y:S02]  /*11d00*/  IADD3 R17, P1, -R2, R21, RZ ;  /* 0x0000001502117210 */ /* 0x000fe40007f3e1ff */
[----:B------:R-:W-:Y:S02]  /*11d10*/  IADD3 R4, P3, R19, 0x1, RZ ;  /* 0x0000000113047810 */ /* 0x000fe40007f7e0ff */
[C---:B------:R-:W-:Y:S01]  /*11d20*/  ISETP.GE.U32.AND.EX P0, PT, R20.reuse, R3, PT, P0 ;  /* 0x000000031400720c */ /* 0x040fe20003f06100 */
[----:B------:R-:W-:Y:S01]  /*11d30*/  IMAD.X R16, R20, 0x1, ~R3, P1 ;  /* 0x0000000114107824 */ /* 0x000fe200008e0e03 */
[----:B------:R-:W-:Y:S02]  /*11d40*/  IADD3.X R6, RZ, R7, RZ, P3, !PT ;  /* 0x00000007ff067210 */ /* 0x000fe40001ffe4ff */
[----:B------:R-:W-:-:S02]  /*11d50*/  SEL R19, R4, R19, P0 ;  /* 0x0000001304137207 */ /* 0x000fc40000000000 */
[----:B------:R-:W-:Y:S02]  /*11d60*/  SEL R17, R17, R21, P0 ;  /* 0x0000001511117207 */ /* 0x000fe40000000000 */
[----:B------:R-:W-:Y:S02]  /*11d70*/  SEL R4, R6, R7, P0 ;  /* 0x0000000706047207 */ /* 0x000fe40000000000 */
[----:B------:R-:W-:Y:S02]  /*11d80*/  IADD3 R6, P3, R19, 0x1, RZ ;  /* 0x0000000113067810 */ /* 0x000fe40007f7e0ff */
[----:B------:R-:W-:Y:S02]  /*11d90*/  SEL R16, R16, R20, P0 ;  /* 0x0000001410107207 */ /* 0x000fe40000000000 */
[----:B------:R-:W-:Y:S01]  /*11da0*/  ISETP.GE.U32.AND P0, PT, R17, R2, PT ;  /* 0x000000021100720c */ /* 0x000fe20003f06070 */
[----:B------:R-:W-:Y:S01]  /*11db0*/  IMAD.X R7, RZ, RZ, R4, P3 ;  /* 0x000000ffff077224 */ /* 0x000fe200018e0604 */
[----:B------:R-:W-:-:S02]  /*11dc0*/  ISETP.NE.U32.AND P1, PT, R2, RZ, PT ;  /* 0x000000ff0200720c */ /* 0x000fc40003f25070 */
[----:B------:R-:W-:Y:S02]  /*11dd0*/  ISETP.GE.U32.AND.EX P0, PT, R16, R3, PT, P0 ;  /* 0x000000031000720c */ /* 0x000fe40003f06100 */
[----:B------:R-:W-:Y:S02]  /*11de0*/  ISETP.NE.AND.EX P1, PT, R3, RZ, PT, P1 ;  /* 0x000000ff0300720c */ /* 0x000fe40003f25310 */
[----:B------:R-:W-:Y:S02]  /*11df0*/  SEL R7, R7, R4, P0 ;  /* 0x0000000407077207 */ /* 0x000fe40000000000 */
[----:B------:R-:W-:Y:S01]  /*11e00*/  MOV R4, R5 ;  /* 0x0000000500047202 */ /* 0x000fe20000000f00 */
[----:B------:R-:W-:Y:S01]  /*11e10*/  IMAD.MOV.U32 R5, RZ, RZ, 0x0 ;  /* 0x00000000ff057424 */ /* 0x000fe200078e00ff */
[----:B------:R-:W-:Y:S02]  /*11e20*/  SEL R6, R6, R19, P0 ;  /* 0x0000001306067207 */ /* 0x000fe40000000000 */
[----:B------:R-:W-:-:S02]  /*11e30*/  SEL R7, R7, 0xffffffff, P1 ;  /* 0xffffffff07077807 */ /* 0x000fc40000800000 */
[----:B------:R-:W-:Y:S01]  /*11e40*/  SEL R6, R6, 0xffffffff, P1 ;  /* 0xffffffff06067807 */ /* 0x000fe20000800000 */
[----:B------:R-:W-:Y:S06]  /*11e50*/  RET.REL.NODEC R4 `(_ZN2at6native13reduce_kernelILi512ELi1ENS0_8ReduceOpIdNS0_10WelfordOpsIddiN4cuda3std3__44pairIddEEEEjdLi2ELi2EEEEEvT1_) ;  /* 0xfffffee004687950 */ /* 0x000fec0003c3ffff */
        .weak           $__internal_32_$__cuda_sm20_dsqrt_rn_f64_mediumpath_v1
        .type           $__internal_32_$__cuda_sm20_dsqrt_rn_f64_mediumpath_v1,@function
        .size           $__internal_32_$__cuda_sm20_dsqrt_rn_f64_mediumpath_v1,($__internal_33_$__cuda_sm20_rem_u64 - $__internal_32_$__cuda_sm20_dsqrt_rn_f64_mediumpath_v1)
$__internal_32_$__cuda_sm20_dsqrt_rn_f64_mediumpath_v1:
[----:B------:R-:W-:Y:S01]  /*11e60*/  ISETP.GE.U32.AND P0, PT, R12, -0x3400000, PT ;  /* 0xfcc000000c00780c */ /* 0x000fe20003f06070 */
[----:B------:R-:W-:Y:S01]  /*11e70*/  BSSY B1, `(.L_x_6070) ;  /* 0x0000029000017945 */ /* 0x000fe20003800000 */
[----:B------:R-:W-:Y:S01]  /*11e80*/  IMAD.MOV.U32 R13, RZ, RZ, R5 ;  /* 0x000000ffff0d7224 */ /* 0x000fe200078e0005 */
[----:B------:R-:W-:Y:S01]  /*11e90*/  MOV R12, R0 ;  /* 0x00000000000c7202 */ /* 0x000fe20000000f00 */
[----:B------:R-:W-:Y:S01]  /*11ea0*/  IMAD.MOV.U32 R15, RZ, RZ, R3 ;  /* 0x000000ffff0f7224 */ /* 0x000fe200078e0003 */
[----:B------:R-:W-:Y:S01]  /*11eb0*/  MOV R14, R6 ;  /* 0x00000006000e7202 */ /* 0x000fe20000000f00 */
[----:B------:R-:W-:Y:S01]  /*11ec0*/  IMAD.MOV.U32 R5, RZ, RZ, R7 ;  /* 0x000000ffff057224 */ /* 0x000fe200078e0007 */
[----:B------:R-:W-:-:S06]  /*11ed0*/  MOV R3, R11 ;  /* 0x0000000b00037202 */ /* 0x000fcc0000000f00 */
[----:B------:R-:W-:Y:S05]  /*11ee0*/  @!P0 BRA `(.L_x_6071) ;  /* 0x0000000000208947 */ /* 0x000fea0003800000 */
[----:B------:R-:W-:-:S10]  /*11ef0*/  DFMA.RM R2, R14, R2, R4 ;  /* 0x000000020e02722b */ /* 0x000fd40000004004 */
[----:B------:R-:W-:-:S04]  /*11f00*/  IADD3 R4, P0, R2, 0x1, RZ ;  /* 0x0000000102047810 */ /* 0x000fc80007f1e0ff */
[----:B------:R-:W-:-:S06]  /*11f10*/  IADD3.X R5, RZ, R3, RZ, P0, !PT ;  /* 0x00000003ff057210 */ /* 0x000fcc00007fe4ff */
[----:B------:R-:W-:-:S08]  /*11f20*/  DFMA.RP R12, -R2, R4, R12 ;  /* 0x00000004020c722b */ /* 0x000fd0000000810c */
[----:B------:R-:W-:-:S06]  /*11f30*/  DSETP.GT.AND P0, PT, R12, RZ, PT ;  /* 0x000000ff0c00722a */ /* 0x000fcc0003f04000 */
[----:B------:R-:W-:Y:S02]  /*11f40*/  FSEL R2, R4, R2, P0 ;  /* 0x0000000204027208 */ /* 0x000fe40000000000 */
[----:B------:R-:W-:Y:S01]  /*11f50*/  FSEL R3, R5, R3, P0 ;  /* 0x0000000305037208 */ /* 0x000fe20000000000 */
[----:B------:R-:W-:Y:S06]  /*11f60*/  BRA `(.L_x_6072) ;  /* 0x0000000000647947 */ /* 0x000fec0003800000 */
.L_x_6071:
[----:B------:R-:W-:-:S14]  /*11f70*/  DSETP.NE.AND P0, PT, R12, RZ, PT ;  /* 0x000000ff0c00722a */ /* 0x000fdc0003f05000 */
[----:B------:R-:W-:Y:S05]  /*11f80*/  @!P0 BRA `(.L_x_6073) ;  /* 0x0000000000588947 */ /* 0x000fea0003800000 */
[----:B------:R-:W-:-:S13]  /*11f90*/  ISETP.GE.AND P0, PT, R13, RZ, PT ;  /* 0x000000ff0d00720c */ /* 0x000fda0003f06270 */
[----:B------:R-:W-:Y:S01]  /*11fa0*/  @!P0 IMAD.MOV.U32 R2, RZ, RZ, 0x0 ;  /* 0x00000000ff028424 */ /* 0x000fe200078e00ff */
[----:B------:R-:W-:Y:S01]  /*11fb0*/  @!P0 MOV R3, 0xfff80000 ;  /* 0xfff8000000038802 */ /* 0x000fe20000000f00 */
[----:B------:R-:W-:Y:S06]  /*11fc0*/  @!P0 BRA `(.L_x_6072) ;  /* 0x00000000004c8947 */ /* 0x000fec0003800000 */
[----:B------:R-:W-:-:S13]  /*11fd0*/  ISETP.GT.AND P0, PT, R13, 0x7fefffff, PT ;  /* 0x7fefffff0d00780c */ /* 0x000fda0003f04270 */
[----:B------:R-:W-:Y:S05]  /*11fe0*/  @P0 BRA `(.L_x_6073) ;  /* 0x0000000000400947 */ /* 0x000fea0003800000 */
[----:B------:R-:W-:Y:S01]  /*11ff0*/  DMUL R12, R12, 8.11296384146066816958e+31 ;  /* 0x469000000c0c7828 */ /* 0x000fe20000000000 */
[----:B------:R-:W-:Y:S01]  /*12000*/  IMAD.MOV.U32 R2, RZ, RZ, RZ ;  /* 0x000000ffff027224 */ /* 0x000fe200078e00ff */
[----:B------:R-:W-:Y:S01]  /*12010*/  MOV R6, 0x0 ;  /* 0x0000000000067802 */ /* 0x000fe20000000f00 */
[----:B------:R-:W-:-:S03]  /*12020*/  IMAD.MOV.U32 R7, RZ, RZ, 0x3fd80000 ;  /* 0x3fd80000ff077424 */ /* 0x000fc600078e00ff */
[----:B------:R-:W0:Y:S02]  /*12030*/  MUFU.RSQ64H R3, R13 ;  /* 0x0000000d00037308 */ /* 0x000e240000001c00 */
[----:B0-----:R-:W-:-:S08]  /*12040*/  DMUL R4, R2, R2 ;  /* 0x0000000202047228 */ /* 0x001fd00000000000 */
[----:B------:R-:W-:-:S08]  /*12050*/  DFMA R4, R12, -R4, 1 ;  /* 0x3ff000000c04742b */ /* 0x000fd00000000804 */
[----:B------:R-:W-:Y:S02]  /*12060*/  DFMA R6, R4, R6, 0.5 ;  /* 0x3fe000000406742b */ /* 0x000fe40000000006 */
[----:B------:R-:W-:-:S08]  /*12070*/  DMUL R4, R2, R4 ;  /* 0x0000000402047228 */ /* 0x000fd00000000000 */
[----:B------:R-:W-:-:S08]  /*12080*/  DFMA R4, R6, R4, R2 ;  /* 0x000000040604722b */ /* 0x000fd00000000002 */
[----:B------:R-:W-:Y:S02]  /*12090*/  DMUL R2, R12, R4 ;  /* 0x000000040c027228 */ /* 0x000fe40000000000 */
[----:B------:R-:W-:-:S06]  /*120a0*/  IADD3 R5, R5, -0x100000, RZ ;  /* 0xfff0000005057810 */ /* 0x000fcc0007ffe0ff */
[----:B------:R-:W-:-:S08]  /*120b0*/  DFMA R6, R2, -R2, R12 ;  /* 0x800000020206722b */ /* 0x000fd0000000000c */
[----:B------:R-:W-:-:S10]  /*120c0*/  DFMA R2, R4, R6, R2 ;  /* 0x000000060402722b */ /* 0x000fd40000000002 */
[----:B------:R-:W-:Y:S01]  /*120d0*/  VIADD R3, R3, 0xfcb00000 ;  /* 0xfcb0000003037836 */ /* 0x000fe20000000000 */
[----:B------:R-:W-:Y:S06]  /*120e0*/  BRA `(.L_x_6072) ;  /* 0x0000000000047947 */ /* 0x000fec0003800000 */
.L_x_6073:
[----:B------:R-:W-:-:S11]  /*120f0*/  DADD R2, R12, R12 ;  /* 0x000000000c027229 */ /* 0x000fd6000000000c */
.L_x_6072:
[----:B------:R-:W-:Y:S05]  /*12100*/  BSYNC B1 ;  /* 0x0000000000017941 */ /* 0x000fea0003800000 */
.L_x_6070:
[----:B------:R-:W-:-:S04]  /*12110*/  MOV R11, 0x0 ;  /* 0x00000000000b7802 */ /* 0x000fc80000000f00 */
[----:B------:R-:W-:Y:S05]  /*12120*/  RET.REL.NODEC R10 `(_ZN2at6native13reduce_kernelILi512ELi1ENS0_8ReduceOpIdNS0_10WelfordOpsIddiN4cuda3std3__44pairIddEEEEjdLi2ELi2EEEEEvT1_) ;  /* 0xfffffedc0ab47950 */ /* 0x000fea0003c3ffff */
        .weak           $__internal_33_$__cuda_sm20_rem_u64
        .type           $__internal_33_$__cuda_sm20_rem_u64,@function
        .size           $__internal_33_$__cuda_sm20_rem_u64,(.L_x_8216 - $__internal_33_$__cuda_sm20_rem_u64)
$__internal_33_$__cuda_sm20_rem_u64:
[----:B------:R-:W-:Y:S01]  /*12130*/  IMAD.MOV.U32 R14, RZ, RZ, R7 ;  /* 0x000000ffff0e7224 */ /* 0x000fe200078e0007 */
        /* <DEDUP_REMOVED lines=33> */
[----:B------:R-:W-:Y:S02]  /*12350*/  IMAD.MOV.U32 R15, RZ, RZ, RZ ;  /* 0x000000ffff0f7224 */ /* 0x000fe400078e00ff */
        /* <DEDUP_REMOVED lines=24> */
[----:B------:R-:W-:Y:S01]  /*124e0*/  SEL R6, R4, R14, P0 ;  /* 0x0000000e04067207 */ /* 0x000fe20000000000 */
[----:B------:R-:W-:Y:S01]  /*124f0*/  IMAD.MOV.U32 R4, RZ, RZ, R5 ;  /* 0x000000ffff047224 */ /* 0x000fe200078e0005 */
[----:B------:R-:W-:Y:S01]  /*12500*/  HFMA2.MMA R5, -RZ, RZ, 0, 0 ;  /* 0x00000000ff057435 */ /* 0x000fe200000001ff */
[----:B------:R-:W-:Y:S02]  /*12510*/  SEL R7, R7, R15, P0 ;  /* 0x0000000f07077207 */ /* 0x000fe40000000000 */
[----:B------:R-:W-:Y:S02]  /*12520*/  SEL R6, R6, 0xffffffff, P1 ;  /* 0xffffffff06067807 */ /* 0x000fe40000800000 */
[----:B------:R-:W-:Y:S01]  /*12530*/  SEL R7, R7, 0xffffffff, P1 ;  /* 0xffffffff07077807 */ /* 0x000fe20000800000 */
[----:B------:R-:W-:Y:S06]  /*12540*/  RET.REL.NODEC R4 `(_ZN2at6native13reduce_kernelILi512ELi1ENS0_8ReduceOpIdNS0_10WelfordOpsIddiN4cuda3std3__44pairIddEEEEjdLi2ELi2EEEEEvT1_) ;  /* 0xfffffed804ac7950 */ /* 0x000fec0003c3ffff */
.L_x_6074:
        /* <DEDUP_REMOVED lines=11> */
.L_x_8216:


//--------------------- .text._ZN2at6native13reduce_kernelILi256ELi2ENS0_8ReduceOpIdNS0_10WelfordOpsIddiN4cuda3std3__44pairIddEEEEjdLi2ELi2EEEEEvT1_ --------------------------
	.section	.text._ZN2at6native13reduce_kernelILi256ELi2ENS0_8ReduceOpIdNS0_10WelfordOpsIddiN4cuda3std3__44pairIddEEEEjdLi2ELi2EEEEEvT1_,"ax",@progbits
	.align	128
        .global         _ZN2at6native13reduce_kernelILi256ELi2ENS0_8ReduceOpIdNS0_10WelfordOpsIddiN4cuda3std3__44pairIddEEEEjdLi2ELi2EEEEEvT1_
        .type           _ZN2at6native13reduce_kernelILi256ELi2ENS0_8ReduceOpIdNS0_10WelfordOpsIddiN4cuda3std3__44pairIddEEEEjdLi2ELi2EEEEEvT1_,@function
        .size           _ZN2at6native13reduce_kernelILi256ELi2ENS0_8ReduceOpIdNS0_10WelfordOpsIddiN4cuda3std3__44pairIddEEEEjdLi2ELi2EEEEEvT1_,(.L_x_8220 - _ZN2at6native13reduce_kernelILi256ELi2ENS0_8ReduceOpIdNS0_10WelfordOpsIddiN4cuda3std3__44pairIddEEEEjdLi2ELi2EEEEEvT1_)
        .other          _ZN2at6native13reduce_kernelILi256ELi2ENS0_8ReduceOpIdNS0_10WelfordOpsIddiN4cuda3std3__44pairIddEEEEjdLi2ELi2EEEEEvT1_,@"STO_CUDA_ENTRY STV_DEFAULT"
_ZN2at6native13reduce_kernelILi256ELi2ENS0_8ReduceOpIdNS0_10WelfordOpsIddiN4cuda3std3__44pairIddEEEEjdLi2ELi2EEEEEvT1_:
.text._ZN2at6native13reduce_kernelILi256ELi2ENS0_8ReduceOpIdNS0_10WelfordOpsIddiN4cuda3std3__44pairIddEEEEjdLi2ELi2EEEEEvT1_:
        /* <DEDUP_REMOVED lines=18> */
[----:B------:R-:W-:Y:S01]  /*0120*/  IMAD.MOV.U32 R2, RZ, RZ, RZ ;  /* 0x000000ffff027224 */ /* 0x000fe200078e00ff */
        /* <DEDUP_REMOVED lines=275> */
.L_x_6075:
[----:B------:R-:W-:Y:S01]  /*1260*/  ULDC UR4, c[0x0][0x244] ;  /* 0x0000910000047ab9 */ /* 0x000fe20000000800 */
[----:B------:R-:W-:Y:S01]  /*1270*/  ULDC.64 UR40, c[0x0][0x208] ;  /* 0x0000820000287ab9 */ /* 0x000fe20000000a00 */
[----:B------:R-:W-:Y:S01]  /*1280*/  MOV R0, UR4 ;  /* 0x0000000400007c02 */ /* 0x000fe20008000f00 */
[----:B------:R-:W-:Y:S01]  /*1290*/  ULDC UR4, c[0x0][0x248] ;  /* 0x0000920000047ab9 */ /* 0x000fe20000000800 */
[----:B------:R-:W-:Y:S01]  /*12a0*/  ULDC UR37, c[0x0][0x24c] ;  /* 0x0000930000257ab9 */ /* 0x000fe20000000800 */
[----:B------:R-:W-:Y:S01]  /*12b0*/  ULDC UR36, c[0x0][0x244] ;  /* 0x0000910000247ab9 */ /* 0x000fe20000000800 */
[----:B------:R-:W-:Y:S01]  /*12c0*/  ISETP.GE.U32.AND P0, PT, R4, R0, PT ;  /* 0x000000000400720c */ /* 0x000fe20003f06070 */
[----:B------:R-:W-:Y:S01]  /*12d0*/  BSSY B6, `(.L_x_6076) ;  /* 0x0000a24000067945 */ /* 0x000fe20003800000 */
[----:B------:R-:W-:Y:S01]  /*12e0*/  IMAD.MOV.U32 R32, RZ, RZ, RZ ;  /* 0x000000ffff207224 */ /* 0x000fe200078e00ff */
[----:B------:R-:W-:Y:S02]  /*12f0*/  CS2R R28, SRZ ;  /* 0x00000000001c7805 */ /* 0x000fe4000001ff00 */
[----:B------:R-:W-:-:S02]  /*1300*/  ISETP.GE.U32.OR P0, PT, R7, UR4, P0 ;  /* 0x0000000407007c0c */ /* 0x000fc40008706470 */
[----:B------:R-:W-:Y:S02]  /*1310*/  CS2R R26, SRZ ;  /* 0x00000000001a7805 */ /* 0x000fe4000001ff00 */
[----:B------:R-:W-:Y:S02]  /*1320*/  CS2R R22, SRZ ;  /* 0x0000000000167805 */ /* 0x000fe4000001ff00 */
[----:B------:R-:W-:Y:S02]  /*1330*/  CS2R R20, SRZ ;  /* 0x0000000000147805 */ /* 0x000fe4000001ff00 */
[----:B------:R-:W-:Y:S02]  /*1340*/  CS2R R18, SRZ ;  /* 0x0000000000127805 */ /* 0x000fe4000001ff00 */
[----:B------:R-:W-:-:S03]  /*1350*/  CS2R R16, SRZ ;  /* 0x0000000000107805 */ /* 0x000fc6000001ff00 */
        /* <DEDUP_REMOVED lines=15> */
[----:B------:R-:W-:Y:S01]  /*1450*/  IMAD.U32 R6, RZ, RZ, UR4 ;  /* 0x00000004ff067e24 */ /* 0x000fe2000f8e00ff */
[----:B------:R-:W-:Y:S01]  /*1460*/  MOV R7, UR5 ;  /* 0x0000000500077c02 */ /* 0x000fe20008000f00 */
[----:B------:R-:W-:-:S02]  /*1470*/  IMAD.U32 R10, RZ, RZ, UR6 ;  /* 0x00000006ff0a7e24 */ /* 0x000fc4000f8e00ff */
[----:B------:R-:W-:Y:S02]  /*1480*/  IMAD.U32 R11, RZ, RZ, UR7 ;  /* 0x00000007ff0b7e24 */ /* 0x000fe4000f8e00ff */
[----:B------:R-:W-:Y:S02]  /*1490*/  IMAD.MOV.U32 R12, RZ, RZ, 0x1 ;  /* 0x00000001ff0c7424 */ /* 0x000fe400078e00ff */
[----:B0-----:R-:W-:-:S07]  /*14a0*/  IMAD.MOV.U32 R13, RZ, RZ, RZ ;  /* 0x000000ffff0d7224 */ /* 0x001fce00078e00ff */
[----:B------:R-:W-:-:S07]  /*14b0*/  LEPC R20, `(.L_x_6079) ;  /* 0x000000001014794e */ /* 0x000fce0000000000 */
[----:B-1----:R-:W-:Y:S05]  /*14c0*/  CALL.ABS.NOINC R2 ;  /* 0x0000000002007343 */ /* 0x002fea0003c00000 */
.L_x_6079:
[----:B------:R-:W-:Y:S01]  /*14d0*/  SHF.R.U64 R4, R55, 0x3, R54 ;  /* 0x0000000337047819 */ /* 0x000fe20000001236 */
[----:B------:R-:W-:Y:S01]  /*14e0*/  ULDC UR4, c[0x0][0x244] ;  /* 0x0000910000047ab9 */ /* 0x000fe20000000800 */
[----:B------:R-:W-:Y:S01]  /*14f0*/  ULDC.64 UR6, c[0x0][0x220] ;  /* 0x0000880000067ab9 */ /* 0x000fe20000000a00 */
[----:B------:R-:W-:Y:S01]  /*1500*/  ULDC.64 UR8, c[0x0][0x228] ;  /* 0x00008a0000087ab9 */ /* 0x000fe20000000a00 */
[----:B------:R-:W-:Y:S01]  /*1510*/  LOP3.LUT R4, R4, 0x1, RZ, 0xc0, !PT ;  /* 0x0000000104047812 */ /* 0x000fe200078ec0ff */
[----:B------:R-:W-:Y:S01]  /*1520*/  ULDC UR5, c[0x0][0x230] ;  /* 0x00008c0000057ab9 */ /* 0x000fe20000000800 */
[----:B------:R-:W-:Y:S01]  /*1530*/  ULDC.64 UR10, c[0x0][0x238] ;  /* 0x00008e00000a7ab9 */ /* 0x000fe20000000a00 */
[----:B------:R-:W-:Y:S01]  /*1540*/  MOV R40, UR4 ;  /* 0x0000000400287c02 */ /* 0x000fe20008000f00 */
        /* <DEDUP_REMOVED lines=8> */
[----:B------:R-:W-:-:S06]  /*15d0*/  IMAD.U32 R19, RZ, RZ, UR9 ;  /* 0x00000009ff137e24 */ /* 0x000fcc000f8e00ff */
        /* <DEDUP_REMOVED lines=17> */
.L_x_6085:
[----:B------:R-:W-:Y:S05]  /*16f0*/  BSYNC B0 ;  /* 0x0000000000007941 */ /* 0x000fea0003800000 */
.L_x_6084:
[----:B------:R-:W-:-:S04]  /*1700*/  PRMT R0, R0, 0x9910, RZ ;  /* 0x0000991000007816 */ /* 0x000fc800000000ff */
[----:B------:R-:W-:-:S13]  /*1710*/  ISETP.NE.AND P0, PT, R0, RZ, PT ;  /* 0x000000ff0000720c */ /* 0x000fda0003f05270 */
[----:B------:R-:W-:Y:S05]  /*1720*/  @!P0 BRA `(.L_x_6083) ;  /* 0x0000000000988947 */ /* 0x000fea0003800000 */
[----:B------:R-:W-:Y:S01]  /*1730*/  IADD3 R0, P0, R24, -R4, RZ ;  /* 0x8000000418007210 */ /* 0x000fe20007f1e0ff */
[----:B------:R-:W-:Y:S01]  /*1740*/  ULDC UR4, c[0x0][0x230] ;  /* 0x00008c0000047ab9 */ /* 0x000fe20000000800 */
[----:B------:R-:W-:Y:S01]  /*1750*/  IMAD.MOV.U32 R2, RZ, RZ, 0x1 ;  /* 0x00000001ff027424 */ /* 0x000fe200078e00ff */
[----:B------:R-:W-:Y:S01]  /*1760*/  ULDC.64 UR6, c[0x0][0x220] ;  /* 0x0000880000067ab9 */ /* 0x000fe20000000a00 */
[----:B------:R-:W-:Y:S02]  /*1770*/  IADD3.X R3, RZ, -0x1, RZ, P0, !PT ;  /* 0xffffffffff037810 */ /* 0x000fe400007fe4ff */
[----:B------:R-:W-:-:S04]  /*1780*/  LEA R20, P0, R0, R55, 0x3 ;  /* 0x0000003700147211 */ /* 0x000fc800078018ff */
[----:B------:R-:W-:-:S06]  /*1790*/  LEA.HI.X R21, R0, R54, R3, 0x3, P0 ;  /* 0x0000003600157211 */ /* 0x000fcc00000f1c03 */
[----:B------:R-:W2:Y:S01]  /*17a0*/  LDG.E.64 R20, desc[UR40][R20.64] ;  /* 0x0000002814147981 */ /* 0x000ea2000c1e1b00 */
[----:B------:R-:W-:Y:S01]  /*17b0*/  UIADD3 UR4, UR4, 0x1, URZ ;  /* 0x0000000104047890 */ /* 0x000fe2000fffe03f */
[----:B------:R-:W-:Y:S05]  /*17c0*/  BSSY B3, `(.L_x_6086) ;  /* 0x0000017000037945 */ /* 0x000fea0003800000 */
[----:B------:R-:W-:-:S03]  /*17d0*/  IMAD.U32 R32, RZ, RZ, UR4 ;  /* 0x00000004ff207e24 */ /* 0x000fc6000f8e00ff */
[----:B------:R-:W0:Y:S08]  /*17e0*/  I2F.F64 R8, UR4 ;  /* 0x0000000400087d12 */ /* 0x000e300008201c00 */
[----:B0-----:R-:W0:Y:S01]  /*17f0*/  MUFU.RCP64H R3, R9 ;  /* 0x0000000900037308 */ /* 0x001e220000001800 */
[----:B------:R-:W-:Y:S01]  /*1800*/  MOV R26, R8 ;  /* 0x00000008001a7202 */ /* 0x000fe20000000f00 */
[----:B------:R-:W-:Y:S01]  /*1810*/  IMAD.MOV.U32 R27, RZ, RZ, R9 ;  /* 0x000000ffff1b7224 */ /* 0x000fe200078e0009 */
        /* <DEDUP_REMOVED lines=14> */
[----:B------:R-:W-:Y:S02]  /*1900*/  MOV R15, R19 ;  /* 0x00000013000f7202 */ /* 0x000fe40000000f00 */
[----:B------:R-:W-:-:S07]  /*1910*/  MOV R0, 0x1930 ;  /* 0x0000193000007802 */ /* 0x000fce0000000f00 */
[----:B------:R-:W-:Y:S05]  /*1920*/  CALL.REL.NOINC `($__internal_34_$__cuda_sm20_div_rn_f64_full) ;  /* 0x0000016c00187944 */ /* 0x000fea0003c00000 */
.L_x_6087:
[----:B------:R-:W-:Y:S05]  /*1930*/  BSYNC B3 ;  /* 0x0000000000037941 */ /* 0x000fea0003800000 */
.L_x_6086:
[----:B------:R-:W-:Y:S02]  /*1940*/  ULDC.64 UR4, c[0x0][0x220] ;  /* 0x0000880000047ab9 */ /* 0x000fe40000000a00 */
[----:B------:R-:W-:Y:S01]  /*1950*/  DADD R16, R24, UR4 ;  /* 0x0000000418107e29 */ /* 0x000fe20008000000 */
[----:B------:R-:W-:-:S07]  /*1960*/  ULDC.64 UR4, c[0x0][0x228] ;  /* 0x00008a0000047ab9 */ /* 0x000fce0000000a00 */
[----:B------:R-:W-:-:S08]  /*1970*/  DADD R20, R20, -R16 ;  /* 0x0000000014147229 */ /* 0x000fd00000000810 */
[----:B------:R-:W-:-:S11]  /*1980*/  DFMA R18, R18, R20, UR4 ;  /* 0x0000000412127e2b */ /* 0x000fd60008000014 */
.L_x_6083:
[----:B------:R-:W-:Y:S05]  /*1990*/  BSYNC B2 ;  /* 0x0000000000027941 */ /* 0x000fea0003800000 */
.L_x_6082:
[----:B------:R-:W0:Y:S01]  /*19a0*/  LDC R5, c[0x0][0x244] ;  /* 0x00009100ff057b82 */ /* 0x000e220000000800 */
[----:B------:R-:W-:-:S04]  /*19b0*/  IADD3 R0, P0, -R4, 0x2, RZ ;  /* 0x0000000204007810 */ /* 0x000fc80007f1e1ff */
[----:B------:R-:W-:Y:S01]  /*19c0*/  LEA R55, P1, R0, R55, 0x3 ;  /* 0x0000003700377211 */ /* 0x000fe200078218ff */
[----:B------:R-:W-:-:S05]  /*19d0*/  IMAD.X R3, RZ, RZ, -0x1, P0 ;  /* 0xffffffffff037424 */ /* 0x000fca00000e06ff */
[----:B------:R-:W-:Y:S02]  /*19e0*/  LEA.HI.X R54, R0, R54, R3, 0x3, P1 ;  /* 0x0000003600367211 */ /* 0x000fe400008f1c03 */
[----:B0-----:R-:W-:-:S07]  /*19f0*/  IADD3 R40, R4, -0x2, R5 ;  /* 0xfffffffe04287810 */ /* 0x001fce0007ffe005 */
.L_x_6081:
[----:B------:R-:W-:Y:S05]  /*1a00*/  BSYNC B1 ;  /* 0x0000000000017941 */ /* 0x000fea0003800000 */
.L_x_6080:
[----:B------:R-:W0:Y:S01]  /*1a10*/  S2R R0, SR_TID.X ;  /* 0x0000000000007919 */ /* 0x000e220000002100 */
[----:B------:R-:W-:Y:S01]  /*1a20*/  ULDC.64 UR4, c[0x0][0x258] ;  /* 0x0000960000047ab9 */ /* 0x000fe20000000a00 */
[-C--:B------:R-:W-:Y:S01]  /*1a30*/  LOP3.LUT R55, R55, R54.reuse, RZ, 0x3c, !PT ;  /* 0x0000003637377212 */ /* 0x080fe200078e3cff */
[----:B------:R-:W-:Y:S01]  /*1a40*/  ULDC.64 UR6, c[0x0][0x228] ;  /* 0x00008a0000067ab9 */ /* 0x000fe20000000a00 */
[----:B------:R-:W1:Y:S01]  /*1a50*/  S2R R2, SR_TID.Y ;  /* 0x0000000000027919 */ /* 0x000e620000002200 */
[----:B------:R-:W-:Y:S01]  /*1a60*/  ULDC UR8, c[0x0][0x230] ;  /* 0x00008c0000087ab9 */ /* 0x000fe20000000800 */
[----:B------:R-:W-:Y:S01]  /*1a70*/  ULDC.64 UR10, c[0x0][0x238] ;  /* 0x00008e00000a7ab9 */ /* 0x000fe20000000a00 */
[C---:B------:R-:W-:Y:S01]  /*1a80*/  LOP3.LUT R54, R55.reuse, R54, RZ, 0x3c, !PT ;  /* 0x0000003637367212 */ /* 0x040fe200078e3cff */
[----:B------:R-:W-:Y:S01]  /*1a90*/  IMAD.U32 R33, RZ, RZ, UR8 ;  /* 0x00000008ff217e24 */ /* 0x000fe2000f8e00ff */
[----:B------:R-:W-:Y:S01]  /*1aa0*/  MOV R35, UR7 ;  /* 0x0000000700237c02 */ /* 0x000fe20008000f00 */
[----:B------:R-:W-:Y:S01]  /*1ab0*/  IMAD.U32 R34, RZ, RZ, UR6 ;  /* 0x00000006ff227e24 */ /* 0x000fe2000f8e00ff */
[----:B------:R-:W-:Y:S01]  /*1ac0*/  BSSY B1, `(.L_x_6088) ;  /* 0x000004f000017945 */ /* 0x000fe20003800000 */
[----:B------:R-:W-:Y:S01]  /*1ad0*/  IMAD.U32 R22, RZ, RZ, UR10 ;  /* 0x0000000aff167e24 */ /* 0x000fe2000f8e00ff */
[----:B------:R-:W-:Y:S01]  /*1ae0*/  LOP3.LUT R55, R55, R54, RZ, 0x3c, !PT ;  /* 0x0000003637377212 */ /* 0x000fe200078e3cff */
[----:B------:R-:W-:-:S02]  /*1af0*/  IMAD.U32 R23, RZ, RZ, UR11 ;  /* 0x0000000bff177e24 */ /* 0x000fc4000f8e00ff */
[----:B0-----:R-:W-:Y:S01]  /*1b00*/  IMAD R0, R0, UR4, RZ ;  /* 0x0000000400007c24 */ /* 0x001fe2000f8e02ff */
[----:B------:R-:W-:-:S03]  /*1b10*/  ULDC UR4, c[0x0][0x260] ;  /* 0x0000980000047ab9 */ /* 0x000fc60000000800 */
[----:B-1----:R-:W-:-:S04]  /*1b20*/  IMAD R0, R2, UR5, R0 ;  /* 0x0000000502007c24 */ /* 0x002fc8000f8e0200 */
[----:B------:R-:W-:Y:S01]  /*1b30*/  IMAD R4, R41, UR4, R0 ;  /* 0x0000000429047c24 */ /* 0x000fe2000f8e0200 */
[----:B------:R-:W-:Y:S02]  /*1b40*/  ULDC.64 UR4, c[0x0][0x220] ;  /* 0x0000880000047ab9 */ /* 0x000fe40000000a00 */
[----:B------:R-:W-:Y:S01]  /*1b50*/  MOV R28, UR4 ;  /* 0x00000004001c7c02 */ /* 0x000fe20008000f00 */
[----:B------:R-:W-:Y:S01]  /*1b60*/  IMAD.U32 R29, RZ, RZ, UR5 ;  /* 0x00000005ff1d7e24 */ /* 0x000fe2000f8e00ff */
[----:B------:R-:W-:-:S04]  /*1b70*/  LEA R3, R4, 0x1, 0x1 ;  /* 0x0000000104037811 */ /* 0x000fc800078e08ff */
[----:B------:R-:W-:-:S13]  /*1b80*/  ISETP.GE.U32.AND P0, PT, R3, R40, PT ;  /* 0x000000280300720c */ /* 0x000fda0003f06070 */
[----:B------:R-:W-:Y:S05]  /*1b90*/  @P0 BRA `(.L_x_6089) ;  /* 0x0000000400040947 */ /* 0x000fea0003800000 */
.L_x_6094:
[----:B------:R-:W-:-:S06]  /*1ba0*/  IMAD.WIDE.U32 R36, R4, 0x10, R54 ;  /* 0x0000001004247825 */ /* 0x000fcc00078e0036 */
[----:B------:R-:W2:Y:S01]  /*1bb0*/  LDG.E.128 R36, desc[UR40][R36.64] ;  /* 0x0000002824247981 */ /* 0x000ea2000c1e1d00 */
[----:B------:R-:W-:Y:S01]  /*1bc0*/  IADD3 R32, R32, 0x1, RZ ;  /* 0x0000000120207810 */ /* 0x000fe20007ffe0ff */
[----:B------:R-:W-:Y:S01]  /*1bd0*/  IMAD.MOV.U32 R2, RZ, RZ, 0x1 ;  /* 0x00000001ff027424 */ /* 0x000fe200078e00ff */
[----:B------:R-:W-:Y:S02]  /*1be0*/  BSSY B2, `(.L_x_6090) ;  /* 0x0000016000027945 */ /* 0x000fe40003800000 */
[----:B------:R-:W0:Y:S08]  /*1bf0*/  I2F.F64 R8, R32 ;  /* 0x0000002000087312 */ /* 0x000e300000201c00 */
[----:B0-----:R-:W0:Y:S01]  /*1c00*/  MUFU.RCP64H R3, R9 ;  /* 0x0000000900037308 */ /* 0x001e220000001800 */
[----:B------:R-:W-:Y:S01]  /*1c10*/  IMAD.MOV.U32 R26, RZ, RZ, R8 ;  /* 0x000000ffff1a7224 */ /* 0x000fe200078e0008 */
[----:B------:R-:W-:Y:S01]  /*1c20*/  MOV R27, R9 ;  /* 0x00000009001b7202 */ /* 0x000fe20000000f00 */
        /* <DEDUP_REMOVED lines=14> */
[----:B------:R-:W-:Y:S01]  /*1d10*/  MOV R0, 0x1d40 ;  /* 0x00001d4000007802 */ /* 0x000fe20000000f00 */
[----:B------:R-:W-:-:S07]  /*1d20*/  IMAD.MOV.U32 R15, RZ, RZ, R23 ;  /* 0x000000ffff0f7224 */ /* 0x000fce00078e0017 */
[----:B------:R-:W-:Y:S05]  /*1d30*/  CALL.REL.NOINC `($__internal_34_$__cuda_sm20_div_rn_f64_full) ;  /* 0x0000016800147944 */ /* 0x000fea0003c00000 */
.L_x_6091:
[----:B------:R-:W-:Y:S05]  /*1d40*/  BSYNC B2 ;  /* 0x0000000000027941 */ /* 0x000fea0003800000 */
.L_x_6090:
[----:B------:R-:W-:Y:S01]  /*1d50*/  IADD3 R33, R33, 0x1, RZ ;  /* 0x0000000121217810 */ /* 0x000fe20007ffe0ff */
[----:B------:R-:W-:Y:S01]  /*1d60*/  IMAD.MOV.U32 R2, RZ, RZ, 0x1 ;  /* 0x00000001ff027424 */ /* 0x000fe200078e00ff */
[----:B------:R-:W-:Y:S01]  /*1d70*/  DADD R20, R38, -R28 ;  /* 0x0000000026147229 */ /* 0x000fe2000000081c */
[----:B------:R-:W-:Y:S01]  /*1d80*/  BSSY B2, `(.L_x_6092) ;  /* 0x000001a000027945 */ /* 0x000fe20003800000 */
[----:B------:R-:W0:Y:S01]  /*1d90*/  I2F.F64 R8, R33 ;  /* 0x0000002100087312 */ /* 0x000e220000201c00 */
[----:B------:R-:W-:-:S07]  /*1da0*/  DADD R16, R24, R16 ;  /* 0x0000000018107229 */ /* 0x000fce0000000010 */
[----:B------:R-:W-:Y:S01]  /*1db0*/  FSETP.GEU.AND P1, PT, |R21|, 6.5827683646048100446e-37, PT ;  /* 0x036000001500780b */ /* 0x000fe20003f2e200 */
[----:B------:R-:W-:Y:S01]  /*1dc0*/  DADD R36, R36, -R16 ;  /* 0x0000000024247229 */ /* 0x000fe20000000810 */
[----:B0-----:R-:W0:Y:S07]  /*1dd0*/  MUFU.RCP64H R3, R9 ;  /* 0x0000000900037308 */ /* 0x001e2e0000001800 */
[----:B------:R-:W-:Y:S01]  /*1de0*/  DFMA R18, R22, R36, R18 ;  /* 0x000000241612722b */ /* 0x000fe20000000012 */
[----:B------:R-:W-:Y:S01]  /*1df0*/  IMAD.MOV.U32 R22, RZ, RZ, R8 ;  /* 0x000000ffff167224 */ /* 0x000fe200078e0008 */
[----:B------:R-:W-:Y:S01]  /*1e00*/  MOV R23, R9 ;  /* 0x0000000900177202 */ /* 0x000fe20000000f00 */
        /* <DEDUP_REMOVED lines=15> */
[----:B------:R-:W-:Y:S01]  /*1f00*/  MOV R2, R24 ;  /* 0x0000001800027202 */ /* 0x000fe20000000f00 */
[----:B------:R-:W-:-:S07]  /*1f10*/  IMAD.MOV.U32 R3, RZ, RZ, R25 ;  /* 0x000000ffff037224 */ /* 0x000fce00078e0019 */
.L_x_6093:
[----:B------:R-:W-:Y:S05]  /*1f20*/  BSYNC B2 ;  /* 0x0000000000027941 */ /* 0x000fea0003800000 */
.L_x_6092:
[----:B------:R-:W-:Y:S01]  /*1f30*/  ULDC UR4, c[0x0][0x24c] ;  /* 0x0000930000047ab9 */ /* 0x000fe20000000800 */
[----:B------:R-:W-:Y:S01]  /*1f40*/  DADD R28, R2, R28 ;  /* 0x00000000021c7229 */ /* 0x000fe2000000001c */
[----:B------:R-:W-:-:S05]  /*1f50*/  VIADD R4, R4, UR4 ;  /* 0x0000000404047c36 */ /* 0x000fca0008000000 */
[----:B------:R-:W-:Y:S02]  /*1f60*/  LEA R3, R4, 0x1, 0x1 ;  /* 0x0000000104037811 */ /* 0x000fe400078e08ff */
[----:B------:R-:W-:Y:S02]  /*1f70*/  DADD R38, R38, -R28 ;  /* 0x0000000026267229 */ /* 0x000fe4000000081c */
[----:B------:R-:W-:-:S06]  /*1f80*/  ISETP.GE.U32.AND P0, PT, R3, R40, PT ;  /* 0x000000280300720c */ /* 0x000fcc0003f06070 */
[----:B------:R-:W-:-:S07]  /*1f90*/  DFMA R34, R20, R38, R34 ;  /* 0x000000261422722b */ /* 0x000fce0000000022 */
[----:B------:R-:W-:Y:S05]  /*1fa0*/  @!P0 BRA `(.L_x_6094) ;  /* 0xfffffff800fc8947 */ /* 0x000fea000383ffff */
.L_x_6089:
[----:B------:R-:W-:Y:S05]  /*1fb0*/  BSYNC B1 ;  /* 0x0000000000017941 */ /* 0x000fea0003800000 */
.L_x_6088:
[----:B------:R-:W0:Y:S01]  /*1fc0*/  S2R R2, SR_TID.Y ;  /* 0x0000000000027919 */ /* 0x000e220000002200 */
[----:B------:R-:W-:Y:S01]  /*1fd0*/  ULDC UR4, c[0x0][0x25c] ;  /* 0x0000970000047ab9 */ /* 0x000fe20000000800 */
[----:B------:R-:W-:Y:S01]  /*1fe0*/  BSSY B0, `(.L_x_6095) ;  /* 0x000000b000007945 */ /* 0x000fe20003800000 */
[----:B------:R-:W-:Y:S02]  /*1ff0*/  ISETP.NE.AND P0, PT, RZ, UR4, PT ;  /* 0x00000004ff007c0c */ /* 0x000fe4000bf05270 */
[----:B------:R-:W-:Y:S02]  /*2000*/  PRMT R0, RZ, 0x7610, R0 ;  /* 0x00007610ff007816 */ /* 0x000fe40000000000 */
[----:B0-----:R-:W-:-:S13]  /*2010*/  ISETP.NE.AND P1, PT, R2, RZ, PT ;  /* 0x000000ff0200720c */ /* 0x001fda0003f25270 */
[----:B------:R-:W-:Y:S05]  /*2020*/  @P0 BRA P1, `(.L_x_6096) ;  /* 0x0000000000180947 */ /* 0x000fea0000800000 */
[----:B------:R-:W-:Y:S01]  /*2030*/  ULDC UR4, c[0x0][0x260] ;  /* 0x0000980000047ab9 */ /* 0x000fe20000000800 */
[----:B------:R-:W-:Y:S02]  /*2040*/  MOV R0, 0x1 ;  /* 0x0000000100007802 */ /* 0x000fe40000000f00 */
[----:B------:R-:W-:-:S13]  /*2050*/  ISETP.NE.AND P0, PT, RZ, UR4, PT ;  /* 0x00000004ff007c0c */ /* 0x000fda000bf05270 */
[----:B------:R-:W-:-:S04]  /*2060*/  @P0 ISETP.NE.AND P1, PT, R41, RZ, PT ;  /* 0x000000ff2900020c */ /* 0x000fc80003f25270 */
[----:B------:R-:W-:-:S04]  /*2070*/  @P0 SEL R2, RZ, 0x1, P1 ;  /* 0x00000001ff020807 */ /* 0x000fc80000800000 */
[----:B------:R-:W-:-:S07]  /*2080*/  @P0 PRMT R0, R2, 0x7610, R0 ;  /* 0x0000761002000816 */ /* 0x000fce0000000000 */
.L_x_6096:
[----:B------:R-:W-:Y:S05]  /*2090*/  BSYNC B0 ;  /* 0x0000000000007941 */ /* 0x000fea0003800000 */
.L_x_6095:
        /* <DEDUP_REMOVED lines=10> */
[----:B------:R-:W2:Y:S01]  /*2140*/  LDG.E.64 R36, desc[UR40][R36.64] ;  /* 0x0000002824247981 */ /* 0x000ea2000c1e1b00 */
[----:B------:R-:W-:Y:S01]  /*2150*/  VIADD R32, R32, 0x1 ;  /* 0x0000000120207836 */ /* 0x000fe20000000000 */
[----:B------:R-:W-:Y:S01]  /*2160*/  HFMA2.MMA R2, -RZ, RZ, 0, 5.9604644775390625e-08 ;  /* 0x00000001ff027435 */ /* 0x000fe200000001ff */
[----:B------:R-:W-:Y:S02]  /*2170*/  BSSY B2, `(.L_x_6099) ;  /* 0x0000016000027945 */ /* 0x000fe40003800000 */
[----:B------:R-:W0:Y:S08]  /*2180*/  I2F.F64 R8, R32 ;  /* 0x0000002000087312 */ /* 0x000e300000201c00 */
[----:B0-----:R-:W0:Y:S01]  /*2190*/  MUFU.RCP64H R3, R9 ;  /* 0x0000000900037308 */ /* 0x001e220000001800 */
[----:B------:R-:W-:-:S02]  /*21a0*/  IMAD.MOV.U32 R26, RZ, RZ, R8 ;  /* 0x000000ffff1a7224 */ /* 0x000fc400078e0008 */
[----:B------:R-:W-:Y:S01]  /*21b0*/  IMAD.MOV.U32 R27, RZ, RZ, R9 ;  /* 0x000000ffff1b7224 */ /* 0x000fe200078e0009 */
        /* <DEDUP_REMOVED lines=9> */
[----:B------:R-:W-:-:S10]  /*2250*/  DFMA R24, R2, R4, R24 ;  /* 0x000000040218722b */ /* 0x000fd40000000018 */
[----:B------:R-:W-:-:S05]  /*2260*/  FFMA R0, RZ, R9, R25 ;  /* 0x00000009ff007223 */ /* 0x000fca0000000019 */
[----:B------:R-:W-:-:S13]  /*2270*/  FSETP.GT.AND P0, PT, |R0|, 1.469367938527859385e-39, PT ;  /* 0x001000000000780b */ /* 0x000fda0003f04200 */
[----:B------:R-:W-:Y:S05]  /*2280*/  @P0 BRA P1, `(.L_x_6100) ;  /* 0x0000000000100947 */ /* 0x000fea0000800000 */
[----:B------:R-:W-:Y:S01]  /*2290*/  MOV R14, R20 ;  /* 0x00000014000e7202 */ /* 0x000fe20000000f00 */
[----:B------:R-:W-:Y:S01]  /*22a0*/  IMAD.MOV.U32 R15, RZ, RZ, R21 ;  /* 0x000000ffff0f7224 */ /* 0x000fe200078e0015 */
[----:B------:R-:W-:-:S07]  /*22b0*/  MOV R0, 0x22d0 ;  /* 0x000022d000007802 */ /* 0x000fce0000000f00 */
[----:B------:R-:W-:Y:S05]  /*22c0*/  CALL.REL.NOINC `($__internal_34_$__cuda_sm20_div_rn_f64_full) ;  /* 0x0000016000b07944 */ /* 0x000fea0003c00000 */
.L_x_6100:
[----:B------:R-:W-:Y:S05]  /*22d0*/  BSYNC B2 ;  /* 0x0000000000027941 */ /* 0x000fea0003800000 */
.L_x_6099:
[----:B------:R-:W-:-:S08]  /*22e0*/  DADD R16, R16, R24 ;  /* 0x0000000010107229 */ /* 0x000fd00000000018 */
[----:B------:R-:W-:-:S08]  /*22f0*/  DADD R36, R36, -R16 ;  /* 0x0000000024247229 */ /* 0x000fd00000000810 */
[----:B------:R-:W-:-:S11]  /*2300*/  DFMA R18, R20, R36, R18 ;  /* 0x000000241412722b */ /* 0x000fd60000000012 */
.L_x_6098:
[----:B------:R-:W-:Y:S05]  /*2310*/  BSYNC B1 ;  /* 0x0000000000017941 */ /* 0x000fea0003800000 */
.L_x_6097:
[----:B------:R-:W-:Y:S01]  /*2320*/  DSETP.NEU.AND P0, PT, R26, RZ, PT ;  /* 0x000000ff1a00722a */ /* 0x000fe20003f0d000 */
[----:B------:R-:W-:-:S13]  /*2330*/  BSSY B1, `(.L_x_6101) ;  /* 0x000002c000017945 */ /* 0x000fda0003800000 */
        /* <DEDUP_REMOVED lines=25> */
[----:B------:R-:W-:Y:S05]  /*24d0*/  CALL.REL.NOINC `($__internal_34_$__cuda_sm20_div_rn_f64_full) ;  /* 0x00000160002c7944 */ /* 0x000fea0003c00000 */
.L_x_6105:
[----:B------:R-:W-:Y:S05]  /*24e0*/  BSYNC B2 ;  /* 0x0000000000027941 */ /* 0x000fea0003800000 */
.L_x_6104:
[----:B------:R-:W-:Y:S01]  /*24f0*/  DMUL R2, R28, R28 ;  /* 0x0000001c1c027228 */ /* 0x000fe20000000000 */
[----:B------:R-:W-:Y:S01]  /*2500*/  IMAD.MOV.U32 R32, RZ, RZ, -0x1 ;  /* 0xffffffffff207424 */ /* 0x000fe200078e00ff */
[----:B------:R-:W-:Y:S02]  /*2510*/  DADD R18, R18, R34 ;  /* 0x0000000012127229 */ /* 0x000fe40000000022 */
[----:B------:R-:W-:-:S04]  /*2520*/  DFMA R16, R28, R24, R16 ;  /* 0x000000181c10722b */ /* 0x000fc80000000010 */
[----:B------:R-:W-:Y:S01]  /*2530*/  DMUL R2, R26, R2 ;  /* 0x000000021a027228 */ /* 0x000fe20000000000 */
[----:B------:R-:W-:Y:S01]  /*2540*/  IMAD.MOV.U32 R26, RZ, RZ, R20 ;  /* 0x000000ffff1a7224 */ /* 0x000fe200078e0014 */
[----:B------:R-:W-:-:S06]  /*2550*/  MOV R27, R21 ;  /* 0x00000015001b7202 */ /* 0x000fcc0000000f00 */
[----:B------:R-:W-:Y:S01]  /*2560*/  DFMA R18, R2, R24, R18 ;  /* 0x000000180212722b */ /* 0x000fe20000000012 */
[----:B------:R-:W-:Y:S10]  /*2570*/  BRA `(.L_x_6103) ;  /* 0x00000000001c7947 */ /* 0x000ff40003800000 */
.L_x_6102:
[----:B------:R-:W-:Y:S01]  /*2580*/  IMAD.MOV.U32 R32, RZ, RZ, R33 ;  /* 0x000000ffff207224 */ /* 0x000fe200078e0021 */
[----:B------:R-:W-:Y:S01]  /*2590*/  MOV R27, R23 ;  /* 0x00000017001b7202 */ /* 0x000fe20000000f00 */
[----:B------:R-:W-:Y:S01]  /*25a0*/  IMAD.MOV.U32 R26, RZ, RZ, R22 ;  /* 0x000000ffff1a7224 */ /* 0x000fe200078e0016 */
[----:B------:R-:W-:Y:S01]  /*25b0*/  MOV R18, R34 ;  /* 0x0000002200127202 */ /* 0x000fe20000000f00 */
[----:B------:R-:W-:Y:S02]  /*25c0*/  IMAD.MOV.U32 R16, RZ, RZ, R28 ;  /* 0x000000ffff107224 */ /* 0x000fe400078e001c */
[----:B------:R-:W-:Y:S02]  /*25d0*/  IMAD.MOV.U32 R17, RZ, RZ, R29 ;  /* 0x000000ffff117224 */ /* 0x000fe400078e001d */
[----:B------:R-:W-:-:S07]  /*25e0*/  IMAD.MOV.U32 R19, RZ, RZ, R35 ;  /* 0x000000ffff137224 */ /* 0x000fce00078e0023 */
.L_x_6103:
[----:B------:R-:W-:Y:S05]  /*25f0*/  BSYNC B1 ;  /* 0x0000000000017941 */ /* 0x000fea0003800000 */
.L_x_6101:
[----:B------:R-:W-:Y:S01]  /*2600*/  IMAD.MOV.U32 R33, RZ, RZ, RZ ;  /* 0x000000ffff217224 */ /* 0x000fe200078e00ff */
[----:B------:R-:W-:Y:S02]  /*2610*/  CS2R R28, SRZ ;  /* 0x00000000001c7805 */ /* 0x000fe4000001ff00 */
[----:B------:R-:W-:Y:S02]  /*2620*/  CS2R R20, SRZ ;  /* 0x0000000000147805 */ /* 0x000fe4000001ff00 */
[----:B------:R-:W-:Y:S01]  /*2630*/  CS2R R22, SRZ ;  /* 0x0000000000167805 */ /* 0x000fe2000001ff00 */
[----:B------:R-:W-:Y:S06]  /*2640*/  BRA `(.L_x_6077) ;  /* 0x0000008c00b07947 */ /* 0x000fec0003800000 */
.L_x_6078:
        /* <DEDUP_REMOVED lines=9> */
[----:B------:R-:W-:Y:S01]  /*26e0*/  ULDC UR4, c[0x0][0x230] ;  /* 0x00008c0000047ab9 */ /* 0x000fe20000000800 */
[----:B------:R-:W-:Y:S01]  /*26f0*/  ULDC.64 UR6, c[0x0][0x238] ;  /* 0x00008e0000067ab9 */ /* 0x000fe20000000a00 */
[----:B------:R-:W-:Y:S01]  /*2700*/  MOV R2, UR5 ;  /* 0x0000000500027c02 */ /* 0x000fe20008000f00 */
[----:B------:R-:W-:Y:S01]  /*2710*/  IMAD.U32 R32, RZ, RZ, UR4 ;  /* 0x00000004ff207e24 */ /* 0x000fe2000f8e00ff */
[----:B------:R-:W-:Y:S01]  /*2720*/  MOV R27, UR7 ;  /* 0x00000007001b7c02 */ /* 0x000fe20008000f00 */
[----:B------:R-:W-:Y:S01]  /*2730*/  IMAD.U32 R26, RZ, RZ, UR6 ;  /* 0x00000006ff1a7e24 */ /* 0x000fe2000f8e00ff */
[----:B------:R-:W1:Y:S01]  /*2740*/  LDC.64 R18, c[0x0][0x228] ;  /* 0x00008a00ff127b82 */ /* 0x000e620000000a00 */
[----:B------:R-:W-:Y:S02]  /*2750*/  IMAD.IADD R3, R4, 0x1, R2 ;  /* 0x0000000104037824 */ /* 0x000fe400078e0202 */
[----:B0-----:R-:W-:-:S02]  /*2760*/  IMAD.MOV.U32 R34, RZ, RZ, R16 ;  /* 0x000000ffff227224 */ /* 0x001fc400078e0010 */
[----:B------:R-:W-:Y:S01]  /*2770*/  IMAD.MOV.U32 R35, RZ, RZ, R17 ;  /* 0x000000ffff237224 */ /* 0x000fe200078e0011 */
[----:B-1----:R-:W-:Y:S01]  /*2780*/  MOV R50, R18 ;  /* 0x0000001200327202 */ /* 0x002fe20000000f00 */
[----:B------:R-:W-:Y:S01]  /*2790*/  IMAD.MOV.U32 R51, RZ, RZ, R19 ;  /* 0x000000ffff337224 */ /* 0x000fe200078e0013 */
[----:B------:R-:W-:Y:S06]  /*27a0*/  @!P1 BRA `(.L_x_6107) ;  /* 0x0000005c00109947 */ /* 0x000fec0003800000 */
[----:B------:R-:W-:Y:S01]  /*27b0*/  ISETP.GE.U32.AND P0, PT, R3, R0, PT ;  /* 0x000000000300720c */ /* 0x000fe20003f06070 */
[----:B------:R-:W-:Y:S01]  /*27c0*/  BSSY B1, `(.L_x_6108) ;  /* 0x00002ac000017945 */ /* 0x000fe20003800000 */
[----:B------:R-:W-:Y:S01]  /*27d0*/  MOV R52, R18 ;  /* 0x0000001200347202 */ /* 0x000fe20000000f00 */
[--C-:B------:R-:W-:Y:S01]  /*27e0*/  IMAD.MOV.U32 R53, RZ, RZ, R19.reuse ;  /* 0x000000ffff357224 */ /* 0x100fe200078e0013 */
[----:B------:R-:W-:Y:S01]  /*27f0*/  MOV R49, R17 ;  /* 0x0000001100317202 */ /* 0x000fe20000000f00 */
[----:B------:R-:W-:Y:S01]  /*2800*/  IMAD.MOV.U32 R48, RZ, RZ, R16 ;  /* 0x000000ffff307224 */ /* 0x000fe200078e0010 */
[----:B------:R-:W-:Y:S01]  /*2810*/  MOV R20, R16 ;  /* 0x0000001000147202 */ /* 0x000fe20000000f00 */
[----:B------:R-:W-:Y:S02]  /*2820*/  IMAD.MOV.U32 R22, RZ, RZ, R18 ;  /* 0x000000ffff167224 */ /* 0x000fe400078e0012 */
[----:B------:R-:W-:Y:S02]  /*2830*/  IMAD.MOV.U32 R23, RZ, RZ, R19 ;  /* 0x000000ffff177224 */ /* 0x000fe400078e0013 */
[----:B------:R-:W-:-:S02]  /*2840*/  IMAD.MOV.U32 R21, RZ, RZ, R17 ;  /* 0x000000ffff157224 */ /* 0x000fc400078e0011 */
[----:B------:R-:W-:Y:S05]  /*2850*/  @P0 BRA `(.L_x_6109) ;  /* 0x0000002800880947 */ /* 0x000fea0003800000 */
[----:B------:R-:W0:Y:S01]  /*2860*/  LDC R33, c[0x0][0x280] ;  /* 0x0000a000ff217b82 */ /* 0x000e220000000800 */
[----:B------:R-:W-:Y:S01]  /*2870*/  IMAD.MOV.U32 R52, RZ, RZ, R18 ;  /* 0x000000ffff347224 */ /* 0x000fe200078e0012 */
[----:B------:R-:W-:Y:S01]  /*2880*/  MOV R53, R19 ;  /* 0x0000001300357202 */ /* 0x000fe20000000f00 */
[--C-:B------:R-:W-:Y:S01]  /*2890*/  IMAD.MOV.U32 R48, RZ, RZ, R16.reuse ;  /* 0x000000ffff307224 */ /* 0x100fe200078e0010 */
[----:B------:R-:W-:Y:S01]  /*28a0*/  MOV R22, R18 ;  /* 0x0000001200167202 */ /* 0x000fe20000000f00 */
[----:B------:R-:W-:Y:S01]  /*28b0*/  IMAD.MOV.U32 R49, RZ, RZ, R17 ;  /* 0x000000ffff317224 */ /* 0x000fe200078e0011 */
[----:B------:R-:W-:Y:S01]  /*28c0*/  MOV R21, R17 ;  /* 0x0000001100157202 */ /* 0x000fe20000000f00 */
[----:B------:R-:W-:Y:S02]  /*28d0*/  IMAD.MOV.U32 R23, RZ, RZ, R19 ;  /* 0x000000ffff177224 */ /* 0x000fe400078e0013 */
[----:B------:R-:W-:-:S07]  /*28e0*/  IMAD.MOV.U32 R20, RZ, RZ, R16 ;  /* 0x000000ffff147224 */ /* 0x000fce00078e0010 */
.L_x_6120:
        /* <DEDUP_REMOVED lines=50> */
[----:B------:R-:W-:-:S02]  /*2c10*/  IMAD.MOV.U32 R0, RZ, RZ, RZ ;  /* 0x000000ffff007224 */ /* 0x000fc400078e00ff */
[----:B------:R-:W-:Y:S01]  /*2c20*/  IMAD.MOV.U32 R2, RZ, RZ, RZ ;  /* 0x000000ffff027224 */ /* 0x000fe200078e00ff */
[----:B------:R-:W-:Y:S06]  /*2c30*/  @!P0 BRA `(.L_x_6110) ;  /* 0x0000000c00b08947 */ /* 0x000fec0003800000 */
[----:B------:R-:W-:Y:S01]  /*2c40*/  HFMA2.MMA R2, -RZ, RZ, 0, 0 ;  /* 0x00000000ff027435 */ /* 0x000fe200000001ff */
[----:B------:R-:W-:Y:S01]  /*2c50*/  IMAD.MOV.U32 R3, RZ, RZ, R4 ;  /* 0x000000ffff037224 */ /* 0x000fe200078e0004 */
[----:B------:R-:W-:-:S08]  /*2c60*/  ISETP.NE.AND P1, PT, R33, 0x1, PT ;  /* 0x000000012100780c */ /* 0x000fd00003f25270 */
[----:B------:R-:W-:-:S05]  /*2c70*/  IMAD.HI.U32 R2, R4, UR30, R2 ;  /* 0x0000001e04027c27 */ /* 0x000fca000f8e0002 */
[----:B------:R-:W-:-:S05]  /*2c80*/  SHF.R.U32.HI R7, RZ, UR31, R2 ;  /* 0x0000001fff077c19 */ /* 0x000fca0008011602 */
[----:B------:R-:W-:-:S04]  /*2c90*/  IMAD.MOV R3, RZ, RZ, -R7 ;  /* 0x000000ffff037224 */ /* 0x000fc800078e0a07 */
[----:B------:R-:W-:-:S04]  /*2ca0*/  IMAD R2, R3, UR59, R4 ;  /* 0x0000003b03027c24 */ /* 0x000fc8000f8e0204 */
[----:B------:R-:W-:Y:S01]  /*2cb0*/  IMAD R2, R2, UR58, RZ ;  /* 0x0000003a02027c24 */ /* 0x000fe2000f8e02ff */
        /* <DEDUP_REMOVED lines=228> */
.L_x_6110:
[----:B------:R-:W-:Y:S01]  /*3b00*/  LOP3.LUT R2, R2, 0xfffffff0, RZ, 0xc0, !PT ;  /* 0xfffffff002027812 */ /* 0x000fe200078ec0ff */
[----:B------:R-:W-:-:S03]  /*3b10*/  ULDC UR32, c[0x0][0x24c] ;  /* 0x0000930000207ab9 */ /* 0x000fc60000000800 */
[----:B------:R-:W-:-:S04]  /*3b20*/  IADD3 R44, P1, R2, R55, RZ ;  /* 0x00000037022c7210 */ /* 0x000fc80007f3e0ff */
[----:B------:R-:W-:-:S06]  /*3b30*/  IADD3.X R45, RZ, R54, RZ, P1, !PT ;  /* 0x00000036ff2d7210 */ /* 0x000fcc0000ffe4ff */
[----:B------:R-:W5:Y:S01]  /*3b40*/  LDG.E.128 R44, desc[UR40][R44.64] ;  /* 0x000000282c2c7981 */ /* 0x000f62000c1e1d00 */
[----:B------:R-:W-:Y:S01]  /*3b50*/  VIADD R4, R4, UR32 ;  /* 0x0000002004047c36 */ /* 0x000fe20008000000 */
        /* <DEDUP_REMOVED lines=8> */
[----:B------:R-:W-:Y:S01]  /*3be0*/  IMAD R0, R0, UR58, RZ ;  /* 0x0000003a00007c24 */ /* 0x000fe2000f8e02ff */
        /* <DEDUP_REMOVED lines=239> */
.L_x_6111:
[----:B------:R-:W-:-:S04]  /*4ae0*/  LOP3.LUT R0, R0, 0xfffffff0, RZ, 0xc0, !PT ;  /* 0xfffffff000007812 */ /* 0x000fc800078ec0ff */
[----:B------:R-:W-:-:S05]  /*4af0*/  IADD3 R40, P0, R0, R55, RZ ;  /* 0x0000003700287210 */ /* 0x000fca0007f1e0ff */
[----:B------:R-:W-:-:S06]  /*4b00*/  IMAD.X R41, RZ, RZ, R54, P0 ;  /* 0x000000ffff297224 */ /* 0x000fcc00000e0636 */
[----:B------:R-:W5:Y:S01]  /*4b10*/  LDG.E.128 R40, desc[UR40][R40.64] ;  /* 0x0000002828287981 */ /* 0x000f62000c1e1d00 */
[----:B------:R-:W-:Y:S01]  /*4b20*/  VIADD R32, R32, 0x1 ;  /* 0x0000000120207836 */ /* 0x000fe20000000000 */
[----:B------:R-:W-:Y:S02]  /*4b30*/  HFMA2.MMA R2, -RZ, RZ, 0, 5.9604644775390625e-08 ;  /* 0x00000001ff027435 */ /* 0x000fe400000001ff */
[----:B-----5:R-:W-:Y:S01]  /*4b40*/  DADD R28, R44, -R16 ;  /* 0x000000002c1c7229 */ /* 0x020fe20000000810 */
[----:B------:R-:W-:Y:S01]  /*4b50*/  BSSY B2, `(.L_x_6112) ;  /* 0x0000015000027945 */ /* 0x000fe20003800000 */
[----:B------:R-:W0:Y:S08]  /*4b60*/  I2F.F64 R8, R32 ;  /* 0x0000002000087312 */ /* 0x000e300000201c00 */
[----:B------:R-:W-:Y:S01]  /*4b70*/  FSETP.GEU.AND P1, PT, |R29|, 6.5827683646048100446e-37, PT ;  /* 0x036000001d00780b */ /* 0x000fe20003f2e200 */
[----:B0-----:R-:W0:Y:S01]  /*4b80*/  MUFU.RCP64H R3, R9 ;  /* 0x0000000900037308 */ /* 0x001e220000001800 */
[----:B------:R-:W-:-:S02]  /*4b90*/  IMAD.MOV.U32 R26, RZ, RZ, R8 ;  /* 0x000000ffff1a7224 */ /* 0x000fc400078e0008 */
[----:B------:R-:W-:Y:S01]  /*4ba0*/  IMAD.MOV.U32 R27, RZ, RZ, R9 ;  /* 0x000000ffff1b7224 */ /* 0x000fe200078e0009 */
        /* <DEDUP_REMOVED lines=15> */
.L_x_6113:
[----:B------:R-:W-:Y:S05]  /*4ca0*/  BSYNC B2 ;  /* 0x0000000000027941 */ /* 0x000fea0003800000 */
.L_x_6112:
[----:B------:R-:W0:Y:S01]  /*4cb0*/  MUFU.RCP64H R3, R27 ;  /* 0x0000001b00037308 */ /* 0x000e220000001800 */
[----:B------:R-:W-:Y:S01]  /*4cc0*/  IMAD.MOV.U32 R2, RZ, RZ, 0x1 ;  /* 0x00000001ff027424 */ /* 0x000fe200078e00ff */
[----:B------:R-:W-:Y:S01]  /*4cd0*/  DADD R38, R46, -R20 ;  /* 0x000000002e267229 */ /* 0x000fe20000000814 */
[----:B------:R-:W-:Y:S01]  /*4ce0*/  BSSY B2, `(.L_x_6114) ;  /* 0x0000018000027945 */ /* 0x000fe20003800000 */
[----:B------:R-:W-:-:S08]  /*4cf0*/  DADD R16, R24, R16 ;  /* 0x0000000018107229 */ /* 0x000fd00000000010 */
[----:B------:R-:W-:Y:S01]  /*4d00*/  FSETP.GEU.AND P1, PT, |R39|, 6.5827683646048100446e-37, PT ;  /* 0x036000002700780b */ /* 0x000fe20003f2e200 */
        /* <DEDUP_REMOVED lines=8> */
[----:B------:R-:W-:-:S08]  /*4d90*/  DADD R6, R44, -R16 ;  /* 0x000000002c067229 */ /* 0x000fd00000000810 */
[----:B------:R-:W-:Y:S01]  /*4da0*/  FFMA R0, RZ, R27, R3 ;  /* 0x0000001bff007223 */ /* 0x000fe20000000003 */
[----:B------:R-:W-:-:S04]  /*4db0*/  DFMA R18, R28, R6, R18 ;  /* 0x000000061c12722b */ /* 0x000fc80000000012 */
        /* <DEDUP_REMOVED lines=8> */
[----:B------:R-:W-:Y:S02]  /*4e40*/  IMAD.MOV.U32 R2, RZ, RZ, R24 ;  /* 0x000000ffff027224 */ /* 0x000fe400078e0018 */
[----:B------:R-:W-:-:S07]  /*4e50*/  IMAD.MOV.U32 R3, RZ, RZ, R25 ;  /* 0x000000ffff037224 */ /* 0x000fce00078e0019 */
.L_x_6115:
[----:B------:R-:W-:Y:S05]  /*4e60*/  BSYNC B2 ;  /* 0x0000000000027941 */ /* 0x000fea0003800000 */
.L_x_6114:
[----:B------:R-:W0:Y:S01]  /*4e70*/  MUFU.RCP64H R7, R27 ;  /* 0x0000001b00077308 */ /* 0x000e220000001800 */
[----:B------:R-:W-:Y:S01]  /*4e80*/  MOV R6, 0x1 ;  /* 0x0000000100067802 */ /* 0x000fe20000000f00 */
[----:B------:R-:W-:Y:S01]  /*4e90*/  DADD R36, R40, -R48 ;  /* 0x0000000028247229 */ /* 0x000fe20000000830 */
[----:B------:R-:W-:Y:S01]  /*4ea0*/  BSSY B2, `(.L_x_6116) ;  /* 0x0000016000027945 */ /* 0x000fe20003800000 */
[----:B------:R-:W-:-:S08]  /*4eb0*/  DADD R20, R2, R20 ;  /* 0x0000000002147229 */ /* 0x000fd00000000014 */
[----:B------:R-:W-:Y:S01]  /*4ec0*/  FSETP.GEU.AND P1, PT, |R37|, 6.5827683646048100446e-37, PT ;  /* 0x036000002500780b */ /* 0x000fe20003f2e200 */
[----:B------:R-:W-:Y:S02]  /*4ed0*/  DADD R2, R46, -R20 ;  /* 0x000000002e027229 */ /* 0x000fe40000000814 */
[----:B0-----:R-:W-:-:S06]  /*4ee0*/  DFMA R8, -R26, R6, 1 ;  /* 0x3ff000001a08742b */ /* 0x001fcc0000000106 */
[----:B------:R-:W-:Y:S02]  /*4ef0*/  DFMA R22, R38, R2, R22 ;  /* 0x000000022616722b */ /* 0x000fe40000000016 */
        /* <DEDUP_REMOVED lines=15> */
[----:B------:R-:W-:Y:S05]  /*4ff0*/  CALL.REL.NOINC `($__internal_34_$__cuda_sm20_div_rn_f64_full) ;  /* 0x0000013400647944 */ /* 0x000fea0003c00000 */
.L_x_6117:
[----:B------:R-:W-:Y:S05]  /*5000*/  BSYNC B2 ;  /* 0x0000000000027941 */ /* 0x000fea0003800000 */
.L_x_6116:
        /* <DEDUP_REMOVED lines=27> */
.L_x_6119:
[----:B------:R-:W-:Y:S05]  /*51c0*/  BSYNC B2 ;  /* 0x0000000000027941 */ /* 0x000fea0003800000 */
.L_x_6118:
[----:B------:R-:W-:Y:S01]  /*51d0*/  ULDC UR4, c[0x0][0x24c] ;  /* 0x0000930000047ab9 */ /* 0x000fe20000000800 */
[----:B------:R-:W-:Y:S01]  /*51e0*/  DADD R34, R2, R34 ;  /* 0x0000000002227229 */ /* 0x000fe20000000022 */
[----:B------:R-:W-:Y:S01]  /*51f0*/  MOV R2, UR4 ;  /* 0x0000000400027c02 */ /* 0x000fe20008000f00 */
[----:B------:R-:W-:Y:S02]  /*5200*/  ULDC UR4, c[0x0][0x244] ;  /* 0x0000910000047ab9 */ /* 0x000fe40000000800 */
[----:B------:R-:W-:Y:S02]  /*5210*/  IMAD.U32 R0, RZ, RZ, UR4 ;  /* 0x00000004ff007e24 */ /* 0x000fe4000f8e00ff */
[----:B------:R-:W-:Y:S02]  /*5220*/  IMAD.IADD R4, R4, 0x1, R2 ;  /* 0x0000000104047824 */ /* 0x000fe400078e0202 */
[----:B------:R-:W-:-:S03]  /*5230*/  DADD R6, R42, -R34 ;  /* 0x000000002a067229 */ /* 0x000fc60000000822 */
[----:B------:R-:W-:-:S04]  /*5240*/  IADD3 R3, R4, R2, RZ ;  /* 0x0000000204037210 */ /* 0x000fc80007ffe0ff */
[----:B------:R-:W-:Y:S01]  /*5250*/  ISETP.GE.U32.AND P0, PT, R3, R0, PT ;  /* 0x000000000300720c */ /* 0x000fe20003f06070 */
[----:B------:R-:W-:-:S12]  /*5260*/  DFMA R50, R28, R6, R50 ;  /* 0x000000061c32722b */ /* 0x000fd80000000032 */
[----:B------:R-:W-:Y:S05]  /*5270*/  @!P0 BRA `(.L_x_6120) ;  /* 0xffffffd4009c8947 */ /* 0x000fea000383ffff */
.L_x_6109:
[----:B------:R-:W-:Y:S05]  /*5280*/  BSYNC B1 ;  /* 0x0000000000017941 */ /* 0x000fea0003800000 */
.L_x_6108:
[----:B------:R-:W-:Y:S01]  /*5290*/  ISETP.GE.U32.AND P0, PT, R4, R0, PT ;  /* 0x000000000400720c */ /* 0x000fe20003f06070 */
[----:B------:R-:W-:Y:S01]  /*52a0*/  BSSY B0, `(.L_x_6121) ;  /* 0x000023d000007945 */ /* 0x000fe20003800000 */
[--C-:B------:R-:W-:Y:S01]  /*52b0*/  IMAD.MOV.U32 R33, RZ, RZ, R32.reuse ;  /* 0x000000ffff217224 */ /* 0x100fe200078e0020 */
[----:B------:R-:W-:Y:S01]  /*52c0*/  MOV R60, R32 ;  /* 0x00000020003c7202 */ /* 0x000fe20000000f00 */
[----:B------:R-:W-:Y:S01]  /*52d0*/  IMAD.MOV.U32 R59, RZ, RZ, R32 ;  /* 0x000000ffff3b7224 */ /* 0x000fe200078e0020 */
[----:B------:R-:W-:Y:S01]  /*52e0*/  MOV R38, R26 ;  /* 0x0000001a00267202 */ /* 0x000fe20000000f00 */
[----:B------:R-:W-:Y:S01]  /*52f0*/  IMAD.MOV.U32 R28, RZ, RZ, R26 ;  /* 0x000000ffff1c7224 */ /* 0x000fe200078e001a */
[----:B------:R-:W-:Y:S01]  /*5300*/  MOV R57, R27 ;  /* 0x0000001b00397202 */ /* 0x000fe20000000f00 */
[--C-:B------:R-:W-:Y:S02]  /*5310*/  IMAD.MOV.U32 R29, RZ, RZ, R27.reuse ;  /* 0x000000ffff1d7224 */ /* 0x100fe400078e001b */
[----:B------:R-:W-:-:S02]  /*5320*/  IMAD.MOV.U32 R39, RZ, RZ, R27 ;  /* 0x000000ffff277224 */ /* 0x000fc400078e001b */
[----:B------:R-:W-:Y:S01]  /*5330*/  IMAD.MOV.U32 R56, RZ, RZ, R26 ;  /* 0x000000ffff387224 */ /* 0x000fe200078e001a */
[----:B------:R-:W-:Y:S06]  /*5340*/  @P0 BRA `(.L_x_6122) ;  /* 0x0000002000c80947 */ /* 0x000fec0003800000 */
[----:B------:R-:W0:Y:S01]  /*5350*/  LDC R3, c[0x0][0x280] ;  /* 0x0000a000ff037b82 */ /* 0x000e220000000800 */
[----:B------:R-:W-:Y:S01]  /*5360*/  IMAD.MOV.U32 R5, RZ, RZ, RZ ;  /* 0x000000ffff057224 */ /* 0x000fe200078e00ff */
        /* <DEDUP_REMOVED lines=273> */
[----:B-1----:R-:W-:-:S04]  /*6480*/  @P2 IMAD R10, R13, R10, R11 ;  /* 0x0000000a0d0a2224 */ /* 0x002fc800078e020b */
[----:B--2---:R-:W-:-:S07]  /*6490*/  @P2 IMAD R5, R10, R12, R5 ;  /* 0x0000000c0a052224 */ /* 0x004fce00078e0205 */
.L_x_6123:
        /* <DEDUP_REMOVED lines=270> */
[----:B------:R-:W-:-:S03]  /*7580*/  ULDC UR4, c[0x0][0x40c] ;  /* 0x0001030000047ab9 */ /* 0x000fc60000000800 */
        /* <DEDUP_REMOVED lines=10> */
.L_x_6124:
[----:B------:R-:W-:-:S04]  /*7630*/  LOP3.LUT R0, R0, 0xfffffff0, RZ, 0xc0, !PT ;  /* 0xfffffff000007812 */ /* 0x000fc800078ec0ff */
[----:B------:R-:W-:-:S05]  /*7640*/  IADD3 R40, P1, R0, R55, RZ ;  /* 0x0000003700287210 */ /* 0x000fca0007f3e0ff */
[----:B------:R-:W-:-:S06]  /*7650*/  IMAD.X R41, RZ, RZ, R54, P1 ;  /* 0x000000ffff297224 */ /* 0x000fcc00008e0636 */
[----:B------:R-:W5:Y:S02]  /*7660*/  LDG.E.128 R40, desc[UR40][R40.64] ;  /* 0x0000002828287981 */ /* 0x000f64000c1e1d00 */
.L_x_6122:
[----:B------:R-:W-:Y:S05]  /*7670*/  BSYNC B0 ;  /* 0x0000000000007941 */ /* 0x000fea0003800000 */
.L_x_6121:
[----:B------:R-:W-:Y:S04]  /*7680*/  BSSY B1, `(.L_x_6125) ;  /* 0x000007b000017945 */ /* 0x000fe80003800000 */
[----:B------:R-:W-:Y:S05]  /*7690*/  @P0 BRA `(.L_x_6126) ;  /* 0x0000000400e40947 */ /* 0x000fea0003800000 */
[----:B------:R-:W-:Y:S01]  /*76a0*/  VIADD R32, R32, 0x1 ;  /* 0x0000000120207836 */ /* 0x000fe20000000000 */
[----:B------:R-:W-:Y:S01]  /*76b0*/  MOV R2, 0x1 ;  /* 0x0000000100027802 */ /* 0x000fe20000000f00 */
[----:B-----5:R-:W-:Y:S01]  /*76c0*/  DADD R28, -R16, R44 ;  /* 0x00000000101c7229 */ /* 0x020fe2000000012c */
        /* <DEDUP_REMOVED lines=21> */
.L_x_6128:
[----:B------:R-:W-:Y:S05]  /*7820*/  BSYNC B2 ;  /* 0x0000000000027941 */ /* 0x000fea0003800000 */
.L_x_6127:
[----:B------:R-:W-:Y:S01]  /*7830*/  VIADD R33, R33, 0x1 ;  /* 0x0000000121217836 */ /* 0x000fe20000000000 */
[----:B------:R-:W-:Y:S01]  /*7840*/  MOV R2, 0x1 ;  /* 0x0000000100027802 */ /* 0x000fe20000000f00 */
[----:B------:R-:W-:Y:S01]  /*7850*/  DADD R36, -R20, R46 ;  /* 0x0000000014247229 */ /* 0x000fe2000000012e */
[----:B------:R-:W-:Y:S01]  /*7860*/  BSSY B2, `(.L_x_6129) ;  /* 0x000001a000027945 */ /* 0x000fe20003800000 */
[----:B------:R-:W0:Y:S01]  /*7870*/  I2F.F64 R8, R33 ;  /* 0x0000002100087312 */ /* 0x000e220000201c00 */
[----:B------:R-:W-:-:S07]  /*7880*/  DADD R16, R16, R24 ;  /* 0x0000000010107229 */ /* 0x000fce0000000018 */
[----:B------:R-:W-:Y:S01]  /*7890*/  FSETP.GEU.AND P1, PT, |R37|, 6.5827683646048100446e-37, PT ;  /* 0x036000002500780b */ /* 0x000fe20003f2e200 */
[----:B------:R-:W-:Y:S01]  /*78a0*/  DADD R44, -R16, R44 ;  /* 0x00000000102c7229 */ /* 0x000fe2000000012c */
[----:B0-----:R-:W0:Y:S07]  /*78b0*/  MUFU.RCP64H R3, R9 ;  /* 0x0000000900037308 */ /* 0x001e2e0000001800 */
[----:B------:R-:W-:Y:S01]  /*78c0*/  DFMA R18, R28, R44, R18 ;  /* 0x0000002c1c12722b */ /* 0x000fe20000000012 */
        /* <DEDUP_REMOVED lines=17> */
[----:B------:R-:W-:Y:S01]  /*79e0*/  IMAD.MOV.U32 R2, RZ, RZ, R24 ;  /* 0x000000ffff027224 */ /* 0x000fe200078e0018 */
[----:B------:R-:W-:-:S07]  /*79f0*/  MOV R3, R25 ;  /* 0x0000001900037202 */ /* 0x000fce0000000f00 */
.L_x_6130:
[----:B------:R-:W-:Y:S05]  /*7a00*/  BSYNC B2 ;  /* 0x0000000000027941 */ /* 0x000fea0003800000 */
.L_x_6129:
[----:B------:R-:W-:Y:S01]  /*7a10*/  ULDC UR4, c[0x0][0x24c] ;  /* 0x0000930000047ab9 */ /* 0x000fe20000000800 */
[----:B------:R-:W-:Y:S01]  /*7a20*/  DADD R20, R20, R2 ;  /* 0x0000000014147229 */ /* 0x000fe20000000002 */
[----:B------:R-:W-:Y:S01]  /*7a30*/  VIADD R4, R4, UR4 ;  /* 0x0000000404047c36 */ /* 0x000fe20008000000 */
[----:B------:R-:W-:-:S04]  /*7a40*/  ULDC UR4, c[0x0][0x244] ;  /* 0x0000910000047ab9 */ /* 0x000fc80000000800 */
[----:B------:R-:W-:Y:S02]  /*7a50*/  ISETP.GE.U32.AND P0, PT, R4, UR4, PT ;  /* 0x0000000404007c0c */ /* 0x000fe4000bf06070 */
[----:B------:R-:W-:-:S08]  /*7a60*/  DADD R46, -R20, R46 ;  /* 0x00000000142e7229 */ /* 0x000fd0000000012e */
[----:B------:R-:W-:-:S03]  /*7a70*/  DFMA R22, R36, R46, R22 ;  /* 0x0000002e2416722b */ /* 0x000fc60000000016 */
[----:B------:R-:W-:Y:S08]  /*7a80*/  @P0 BRA `(.L_x_6126) ;  /* 0x0000000000e80947 */ /* 0x000ff00003800000 */
[----:B------:R-:W-:Y:S01]  /*7a90*/  VIADD R59, R59, 0x1 ;  /* 0x000000013b3b7836 */ /* 0x000fe20000000000 */
[----:B------:R-:W-:Y:S01]  /*7aa0*/  MOV R2, 0x1 ;  /* 0x0000000100027802 */ /* 0x000fe20000000f00 */
[----:B------:R-:W-:Y:S01]  /*7ab0*/  DADD R36, -R48, R40 ;  /* 0x0000000030247229 */ /* 0x000fe20000000128 */
        /* <DEDUP_REMOVED lines=21> */
.L_x_6132:
[----:B------:R-:W-:Y:S05]  /*7c10*/  BSYNC B2 ;  /* 0x0000000000027941 */ /* 0x000fea0003800000 */
.L_x_6131:
        /* <DEDUP_REMOVED lines=8> */
[----:B0-----:R-:W0:Y:S01]  /*7ca0*/  MUFU.RCP64H R3, R9 ;  /* 0x0000000900037308 */ /* 0x001e220000001800 */
[----:B------:R-:W-:-:S06]  /*7cb0*/  IMAD.MOV.U32 R56, RZ, RZ, R8 ;  /* 0x000000ffff387224 */ /* 0x000fcc00078e0008 */
[----:B------:R-:W-:Y:S01]  /*7cc0*/  DFMA R52, R36, R40, R52 ;  /* 0x000000282434722b */ /* 0x000fe20000000034 */
        /* <DEDUP_REMOVED lines=18> */
.L_x_6134:
[----:B------:R-:W-:Y:S05]  /*7df0*/  BSYNC B2 ;  /* 0x0000000000027941 */ /* 0x000fea0003800000 */
.L_x_6133:
[----:B------:R-:W-:-:S08]  /*7e00*/  DADD R34, R34, R2 ;  /* 0x0000000022227229 */ /* 0x000fd00000000002 */
[----:B------:R-:W-:-:S08]  /*7e10*/  DADD R42, -R34, R42 ;  /* 0x00000000222a7229 */ /* 0x000fd0000000012a */
[----:B------:R-:W-:-:S11]  /*7e20*/  DFMA R50, R44, R42, R50 ;  /* 0x0000002a2c32722b */ /* 0x000fd60000000032 */
.L_x_6126:
[----:B------:R-:W-:Y:S05]  /*7e30*/  BSYNC B1 ;  /* 0x0000000000017941 */ /* 0x000fea0003800000 */
.L_x_6125:
        /* <DEDUP_REMOVED lines=9> */
[----:B-----5:R-:W-:Y:S02]  /*7ed0*/  DADD R40, -R16, R48 ;  /* 0x0000000010287229 */ /* 0x020fe40000000130 */
        /* <DEDUP_REMOVED lines=17> */
[----:B------:R-:W-:Y:S05]  /*7ff0*/  CALL.REL.NOINC `($__internal_34_$__cuda_sm20_div_rn_f64_full) ;  /* 0x0000010400647944 */ /* 0x000fea0003c00000 */
.L_x_6139:
[----:B------:R-:W-:Y:S05]  /*8000*/  BSYNC B2 ;  /* 0x0000000000027941 */ /* 0x000fea0003800000 */
.L_x_6138:
        /* <DEDUP_REMOVED lines=9> */
.L_x_6136:
[----:B------:R-:W-:Y:S01]  /*80a0*/  MOV R32, R59 ;  /* 0x0000003b00207202 */ /* 0x000fe20000000f00 */
[----:B------:R-:W-:Y:S01]  /*80b0*/  IMAD.MOV.U32 R26, RZ, RZ, R38 ;  /* 0x000000ffff1a7224 */ /* 0x000fe200078e0026 */
[----:B------:R-:W-:Y:S01]  /*80c0*/  MOV R27, R39 ;  /* 0x00000027001b7202 */ /* 0x000fe20000000f00 */
[----:B------:R-:W-:Y:S01]  /*80d0*/  IMAD.MOV.U32 R16, RZ, RZ, R48 ;  /* 0x000000ffff107224 */ /* 0x000fe200078e0030 */
[----:B------:R-:W-:Y:S01]  /*80e0*/  MOV R17, R49 ;  /* 0x0000003100117202 */ /* 0x000fe20000000f00 */
[----:B------:R-:W-:Y:S01]  /*80f0*/  IMAD.MOV.U32 R18, RZ, RZ, R52 ;  /* 0x000000ffff127224 */ /* 0x000fe200078e0034 */
[----:B------:R-:W-:-:S07]  /*8100*/  MOV R19, R53 ;  /* 0x0000003500137202 */ /* 0x000fce0000000f00 */
.L_x_6137:
[----:B------:R-:W-:Y:S05]  /*8110*/  BSYNC B1 ;  /* 0x0000000000017941 */ /* 0x000fea0003800000 */
.L_x_6135:
        /* <DEDUP_REMOVED lines=26> */
[----:B-----5:R-:W-:Y:S05]  /*82c0*/  CALL.REL.NOINC `($__internal_34_$__cuda_sm20_div_rn_f64_full) ;  /* 0x0000010000b07944 */ /* 0x020fea0003c00000 */
.L_x_6142:
[----:B------:R-:W-:Y:S05]  /*82d0*/  BSYNC B1 ;  /* 0x0000000000017941 */ /* 0x000fea0003800000 */
.L_x_6141:
        /* <DEDUP_REMOVED lines=9> */
.L_x_6140:
        /* <DEDUP_REMOVED lines=8> */
.L_x_6107:
        /* <DEDUP_REMOVED lines=9> */
[----:B------:R-:W-:-:S04]  /*8480*/  IMAD.MOV.U32 R21, RZ, RZ, R17 ;  /* 0x000000ffff157224 */ /* 0x000fc800078e0011 */
[----:B------:R-:W-:Y:S05]  /*8490*/  @P0 BRA `(.L_x_6144) ;  /* 0x0000000800280947 */ /* 0x000fea0003800000 */
[----:B------:R-:W-:Y:S01]  /*84a0*/  MOV R52, R18 ;  /* 0x0000001200347202 */ /* 0x000fe20000000f00 */
[----:B------:R-:W-:Y:S01]  /*84b0*/  IMAD.MOV.U32 R53, RZ, RZ, R19 ;  /* 0x000000ffff357224 */ /* 0x000fe200078e0013 */
[----:B------:R-:W-:Y:S01]  /*84c0*/  MOV R48, R16 ;  /* 0x0000001000307202 */ /* 0x000fe20000000f00 */
[----:B------:R-:W-:Y:S01]  /*84d0*/  IMAD.MOV.U32 R49, RZ, RZ, R17 ;  /* 0x000000ffff317224 */ /* 0x000fe200078e0011 */
[----:B------:R-:W-:Y:S01]  /*84e0*/  MOV R22, R18 ;  /* 0x0000001200167202 */ /* 0x000fe20000000f00 */
[----:B------:R-:W-:Y:S01]  /*84f0*/  IMAD.MOV.U32 R23, RZ, RZ, R19 ;  /* 0x000000ffff177224 */ /* 0x000fe200078e0013 */
[----:B------:R-:W-:Y:S01]  /*8500*/  MOV R20, R16 ;  /* 0x0000001000147202 */ /* 0x000fe20000000f00 */
[----:B------:R-:W-:-:S07]  /*8510*/  IMAD.MOV.U32 R21, RZ, RZ, R17 ;  /* 0x000000ffff157224 */ /* 0x000fce00078e0011 */
.L_x_6153:
[----:B------:R-:W-:Y:S01]  /*8520*/  IMAD R0, R57, R4, RZ ;  /* 0x0000000439007224 */ /* 0x000fe200078e02ff */
[----:B------:R-:W-:Y:S01]  /*8530*/  MOV R2, R55 ;  /* 0x0000003700027202 */ /* 0x000fe20000000f00 */
[----:B------:R-:W-:Y:S01]  /*8540*/  IMAD.MOV.U32 R3, RZ, RZ, R54 ;  /* 0x000000ffff037224 */ /* 0x000fe200078e0036 */
[----:B------:R-:W-:Y:S02]  /*8550*/  ULDC UR4, c[0x0][0x24c] ;  /* 0x0000930000047ab9 */ /* 0x000fe40000000800 */
[----:B------:R-:W-:-:S05]  /*8560*/  SHF.R.U32.HI R45, RZ, 0x1, R0 ;  /* 0x00000001ff2d7819 */ /* 0x000fca0000011600 */
[----:B------:R-:W-:-:S06]  /*8570*/  IMAD.WIDE.U32 R44, R45, 0x10, R2 ;  /* 0x000000102d2c7825 */ /* 0x000fcc00078e0002 */
[----:B------:R-:W2:Y:S01]  /*8580*/  LDG.E.128 R44, desc[UR40][R44.64] ;  /* 0x000000282c2c7981 */ /* 0x000ea2000c1e1d00 */
[----:B------:R-:W-:-:S05]  /*8590*/  IADD3 R4, R4, UR4, RZ ;  /* 0x0000000404047c10 */ /* 0x000fca000fffe0ff */
[----:B------:R-:W-:-:S05]  /*85a0*/  IMAD R0, R57, R4, RZ ;  /* 0x0000000439007224 */ /* 0x000fca00078e02ff */
[----:B------:R-:W-:-:S05]  /*85b0*/  SHF.R.U32.HI R41, RZ, 0x1, R0 ;  /* 0x00000001ff297819 */ /* 0x000fca0000011600 */
[----:B------:R-:W-:-:S06]  /*85c0*/  IMAD.WIDE.U32 R40, R41, 0x10, R2 ;  /* 0x0000001029287825 */ /* 0x000fcc00078e0002 */
[----:B------:R-:W5:Y:S01]  /*85d0*/  LDG.E.128 R40, desc[UR40][R40.64] ;  /* 0x0000002828287981 */ /* 0x000f62000c1e1d00 */
[----:B------:R-:W-:Y:S01]  /*85e0*/  VIADD R32, R32, 0x1 ;  /* 0x0000000120207836 */ /* 0x000fe20000000000 */
[----:B------:R-:W-:Y:S01]  /*85f0*/  HFMA2.MMA R2, -RZ, RZ, 0, 5.9604644775390625e-08 ;  /* 0x00000001ff027435 */ /* 0x000fe200000001ff */
        /* <DEDUP_REMOVED lines=21> */
[----:B-----5:R-:W-:Y:S05]  /*8750*/  CALL.REL.NOINC `($__internal_34_$__cuda_sm20_div_rn_f64_full) ;  /* 0x000000fc008c7944 */ /* 0x020fea0003c00000 */
.L_x_6146:
[----:B------:R-:W-:Y:S05]  /*8760*/  BSYNC B2 ;  /* 0x0000000000027941 */ /* 0x000fea0003800000 */
.L_x_6145:
        /* <DEDUP_REMOVED lines=25> */
[----:B------:R-:W-:Y:S01]  /*8900*/  MOV R2, R24 ;  /* 0x0000001800027202 */ /* 0x000fe20000000f00 */
[----:B------:R-:W-:-:S07]  /*8910*/  IMAD.MOV.U32 R3, RZ, RZ, R25 ;  /* 0x000000ffff037224 */ /* 0x000fce00078e0019 */
.L_x_6148:
[----:B------:R-:W-:Y:S05]  /*8920*/  BSYNC B2 ;  /* 0x0000000000027941 */ /* 0x000fea0003800000 */
.L_x_6147:
[----:B------:R-:W0:Y:S01]  /*8930*/  MUFU.RCP64H R7, R27 ;  /* 0x0000001b00077308 */ /* 0x000e220000001800 */
[----:B------:R-:W-:Y:S02]  /*8940*/  HFMA2.MMA R6, -RZ, RZ, 0, 5.9604644775390625e-08 ;  /* 0x00000001ff067435 */ /* 0x000fe400000001ff */
[----:B-----5:R-:W-:Y:S01]  /*8950*/  DADD R36, R40, -R48 ;  /* 0x0000000028247229 */ /* 0x020fe20000000830 */
        /* <DEDUP_REMOVED lines=22> */
.L_x_6150:
[----:B------:R-:W-:Y:S05]  /*8ac0*/  BSYNC B2 ;  /* 0x0000000000027941 */ /* 0x000fea0003800000 */
.L_x_6149:
        /* <DEDUP_REMOVED lines=25> */
[----:B------:R-:W-:Y:S01]  /*8c60*/  MOV R2, R24 ;  /* 0x0000001800027202 */ /* 0x000fe20000000f00 */
[----:B------:R-:W-:-:S07]  /*8c70*/  IMAD.MOV.U32 R3, RZ, RZ, R25 ;  /* 0x000000ffff037224 */ /* 0x000fce00078e0019 */
.L_x_6152:
[----:B------:R-:W-:Y:S05]  /*8c80*/  BSYNC B2 ;  /* 0x0000000000027941 */ /* 0x000fea0003800000 */
.L_x_6151:
[----:B------:R-:W-:Y:S01]  /*8c90*/  ULDC UR4, c[0x0][0x24c] ;  /* 0x0000930000047ab9 */ /* 0x000fe20000000800 */
[----:B------:R-:W-:Y:S01]  /*8ca0*/  DADD R34, R2, R34 ;  /* 0x0000000002227229 */ /* 0x000fe20000000022 */
[----:B------:R-:W-:Y:S01]  /*8cb0*/  MOV R2, UR4 ;  /* 0x0000000400027c02 */ /* 0x000fe20008000f00 */
[----:B------:R-:W-:Y:S02]  /*8cc0*/  ULDC UR4, c[0x0][0x244] ;  /* 0x0000910000047ab9 */ /* 0x000fe40000000800 */
[----:B------:R-:W-:Y:S02]  /*8cd0*/  MOV R0, UR4 ;  /* 0x0000000400007c02 */ /* 0x000fe40008000f00 */
[--C-:B------:R-:W-:Y:S02]  /*8ce0*/  IMAD.IADD R4, R4, 0x1, R2.reuse ;  /* 0x0000000104047824 */ /* 0x100fe400078e0202 */
[----:B------:R-:W-:Y:S02]  /*8cf0*/  DADD R6, R42, -R34 ;  /* 0x000000002a067229 */ /* 0x000fe40000000822 */
[----:B------:R-:W-:-:S05]  /*8d00*/  IMAD.IADD R3, R4, 0x1, R2 ;  /* 0x0000000104037824 */ /* 0x000fca00078e0202 */
[----:B------:R-:W-:Y:S01]  /*8d10*/  ISETP.GE.U32.AND P0, PT, R3, R0, PT ;  /* 0x000000000300720c */ /* 0x000fe20003f06070 */
[----:B------:R-:W-:-:S12]  /*8d20*/  DFMA R50, R28, R6, R50 ;  /* 0x000000061c32722b */ /* 0x000fd80000000032 */
[----:B------:R-:W-:Y:S05]  /*8d30*/  @!P0 BRA `(.L_x_6153) ;  /* 0xfffffff400f88947 */ /* 0x000fea000383ffff */
.L_x_6144:
[----:B------:R-:W-:Y:S05]  /*8d40*/  BSYNC B1 ;  /* 0x0000000000017941 */ /* 0x000fea0003800000 */
.L_x_6143:
[----:B------:R-:W-:Y:S01]  /*8d50*/  ISETP.GE.U32.AND P1, PT, R4, R0, PT ;  /* 0x000000000400720c */ /* 0x000fe20003f26070 */
[----:B------:R-:W-:Y:S01]  /*8d60*/  BSSY B0, `(.L_x_6154) ;  /* 0x0000010000007945 */ /* 0x000fe20003800000 */
[----:B------:R-:W-:Y:S01]  /*8d70*/  MOV R33, R32 ;  /* 0x0000002000217202 */ /* 0x000fe20000000f00 */
[----:B------:R-:W-:-:S10]  /*8d80*/  IMAD.MOV.U32 R56, RZ, RZ, R32 ;  /* 0x000000ffff387224 */ /* 0x000fd400078e0020 */
[----:B------:R-:W-:Y:S05]  /*8d90*/  @P1 BRA `(.L_x_6155) ;  /* 0x0000000000301947 */ /* 0x000fea0003800000 */
[----:B------:R-:W-:Y:S02]  /*8da0*/  IADD3 R2, R4, R2, RZ ;  /* 0x0000000204027210 */ /* 0x000fe40007ffe0ff */
[----:B------:R-:W-:Y:S02]  /*8db0*/  MOV R3, R54 ;  /* 0x0000003600037202 */ /* 0x000fe40000000f00 */
[----:B------:R-:W-:Y:S01]  /*8dc0*/  ISETP.GE.U32.AND P0, PT, R2, R0, PT ;  /* 0x000000000200720c */ /* 0x000fe20003f06070 */
[----:B------:R-:W-:-:S05]  /*8dd0*/  IMAD R0, R57, R4, RZ ;  /* 0x0000000439007224 */ /* 0x000fca00078e02ff */
[----:B------:R-:W-:-:S07]  /*8de0*/  SHF.R.U32.HI R45, RZ, 0x1, R0 ;  /* 0x00000001ff2d7819 */ /* 0x000fce0000011600 */
[----:B------:R-:W-:Y:S02]  /*8df0*/  @!P0 IMAD R57, R57, R2, RZ ;  /* 0x0000000239398224 */ /* 0x000fe400078e02ff */
[----:B------:R-:W-:-:S03]  /*8e00*/  IMAD.MOV.U32 R2, RZ, RZ, R55 ;  /* 0x000000ffff027224 */ /* 0x000fc600078e0037 */
[----:B------:R-:W-:Y:S01]  /*8e10*/  @!P0 SHF.R.U32.HI R57, RZ, 0x1, R57 ;  /* 0x00000001ff398819 */ /* 0x000fe20000011639 */
[----:B------:R-:W-:-:S04]  /*8e20*/  IMAD.WIDE.U32 R44, R45, 0x10, R2 ;  /* 0x000000102d2c7825 */ /* 0x000fc800078e0002 */
[----:B------:R-:W-:Y:S02]  /*8e30*/  @!P0 IMAD.WIDE.U32 R2, R57, 0x10, R2 ;  /* 0x0000001039028825 */ /* 0x000fe400078e0002 */
[----:B------:R-:W5:Y:S04]  /*8e40*/  LDG.E.128 R44, desc[UR40][R44.64] ;  /* 0x000000282c2c7981 */ /* 0x000f68000c1e1d00 */
[----:B------:R0:W5:Y:S02]  /*8e50*/  @!P0 LDG.E.128 R40, desc[UR40][R2.64] ;  /* 0x0000002802288981 */ /* 0x000164000c1e1d00 */
.L_x_6155:
[----:B------:R-:W-:Y:S05]  /*8e60*/  BSYNC B0 ;  /* 0x0000000000007941 */ /* 0x000fea0003800000 */
.L_x_6154:
[----:B------:R-:W-:Y:S01]  /*8e70*/  BSSY B1, `(.L_x_6156) ;  /* 0x0000082000017945 */ /* 0x000fe20003800000 */
[----:B------:R-:W-:Y:S01]  /*8e80*/  IMAD.MOV.U32 R57, RZ, RZ, R32 ;  /* 0x000000ffff397224 */ /* 0x000fe200078e0020 */
[-C--:B------:R-:W-:Y:S01]  /*8e90*/  MOV R28, R26.reuse ;  /* 0x0000001a001c7202 */ /* 0x080fe20000000f00 */
[--C-:B------:R-:W-:Y:S01]  /*8ea0*/  IMAD.MOV.U32 R29, RZ, RZ, R27.reuse ;  /* 0x000000ffff1d7224 */ /* 0x100fe200078e001b */
[-C--:B------:R-:W-:Y:S01]  /*8eb0*/  MOV R36, R26.reuse ;  /* 0x0000001a00247202 */ /* 0x080fe20000000f00 */
[--C-:B------:R-:W-:Y:S01]  /*8ec0*/  IMAD.MOV.U32 R37, RZ, RZ, R27.reuse ;  /* 0x000000ffff257224 */ /* 0x100fe200078e001b */
[----:B------:R-:W-:Y:S01]  /*8ed0*/  MOV R38, R26 ;  /* 0x0000001a00267202 */ /* 0x000fe20000000f00 */
[----:B------:R-:W-:Y:S01]  /*8ee0*/  IMAD.MOV.U32 R39, RZ, RZ, R27 ;  /* 0x000000ffff277224 */ /* 0x000fe200078e001b */
[----:B------:R-:W-:Y:S06]  /*8ef0*/  @P1 BRA `(.L_x_6157) ;  /* 0x0000000400e41947 */ /* 0x000fec0003800000 */
[----:B------:R-:W-:Y:S01]  /*8f00*/  IADD3 R32, R32, 0x1, RZ ;  /* 0x0000000120207810 */ /* 0x000fe20007ffe0ff */
[----:B0-----:R-:W-:Y:S01]  /*8f10*/  IMAD.MOV.U32 R2, RZ, RZ, 0x1 ;  /* 0x00000001ff027424 */ /* 0x001fe200078e00ff */
[----:B-----5:R-:W-:Y:S01]  /*8f20*/  DADD R28, -R16, R44 ;  /* 0x00000000101c7229 */ /* 0x020fe2000000012c */
[----:B------:R-:W-:Y:S01]  /*8f30*/  BSSY B2, `(.L_x_6158) ;  /* 0x0000015000027945 */ /* 0x000fe20003800000 */
[----:B------:R-:W0:Y:S08]  /*8f40*/  I2F.F64 R8, R32 ;  /* 0x0000002000087312 */ /* 0x000e300000201c00 */
[----:B------:R-:W-:Y:S01]  /*8f50*/  FSETP.GEU.AND P1, PT, |R29|, 6.5827683646048100446e-37, PT ;  /* 0x036000001d00780b */ /* 0x000fe20003f2e200 */
[----:B0-----:R-:W0:Y:S01]  /*8f60*/  MUFU.RCP64H R3, R9 ;  /* 0x0000000900037308 */ /* 0x001e220000001800 */
[----:B------:R-:W-:Y:S01]  /*8f70*/  MOV R26, R8 ;  /* 0x00000008001a7202 */ /* 0x000fe20000000f00 */
        /* <DEDUP_REMOVED lines=16> */
.L_x_6159:
[----:B------:R-:W-:Y:S05]  /*9080*/  BSYNC B2 ;  /* 0x0000000000027941 */ /* 0x000fea0003800000 */
.L_x_6158:
[----:B------:R-:W-:Y:S01]  /*9090*/  IADD3 R33, R33, 0x1, RZ ;  /* 0x0000000121217810 */ /* 0x000fe20007ffe0ff */
[----:B------:R-:W-:Y:S01]  /*90a0*/  IMAD.MOV.U32 R2, RZ, RZ, 0x1 ;  /* 0x00000001ff027424 */ /* 0x000fe200078e00ff */
        /* <DEDUP_REMOVED lines=25> */
[----:B------:R-:W-:Y:S01]  /*9240*/  MOV R2, R24 ;  /* 0x0000001800027202 */ /* 0x000fe20000000f00 */
[----:B------:R-:W-:-:S07]  /*9250*/  IMAD.MOV.U32 R3, RZ, RZ, R25 ;  /* 0x000000ffff037224 */ /* 0x000fce00078e0019 */
.L_x_6161:
[----:B------:R-:W-:Y:S05]  /*9260*/  BSYNC B2 ;  /* 0x0000000000027941 */ /* 0x000fea0003800000 */
.L_x_6160:
[----:B------:R-:W-:Y:S01]  /*9270*/  ULDC UR4, c[0x0][0x24c] ;  /* 0x0000930000047ab9 */ /* 0x000fe20000000800 */
[----:B------:R-:W-:Y:S01]  /*9280*/  DADD R20, R20, R2 ;  /* 0x0000000014147229 */ /* 0x000fe20000000002 */
[----:B------:R-:W-:Y:S01]  /*9290*/  IADD3 R4, R4, UR4, RZ ;  /* 0x0000000404047c10 */ /* 0x000fe2000fffe0ff */
[----:B------:R-:W-:-:S03]  /*92a0*/  ULDC UR4, c[0x0][0x244] ;  /* 0x0000910000047ab9 */ /* 0x000fc60000000800 */
[----:B------:R-:W-:-:S03]  /*92b0*/  ISETP.GE.U32.AND P0, PT, R4, UR4, PT ;  /* 0x0000000404007c0c */ /* 0x000fc6000bf06070 */
[----:B------:R-:W-:-:S08]  /*92c0*/  DADD R46, -R20, R46 ;  /* 0x00000000142e7229 */ /* 0x000fd0000000012e */
[----:B------:R-:W-:Y:S02]  /*92d0*/  DFMA R22, R54, R46, R22 ;  /* 0x0000002e3616722b */ /* 0x000fe40000000016 */
[----:B------:R-:W-:Y:S09]  /*92e0*/  @P0 BRA `(.L_x_6157) ;  /* 0x0000000000e80947 */ /* 0x000ff20003800000 */
[----:B------:R-:W-:Y:S01]  /*92f0*/  VIADD R56, R56, 0x1 ;  /* 0x0000000138387836 */ /* 0x000fe20000000000 */
[----:B------:R-:W-:Y:S01]  /*9300*/  MOV R2, 0x1 ;  /* 0x0000000100027802 */ /* 0x000fe20000000f00 */
[----:B------:R-:W-:Y:S01]  /*9310*/  DADD R38, -R48, R40 ;  /* 0x0000000030267229 */ /* 0x000fe20000000128 */
[----:B------:R-:W-:Y:S01]  /*9320*/  BSSY B2, `(.L_x_6162) ;  /* 0x0000015000027945 */ /* 0x000fe20003800000 */
[----:B------:R-:W0:Y:S08]  /*9330*/  I2F.F64 R8, R56 ;  /* 0x0000003800087312 */ /* 0x000e300000201c00 */
[----:B------:R-:W-:Y:S01]  /*9340*/  FSETP.GEU.AND P1, PT, |R39|, 6.5827683646048100446e-37, PT ;  /* 0x036000002700780b */ /* 0x000fe20003f2e200 */
[----:B0-----:R-:W0:Y:S01]  /*9350*/  MUFU.RCP64H R3, R9 ;  /* 0x0000000900037308 */ /* 0x001e220000001800 */
        /* <DEDUP_REMOVED lines=17> */
.L_x_6163:
[----:B------:R-:W-:Y:S05]  /*9470*/  BSYNC B2 ;  /* 0x0000000000027941 */ /* 0x000fea0003800000 */
.L_x_6162:
        /* <DEDUP_REMOVED lines=27> */
[----:B------:R-:W-:Y:S01]  /*9630*/  IMAD.MOV.U32 R2, RZ, RZ, R24 ;  /* 0x000000ffff027224 */ /* 0x000fe200078e0018 */
[----:B------:R-:W-:-:S07]  /*9640*/  MOV R3, R25 ;  /* 0x0000001900037202 */ /* 0x000fce0000000f00 */
.L_x_6165:
[----:B------:R-:W-:Y:S05]  /*9650*/  BSYNC B2 ;  /* 0x0000000000027941 */ /* 0x000fea0003800000 */
.L_x_6164:
[----:B------:R-:W-:-:S08]  /*9660*/  DADD R34, R34, R2 ;  /* 0x0000000022227229 */ /* 0x000fd00000000002 */
[----:B------:R-:W-:-:S08]  /*9670*/  DADD R42, -R34, R42 ;  /* 0x00000000222a7229 */ /* 0x000fd0000000012a */
[----:B------:R-:W-:-:S11]  /*9680*/  DFMA R50, R44, R42, R50 ;  /* 0x0000002a2c32722b */ /* 0x000fd60000000032 */
.L_x_6157:
[----:B------:R-:W-:Y:S05]  /*9690*/  BSYNC B1 ;  /* 0x0000000000017941 */ /* 0x000fea0003800000 */
.L_x_6156:
[----:B------:R-:W-:Y:S01]  /*96a0*/  DSETP.NEU.AND P0, PT, R26, RZ, PT ;  /* 0x000000ff1a00722a */ /* 0x000fe20003f0d000 */
[----:B------:R-:W-:-:S13]  /*96b0*/  BSSY B1, `(.L_x_6166) ;  /* 0x000002c000017945 */ /* 0x000fda0003800000 */
[----:B------:R-:W-:Y:S05]  /*96c0*/  @!P0 BRA `(.L_x_6167) ;  /* 0x00000000008c8947 */ /* 0x000fea0003800000 */
[----:B------:R-:W-:-:S14]  /*96d0*/  DSETP.NEU.AND P0, PT, R36, RZ, PT ;  /* 0x000000ff2400722a */ /* 0x000fdc0003f0d000 */
[----:B------:R-:W-:Y:S05]  /*96e0*/  @!P0 BRA `(.L_x_6168) ;  /* 0x0000000000a08947 */ /* 0x000fea0003800000 */
[----:B-----5:R-:W-:Y:S01]  /*96f0*/  DADD R40, R26, R36 ;  /* 0x000000001a287229 */ /* 0x020fe20000000024 */
        /* <DEDUP_REMOVED lines=22> */
.L_x_6170:
[----:B------:R-:W-:Y:S05]  /*9860*/  BSYNC B2 ;  /* 0x0000000000027941 */ /* 0x000fea0003800000 */
.L_x_6169:
        /* <DEDUP_REMOVED lines=9> */
.L_x_6167:
[----:B------:R-:W-:Y:S01]  /*9900*/  IMAD.MOV.U32 R32, RZ, RZ, R56 ;  /* 0x000000ffff207224 */ /* 0x000fe200078e0038 */
[----:B------:R-:W-:Y:S01]  /*9910*/  MOV R26, R36 ;  /* 0x00000024001a7202 */ /* 0x000fe20000000f00 */
[----:B------:R-:W-:Y:S01]  /*9920*/  IMAD.MOV.U32 R27, RZ, RZ, R37 ;  /* 0x000000ffff1b7224 */ /* 0x000fe200078e0025 */
[----:B------:R-:W-:Y:S01]  /*9930*/  MOV R16, R48 ;  /* 0x0000003000107202 */ /* 0x000fe20000000f00 */
[----:B------:R-:W-:Y:S01]  /*9940*/  IMAD.MOV.U32 R17, RZ, RZ, R49 ;  /* 0x000000ffff117224 */ /* 0x000fe200078e0031 */
[----:B------:R-:W-:Y:S01]  /*9950*/  MOV R18, R52 ;  /* 0x0000003400127202 */ /* 0x000fe20000000f00 */
[----:B------:R-:W-:-:S07]  /*9960*/  IMAD.MOV.U32 R19, RZ, RZ, R53 ;  /* 0x000000ffff137224 */ /* 0x000fce00078e0035 */
.L_x_6168:
[----:B------:R-:W-:Y:S05]  /*9970*/  BSYNC B1 ;  /* 0x0000000000017941 */ /* 0x000fea0003800000 */
.L_x_6166:
        /* <DEDUP_REMOVED lines=26> */
[----:B-----5:R-:W-:Y:S05]  /*9b20*/  CALL.REL.NOINC `($__internal_34_$__cuda_sm20_div_rn_f64_full) ;  /* 0x000000e800987944 */ /* 0x020fea0003c00000 */
.L_x_6173:
[----:B------:R-:W-:Y:S05]  /*9b30*/  BSYNC B1 ;  /* 0x0000000000017941 */ /* 0x000fea0003800000 */
.L_x_6172:
        /* <DEDUP_REMOVED lines=9> */
.L_x_6171:
[----:B------:R-:W-:Y:S01]  /*9bd0*/  MOV R33, R57 ;  /* 0x0000003900217202 */ /* 0x000fe20000000f00 */
[----:B------:R-:W-:Y:S01]  /*9be0*/  IMAD.MOV.U32 R28, RZ, RZ, R38 ;  /* 0x000000ffff1c7224 */ /* 0x000fe200078e0026 */
[----:B------:R-:W-:Y:S01]  /*9bf0*/  MOV R29, R39 ;  /* 0x00000027001d7202 */ /* 0x000fe20000000f00 */
[----:B------:R-:W-:Y:S01]  /*9c00*/  IMAD.MOV.U32 R20, RZ, RZ, R34 ;  /* 0x000000ffff147224 */ /* 0x000fe200078e0022 */
[----:B------:R-:W-:Y:S01]  /*9c10*/  MOV R21, R35 ;  /* 0x0000002300157202 */ /* 0x000fe20000000f00 */
[----:B------:R-:W-:Y:S01]  /*9c20*/  IMAD.MOV.U32 R22, RZ, RZ, R50 ;  /* 0x000000ffff167224 */ /* 0x000fe200078e0032 */
[----:B------:R-:W-:Y:S01]  /*9c30*/  MOV R23, R51 ;  /* 0x0000003300177202 */ /* 0x000fe20000000f00 */
[----:B------:R-:W-:Y:S06]  /*9c40*/  BRA `(.L_x_6077) ;  /* 0x0000001800307947 */ /* 0x000fec0003800000 */
.L_x_6106:
[----:B------:R-:W-:Y:S01]  /*9c50*/  ULDC UR4, c[0x0][0x24c] ;  /* 0x0000930000047ab9 */ /* 0x000fe20000000800 */
[----:B------:R-:W0:Y:S01]  /*9c60*/  LDC.64 R16, c[0x0][0x220] ;  /* 0x00008800ff107b82 */ /* 0x000e220000000a00 */
[----:B------:R-:W-:Y:S01]  /*9c70*/  IMAD.U32 R7, RZ, RZ, UR4 ;  /* 0x00000004ff077e24 */ /* 0x000fe2000f8e00ff */
[----:B------:R-:W-:Y:S01]  /*9c80*/  ULDC UR4, c[0x0][0x230] ;  /* 0x00008c0000047ab9 */ /* 0x000fe20000000800 */
[----:B------:R-:W-:Y:S01]  /*9c90*/  ULDC.64 UR6, c[0x0][0x238] ;  /* 0x00008e0000067ab9 */ /* 0x000fe20000000a00 */
[----:B------:R-:W-:Y:S01]  /*9ca0*/  IMAD.U32 R32, RZ, RZ, UR4 ;  /* 0x00000004ff207e24 */ /* 0x000fe2000f8e00ff */
[----:B------:R-:W-:Y:S01]  /*9cb0*/  MOV R26, UR6 ;  /* 0x00000006001a7c02 */ /* 0x000fe20008000f00 */
[----:B------:R-:W-:Y:S01]  /*9cc0*/  IMAD.U32 R27, RZ, RZ, UR7 ;  /* 0x00000007ff1b7e24 */ /* 0x000fe2000f8e00ff */
[----:B------:R-:W-:Y:S01]  /*9cd0*/  IADD3 R3, R4, R7, RZ ;  /* 0x0000000704037210 */ /* 0x000fe20007ffe0ff */
[----:B------:R-:W1:Y:S01]  /*9ce0*/  LDC.64 R18, c[0x0][0x228] ;  /* 0x00008a00ff127b82 */ /* 0x000e620000000a00 */
[----:B------:R-:W-:Y:S02]  /*9cf0*/  BSSY B1, `(.L_x_6174) ;  /* 0x0000094000017945 */ /* 0x000fe40003800000 */
[----:B------:R-:W-:-:S02]  /*9d00*/  ISETP.GE.U32.AND P0, PT, R3, R0, PT ;  /* 0x000000000300720c */ /* 0x000fc40003f06070 */
[-C--:B0-----:R-:W-:Y:S01]  /*9d10*/  MOV R48, R16.reuse ;  /* 0x0000001000307202 */ /* 0x081fe20000000f00 */
[--C-:B------:R-:W-:Y:S01]  /*9d20*/  IMAD.MOV.U32 R49, RZ, RZ, R17.reuse ;  /* 0x000000ffff317224 */ /* 0x100fe200078e0011 */
[-C--:B------:R-:W-:Y:S01]  /*9d30*/  MOV R38, R16.reuse ;  /* 0x0000001000267202 */ /* 0x080fe20000000f00 */
[--C-:B------:R-:W-:Y:S01]  /*9d40*/  IMAD.MOV.U32 R39, RZ, RZ, R17.reuse ;  /* 0x000000ffff277224 */ /* 0x100fe200078e0011 */
[----:B------:R-:W-:Y:S01]  /*9d50*/  MOV R20, R16 ;  /* 0x0000001000147202 */ /* 0x000fe20000000f00 */
[----:B------:R-:W-:Y:S01]  /*9d60*/  IMAD.MOV.U32 R21, RZ, RZ, R17 ;  /* 0x000000ffff157224 */ /* 0x000fe200078e0011 */
[-C--:B-1----:R-:W-:Y:S01]  /*9d70*/  MOV R52, R18.reuse ;  /* 0x0000001200347202 */ /* 0x082fe20000000f00 */
[--C-:B------:R-:W-:Y:S01]  /*9d80*/  IMAD.MOV.U32 R53, RZ, RZ, R19.reuse ;  /* 0x000000ffff357224 */ /* 0x100fe200078e0013 */
[-C--:B------:R-:W-:Y:S01]  /*9d90*/  MOV R50, R18.reuse ;  /* 0x0000001200327202 */ /* 0x080fe20000000f00 */
[--C-:B------:R-:W-:Y:S01]  /*9da0*/  IMAD.MOV.U32 R51, RZ, RZ, R19.reuse ;  /* 0x000000ffff337224 */ /* 0x100fe200078e0013 */
[----:B------:R-:W-:Y:S01]  /*9db0*/  MOV R22, R18 ;  /* 0x0000001200167202 */ /* 0x000fe20000000f00 */
[----:B------:R-:W-:Y:S01]  /*9dc0*/  IMAD.MOV.U32 R23, RZ, RZ, R19 ;  /* 0x000000ffff177224 */ /* 0x000fe200078e0013 */
[----:B------:R-:W-:Y:S06]  /*9dd0*/  @P0 BRA `(.L_x_6175) ;  /* 0x0000000800140947 */ /* 0x000fec0003800000 */
        /* <DEDUP_REMOVED lines=8> */
.L_x_6184:
[----:B------:R-:W-:Y:S01]  /*9e60*/  SHF.R.U32.HI R45, RZ, 0x1, R4 ;  /* 0x00000001ff2d7819 */ /* 0x000fe20000011604 */
[----:B------:R-:W-:Y:S01]  /*9e70*/  IMAD.MOV.U32 R3, RZ, RZ, R54 ;  /* 0x000000ffff037224 */ /* 0x000fe200078e0036 */
[----:B------:R-:W-:-:S05]  /*9e80*/  MOV R2, R55 ;  /* 0x0000003700027202 */ /* 0x000fca0000000f00 */
[----:B------:R-:W-:-:S06]  /*9e90*/  IMAD.WIDE.U32 R44, R45, 0x10, R2 ;  /* 0x000000102d2c7825 */ /* 0x000fcc00078e0002 */
[----:B------:R-:W2:Y:S01]  /*9ea0*/  LDG.E.128 R44, desc[UR40][R44.64] ;  /* 0x000000282c2c7981 */ /* 0x000ea2000c1e1d00 */
[----:B------:R-:W-:-:S04]  /*9eb0*/  IADD3 R4, R4, UR37, RZ ;  /* 0x0000002504047c10 */ /* 0x000fc8000fffe0ff */
        /* <DEDUP_REMOVED lines=27> */
.L_x_6177:
[----:B------:R-:W-:Y:S05]  /*a070*/  BSYNC B2 ;  /* 0x0000000000027941 */ /* 0x000fea0003800000 */
.L_x_6176:
        /* <DEDUP_REMOVED lines=27> */
.L_x_6179:
[----:B------:R-:W-:Y:S05]  /*a230*/  BSYNC B2 ;  /* 0x0000000000027941 */ /* 0x000fea0003800000 */
.L_x_6178:
        /* <DEDUP_REMOVED lines=25> */
.L_x_6181:
[----:B------:R-:W-:Y:S05]  /*a3d0*/  BSYNC B2 ;  /* 0x0000000000027941 */ /* 0x000fea0003800000 */
.L_x_6180:
        /* <DEDUP_REMOVED lines=27> */
.L_x_6183:
[----:B------:R-:W-:Y:S05]  /*a590*/  BSYNC B2 ;  /* 0x0000000000027941 */ /* 0x000fea0003800000 */
.L_x_6182:
[----:B------:R-:W-:Y:S01]  /*a5a0*/  MOV R7, UR37 ;  /* 0x0000002500077c02 */ /* 0x000fe20008000f00 */
[----:B------:R-:W-:Y:S01]  /*a5b0*/  DADD R48, R2, R48 ;  /* 0x0000000002307229 */ /* 0x000fe20000000030 */
[----:B------:R-:W-:-:S03]  /*a5c0*/  MOV R0, UR36 ;  /* 0x0000002400007c02 */ /* 0x000fc60008000f00 */
[----:B------:R-:W-:-:S04]  /*a5d0*/  IMAD.IADD R4, R4, 0x1, R7 ;  /* 0x0000000104047824 */ /* 0x000fc800078e0207 */
[----:B------:R-:W-:Y:S01]  /*a5e0*/  IMAD.IADD R5, R4, 0x1, R7 ;  /* 0x0000000104057824 */ /* 0x000fe200078e0207 */
[----:B------:R-:W-:-:S04]  /*a5f0*/  DADD R2, R42, -R48 ;  /* 0x000000002a027229 */ /* 0x000fc80000000830 */
[----:B------:R-:W-:-:S04]  /*a600*/  ISETP.GE.U32.AND P0, PT, R5, R0, PT ;  /* 0x000000000500720c */ /* 0x000fc80003f06070 */
[----:B------:R-:W-:-:S09]  /*a610*/  DFMA R52, R28, R2, R52 ;  /* 0x000000021c34722b */ /* 0x000fd20000000034 */
[----:B------:R-:W-:Y:S05]  /*a620*/  @!P0 BRA `(.L_x_6184) ;  /* 0xfffffff8000c8947 */ /* 0x000fea000383ffff */
.L_x_6175:
[----:B------:R-:W-:Y:S05]  /*a630*/  BSYNC B1 ;  /* 0x0000000000017941 */ /* 0x000fea0003800000 */
.L_x_6174:
[----:B------:R-:W-:Y:S01]  /*a640*/  ISETP.GE.U32.AND P1, PT, R4, R0, PT ;  /* 0x000000000400720c */ /* 0x000fe20003f26070 */
[----:B------:R-:W-:Y:S01]  /*a650*/  BSSY B0, `(.L_x_6185) ;  /* 0x000000e000007945 */ /* 0x000fe20003800000 */
[----:B------:R-:W-:Y:S01]  /*a660*/  MOV R33, R32 ;  /* 0x0000002000217202 */ /* 0x000fe20000000f00 */
[----:B------:R-:W-:-:S10]  /*a670*/  IMAD.MOV.U32 R56, RZ, RZ, R32 ;  /* 0x000000ffff387224 */ /* 0x000fd400078e0020 */
[----:B------:R-:W-:Y:S05]  /*a680*/  @P1 BRA `(.L_x_6186) ;  /* 0x0000000000281947 */ /* 0x000fea0003800000 */
[----:B------:R-:W-:Y:S01]  /*a690*/  IADD3 R5, R4, R7, RZ ;  /* 0x0000000704057210 */ /* 0x000fe20007ffe0ff */
[----:B------:R-:W-:Y:S01]  /*a6a0*/  IMAD.MOV.U32 R2, RZ, RZ, R55 ;  /* 0x000000ffff027224 */ /* 0x000fe200078e0037 */
[----:B------:R-:W-:Y:S02]  /*a6b0*/  SHF.R.U32.HI R45, RZ, 0x1, R4 ;  /* 0x00000001ff2d7819 */ /* 0x000fe40000011604 */
[----:B------:R-:W-:Y:S02]  /*a6c0*/  ISETP.GE.U32.AND P0, PT, R5, R0, PT ;  /* 0x000000000500720c */ /* 0x000fe40003f06070 */
[----:B------:R-:W-:-:S03]  /*a6d0*/  MOV R3, R54 ;  /* 0x0000003600037202 */ /* 0x000fc60000000f00 */
[----:B------:R-:W-:-:S08]  /*a6e0*/  IMAD.WIDE.U32 R44, R45, 0x10, R2 ;  /* 0x000000102d2c7825 */ /* 0x000fd000078e0002 */
[----:B------:R-:W-:Y:S01]  /*a6f0*/  @!P0 SHF.R.U32.HI R5, RZ, 0x1, R5 ;  /* 0x00000001ff058819 */ /* 0x000fe20000011605 */
[----:B------:R-:W5:Y:S04]  /*a700*/  LDG.E.128 R44, desc[UR40][R44.64] ;  /* 0x000000282c2c7981 */ /* 0x000f68000c1e1d00 */
[----:B------:R-:W-:-:S05]  /*a710*/  @!P0 IMAD.WIDE.U32 R2, R5, 0x10, R2 ;  /* 0x0000001005028825 */ /* 0x000fca00078e0002 */
[----:B------:R0:W5:Y:S02]  /*a720*/  @!P0 LDG.E.128 R40, desc[UR40][R2.64] ;  /* 0x0000002802288981 */ /* 0x000164000c1e1d00 */
.L_x_6186:
[----:B------:R-:W-:Y:S05]  /*a730*/  BSYNC B0 ;  /* 0x0000000000007941 */ /* 0x000fea0003800000 */
.L_x_6185:
        /* <DEDUP_REMOVED lines=33> */
.L_x_6190:
[----:B------:R-:W-:Y:S05]  /*a950*/  BSYNC B2 ;  /* 0x0000000000027941 */ /* 0x000fea0003800000 */
.L_x_6189:
        /* <DEDUP_REMOVED lines=29> */
.L_x_6192:
[----:B------:R-:W-:Y:S05]  /*ab30*/  BSYNC B2 ;  /* 0x0000000000027941 */ /* 0x000fea0003800000 */
.L_x_6191:
        /* <DEDUP_REMOVED lines=32> */
.L_x_6194:
[----:B------:R-:W-:Y:S05]  /*ad40*/  BSYNC B2 ;  /* 0x0000000000027941 */ /* 0x000fea0003800000 */
.L_x_6193:
        /* <DEDUP_REMOVED lines=29> */
.L_x_6196:
[----:B------:R-:W-:Y:S05]  /*af20*/  BSYNC B2 ;  /* 0x0000000000027941 */ /* 0x000fea0003800000 */
.L_x_6195:
[----:B------:R-:W-:-:S08]  /*af30*/  DADD R48, R48, R2 ;  /* 0x0000000030307229 */ /* 0x000fd00000000002 */
[----:B------:R-:W-:-:S08]  /*af40*/  DADD R42, -R48, R42 ;  /* 0x00000000302a7229 */ /* 0x000fd0000000012a */
[----:B------:R-:W-:-:S11]  /*af50*/  DFMA R52, R44, R42, R52 ;  /* 0x0000002a2c34722b */ /* 0x000fd60000000034 */
.L_x_6188:
[----:B------:R-:W-:Y:S05]  /*af60*/  BSYNC B1 ;  /* 0x0000000000017941 */ /* 0x000fea0003800000 */
.L_x_6187:
        /* <DEDUP_REMOVED lines=28> */
.L_x_6201:
[----:B------:R-:W-:Y:S05]  /*b130*/  BSYNC B2 ;  /* 0x0000000000027941 */ /* 0x000fea0003800000 */
.L_x_6200:
        /* <DEDUP_REMOVED lines=9> */
.L_x_6198:
[----:B------:R-:W-:Y:S01]  /*b1d0*/  IMAD.MOV.U32 R32, RZ, RZ, R56 ;  /* 0x000000ffff207224 */ /* 0x000fe200078e0038 */
[----:B------:R-:W-:Y:S01]  /*b1e0*/  MOV R26, R34 ;  /* 0x00000022001a7202 */ /* 0x000fe20000000f00 */
[----:B------:R-:W-:Y:S01]  /*b1f0*/  IMAD.MOV.U32 R27, RZ, RZ, R35 ;  /* 0x000000ffff1b7224 */ /* 0x000fe200078e0023 */
[----:B------:R-:W-:Y:S01]  /*b200*/  MOV R16, R38 ;  /* 0x0000002600107202 */ /* 0x000fe20000000f00 */
[----:B------:R-:W-:Y:S01]  /*b210*/  IMAD.MOV.U32 R17, RZ, RZ, R39 ;  /* 0x000000ffff117224 */ /* 0x000fe200078e0027 */
[----:B------:R-:W-:Y:S01]  /*b220*/  MOV R18, R50 ;  /* 0x0000003200127202 */ /* 0x000fe20000000f00 */
[----:B------:R-:W-:-:S07]  /*b230*/  IMAD.MOV.U32 R19, RZ, RZ, R51 ;  /* 0x000000ffff137224 */ /* 0x000fce00078e0033 */
.L_x_6199:
[----:B------:R-:W-:Y:S05]  /*b240*/  BSYNC B1 ;  /* 0x0000000000017941 */ /* 0x000fea0003800000 */
.L_x_6197:
        /* <DEDUP_REMOVED lines=27> */
.L_x_6204:
[----:B------:R-:W-:Y:S05]  /*b400*/  BSYNC B1 ;  /* 0x0000000000017941 */ /* 0x000fea0003800000 */
.L_x_6203:
        /* <DEDUP_REMOVED lines=9> */
.L_x_6202:
[----:B------:R-:W-:Y:S01]  /*b4a0*/  MOV R33, R57 ;  /* 0x0000003900217202 */ /* 0x000fe20000000f00 */
[----:B------:R-:W-:Y:S01]  /*b4b0*/  IMAD.MOV.U32 R28, RZ, RZ, R36 ;  /* 0x000000ffff1c7224 */ /* 0x000fe200078e0024 */
[----:B------:R-:W-:Y:S01]  /*b4c0*/  MOV R29, R37 ;  /* 0x00000025001d7202 */ /* 0x000fe20000000f00 */
[----:B------:R-:W-:Y:S01]  /*b4d0*/  IMAD.MOV.U32 R20, RZ, RZ, R48 ;  /* 0x000000ffff147224 */ /* 0x000fe200078e0030 */
[----:B------:R-:W-:Y:S01]  /*b4e0*/  MOV R21, R49 ;  /* 0x0000003100157202 */ /* 0x000fe20000000f00 */
[----:B------:R-:W-:Y:S01]  /*b4f0*/  IMAD.MOV.U32 R22, RZ, RZ, R52 ;  /* 0x000000ffff167224 */ /* 0x000fe200078e0034 */
[----:B------:R-:W-:-:S07]  /*b500*/  MOV R23, R53 ;  /* 0x0000003500177202 */ /* 0x000fce0000000f00 */
.L_x_6077:
[----:B------:R-:W-:Y:S05]  /*b510*/  BSYNC B6 ;  /* 0x0000000000067941 */ /* 0x000fea0003800000 */
.L_x_6076:
[----:B------:R-:W-:Y:S02]  /*b520*/  ULDC UR4, c[0x0][0x25c] ;  /* 0x0000970000047ab9 */ /* 0x000fe40000000800 */
[----:B------:R-:W-:-:S13]  /*b530*/  ISETP.NE.AND P0, PT, RZ, UR4, PT ;  /* 0x00000004ff007c0c */ /* 0x000fda000bf05270 */
[----:B------:R-:W-:Y:S05]  /*b540*/  @!P0 BRA `(.L_x_6205) ;  /* 0x00000008001c8947 */ /* 0x000fea0003800000 */
[----:B0-----:R-:W0:Y:S01]  /*b550*/  S2R R2, SR_TID.Y ;  /* 0x0000000000027919 */ /* 0x001e220000002200 */
[----:B------:R-:W0:Y:S01]  /*b560*/  LDC R49, c[0x0][RZ] ;  /* 0x00000000ff317b82 */ /* 0x000e220000000800 */
[----:B------:R-:W-:Y:S01]  /*b570*/  MOV R0, 0x400 ;  /* 0x0000040000007802 */ /* 0x000fe20000000f00 */
[----:B------:R-:W0:Y:S04]  /*b580*/  S2R R3, SR_TID.X ;  /* 0x0000000000037919 */ /* 0x000e280000002100 */
[----:B------:R-:W-:Y:S01]  /*b590*/  VIADD R0, R0, 0x10 ;  /* 0x0000001000007836 */ /* 0x000fe20000000000 */
[----:B------:R-:W1:Y:S01]  /*b5a0*/  S2R R5, SR_CgaCtaId ;  /* 0x0000000000057919 */ /* 0x000e620000008800 */
[----:B------:R-:W2:Y:S02]  /*b5b0*/  LDC R48, c[0x0][0x4] ;  /* 0x00000100ff307b82 */ /* 0x000ea40000000800 */
[----:B--2---:R-:W-:Y:S01]  /*b5c0*/  SHF.R.U32.HI R38, RZ, 0x1, R48 ;  /* 0x00000001ff267819 */ /* 0x004fe20000011630 */
[----:B0-----:R-:W-:-:S03]  /*b5d0*/  IMAD R3, R2, R49, R3 ;  /* 0x0000003102037224 */ /* 0x001fc600078e0203 */
[----:B------:R-:W-:Y:S02]  /*b5e0*/  ISETP.NE.AND P0, PT, R38, RZ, PT ;  /* 0x000000ff2600720c */ /* 0x000fe40003f05270 */
[----:B-1----:R-:W-:-:S04]  /*b5f0*/  LEA R50, R5, R0, 0x18 ;  /* 0x0000000005327211 */ /* 0x002fc800078ec0ff */
[----:B------:R-:W-:-:S05]  /*b600*/  LEA R4, R3, R50, 0x6 ;  /* 0x0000003203047211 */ /* 0x000fca00078e30ff */
[----:B------:R1:W-:Y:S04]  /*b610*/  STS.128 [R4], R16 ;  /* 0x0000001004007388 */ /* 0x0003e80000000c00 */
[----:B------:R1:W-:Y:S04]  /*b620*/  STS [R4+0x10], R32 ;  /* 0x0000102004007388 */ /* 0x0003e80000000800 */
[----:B------:R1:W-:Y:S04]  /*b630*/  STS.64 [R4+0x18], R26 ;  /* 0x0000181a04007388 */ /* 0x0003e80000000a00 */
[----:B------:R1:W-:Y:S04]  /*b640*/  STS.128 [R4+0x20], R20 ;  /* 0x0000201404007388 */ /* 0x0003e80000000c00 */
[----:B------:R1:W-:Y:S04]  /*b650*/  STS [R4+0x30], R33 ;  /* 0x0000302104007388 */ /* 0x0003e80000000800 */
[----:B------:R1:W-:Y:S01]  /*b660*/  STS.64 [R4+0x38], R28 ;  /* 0x0000381c04007388 */ /* 0x0003e20000000a00 */
[----:B------:R-:W-:Y:S05]  /*b670*/  @!P0 BRA `(.L_x_6205) ;  /* 0x0000000400d08947 */ /* 0x000fea0003800000 */
.L_x_6218:
[----:B0-----:R-:W0:Y:S01]  /*b680*/  S2R R0, SR_TID.Y ;  /* 0x0000000000007919 */ /* 0x001e220000002200 */
[----:B------:R-:W-:Y:S05]  /*b690*/  WARPSYNC.ALL ;  /* 0x0000000000007948 */ /* 0x000fea0003800000 */
[----:B------:R-:W-:Y:S06]  /*b6a0*/  BAR.SYNC.DEFER_BLOCKING 0x0 ;  /* 0x0000000000007b1d */ /* 0x000fec0000010000 */
[----:B------:R-:W-:Y:S01]  /*b6b0*/  BSSY B1, `(.L_x_6206) ;  /* 0x000006d000017945 */ /* 0x000fe20003800000 */
[----:B0-----:R-:W-:-:S05]  /*b6c0*/  IMAD.IADD R3, R0, 0x1, R38 ;  /* 0x0000000100037824 */ /* 0x001fca00078e0226 */
[----:B------:R-:W-:-:S04]  /*b6d0*/  ISETP.GE.U32.AND P0, PT, R3, R48, PT ;  /* 0x000000300300720c */ /* 0x000fc80003f06070 */
[----:B------:R-:W-:-:S13]  /*b6e0*/  ISETP.GE.U32.OR P0, PT, R0, R38, P0 ;  /* 0x000000260000720c */ /* 0x000fda0000706470 */
[----:B--23--:R-:W-:Y:S05]  /*b6f0*/  @P0 BRA `(.L_x_6207) ;  /* 0x0000000400a00947 */ /* 0x00cfea0003800000 */
[----:B------:R-:W0:Y:S01]  /*b700*/  S2R R0, SR_TID.X ;  /* 0x0000000000007919 */ /* 0x000e220000002100 */
[----:B------:R-:W-:Y:S01]  /*b710*/  DSETP.NEU.AND P0, PT, R26, RZ, PT ;  /* 0x000000ff1a00722a */ /* 0x000fe20003f0d000 */
[----:B------:R-:W-:Y:S01]  /*b720*/  BSSY B2, `(.L_x_6208) ;  /* 0x0000031000027945 */ /* 0x000fe20003800000 */
[----:B0-----:R-:W-:-:S05]  /*b730*/  IMAD R3, R3, R49, R0 ;  /* 0x0000003103037224 */ /* 0x001fca00078e0200 */
[----:B------:R-:W-:-:S05]  /*b740*/  LEA R3, R3, R50, 0x6 ;  /* 0x0000003203037211 */ /* 0x000fca00078e30ff */
[----:B------:R0:W2:Y:S04]  /*b750*/  LDS R39, [R3+0x30] ;  /* 0x0000300003277984 */ /* 0x0000a80000000800 */
[----:B------:R0:W3:Y:S04]  /*b760*/  LDS.64 R14, [R3+0x18] ;  /* 0x00001800030e7984 */ /* 0x0000e80000000a00 */
[----:B------:R0:W4:Y:S04]  /*b770*/  LDS.64 R36, [R3+0x38] ;  /* 0x0000380003247984 */ /* 0x0001280000000a00 */
[----:B-----5:R0:W0:Y:S04]  /*b780*/  LDS.128 R40, [R3] ;  /* 0x0000000003287984 */ /* 0x0200280000000c00 */
[----:B------:R0:W0:Y:S01]  /*b790*/  LDS.128 R44, [R3+0x20] ;  /* 0x00002000032c7984 */ /* 0x0000220000000c00 */
[----:B------:R-:W-:Y:S05]  /*b7a0*/  @!P0 BRA `(.L_x_6209) ;  /* 0x0000000000848947 */ /* 0x000fea0003800000 */
[----:B---3--:R-:W-:-:S14]  /*b7b0*/  DSETP.NEU.AND P0, PT, R14, RZ, PT ;  /* 0x000000ff0e00722a */ /* 0x008fdc0003f0d000 */
[----:B------:R-:W-:Y:S05]  /*b7c0*/  @!P0 BRA `(.L_x_6210) ;  /* 0x0000000000988947 */ /* 0x000fea0003800000 */
[----:B------:R-:W-:Y:S01]  /*b7d0*/  DADD R34, R26, R14 ;  /* 0x000000001a227229 */ /* 0x000fe2000000000e */
[----:B------:R-:W-:Y:S01]  /*b7e0*/  IMAD.MOV.U32 R2, RZ, RZ, 0x1 ;  /* 0x00000001ff027424 */ /* 0x000fe200078e00ff */
[----:B------:R-:W-:Y:S01]  /*b7f0*/  FSETP.GEU.AND P1, PT, |R15|, 6.5827683646048100446e-37, PT ;  /* 0x036000000f00780b */ /* 0x000fe20003f2e200 */
[----:B------:R-:W-:Y:S01]  /*b800*/  BSSY B3, `(.L_x_6211) ;  /* 0x0000012000037945 */ /* 0x000fe20003800000 */
[----:B0-----:R-:W-:Y:S02]  /*b810*/  DADD R40, -R16, R40 ;  /* 0x0000000010287229 */ /* 0x001fe40000000128 */
        /* <DEDUP_REMOVED lines=15> */
[----:B-12-4-:R-:W-:Y:S05]  /*b910*/  CALL.REL.NOINC `($__internal_34_$__cuda_sm20_div_rn_f64_full) ;  /* 0x000000cc001c7944 */ /* 0x016fea0003c00000 */
.L_x_6212:
[----:B------:R-:W-:Y:S05]  /*b920*/  BSYNC B3 ;  /* 0x0000000000037941 */ /* 0x000fea0003800000 */
.L_x_6211:
[----:B------:R-:W-:Y:S01]  /*b930*/  DMUL R2, R40, R40 ;  /* 0x0000002828027228 */ /* 0x000fe20000000000 */
[----:B-1----:R-:W-:Y:S01]  /*b940*/  MOV R32, 0xffffffff ;  /* 0xffffffff00207802 */ /* 0x002fe20000000f00 */
[----:B------:R-:W-:Y:S02]  /*b950*/  DADD R18, R18, R42 ;  /* 0x0000000012127229 */ /* 0x000fe4000000002a */
[----:B------:R-:W-:-:S04]  /*b960*/  DFMA R16, R40, R24, R16 ;  /* 0x000000182810722b */ /* 0x000fc80000000010 */
[----:B------:R-:W-:Y:S01]  /*b970*/  DMUL R2, R26, R2 ;  /* 0x000000021a027228 */ /* 0x000fe20000000000 */
[----:B------:R-:W-:Y:S01]  /*b980*/  IMAD.MOV.U32 R26, RZ, RZ, R34 ;  /* 0x000000ffff1a7224 */ /* 0x000fe200078e0022 */
[----:B------:R-:W-:-:S06]  /*b990*/  MOV R27, R35 ;  /* 0x00000023001b7202 */ /* 0x000fcc0000000f00 */
[----:B------:R-:W-:Y:S01]  /*b9a0*/  DFMA R18, R2, R24, R18 ;  /* 0x000000180212722b */ /* 0x000fe20000000012 */
[----:B------:R-:W-:Y:S10]  /*b9b0*/  BRA `(.L_x_6210) ;  /* 0x00000000001c7947 */ /* 0x000ff40003800000 */
.L_x_6209:
[----:B-1----:R1:W1:Y:S01]  /*b9c0*/  LDS R32, [R3+0x10] ;  /* 0x0000100003207984 */ /* 0x0022620000000800 */
[----:B0-----:R-:W-:Y:S01]  /*b9d0*/  IMAD.MOV.U32 R16, RZ, RZ, R40 ;  /* 0x000000ffff107224 */ /* 0x001fe200078e0028 */
[----:B------:R-:W-:Y:S01]  /*b9e0*/  MOV R17, R41 ;  /* 0x0000002900117202 */ /* 0x000fe20000000f00 */
[----:B------:R-:W-:Y:S01]  /*b9f0*/  IMAD.MOV.U32 R18, RZ, RZ, R42 ;  /* 0x000000ffff127224 */ /* 0x000fe200078e002a */
[----:B------:R-:W-:Y:S01]  /*ba00*/  MOV R19, R43 ;  /* 0x0000002b00137202 */ /* 0x000fe20000000f00 */
[----:B---3--:R-:W-:Y:S01]  /*ba10*/  IMAD.MOV.U32 R26, RZ, RZ, R14 ;  /* 0x000000ffff1a7224 */ /* 0x008fe200078e000e */
[----:B------:R-:W-:-:S07]  /*ba20*/  MOV R27, R15 ;  /* 0x0000000f001b7202 */ /* 0x000fce0000000f00 */
.L_x_6210:
[----:B------:R-:W-:Y:S05]  /*ba30*/  BSYNC B2 ;  /* 0x0000000000027941 */ /* 0x000fea0003800000 */
.L_x_6208:
[----:B------:R-:W-:Y:S01]  /*ba40*/  DSETP.NEU.AND P0, PT, R28, RZ, PT ;  /* 0x000000ff1c00722a */ /* 0x000fe20003f0d000 */
[----:B------:R-:W-:-:S13]  /*ba50*/  BSSY B2, `(.L_x_6213) ;  /* 0x000002c000027945 */ /* 0x000fda0003800000 */
[----:B------:R-:W-:Y:S05]  /*ba60*/  @!P0 BRA `(.L_x_6214) ;  /* 0x00000000008c8947 */ /* 0x000fea0003800000 */
[----:B----4-:R-:W-:-:S14]  /*ba70*/  DSETP.NEU.AND P0, PT, R36, RZ, PT ;  /* 0x000000ff2400722a */ /* 0x010fdc0003f0d000 */
[----:B------:R-:W-:Y:S05]  /*ba80*/  @!P0 BRA `(.L_x_6215) ;  /* 0x0000000000a08947 */ /* 0x000fea0003800000 */
[----:B------:R-:W-:Y:S01]  /*ba90*/  DADD R34, R28, R36 ;  /* 0x000000001c227229 */ /* 0x000fe20000000024 */
[----:B------:R-:W-:Y:S01]  /*baa0*/  IMAD.MOV.U32 R2, RZ, RZ, 0x1 ;  /* 0x00000001ff027424 */ /* 0x000fe200078e00ff */
[----:B------:R-:W-:Y:S01]  /*bab0*/  FSETP.GEU.AND P1, PT, |R37|, 6.5827683646048100446e-37, PT ;  /* 0x036000002500780b */ /* 0x000fe20003f2e200 */
[----:B------:R-:W-:Y:S01]  /*bac0*/  BSSY B3, `(.L_x_6216) ;  /* 0x0000014000037945 */ /* 0x000fe20003800000 */
[----:B0-----:R-:W-:Y:S02]  /*bad0*/  DADD R40, -R20, R44 ;  /* 0x0000000014287229 */ /* 0x001fe4000000012c */
[----:B-1----:R-:W0:Y:S02]  /*bae0*/  MUFU.RCP64H R3, R35 ;  /* 0x0000002300037308 */ /* 0x002e240000001800 */
        /* <DEDUP_REMOVED lines=16> */
[----:B--2---:R-:W-:Y:S05]  /*bbf0*/  CALL.REL.NOINC `($__internal_34_$__cuda_sm20_div_rn_f64_full) ;  /* 0x000000c800647944 */ /* 0x004fea0003c00000 */
.L_x_6217:
[----:B------:R-:W-:Y:S05]  /*bc00*/  BSYNC B3 ;  /* 0x0000000000037941 */ /* 0x000fea0003800000 */
.L_x_6216:
        /* <DEDUP_REMOVED lines=9> */
.L_x_6214:
[----:B01----:R-:W-:Y:S01]  /*bca0*/  IMAD.MOV.U32 R20, RZ, RZ, R44 ;  /* 0x000000ffff147224 */ /* 0x003fe200078e002c */
[----:B------:R-:W-:Y:S01]  /*bcb0*/  MOV R21, R45 ;  /* 0x0000002d00157202 */ /* 0x000fe20000000f00 */
[----:B------:R-:W-:Y:S01]  /*bcc0*/  IMAD.MOV.U32 R22, RZ, RZ, R46 ;  /* 0x000000ffff167224 */ /* 0x000fe200078e002e */
[----:B------:R-:W-:Y:S01]  /*bcd0*/  MOV R23, R47 ;  /* 0x0000002f00177202 */ /* 0x000fe20000000f00 */
[----:B--2---:R-:W-:Y:S01]  /*bce0*/  IMAD.MOV.U32 R33, RZ, RZ, R39 ;  /* 0x000000ffff217224 */ /* 0x004fe200078e0027 */
[----:B----4-:R-:W-:Y:S01]  /*bcf0*/  MOV R28, R36 ;  /* 0x00000024001c7202 */ /* 0x010fe20000000f00 */
[----:B------:R-:W-:-:S07]  /*bd00*/  IMAD.MOV.U32 R29, RZ, RZ, R37 ;  /* 0x000000ffff1d7224 */ /* 0x000fce00078e0025 */
.L_x_6215:
[----:B------:R-:W-:Y:S05]  /*bd10*/  BSYNC B2 ;  /* 0x0000000000027941 */ /* 0x000fea0003800000 */
.L_x_6213:
[----:B------:R3:W-:Y:S04]  /*bd20*/  STS.128 [R4], R16 ;  /* 0x0000001004007388 */ /* 0x0007e80000000c00 */
[----:B-1----:R3:W-:Y:S04]  /*bd30*/  STS [R4+0x10], R32 ;  /* 0x0000102004007388 */ /* 0x0027e80000000800 */
[----:B------:R3:W-:Y:S04]  /*bd40*/  STS.64 [R4+0x18], R26 ;  /* 0x0000181a04007388 */ /* 0x0007e80000000a00 */
[----:B------:R3:W-:Y:S04]  /*bd50*/  STS.128 [R4+0x20], R20 ;  /* 0x0000201404007388 */ /* 0x0007e80000000c00 */
[----:B------:R3:W-:Y:S04]  /*bd60*/  STS [R4+0x30], R33 ;  /* 0x0000302104007388 */ /* 0x0007e80000000800 */
[----:B------:R3:W-:Y:S02]  /*bd70*/  STS.64 [R4+0x38], R28 ;  /* 0x0000381c04007388 */ /* 0x0007e40000000a00 */
.L_x_6207:
[----:B------:R-:W-:Y:S05]  /*bd80*/  BSYNC B1 ;  /* 0x0000000000017941 */ /* 0x000fea0003800000 */
.L_x_6206:
[----:B------:R-:W-:Y:S02]  /*bd90*/  ISETP.GT.AND P0, PT, R38, 0x1, PT ;  /* 0x000000012600780c */ /* 0x000fe40003f04270 */
[----:B------:R-:W-:-:S11]  /*bda0*/  SHF.R.S32.HI R38, RZ, 0x1, R38 ;  /* 0x00000001ff267819 */ /* 0x000fd60000011426 */
[----:B------:R-:W-:Y:S05]  /*bdb0*/  @P0 BRA `(.L_x_6218) ;  /* 0xfffffff800300947 */ /* 0x000fea000383ffff */
.L_x_6205:
[----:B------:R-:W-:Y:S02]  /*bdc0*/  ULDC UR4, c[0x0][0x258] ;  /* 0x0000960000047ab9 */ /* 0x000fe40000000800 */
[----:B------:R-:W-:-:S13]  /*bdd0*/  ISETP.NE.AND P0, PT, RZ, UR4, PT ;  /* 0x00000004ff007c0c */ /* 0x000fda000bf05270 */
[----:B------:R-:W-:Y:S05]  /*bde0*/  @!P0 BRA `(.L_x_6219) ;  /* 0x0000000c00e08947 */ /* 0x000fea0003800000 */
[----:B------:R-:W4:Y:S02]  /*bdf0*/  LDC R48, c[0x0][RZ] ;  /* 0x00000000ff307b82 */ /* 0x000f240000000800 */
[----:B----4-:R-:W-:Y:S02]  /*be00*/  ISETP.GT.AND P0, PT, R48, 0x20, PT ;  /* 0x000000203000780c */ /* 0x010fe40003f04270 */
[----:B0----5:R-:W-:-:S11]  /*be10*/  MOV R40, R48 ;  /* 0x0000003000287202 */ /* 0x021fd60000000f00 */
[----:B------:R-:W-:Y:S05]  /*be20*/  @!P0 BRA `(.L_x_6220) ;  /* 0x0000000800188947 */ /* 0x000fea0003800000 */
[----:B------:R-:W1:Y:S01]  /*be30*/  S2R R0, SR_TID.Y ;  /* 0x0000000000007919 */ /* 0x000e620000002200 */
[----:B------:R-:W0:Y:S01]  /*be40*/  S2UR UR5, SR_CgaCtaId ;  /* 0x00000000000579c3 */ /* 0x000e220000008800 */
[----:B------:R-:W-:Y:S01]  /*be50*/  UMOV UR4, 0x400 ;  /* 0x0000040000047882 */ /* 0x000fe20000000000 */
[----:B------:R-:W-:Y:S01]  /*be60*/  IMAD.MOV.U32 R40, RZ, RZ, 0x20 ;  /* 0x00000020ff287424 */ /* 0x000fe200078e00ff */
[----:B------:R-:W1:Y:S01]  /*be70*/  S2R R2, SR_TID.X ;  /* 0x0000000000027919 */ /* 0x000e620000002100 */
[----:B------:R-:W-:-:S04]  /*be80*/  UIADD3 UR4, UR4, 0x10, URZ ;  /* 0x0000001004047890 */ /* 0x000fc8000fffe03f */
[----:B0-----:R-:W-:Y:S01]  /*be90*/  ULEA UR4, UR5, UR4, 0x18 ;  /* 0x0000000405047291 */ /* 0x001fe2000f8ec03f */
[-C--:B-1-3--:R-:W-:Y:S01]  /*bea0*/  IMAD R4, R0, R48.reuse, R2 ;  /* 0x0000003000047224 */ /* 0x08afe200078e0202 */
[----:B------:R-:W-:-:S04]  /*beb0*/  LEA.HI R0, R48, R48, RZ, 0x1 ;  /* 0x0000003030007211 */ /* 0x000fc800078f08ff */
[----:B------:R-:W-:Y:S02]  /*bec0*/  LEA R4, R4, UR4, 0x6 ;  /* 0x0000000404047c11 */ /* 0x000fe4000f8e30ff */
[----:B------:R-:W-:-:S03]  /*bed0*/  SHF.R.S32.HI R38, RZ, 0x1, R0 ;  /* 0x00000001ff267819 */ /* 0x000fc60000011400 */
[----:B------:R0:W-:Y:S01]  /*bee0*/  STS.128 [R4], R16 ;  /* 0x0000001004007388 */ /* 0x0001e20000000c00 */
[----:B------:R-:W-:-:S03]  /*bef0*/  ISETP.GE.AND P0, PT, R38, 0x20, PT ;  /* 0x000000202600780c */ /* 0x000fc60003f06270 */
[----:B------:R0:W-:Y:S04]  /*bf00*/  STS [R4+0x10], R32 ;  /* 0x0000102004007388 */ /* 0x0001e80000000800 */
[----:B------:R0:W-:Y:S04]  /*bf10*/  STS.64 [R4+0x18], R26 ;  /* 0x0000181a04007388 */ /* 0x0001e80000000a00 */
[----:B------:R0:W-:Y:S04]  /*bf20*/  STS.128 [R4+0x20], R20 ;  /* 0x0000201404007388 */ /* 0x0001e80000000c00 */
[----:B------:R0:W-:Y:S04]  /*bf30*/  STS [R4+0x30], R33 ;  /* 0x0000302104007388 */ /* 0x0001e80000000800 */
[----:B------:R0:W-:Y:S01]  /*bf40*/  STS.64 [R4+0x38], R28 ;  /* 0x0000381c04007388 */ /* 0x0001e20000000a00 */
[----:B------:R-:W-:Y:S05]  /*bf50*/  @!P0 BRA `(.L_x_6220) ;  /* 0x0000000400cc8947 */ /* 0x000fea0003800000 */
.L_x_6233:
[----:B-1----:R-:W1:Y:S01]  /*bf60*/  S2R R0, SR_TID.X ;  /* 0x0000000000007919 */ /* 0x002e620000002100 */
[----:B------:R-:W-:Y:S05]  /*bf70*/  WARPSYNC.ALL ;  /* 0x0000000000007948 */ /* 0x000fea0003800000 */
[----:B------:R-:W-:Y:S06]  /*bf80*/  BAR.SYNC.DEFER_BLOCKING 0x0 ;  /* 0x0000000000007b1d */ /* 0x000fec0000010000 */
[----:B------:R-:W-:Y:S01]  /*bf90*/  BSSY B1, `(.L_x_6221) ;  /* 0x000006b000017945 */ /* 0x000fe20003800000 */
[----:B-1----:R-:W-:-:S04]  /*bfa0*/  IADD3 R3, R0, R38, RZ ;  /* 0x0000002600037210 */ /* 0x002fc80007ffe0ff */
[----:B------:R-:W-:-:S04]  /*bfb0*/  ISETP.GE.U32.AND P0, PT, R3, R48, PT ;  /* 0x000000300300720c */ /* 0x000fc80003f06070 */
[----:B------:R-:W-:-:S13]  /*bfc0*/  ISETP.GE.U32.OR P0, PT, R0, R38, P0 ;  /* 0x000000260000720c */ /* 0x000fda0000706470 */
[----:B---3--:R-:W-:Y:S05]  /*bfd0*/  @P0 BRA `(.L_x_6222) ;  /* 0x0000000400980947 */ /* 0x008fea0003800000 */
[----:B------:R-:W-:Y:S01]  /*bfe0*/  IMAD R0, R38, 0x40, R4 ;  /* 0x0000004026007824 */ /* 0x000fe200078e0204 */
[----:B------:R-:W-:Y:S01]  /*bff0*/  DSETP.NEU.AND P0, PT, R26, RZ, PT ;  /* 0x000000ff1a00722a */ /* 0x000fe20003f0d000 */
[----:B------:R-:W-:Y:S03]  /*c000*/  BSSY B2, `(.L_x_6223) ;  /* 0x000002f000027945 */ /* 0x000fe60003800000 */
[----:B--2---:R1:W2:Y:S04]  /*c010*/  LDS R39, [R0+0x30] ;  /* 0x0000300000277984 */ /* 0x0042a80000000800 */
[----:B------:R1:W3:Y:S04]  /*c020*/  LDS.64 R14, [R0+0x18] ;  /* 0x00001800000e7984 */ /* 0x0002e80000000a00 */
[----:B------:R1:W4:Y:S04]  /*c030*/  LDS.64 R36, [R0+0x38] ;  /* 0x0000380000247984 */ /* 0x0003280000000a00 */
[----:B------:R1:W0:Y:S04]  /*c040*/  LDS.128 R40, [R0] ;  /* 0x0000000000287984 */ /* 0x0002280000000c00 */
[----:B------:R1:W0:Y:S01]  /*c050*/  LDS.128 R44, [R0+0x20] ;  /* 0x00002000002c7984 */ /* 0x0002220000000c00 */
[----:B------:R-:W-:Y:S05]  /*c060*/  @!P0 BRA `(.L_x_6224) ;  /* 0x0000000000848947 */ /* 0x000fea0003800000 */
[----:B---3--:R-:W-:-:S14]  /*c070*/  DSETP.NEU.AND P0, PT, R14, RZ, PT ;  /* 0x000000ff0e00722a */ /* 0x008fdc0003f0d000 */
[----:B------:R-:W-:Y:S05]  /*c080*/  @!P0 BRA `(.L_x_6225) ;  /* 0x0000000000988947 */ /* 0x000fea0003800000 */
[----:B------:R-:W-:Y:S01]  /*c090*/  DADD R34, R26, R14 ;  /* 0x000000001a227229 */ /* 0x000fe2000000000e */
[----:B------:R-:W-:Y:S01]  /*c0a0*/  MOV R2, 0x1 ;  /* 0x0000000100027802 */ /* 0x000fe20000000f00 */
[----:B------:R-:W-:Y:S01]  /*c0b0*/  BSSY B3, `(.L_x_6226) ;  /* 0x0000013000037945 */ /* 0x000fe20003800000 */
[----:B------:R-:W-:Y:S01]  /*c0c0*/  FSETP.GEU.AND P1, PT, |R15|, 6.5827683646048100446e-37, PT ;  /* 0x036000000f00780b */ /* 0x000fe20003f2e200 */
        /* <DEDUP_REMOVED lines=10> */
[----:B-1----:R-:W-:-:S05]  /*c170*/  FFMA R0, RZ, R35, R25 ;  /* 0x00000023ff007223 */ /* 0x002fca0000000019 */
[----:B------:R-:W-:-:S13]  /*c180*/  FSETP.GT.AND P0, PT, |R0|, 1.469367938527859385e-39, PT ;  /* 0x001000000000780b */ /* 0x000fda0003f04200 */
[----:B------:R-:W-:Y:S05]  /*c190*/  @P0 BRA P1, `(.L_x_6227) ;  /* 0x0000000000100947 */ /* 0x000fea0000800000 */
[----:B------:R-:W-:Y:S01]  /*c1a0*/  IMAD.MOV.U32 R8, RZ, RZ, R34 ;  /* 0x000000ffff087224 */ /* 0x000fe200078e0022 */
[----:B------:R-:W-:Y:S02]  /*c1b0*/  MOV R9, R35 ;  /* 0x0000002300097202 */ /* 0x000fe40000000f00 */
[----:B------:R-:W-:-:S07]  /*c1c0*/  MOV R0, 0xc1e0 ;  /* 0x0000c1e000007802 */ /* 0x000fce0000000f00 */
[----:B--2-4-:R-:W-:Y:S05]  /*c1d0*/  CALL.REL.NOINC `($__internal_34_$__cuda_sm20_div_rn_f64_full) ;  /* 0x000000c000ec7944 */ /* 0x014fea0003c00000 */
.L_x_6227:
[----:B------:R-:W-:Y:S05]  /*c1e0*/  BSYNC B3 ;  /* 0x0000000000037941 */ /* 0x000fea0003800000 */
.L_x_6226:
        /* <DEDUP_REMOVED lines=9> */
.L_x_6224:
[----:B0-----:R0:W0:Y:S01]  /*c280*/  LDS R32, [R0+0x10] ;  /* 0x0000100000207984 */ /* 0x0010220000000800 */
[----:B------:R-:W-:Y:S01]  /*c290*/  MOV R16, R40 ;  /* 0x0000002800107202 */ /* 0x000fe20000000f00 */
[----:B------:R-:W-:Y:S01]  /*c2a0*/  IMAD.MOV.U32 R17, RZ, RZ, R41 ;  /* 0x000000ffff117224 */ /* 0x000fe200078e0029 */
[----:B------:R-:W-:Y:S01]  /*c2b0*/  MOV R18, R42 ;  /* 0x0000002a00127202 */ /* 0x000fe20000000f00 */
[----:B------:R-:W-:Y:S01]  /*c2c0*/  IMAD.MOV.U32 R19, RZ, RZ, R43 ;  /* 0x000000ffff137224 */ /* 0x000fe200078e002b */
[----:B---3--:R-:W-:Y:S01]  /*c2d0*/  MOV R26, R14 ;  /* 0x0000000e001a7202 */ /* 0x008fe20000000f00 */
[----:B------:R-:W-:-:S07]  /*c2e0*/  IMAD.MOV.U32 R27, RZ, RZ, R15 ;  /* 0x000000ffff1b7224 */ /* 0x000fce00078e000f */
.L_x_6225:
[----:B------:R-:W-:Y:S05]  /*c2f0*/  BSYNC B2 ;  /* 0x0000000000027941 */ /* 0x000fea0003800000 */
.L_x_6223:
[----:B------:R-:W-:Y:S01]  /*c300*/  DSETP.NEU.AND P0, PT, R28, RZ, PT ;  /* 0x000000ff1c00722a */ /* 0x000fe20003f0d000 */
[----:B------:R-:W-:-:S13]  /*c310*/  BSSY B2, `(.L_x_6228) ;  /* 0x000002c000027945 */ /* 0x000fda0003800000 */
[----:B------:R-:W-:Y:S05]  /*c320*/  @!P0 BRA `(.L_x_6229) ;  /* 0x00000000008c8947 */ /* 0x000fea0003800000 */
[----:B----4-:R-:W-:-:S14]  /*c330*/  DSETP.NEU.AND P0, PT, R36, RZ, PT ;  /* 0x000000ff2400722a */ /* 0x010fdc0003f0d000 */
        /* <DEDUP_REMOVED lines=19> */
[----:B------:R-:W-:Y:S01]  /*c470*/  MOV R15, R37 ;  /* 0x00000025000f7202 */ /* 0x000fe20000000f00 */
[----:B------:R-:W-:Y:S01]  /*c480*/  IMAD.MOV.U32 R8, RZ, RZ, R34 ;  /* 0x000000ffff087224 */ /* 0x000fe200078e0022 */
[----:B------:R-:W-:Y:S02]  /*c490*/  MOV R9, R35 ;  /* 0x0000002300097202 */ /* 0x000fe40000000f00 */
[----:B------:R-:W-:-:S07]  /*c4a0*/  MOV R0, 0xc4c0 ;  /* 0x0000c4c000007802 */ /* 0x000fce0000000f00 */
[----:B--2---:R-:W-:Y:S05]  /*c4b0*/  CALL.REL.NOINC `($__internal_34_$__cuda_sm20_div_rn_f64_full) ;  /* 0x000000c000347944 */ /* 0x004fea0003c00000 */
.L_x_6232:
[----:B------:R-:W-:Y:S05]  /*c4c0*/  BSYNC B3 ;  /* 0x0000000000037941 */ /* 0x000fea0003800000 */
.L_x_6231:
        /* <DEDUP_REMOVED lines=9> */
.L_x_6229:
[----:B0-----:R-:W-:Y:S01]  /*c560*/  MOV R20, R44 ;  /* 0x0000002c00147202 */ /* 0x001fe20000000f00 */
[----:B------:R-:W-:Y:S01]  /*c570*/  IMAD.MOV.U32 R21, RZ, RZ, R45 ;  /* 0x000000ffff157224 */ /* 0x000fe200078e002d */
[----:B------:R-:W-:Y:S01]  /*c580*/  MOV R22, R46 ;  /* 0x0000002e00167202 */ /* 0x000fe20000000f00 */
[----:B------:R-:W-:Y:S01]  /*c590*/  IMAD.MOV.U32 R23, RZ, RZ, R47 ;  /* 0x000000ffff177224 */ /* 0x000fe200078e002f */
[----:B--2---:R-:W-:Y:S01]  /*c5a0*/  MOV R33, R39 ;  /* 0x0000002700217202 */ /* 0x004fe20000000f00 */
[----:B----4-:R-:W-:Y:S01]  /*c5b0*/  IMAD.MOV.U32 R28, RZ, RZ, R36 ;  /* 0x000000ffff1c7224 */ /* 0x010fe200078e0024 */
[----:B------:R-:W-:-:S07]  /*c5c0*/  MOV R29, R37 ;  /* 0x00000025001d7202 */ /* 0x000fce0000000f00 */
.L_x_6230:
[----:B------:R-:W-:Y:S05]  /*c5d0*/  BSYNC B2 ;  /* 0x0000000000027941 */ /* 0x000fea0003800000 */
.L_x_6228:
[----:B------:R3:W-:Y:S04]  /*c5e0*/  STS.128 [R4], R16 ;  /* 0x0000001004007388 */ /* 0x0007e80000000c00 */
[----:B0-----:R3:W-:Y:S04]  /*c5f0*/  STS [R4+0x10], R32 ;  /* 0x0000102004007388 */ /* 0x0017e80000000800 */
[----:B------:R3:W-:Y:S04]  /*c600*/  STS.64 [R4+0x18], R26 ;  /* 0x0000181a04007388 */ /* 0x0007e80000000a00 */
[----:B------:R3:W-:Y:S04]  /*c610*/  STS.128 [R4+0x20], R20 ;  /* 0x0000201404007388 */ /* 0x0007e80000000c00 */
[----:B------:R3:W-:Y:S04]  /*c620*/  STS [R4+0x30], R33 ;  /* 0x0000302104007388 */ /* 0x0007e80000000800 */
[----:B------:R3:W-:Y:S02]  /*c630*/  STS.64 [R4+0x38], R28 ;  /* 0x0000381c04007388 */ /* 0x0007e40000000a00 */
.L_x_6222:
[----:B------:R-:W-:Y:S05]  /*c640*/  BSYNC B1 ;  /* 0x0000000000017941 */ /* 0x000fea0003800000 */
.L_x_6221:
[----:B------:R-:W-:-:S04]  /*c650*/  SHF.R.S32.HI R38, RZ, 0x1, R38 ;  /* 0x00000001ff267819 */ /* 0x000fc80000011426 */
[----:B------:R-:W-:-:S13]  /*c660*/  ISETP.GE.AND P0, PT, R38, 0x20, PT ;  /* 0x000000202600780c */ /* 0x000fda0003f06270 */
[----:B------:R-:W-:Y:S05]  /*c670*/  @P0 BRA `(.L_x_6233) ;  /* 0xfffffff800380947 */ /* 0x000fea000383ffff */
[----:B------:R-:W-:-:S07]  /*c680*/  IMAD.MOV.U32 R40, RZ, RZ, 0x20 ;  /* 0x00000020ff287424 */ /* 0x000fce00078e00ff */
.L_x_6220:
[----:B------:R-:W-:Y:S01]  /*c690*/  ISETP.GE.AND P0, PT, R40, 0x2, PT ;  /* 0x000000022800780c */ /* 0x000fe20003f06270 */
[----:B------:R-:W-:Y:S05]  /*c6a0*/  WARPSYNC.ALL ;  /* 0x0000000000007948 */ /* 0x000fea0003800000 */
[----:B------:R-:W-:Y:S07]  /*c6b0*/  BAR.SYNC.DEFER_BLOCKING 0x0 ;  /* 0x0000000000007b1d */ /* 0x000fee0000010000 */
[----:B------:R-:W-:Y:S05]  /*c6c0*/  @!P0 BRA `(.L_x_6219) ;  /* 0x0000000400a88947 */ /* 0x000fea0003800000 */
[----:B01-3--:R-:W-:-:S11]  /*c6d0*/  HFMA2.MMA R4, -RZ, RZ, 0, 5.9604644775390625e-08 ;  /* 0x00000001ff047435 */ /* 0x00bfd600000001ff */
.L_x_6244:
[----:B------:R-:W-:Y:S01]  /*c6e0*/  DSETP.NEU.AND P0, PT, R26, RZ, PT ;  /* 0x000000ff1a00722a */ /* 0x000fe20003f0d000 */
[----:B------:R0:W1:Y:S01]  /*c6f0*/  SHFL.DOWN PT, R9, R17, R4, 0x1f ;  /* 0x08001f0411097589 */ /* 0x00006200000e0000 */
[----:B------:R-:W-:Y:S03]  /*c700*/  BSSY B1, `(.L_x_6234) ;  /* 0x0000030000017945 */ /* 0x000fe60003800000 */
[----:B---3--:R0:W3:Y:S04]  /*c710*/  SHFL.DOWN PT, R8, R16, R4, 0x1f ;  /* 0x08001f0410087589 */ /* 0x0080e800000e0000 */
[----:B----4-:R0:W4:Y:S04]  /*c720*/  SHFL.DOWN PT, R37, R19, R4, 0x1f ;  /* 0x08001f0413257589 */ /* 0x01012800000e0000 */
[----:B------:R0:W0:Y:S04]  /*c730*/  SHFL.DOWN PT, R36, R18, R4, 0x1f ;  /* 0x08001f0412247589 */ /* 0x00002800000e0000 */
[----:B------:R0:W0:Y:S04]  /*c740*/  SHFL.DOWN PT, R15, R27, R4, 0x1f ;  /* 0x08001f041b0f7589 */ /* 0x00002800000e0000 */
[----:B------:R0:W0:Y:S04]  /*c750*/  SHFL.DOWN PT, R14, R26, R4, 0x1f ;  /* 0x08001f041a0e7589 */ /* 0x00002800000e0000 */
[----:B------:R0:W0:Y:S01]  /*c760*/  SHFL.DOWN PT, R0, R32, R4, 0x1f ;  /* 0x08001f0420007589 */ /* 0x00002200000e0000 */
[----:B-1----:R-:W-:Y:S05]  /*c770*/  @!P0 BRA `(.L_x_6235) ;  /* 0x0000000000848947 */ /* 0x002fea0003800000 */
[----:B0-----:R-:W-:-:S14]  /*c780*/  DSETP.NEU.AND P0, PT, R14, RZ, PT ;  /* 0x000000ff0e00722a */ /* 0x001fdc0003f0d000 */
[----:B------:R-:W-:Y:S05]  /*c790*/  @!P0 BRA `(.L_x_6236) ;  /* 0x0000000000988947 */ /* 0x000fea0003800000 */
[----:B------:R-:W-:Y:S01]  /*c7a0*/  DADD R34, R26, R14 ;  /* 0x000000001a227229 */ /* 0x000fe2000000000e */
[----:B------:R-:W-:Y:S01]  /*c7b0*/  IMAD.MOV.U32 R2, RZ, RZ, 0x1 ;  /* 0x00000001ff027424 */ /* 0x000fe200078e00ff */
[----:B------:R-:W-:Y:S01]  /*c7c0*/  FSETP.GEU.AND P1, PT, |R15|, 6.5827683646048100446e-37, PT ;  /* 0x036000000f00780b */ /* 0x000fe20003f2e200 */
[----:B------:R-:W-:Y:S01]  /*c7d0*/  BSSY B2, `(.L_x_6237) ;  /* 0x0000012000027945 */ /* 0x000fe20003800000 */
[----:B--23--:R-:W-:Y:S02]  /*c7e0*/  DADD R38, -R16, R8 ;  /* 0x0000000010267229 */ /* 0x00cfe40000000108 */
        /* <DEDUP_REMOVED lines=15> */
[----:B----4-:R-:W-:Y:S05]  /*c8e0*/  CALL.REL.NOINC `($__internal_34_$__cuda_sm20_div_rn_f64_full) ;  /* 0x000000bc00287944 */ /* 0x010fea0003c00000 */
.L_x_6238:
[----:B------:R-:W-:Y:S05]  /*c8f0*/  BSYNC B2 ;  /* 0x0000000000027941 */ /* 0x000fea0003800000 */
.L_x_6237:
[----:B------:R-:W-:Y:S01]  /*c900*/  DMUL R2, R38, R38 ;  /* 0x0000002626027228 */ /* 0x000fe20000000000 */
[----:B------:R-:W-:Y:S01]  /*c910*/  MOV R32, 0xffffffff ;  /* 0xffffffff00207802 */ /* 0x000fe20000000f00 */
[----:B----4-:R-:W-:Y:S02]  /*c920*/  DADD R18, R18, R36 ;  /* 0x0000000012127229 */ /* 0x010fe40000000024 */
[----:B------:R-:W-:-:S04]  /*c930*/  DFMA R16, R38, R24, R16 ;  /* 0x000000182610722b */ /* 0x000fc80000000010 */
[----:B------:R-:W-:Y:S01]  /*c940*/  DMUL R2, R26, R2 ;  /* 0x000000021a027228 */ /* 0x000fe20000000000 */
[----:B------:R-:W-:Y:S01]  /*c950*/  IMAD.MOV.U32 R26, RZ, RZ, R34 ;  /* 0x000000ffff1a7224 */ /* 0x000fe200078e0022 */
[----:B------:R-:W-:-:S06]  /*c960*/  MOV R27, R35 ;  /* 0x00000023001b7202 */ /* 0x000fcc0000000f00 */
[----:B------:R-:W-:Y:S01]  /*c970*/  DFMA R18, R2, R24, R18 ;  /* 0x000000180212722b */ /* 0x000fe20000000012 */
[----:B------:R-:W-:Y:S10]  /*c980*/  BRA `(.L_x_6236) ;  /* 0x00000000001c7947 */ /* 0x000ff40003800000 */
.L_x_6235:
[----:B0-----:R-:W-:Y:S01]  /*c990*/  IMAD.MOV.U32 R32, RZ, RZ, R0 ;  /* 0x000000ffff207224 */ /* 0x001fe200078e0000 */
[----:B------:R-:W-:Y:S01]  /*c9a0*/  MOV R26, R14 ;  /* 0x0000000e001a7202 */ /* 0x000fe20000000f00 */
[----:B------:R-:W-:Y:S01]  /*c9b0*/  IMAD.MOV.U32 R27, RZ, RZ, R15 ;  /* 0x000000ffff1b7224 */ /* 0x000fe200078e000f */
[----:B---3--:R-:W-:Y:S01]  /*c9c0*/  MOV R16, R8 ;  /* 0x0000000800107202 */ /* 0x008fe20000000f00 */
[----:B------:R-:W-:Y:S01]  /*c9d0*/  IMAD.MOV.U32 R17, RZ, RZ, R9 ;  /* 0x000000ffff117224 */ /* 0x000fe200078e0009 */
[----:B------:R-:W-:Y:S01]  /*c9e0*/  MOV R18, R36 ;  /* 0x0000002400127202 */ /* 0x000fe20000000f00 */
[----:B----4-:R-:W-:-:S07]  /*c9f0*/  IMAD.MOV.U32 R19, RZ, RZ, R37 ;  /* 0x000000ffff137224 */ /* 0x010fce00078e0025 */
.L_x_6236:
[----:B------:R-:W-:Y:S05]  /*ca00*/  BSYNC B1 ;  /* 0x0000000000017941 */ /* 0x000fea0003800000 */
.L_x_6234:
        /* <DEDUP_REMOVED lines=13> */
[----:B------:R-:W-:Y:S01]  /*cae0*/  MOV R2, 0x1 ;  /* 0x0000000100027802 */ /* 0x000fe20000000f00 */
[----:B------:R-:W-:Y:S01]  /*caf0*/  BSSY B2, `(.L_x_6242) ;  /* 0x0000013000027945 */ /* 0x000fe20003800000 */
[----:B------:R-:W-:Y:S01]  /*cb00*/  FSETP.GEU.AND P1, PT, |R15|, 6.5827683646048100446e-37, PT ;  /* 0x036000000f00780b */ /* 0x000fe20003f2e200 */
        /* <DEDUP_REMOVED lines=16> */
[----:B----4-:R-:W-:Y:S05]  /*cc10*/  CALL.REL.NOINC `($__internal_34_$__cuda_sm20_div_rn_f64_full) ;  /* 0x000000b8005c7944 */ /* 0x010fea0003c00000 */
.L_x_6243:
[----:B------:R-:W-:Y:S05]  /*cc20*/  BSYNC B2 ;  /* 0x0000000000027941 */ /* 0x000fea0003800000 */
.L_x_6242:
[----:B------:R-:W-:Y:S01]  /*cc30*/  DMUL R2, R38, R38 ;  /* 0x0000002626027228 */ /* 0x000fe20000000000 */
[----:B------:R-:W-:Y:S01]  /*cc40*/  IMAD.MOV.U32 R33, RZ, RZ, -0x1 ;  /* 0xffffffffff217424 */ /* 0x000fe200078e00ff */
[----:B----4-:R-:W-:Y:S02]  /*cc50*/  DADD R22, R22, R36 ;  /* 0x0000000016167229 */ /* 0x010fe40000000024 */
[----:B------:R-:W-:-:S04]  /*cc60*/  DFMA R20, R38, R24, R20 ;  /* 0x000000182614722b */ /* 0x000fc80000000014 */
[----:B------:R-:W-:Y:S01]  /*cc70*/  DMUL R2, R28, R2 ;  /* 0x000000021c027228 */ /* 0x000fe20000000000 */
[----:B------:R-:W-:Y:S01]  /*cc80*/  MOV R28, R34 ;  /* 0x00000022001c7202 */ /* 0x000fe20000000f00 */
[----:B------:R-:W-:-:S06]  /*cc90*/  IMAD.MOV.U32 R29, RZ, RZ, R35 ;  /* 0x000000ffff1d7224 */ /* 0x000fcc00078e0023 */
[----:B------:R-:W-:Y:S01]  /*cca0*/  DFMA R22, R2, R24, R22 ;  /* 0x000000180216722b */ /* 0x000fe20000000016 */
[----:B------:R-:W-:Y:S10]  /*ccb0*/  BRA `(.L_x_6241) ;  /* 0x00000000001c7947 */ /* 0x000ff40003800000 */
.L_x_6240:
[----:B0-----:R-:W-:Y:S01]  /*ccc0*/  MOV R33, R0 ;  /* 0x0000000000217202 */ /* 0x001fe20000000f00 */
[----:B------:R-:W-:Y:S01]  /*ccd0*/  IMAD.MOV.U32 R28, RZ, RZ, R14 ;  /* 0x000000ffff1c7224 */ /* 0x000fe200078e000e */
[----:B------:R-:W-:Y:S01]  /*cce0*/  MOV R29, R15 ;  /* 0x0000000f001d7202 */ /* 0x000fe20000000f00 */
[----:B---3--:R-:W-:Y:S01]  /*ccf0*/  IMAD.MOV.U32 R20, RZ, RZ, R8 ;  /* 0x000000ffff147224 */ /* 0x008fe200078e0008 */
[----:B------:R-:W-:Y:S01]  /*cd00*/  MOV R21, R9 ;  /* 0x0000000900157202 */ /* 0x000fe20000000f00 */
[----:B------:R-:W-:Y:S01]  /*cd10*/  IMAD.MOV.U32 R22, RZ, RZ, R36 ;  /* 0x000000ffff167224 */ /* 0x000fe200078e0024 */
[----:B----4-:R-:W-:-:S07]  /*cd20*/  MOV R23, R37 ;  /* 0x0000002500177202 */ /* 0x010fce0000000f00 */
.L_x_6241:
[----:B------:R-:W-:Y:S05]  /*cd30*/  BSYNC B1 ;  /* 0x0000000000017941 */ /* 0x000fea0003800000 */
.L_x_6239:
[----:B------:R-:W-:-:S05]  /*cd40*/  IMAD.SHL.U32 R4, R4, 0x2, RZ ;  /* 0x0000000204047824 */ /* 0x000fca00078e00ff */
[----:B------:R-:W-:-:S13]  /*cd50*/  ISETP.GE.AND P0, PT, R4, R40, PT ;  /* 0x000000280400720c */ /* 0x000fda0003f06270 */
[----:B------:R-:W-:Y:S05]  /*cd60*/  @!P0 BRA `(.L_x_6244) ;  /* 0xfffffff8005c8947 */ /* 0x000fea000383ffff */
.L_x_6219:
[----:B------:R-:W0:Y:S01]  /*cd70*/  LDC R6, c[0x0][0x414] ;  /* 0x00010500ff067b82 */ /* 0x000e220000000800 */
[----:B------:R-:W-:Y:S02]  /*cd80*/  CS2R R34, SRZ ;  /* 0x0000000000227805 */ /* 0x000fe4000001ff00 */
[----:B0-----:R-:W-:-:S13]  /*cd90*/  ISETP.NE.AND P0, PT, R6, RZ, PT ;  /* 0x000000ff0600720c */ /* 0x001fda0003f05270 */
[----:B------:R-:W-:Y:S05]  /*cda0*/  @!P0 BRA `(.L_x_6245) ;  /* 0x0000001000608947 */ /* 0x000fea0003800000 */
[----:B-1----:R-:W0:Y:S01]  /*cdb0*/  S2R R0, SR_TID.Y ;  /* 0x0000000000007919 */ /* 0x002e220000002200 */
        /* <DEDUP_REMOVED lines=10> */
[----:B---3--:R-:W-:-:S05]  /*ce60*/  IMAD.HI.U32 R4, R3, UR7, R2 ;  /* 0x0000000703047c27 */ /* 0x008fca000f8e0002 */
        /* <DEDUP_REMOVED lines=268> */
.L_x_6245:
[----:B------:R-:W1:Y:S01]  /*df30*/  S2R R55, SR_TID.Y ;  /* 0x0000000000377919 */ /* 0x000e620000002200 */
[----:B------:R-:W0:Y:S01]  /*df40*/  S2UR UR4, SR_CTAID.X ;  /* 0x00000000000479c3 */ /* 0x000e220000002500 */
[----:B------:R-:W-:-:S07]  /*df50*/  ULDC UR5, c[0x0][0x268] ;  /* 0x00009a0000057ab9 */ /* 0x000fce0000000800 */
[----:B------:R-:W0:Y:S01]  /*df60*/  LDC R3, c[0x0][0x250] ;  /* 0x00009400ff037b82 */ /* 0x000e220000000800 */
[----:B-1----:R-:W-:-:S04]  /*df70*/  IMAD R0, R55, UR5, R61 ;  /* 0x0000000537007c24 */ /* 0x002fc8000f8e023d */
[----:B0-----:R-:W-:Y:S01]  /*df80*/  IMAD R0, R3, UR4, R0 ;  /* 0x0000000403007c24 */ /* 0x001fe2000f8e0200 */
[----:B------:R-:W-:Y:S06]  /*df90*/  @!P0 BRA `(.L_x_6246) ;  /* 0x0000001000488947 */ /* 0x000fec0003800000 */
[----:B------:R-:W-:Y:S01]  /*dfa0*/  LEA R3, R0, 0x1, 0x1 ;  /* 0x0000000100037811 */ /* 0x000fe200078e08ff */
[----:B------:R-:W-:Y:S01]  /*dfb0*/  IMAD.MOV.U32 R2, RZ, RZ, RZ ;  /* 0x000000ffff027224 */ /* 0x000fe200078e00ff */
[----:B------:R-:W-:Y:S01]  /*dfc0*/  ULDC.64 UR6, c[0x0][0x418] ;  /* 0x0001060000067ab9 */ /* 0x000fe20000000a00 */
[----:B------:R-:W-:Y:S01]  /*dfd0*/  ULDC UR4, c[0x0][0x420] ;  /* 0x0001080000047ab9 */ /* 0x000fe20000000800 */
[----:B------:R-:W-:Y:S01]  /*dfe0*/  ISETP.NE.AND P0, PT, R6, 0x1, PT ;  /* 0x000000010600780c */ /* 0x000fe20003f05270 */
        /* <DEDUP_REMOVED lines=269> */
.L_x_6246:
[----:B------:R-:W-:Y:S01]  /*f0c0*/  ULDC.64 UR4, c[0x0][0x628] ;  /* 0x00018a0000047ab9 */ /* 0x000fe20000000a00 */
[----:B------:R-:W-:Y:S02]  /*f0d0*/  CS2R R50, SRZ ;  /* 0x0000000000327805 */ /* 0x000fe4000001ff00 */
[----:B------:R-:W-:Y:S01]  /*f0e0*/  ISETP.NE.U32.AND P0, PT, RZ, UR4, PT ;  /* 0x00000004ff007c0c */ /* 0x000fe2000bf05070 */
[----:B------:R-:W-:-:S03]  /*f0f0*/  IMAD.MOV.U32 R54, RZ, RZ, RZ ;  /* 0x000000ffff367224 */ /* 0x000fc600078e00ff */
[----:B------:R-:W-:-:S13]  /*f100*/  ISETP.NE.AND.EX P0, PT, RZ, UR5, PT, P0 ;  /* 0x00000005ff007c0c */ /* 0x000fda000bf05300 */
[----:B------:R-:W-:Y:S05]  /*f110*/  @!P0 BRA `(.L_x_6247) ;  /* 0x00000008002c8947 */ /* 0x000fea0003800000 */
[----:B---3--:R-:W-:Y:S01]  /*f120*/  HFMA2.MMA R8, -RZ, RZ, 0, 4.76837158203125e-07 ;  /* 0x00000008ff087435 */ /* 0x008fe200000001ff */
[----:B------:R-:W-:Y:S01]  /*f130*/  BSSY B0, `(.L_x_6248) ;  /* 0x0000029000007945 */ /* 0x000fe20003800000 */
[----:B------:R-:W-:Y:S01]  /*f140*/  IMAD.MOV.U32 R9, RZ, RZ, RZ ;  /* 0x000000ffff097224 */ /* 0x000fe200078e00ff */
[----:B------:R-:W-:Y:S01]  /*f150*/  MOV R2, 0x20 ;  /* 0x0000002000027802 */ /* 0x000fe20000000f00 */
[----:B------:R-:W-:-:S07]  /*f160*/  IMAD.MOV.U32 R3, RZ, RZ, 0x0 ;  /* 0x00000000ff037424 */ /* 0x000fce00078e00ff */
.L_x_6252:
[----:B------:R-:W-:Y:S01]  /*f170*/  LOP3.LUT R4, R9, R3, RZ, 0xfc, !PT ;  /* 0x0000000309047212 */ /* 0x000fe200078efcff */
[----:B------:R-:W-:Y:S01]  /*f180*/  BSSY B1, `(.L_x_6249) ;  /* 0x000001e000017945 */ /* 0x000fe20003800000 */
[----:B------:R-:W-:Y:S02]  /*f190*/  IMAD.MOV.U32 R5, RZ, RZ, R3 ;  /* 0x000000ffff057224 */ /* 0x000fe400078e0003 */
[----:B------:R-:W-:Y:S02]  /*f1a0*/  ISETP.NE.U32.AND P0, PT, R4, RZ, PT ;  /* 0x000000ff0400720c */ /* 0x000fe40003f05070 */
[----:B------:R-:W-:-:S11]  /*f1b0*/  MOV R4, R2 ;  /* 0x0000000200047202 */ /* 0x000fd60000000f00 */
[----:B------:R-:W-:Y:S05]  /*f1c0*/  @!P0 BRA `(.L_x_6250) ;  /* 0x0000000000188947 */ /* 0x000fea0003800000 */
[----:B------:R-:W-:Y:S01]  /*f1d0*/  MOV R7, R3 ;  /* 0x0000000300077202 */ /* 0x000fe20000000f00 */
[----:B------:R-:W-:Y:S01]  /*f1e0*/  IMAD.MOV.U32 R3, RZ, RZ, R8 ;  /* 0x000000ffff037224 */ /* 0x000fe200078e0008 */
[----:B------:R-:W-:Y:S02]  /*f1f0*/  MOV R8, R9 ;  /* 0x0000000900087202 */ /* 0x000fe40000000f00 */
[----:B------:R-:W-:-:S07]  /*f200*/  MOV R6, 0xf220 ;  /* 0x0000f22000067802 */ /* 0x000fce0000000f00 */
[----:B--2-45:R-:W-:Y:S05]  /*f210*/  CALL.REL.NOINC `($__internal_37_$__cuda_sm20_rem_u64) ;  /* 0x000000a000247944 */ /* 0x034fea0003c00000 */
[----:B------:R-:W-:Y:S05]  /*f220*/  BRA `(.L_x_6251) ;  /* 0x00000000004c7947 */ /* 0x000fea0003800000 */
.L_x_6250:
[----:B------:R-:W0:Y:S01]  /*f230*/  I2F.U32.RP R3, R2 ;  /* 0x0000000200037306 */ /* 0x000e220000209000 */
[----:B------:R-:W-:-:S07]  /*f240*/  ISETP.NE.U32.AND P1, PT, R2, RZ, PT ;  /* 0x000000ff0200720c */ /* 0x000fce0003f25070 */
[----:B0-----:R-:W0:Y:S02]  /*f250*/  MUFU.RCP R3, R3 ;  /* 0x0000000300037308 */ /* 0x001e240000001000 */
[----:B0-----:R-:W-:Y:S01]  /*f260*/  VIADD R6, R3, 0xffffffe ;  /* 0x0ffffffe03067836 */ /* 0x001fe20000000000 */
        /* <DEDUP_REMOVED lines=13> */
[----:B------:R-:W-:-:S05]  /*f340*/  @!P1 LOP3.LUT R7, RZ, R2, RZ, 0x33, !PT ;  /* 0x00000002ff079212 */ /* 0x000fca00078e33ff */
[----:B------:R-:W-:-:S07]  /*f350*/  IMAD.MOV.U32 R2, RZ, RZ, R7 ;  /* 0x000000ffff027224 */ /* 0x000fce00078e0007 */
.L_x_6251:
[----:B------:R-:W-:Y:S05]  /*f360*/  BSYNC B1 ;  /* 0x0000000000017941 */ /* 0x000fea0003800000 */
.L_x_6249:
[----:B------:R-:W-:Y:S01]  /*f370*/  ISETP.NE.U32.AND P0, PT, R2, RZ, PT ;  /* 0x000000ff0200720c */ /* 0x000fe20003f05070 */
[----:B------:R-:W-:Y:S01]  /*f380*/  IMAD.MOV.U32 R8, RZ, RZ, R4 ;  /* 0x000000ffff087224 */ /* 0x000fe200078e0004 */
[----:B------:R-:W-:Y:S02]  /*f390*/  MOV R9, R5 ;  /* 0x0000000500097202 */ /* 0x000fe40000000f00 */
[----:B------:R-:W-:-:S13]  /*f3a0*/  ISETP.NE.AND.EX P0, PT, R3, RZ, PT, P0 ;  /* 0x000000ff0300720c */ /* 0x000fda0003f05300 */
[----:B------:R-:W-:Y:S05]  /*f3b0*/  @P0 BRA `(.L_x_6252) ;  /* 0xfffffffc006c0947 */ /* 0x000fea000383ffff */
[----:B------:R-:W-:Y:S05]  /*f3c0*/  BSYNC B0 ;  /* 0x0000000000007941 */ /* 0x000fea0003800000 */
.L_x_6248:
[----:B------:R-:W-:Y:S01]  /*f3d0*/  ISETP.NE.U32.AND P2, PT, R5, RZ, PT ;  /* 0x000000ff0500720c */ /* 0x000fe20003f45070 */
[----:B------:R-:W-:-:S12]  /*f3e0*/  BSSY B0, `(.L_x_6253) ;  /* 0x000001c000007945 */ /* 0x000fd80003800000 */
[----:B------:R-:W-:Y:S05]  /*f3f0*/  @!P2 BRA `(.L_x_6254) ;  /* 0x00000000001ca947 */ /* 0x000fea0003800000 */
[----:B------:R-:W-:Y:S01]  /*f400*/  HFMA2.MMA R7, -RZ, RZ, 0, 0 ;  /* 0x00000000ff077435 */ /* 0x000fe200000001ff */
[----:B------:R-:W-:Y:S01]  /*f410*/  IMAD.MOV.U32 R6, RZ, RZ, 0x20 ;  /* 0x00000020ff067424 */ /* 0x000fe200078e00ff */
[----:B------:R-:W-:-:S09]  /*f420*/  MOV R8, 0xf440 ;  /* 0x0000f44000087802 */ /* 0x000fd20000000f00 */
[----:B--2-45:R-:W-:Y:S05]  /*f430*/  CALL.REL.NOINC `($__internal_35_$__cuda_sm20_div_u64) ;  /* 0x0000009400d47944 */ /* 0x034fea0003c00000 */
[----:B------:R-:W-:Y:S01]  /*f440*/  IMAD.MOV.U32 R2, RZ, RZ, R6 ;  /* 0x000000ffff027224 */ /* 0x000fe200078e0006 */
[----:B------:R-:W-:Y:S01]  /*f450*/  MOV R3, R7 ;  /* 0x0000000700037202 */ /* 0x000fe20000000f00 */
[----:B------:R-:W-:Y:S06]  /*f460*/  BRA `(.L_x_6255) ;  /* 0x00000000004c7947 */ /* 0x000fec0003800000 */
.L_x_6254:
[----:B------:R-:W0:Y:S01]  /*f470*/  I2F.U32.RP R6, R4 ;  /* 0x0000000400067306 */ /* 0x000e220000209000 */
[----:B------:R-:W-:Y:S01]  /*f480*/  IMAD.MOV.U32 R2, RZ, RZ, RZ ;  /* 0x000000ffff027224 */ /* 0x000fe200078e00ff */
[----:B------:R-:W-:-:S06]  /*f490*/  ISETP.NE.U32.AND P3, PT, R4, RZ, PT ;  /* 0x000000ff0400720c */ /* 0x000fcc0003f65070 */
[----:B0-----:R-:W0:Y:S02]  /*f4a0*/  MUFU.RCP R6, R6 ;  /* 0x0000000600067308 */ /* 0x001e240000001000 */
[----:B0-----:R-:W-:-:S06]  /*f4b0*/  VIADD R7, R6, 0xffffffe ;  /* 0x0ffffffe06077836 */ /* 0x001fcc0000000000 */
        /* <DEDUP_REMOVED lines=11> */
[----:B------:R-:W-:-:S12]  /*f570*/  HFMA2.MMA R3, -RZ, RZ, 0, 0 ;  /* 0x00000000ff037435 */ /* 0x000fd800000001ff */
[----:B------:R-:W-:Y:S01]  /*f580*/  @P1 VIADD R2, R2, 0x1 ;  /* 0x0000000102021836 */ /* 0x000fe20000000000 */
[----:B------:R-:W-:-:S07]  /*f590*/  @!P3 LOP3.LUT R2, RZ, R4, RZ, 0x33, !PT ;  /* 0x00000004ff02b212 */ /* 0x000fce00078e33ff */
.L_x_6255:
[----:B------:R-:W-:Y:S05]  /*f5a0*/  BSYNC B0 ;  /* 0x0000000000007941 */ /* 0x000fea0003800000 */
.L_x_6253:
[----:B------:R-:W-:Y:S04]  /*f5b0*/  BSSY B0, `(.L_x_6256) ;  /* 0x000001d000007945 */ /* 0x000fe80003800000 */
[----:B------:R-:W-:Y:S05]  /*f5c0*/  @!P2 BRA `(.L_x_6257) ;  /* 0x00000000001ca947 */ /* 0x000fea0003800000 */
[----:B------:R-:W-:Y:S01]  /*f5d0*/  IMAD.MOV.U32 R6, RZ, RZ, 0x8 ;  /* 0x00000008ff067424 */ /* 0x000fe200078e00ff */
[----:B------:R-:W-:Y:S02]  /*f5e0*/  MOV R7, RZ ;  /* 0x000000ff00077202 */ /* 0x000fe40000000f00 */
[----:B------:R-:W-:-:S07]  /*f5f0*/  MOV R8, 0xf610 ;  /* 0x0000f61000087802 */ /* 0x000fce0000000f00 */
[----:B--2-45:R-:W-:Y:S05]  /*f600*/  CALL.REL.NOINC `($__internal_35_$__cuda_sm20_div_u64) ;  /* 0x0000009400607944 */ /* 0x034fea0003c00000 */
[----:B------:R-:W-:Y:S01]  /*f610*/  IMAD.MOV.U32 R4, RZ, RZ, R6 ;  /* 0x000000ffff047224 */ /* 0x000fe200078e0006 */
[----:B------:R-:W-:Y:S01]  /*f620*/  MOV R5, R7 ;  /* 0x0000000700057202 */ /* 0x000fe20000000f00 */
[----:B------:R-:W-:Y:S06]  /*f630*/  BRA `(.L_x_6258) ;  /* 0x0000000000507947 */ /* 0x000fec0003800000 */
.L_x_6257:
        /* <DEDUP_REMOVED lines=17> */
[----:B------:R-:W-:Y:S01]  /*f750*/  @P1 VIADD R6, R6, 0x1 ;  /* 0x0000000106061836 */ /* 0x000fe20000000000 */
[----:B------:R-:W-:-:S04]  /*f760*/  @!P2 LOP3.LUT R6, RZ, R4, RZ, 0x33, !PT ;  /* 0x00000004ff06a212 */ /* 0x000fc800078e33ff */
[----:B------:R-:W-:-:S07]  /*f770*/  MOV R4, R6 ;  /* 0x0000000600047202 */ /* 0x000fce0000000f00 */
.L_x_6258:
[----:B------:R-:W-:Y:S05]  /*f780*/  BSYNC B0 ;  /* 0x0000000000007941 */ /* 0x000fea0003800000 */
.L_x_6256:
[-C--:B------:R-:W-:Y:S01]  /*f790*/  IMAD R3, R3, R34.reuse, RZ ;  /* 0x0000002203037224 */ /* 0x080fe200078e02ff */
[----:B------:R-:W-:Y:S01]  /*f7a0*/  BSSY B0, `(.L_x_6259) ;  /* 0x000001e000007945 */ /* 0x000fe20003800000 */
[----:B------:R-:W-:-:S05]  /*f7b0*/  IMAD.WIDE.U32 R6, R2, R34, RZ ;  /* 0x0000002202067225 */ /* 0x000fca00078e00ff */
[----:B------:R-:W-:-:S04]  /*f7c0*/  IADD3 R3, R7, R3, RZ ;  /* 0x0000000307037210 */ /* 0x000fc80007ffe0ff */
[----:B------:R-:W-:-:S13]  /*f7d0*/  LOP3.LUT P0, RZ, R3, 0x3f, RZ, 0xc0, !PT ;  /* 0x0000003f03ff7812 */ /* 0x000fda000780c0ff */
[----:B------:R-:W-:Y:S05]  /*f7e0*/  @!P0 BRA `(.L_x_6260) ;  /* 0x0000000000188947 */ /* 0x000fea0003800000 */
[----:B------:R-:W-:Y:S01]  /*f7f0*/  IMAD.MOV.U32 R7, RZ, RZ, R3 ;  /* 0x000000ffff077224 */ /* 0x000fe200078e0003 */
[----:B------:R-:W-:-:S07]  /*f800*/  MOV R8, 0xf820 ;  /* 0x0000f82000087802 */ /* 0x000fce0000000f00 */
[----:B--2-45:R-:W-:Y:S05]  /*f810*/  CALL.REL.NOINC `($__internal_35_$__cuda_sm20_div_u64) ;  /* 0x0000009000dc7944 */ /* 0x034fea0003c00000 */
[----:B------:R-:W-:Y:S01]  /*f820*/  MOV R2, R6 ;  /* 0x0000000600027202 */ /* 0x000fe20000000f00 */
[----:B------:R-:W-:Y:S01]  /*f830*/  IMAD.MOV.U32 R3, RZ, RZ, R7 ;  /* 0x000000ffff037224 */ /* 0x000fe200078e0007 */
[----:B------:R-:W-:Y:S06]  /*f840*/  BRA `(.L_x_6261) ;  /* 0x00000000004c7947 */ /* 0x000fec0003800000 */
.L_x_6260:
        /* <DEDUP_REMOVED lines=10> */
[----:B------:R-:W-:Y:S02]  /*f8f0*/  IMAD.MOV R7, RZ, RZ, -R2 ;  /* 0x000000ffff077224 */ /* 0x000fe400078e0a02 */
[----:B------:R-:W-:Y:S02]  /*f900*/  IMAD.MOV.U32 R3, RZ, RZ, RZ ;  /* 0x000000ffff037224 */ /* 0x000fe400078e00ff */
[----:B------:R-:W-:-:S05]  /*f910*/  IMAD R7, R4, R7, R6 ;  /* 0x0000000704077224 */ /* 0x000fca00078e0206 */
[----:B------:R-:W-:-:S13]  /*f920*/  ISETP.GE.U32.AND P0, PT, R7, R4, PT ;  /* 0x000000040700720c */ /* 0x000fda0003f06070 */
[----:B------:R-:W-:Y:S01]  /*f930*/  @P0 IADD3 R7, R7, -R4, RZ ;  /* 0x8000000407070210 */ /* 0x000fe20007ffe0ff */
[----:B------:R-:W-:-:S03]  /*f940*/  @P0 VIADD R2, R2, 0x1 ;  /* 0x0000000102020836 */ /* 0x000fc60000000000 */
[----:B------:R-:W-:-:S13]  /*f950*/  ISETP.GE.U32.AND P1, PT, R7, R4, PT ;  /* 0x000000040700720c */ /* 0x000fda0003f26070 */
[----:B------:R-:W-:Y:S02]  /*f960*/  @P1 IADD3 R2, R2, 0x1, RZ ;  /* 0x0000000102021810 */ /* 0x000fe40007ffe0ff */
[----:B------:R-:W-:-:S07]  /*f970*/  @!P2 LOP3.LUT R2, RZ, R4, RZ, 0x33, !PT ;  /* 0x00000004ff02a212 */ /* 0x000fce00078e33ff */
.L_x_6261:
[----:B------:R-:W-:Y:S05]  /*f980*/  BSYNC B0 ;  /* 0x0000000000007941 */ /* 0x000fea0003800000 */
.L_x_6259:
[----:B------:R-:W-:Y:S02]  /*f990*/  ULDC.64 UR4, c[0x0][0x628] ;  /* 0x00018a0000047ab9 */ /* 0x000fe40000000a00 */
[----:B------:R-:W-:-:S04]  /*f9a0*/  IADD3 R50, P0, R2, UR4, RZ ;  /* 0x0000000402327c10 */ /* 0x000fc8000ff1e0ff */
[----:B------:R-:W-:-:S04]  /*f9b0*/  IADD3.X R51, R3, UR5, RZ, P0, !PT ;  /* 0x0000000503337c10 */ /* 0x000fc800087fe4ff */
[----:B------:R-:W-:-:S07]  /*f9c0*/  MOV R54, R51 ;  /* 0x0000003300367202 */ /* 0x000fce0000000f00 */
.L_x_6247:
[----:B------:R-:W-:Y:S02]  /*f9d0*/  ULDC UR4, c[0x0][0x260] ;  /* 0x0000980000047ab9 */ /* 0x000fe40000000800 */
[----:B------:R-:W-:-:S13]  /*f9e0*/  ISETP.NE.AND P0, PT, RZ, UR4, PT ;  /* 0x00000004ff007c0c */ /* 0x000fda000bf05270 */
[----:B------:R-:W-:Y:S05]  /*f9f0*/  @!P0 BRA `(.L_x_6262) ;  /* 0x0000006c007c8947 */ /* 0x000fea0003800000 */
[----:B------:R-:W0:Y:S01]  /*fa00*/  S2R R9, SR_TID.X ;  /* 0x0000000000097919 */ /* 0x000e220000002100 */
[----:B------:R-:W1:Y:S01]  /*fa10*/  LDC R0, c[0x0][0x414] ;  /* 0x00010500ff007b82 */ /* 0x000e620000000800 */
[----:B------:R-:W-:Y:S01]  /*fa20*/  ULDC UR4, c[0x0][0x264] ;  /* 0x0000990000047ab9 */ /* 0x000fe20000000800 */
[----:B------:R-:W-:Y:S01]  /*fa30*/  HFMA2.MMA R49, -RZ, RZ, 0, 0 ;  /* 0x00000000ff317435 */ /* 0x000fe200000001ff */
[----:B------:R-:W2:Y:S01]  /*fa40*/  S2R R53, SR_CTAID.X ;  /* 0x0000000000357919 */ /* 0x000ea20000002500 */
[----:B------:R-:W-:Y:S01]  /*fa50*/  IMAD.MOV.U32 R52, RZ, RZ, RZ ;  /* 0x000000ffff347224 */ /* 0x000fe200078e00ff */
[----:B-1----:R-:W-:Y:S01]  /*fa60*/  ISETP.NE.AND P0, PT, R0, RZ, PT ;  /* 0x000000ff0000720c */ /* 0x002fe20003f05270 */
[----:B0-----:R-:W-:Y:S01]  /*fa70*/  IMAD R2, R9, UR4, RZ ;  /* 0x0000000409027c24 */ /* 0x001fe2000f8e02ff */
[----:B------:R-:W-:-:S03]  /*fa80*/  ULDC UR4, c[0x0][0x268] ;  /* 0x00009a0000047ab9 */ /* 0x000fc60000000800 */
[----:B------:R-:W-:Y:S01]  /*fa90*/  IMAD R2, R55, UR4, R2 ;  /* 0x0000000437027c24 */ /* 0x000fe2000f8e0202 */
[----:B------:R-:W-:-:S03]  /*faa0*/  ULDC UR4, c[0x0][0x250] ;  /* 0x0000940000047ab9 */ /* 0x000fc60000000800 */
[----:B--2---:R-:W-:-:S04]  /*fab0*/  IMAD R2, R53, UR4, R2 ;  /* 0x0000000435027c24 */ /* 0x004fc8000f8e0202 */
[----:B------:R-:W-:Y:S01]  /*fac0*/  IMAD.SHL.U32 R3, R2, 0x2, RZ ;  /* 0x0000000202037824 */ /* 0x000fe200078e00ff */
[----:B------:R-:W-:Y:S06]  /*fad0*/  @!P0 BRA `(.L_x_6263) ;  /* 0x0000001000448947 */ /* 0x000fec0003800000 */
[----:B------:R-:W-:Y:S01]  /*fae0*/  MOV R2, RZ ;  /* 0x000000ff00027202 */ /* 0x000fe20000000f00 */
[----:B------:R-:W-:Y:S01]  /*faf0*/  ULDC.64 UR6, c[0x0][0x418] ;  /* 0x0001060000067ab9 */ /* 0x000fe20000000a00 */
[----:B------:R-:W-:Y:S01]  /*fb00*/  ULDC UR4, c[0x0][0x420] ;  /* 0x0001080000047ab9 */ /* 0x000fe20000000800 */
[----:B------:R-:W-:Y:S02]  /*fb10*/  ISETP.NE.AND P1, PT, R0, 0x1, PT ;  /* 0x000000010000780c */ /* 0x000fe40003f25270 */
[----:B---3--:R-:W-:-:S05]  /*fb20*/  IMAD.HI.U32 R4, R3, UR7, R2 ;  /* 0x0000000703047c27 */ /* 0x008fca000f8e0002 */
        /* <DEDUP_REMOVED lines=268> */
.L_x_6263:
[----:B------:R-:W-:Y:S05]  /*10bf0*/  @!P0 BRA `(.L_x_6264) ;  /* 0x0000001000488947 */ /* 0x000fea0003800000 */
[----:B------:R-:W-:Y:S01]  /*10c00*/  IADD3 R5, R3, 0x1, RZ ;  /* 0x0000000103057810 */ /* 0x000fe20007ffe0ff */
[----:B---3--:R-:W-:Y:S01]  /*10c10*/  IMAD.MOV.U32 R4, RZ, RZ, RZ ;  /* 0x000000ffff047224 */ /* 0x008fe200078e00ff */
        /* <DEDUP_REMOVED lines=272> */
.L_x_6264:
[----:B---3--:R-:W0:Y:S01]  /*11d20*/  LDC R8, c[0x0][0x258] ;  /* 0x00009600ff087b82 */ /* 0x008e220000000800 */
        /* <DEDUP_REMOVED lines=13> */
.L_x_6266:
[----:B------:R-:W-:Y:S05]  /*11e00*/  BSYNC B0 ;  /* 0x0000000000007941 */ /* 0x000fea0003800000 */
.L_x_6265:
        /* <DEDUP_REMOVED lines=16> */
[----:B------:R0:W-:Y:S04]  /*11f10*/  STG.E.64 desc[UR40][R2.64+0x20], R20 ;  /* 0x0000201402007986 */ /* 0x0001e8000c101b28 */
[----:B------:R0:W-:Y:S04]  /*11f20*/  STG.E.64 desc[UR40][R2.64+0x28], R22 ;  /* 0x0000281602007986 */ /* 0x0001e8000c101b28 */
[----:B------:R0:W-:Y:S04]  /*11f30*/  STG.E.64 desc[UR40][R2.64+0x38], R28 ;  /* 0x0000381c02007986 */ /* 0x0001e8000c101b28 */
[----:B------:R0:W-:Y:S04]  /*11f40*/  STG.E desc[UR40][R2.64+0x10], R32 ;  /* 0x0000102002007986 */ /* 0x0001e8000c101928 */
[----:B------:R0:W-:Y:S02]  /*11f50*/  STG.E desc[UR40][R2.64+0x30], R33 ;  /* 0x0000302102007986 */ /* 0x0001e4000c101928 */
.L_x_6268:
[----:B------:R-:W-:Y:S05]  /*11f60*/  BSYNC B0 ;  /* 0x0000000000007941 */ /* 0x000fea0003800000 */
.L_x_6267:
        /* <DEDUP_REMOVED lines=35> */
.L_x_6270:
[----:B------:R-:W-:Y:S05]  /*121a0*/  BSYNC B0 ;  /* 0x0000000000007941 */ /* 0x000fea0003800000 */
.L_x_6269:
        /* <DEDUP_REMOVED lines=19> */
[----:B------:R-:W-:Y:S01]  /*122e0*/  ULDC.64 UR12, c[0x0][0x238] ;  /* 0x00008e00000c7ab9 */ /* 0x000fe20000000a00 */
[----:B------:R-:W-:Y:S01]  /*122f0*/  ULDC UR10, c[0x0][0x230] ;  /* 0x00008c00000a7ab9 */ /* 0x000fe20000000800 */
[----:B0-----:R-:W-:Y:S01]  /*12300*/  MOV R28, UR12 ;  /* 0x0000000c001c7c02 */ /* 0x001fe20008000f00 */
[----:B------:R-:W-:Y:S01]  /*12310*/  IMAD.U32 R29, RZ, RZ, UR13 ;  /* 0x0000000dff1d7e24 */ /* 0x000fe2000f8e00ff */
[----:B------:R-:W-:Y:S01]  /*12320*/  MOV R20, UR6 ;  /* 0x0000000600147c02 */ /* 0x000fe20008000f00 */
[----:B------:R-:W-:Y:S01]  /*12330*/  IMAD.U32 R21, RZ, RZ, UR7 ;  /* 0x00000007ff157e24 */ /* 0x000fe2000f8e00ff */
[----:B------:R-:W-:Y:S01]  /*12340*/  MOV R22, UR8 ;  /* 0x0000000800167c02 */ /* 0x000fe20008000f00 */
[----:B------:R-:W-:Y:S01]  /*12350*/  IMAD.U32 R23, RZ, RZ, UR9 ;  /* 0x00000009ff177e24 */ /* 0x000fe2000f8e00ff */
[----:B------:R-:W-:Y:S01]  /*12360*/  BSSY B1, `(.L_x_6271) ;  /* 0x0000105000017945 */ /* 0x000fe20003800000 */
[----:B----4-:R-:W-:-:S03]  /*12370*/  IMAD.U32 R37, RZ, RZ, UR10 ;  /* 0x0000000aff257e24 */ /* 0x010fc6000f8e00ff */
        /* <DEDUP_REMOVED lines=11> */
[----:B------:R-:W-:Y:S01]  /*12430*/  ULDC UR11, c[0x0][0x254] ;  /* 0x00009500000b7ab9 */ /* 0x000fe20000000800 */
[----:B------:R-:W-:-:S09]  /*12440*/  MOV R36, UR10 ;  /* 0x0000000a00247c02 */ /* 0x000fd20008000f00 */
[----:B------:R-:W-:Y:S05]  /*12450*/  @P0 BRA `(.L_x_6273) ;  /* 0x0000000c00d40947 */ /* 0x000fea0003800000 */
[----:B------:R-:W-:Y:S01]  /*12460*/  ULDC UR5, c[0x0][0x10] ;  /* 0x0000040000057ab9 */ /* 0x000fe20000000800 */
[----:B-----5:R-:W0:Y:S01]  /*12470*/  LDC R47, c[0x0][0x4] ;  /* 0x00000100ff2f7b82 */ /* 0x020e220000000800 */
        /* <DEDUP_REMOVED lines=8> */
[----:B------:R-:W-:-:S02]  /*12500*/  IMAD.U32 R19, RZ, RZ, UR9 ;  /* 0x00000009ff137e24 */ /* 0x000fc4000f8e00ff */
[----:B------:R-:W-:Y:S02]  /*12510*/  IMAD R48, R53, UR5, RZ ;  /* 0x0000000535307c24 */ /* 0x000fe4000f8e02ff */
[----:B0-----:R-:W-:-:S07]  /*12520*/  IMAD R47, R47, UR4, RZ ;  /* 0x000000042f2f7c24 */ /* 0x001fce000f8e02ff */
.L_x_6285:
[----:B0-----:R-:W-:-:S05]  /*12530*/  IADD3 R7, R48, R4, RZ ;  /* 0x0000000430077210 */ /* 0x001fca0007ffe0ff */
[----:B-1----:R-:W-:-:S05]  /*12540*/  IMAD.WIDE.U32 R6, R7, 0x40, R56 ;  /* 0x0000004007067825 */ /* 0x002fca00078e0038 */
[----:B------:R0:W5:Y:S04]  /*12550*/  LDG.E R46, desc[UR40][R6.64+0x30] ;  /* 0x00003028062e7981 */ /* 0x000168000c1e1900 */
[----:B------:R0:W5:Y:S04]  /*12560*/  LDG.E.64 R2, desc[UR40][R6.64] ;  /* 0x0000002806027981 */ /* 0x000168000c1e1b00 */
[----:B------:R0:W5:Y:S04]  /*12570*/  LDG.E.64 R40, desc[UR40][R6.64+0x8] ;  /* 0x0000082806287981 */ /* 0x000168000c1e1b00 */
[----:B------:R0:W5:Y:S04]  /*12580*/  LDG.E.64 R14, desc[UR40][R6.64+0x18] ;  /* 0x00001828060e7981 */ /* 0x000168000c1e1b00 */
[----:B------:R0:W5:Y:S04]  /*12590*/  LDG.E.64 R42, desc[UR40][R6.64+0x20] ;  /* 0x00002028062a7981 */ /* 0x000168000c1e1b00 */
[----:B------:R0:W5:Y:S04]  /*125a0*/  LDG.E.64 R44, desc[UR40][R6.64+0x28] ;  /* 0x00002828062c7981 */ /* 0x000168000c1e1b00 */
[----:B------:R0:W5:Y:S01]  /*125b0*/  LDG.E.64 R34, desc[UR40][R6.64+0x38] ;  /* 0x0000382806227981 */ /* 0x000162000c1e1b00 */
[----:B------:R-:W-:Y:S01]  /*125c0*/  DSETP.NEU.AND P0, PT, R28, RZ, PT ;  /* 0x000000ff1c00722a */ /* 0x000fe20003f0d000 */
[----:B------:R-:W-:Y:S01]  /*125d0*/  IMAD.IADD R4, R47, 0x1, R4 ;  /* 0x000000012f047824 */ /* 0x000fe200078e0204 */
[----:B------:R-:W-:Y:S04]  /*125e0*/  BSSY B3, `(.L_x_6275) ;  /* 0x000002b000037945 */ /* 0x000fe80003800000 */
[----:B------:R-:W-:-:S08]  /*125f0*/  ISETP.GE.U32.AND P4, PT, R4, UR11, PT ;  /* 0x0000000b04007c0c */ /* 0x000fd0000bf86070 */
[----:B0-----:R-:W-:Y:S05]  /*12600*/  @!P0 BRA `(.L_x_6276) ;  /* 0x0000000000848947 */ /* 0x001fea0003800000 */
[----:B-----5:R-:W-:-:S14]  /*12610*/  DSETP.NEU.AND P0, PT, R14, RZ, PT ;  /* 0x000000ff0e00722a */ /* 0x020fdc0003f0d000 */
[----:B------:R-:W-:Y:S05]  /*12620*/  @!P0 BRA `(.L_x_6277) ;  /* 0x0000000000988947 */ /* 0x000fea0003800000 */
[----:B------:R-:W-:Y:S01]  /*12630*/  DADD R32, R28, R14 ;  /* 0x000000001c207229 */ /* 0x000fe2000000000e */
[----:B------:R-:W-:Y:S01]  /*12640*/  MOV R6, 0x1 ;  /* 0x0000000100067802 */ /* 0x000fe20000000f00 */
        /* <DEDUP_REMOVED lines=19> */
.L_x_6279:
[----:B------:R-:W-:Y:S05]  /*12780*/  BSYNC B4 ;  /* 0x0000000000047941 */ /* 0x000fea0003800000 */
.L_x_6278:
        /* <DEDUP_REMOVED lines=9> */
.L_x_6276:
[----:B------:R0:W5:Y:S02]  /*12820*/  LDG.E R37, desc[UR40][R6.64+0x10] ;  /* 0x0000102806257981 */ /* 0x000164000c1e1900 */
[----:B-----5:R-:W-:Y:S01]  /*12830*/  MOV R28, R14 ;  /* 0x0000000e001c7202 */ /* 0x020fe20000000f00 */
[----:B------:R-:W-:Y:S01]  /*12840*/  IMAD.MOV.U32 R29, RZ, RZ, R15 ;  /* 0x000000ffff1d7224 */ /* 0x000fe200078e000f */
[----:B------:R-:W-:Y:S01]  /*12850*/  MOV R20, R2 ;  /* 0x0000000200147202 */ /* 0x000fe20000000f00 */
[----:B------:R-:W-:Y:S01]  /*12860*/  IMAD.MOV.U32 R21, RZ, RZ, R3 ;  /* 0x000000ffff157224 */ /* 0x000fe200078e0003 */
[----:B------:R-:W-:Y:S01]  /*12870*/  MOV R22, R40 ;  /* 0x0000002800167202 */ /* 0x000fe20000000f00 */
[----:B------:R-:W-:-:S07]  /*12880*/  IMAD.MOV.U32 R23, RZ, RZ, R41 ;  /* 0x000000ffff177224 */ /* 0x000fce00078e0029 */
.L_x_6277:
[----:B------:R-:W-:Y:S05]  /*12890*/  BSYNC B3 ;  /* 0x0000000000037941 */ /* 0x000fea0003800000 */
.L_x_6275:
[----:B------:R-:W-:Y:S01]  /*128a0*/  DSETP.NEU.AND P0, PT, R26, RZ, PT ;  /* 0x000000ff1a00722a */ /* 0x000fe20003f0d000 */
[----:B------:R-:W-:-:S13]  /*128b0*/  BSSY B3, `(.L_x_6280) ;  /* 0x000002c000037945 */ /* 0x000fda0003800000 */
[----:B------:R-:W-:Y:S05]  /*128c0*/  @!P0 BRA `(.L_x_6281) ;  /* 0x00000000008c8947 */ /* 0x000fea0003800000 */
[----:B------:R-:W-:-:S14]  /*128d0*/  DSETP.NEU.AND P0, PT, R34, RZ, PT ;  /* 0x000000ff2200722a */ /* 0x000fdc0003f0d000 */
        /* <DEDUP_REMOVED lines=24> */
.L_x_6284:
[----:B------:R-:W-:Y:S05]  /*12a60*/  BSYNC B4 ;  /* 0x0000000000047941 */ /* 0x000fea0003800000 */
.L_x_6283:
        /* <DEDUP_REMOVED lines=9> */
.L_x_6281:
[----:B------:R-:W-:Y:S01]  /*12b00*/  MOV R36, R46 ;  /* 0x0000002e00247202 */ /* 0x000fe20000000f00 */
[----:B------:R-:W-:Y:S01]  /*12b10*/  IMAD.MOV.U32 R26, RZ, RZ, R34 ;  /* 0x000000ffff1a7224 */ /* 0x000fe200078e0022 */
[----:B------:R-:W-:Y:S01]  /*12b20*/  MOV R27, R35 ;  /* 0x00000023001b7202 */ /* 0x000fe20000000f00 */
[----:B------:R-:W-:Y:S01]  /*12b30*/  IMAD.MOV.U32 R16, RZ, RZ, R42 ;  /* 0x000000ffff107224 */ /* 0x000fe200078e002a */
[----:B------:R-:W-:Y:S01]  /*12b40*/  MOV R17, R43 ;  /* 0x0000002b00117202 */ /* 0x000fe20000000f00 */
[----:B------:R-:W-:Y:S01]  /*12b50*/  IMAD.MOV.U32 R18, RZ, RZ, R44 ;  /* 0x000000ffff127224 */ /* 0x000fe200078e002c */
[----:B------:R-:W-:-:S07]  /*12b60*/  MOV R19, R45 ;  /* 0x0000002d00137202 */ /* 0x000fce0000000f00 */
.L_x_6282:
[----:B------:R-:W-:Y:S05]  /*12b70*/  BSYNC B3 ;  /* 0x0000000000037941 */ /* 0x000fea0003800000 */
.L_x_6280:
[----:B------:R-:W-:Y:S05]  /*12b80*/  @!P4 BRA `(.L_x_6285) ;  /* 0xfffffff80068c947 */ /* 0x000fea000383ffff */
[----:B------:R-:W-:Y:S05]  /*12b90*/  BSYNC B2 ;  /* 0x0000000000027941 */ /* 0x000fea0003800000 */
.L_x_6274:
[----:B------:R-:W-:Y:S05]  /*12ba0*/  BRA `(.L_x_6273) ;  /* 0x0000000800007947 */ /* 0x000fea0003800000 */
.L_x_6272:
        /* <DEDUP_REMOVED lines=8> */
[----:B------:R-:W-:Y:S01]  /*12c30*/  ULDC UR5, c[0x0][0x254] ;  /* 0x0000950000057ab9 */ /* 0x000fe20000000800 */
[----:B------:R-:W-:-:S07]  /*12c40*/  IMAD.U32 R36, RZ, RZ, UR10 ;  /* 0x0000000aff247e24 */ /* 0x000fce000f8e00ff */
[----:B------:R-:W-:Y:S05]  /*12c50*/  @P0 BRA `(.L_x_6273) ;  /* 0x0000000400d40947 */ /* 0x000fea0003800000 */
[----:B------:R-:W-:Y:S01]  /*12c60*/  ULDC UR4, c[0x0][0x10] ;  /* 0x0000040000047ab9 */ /* 0x000fe20000000800 */
[----:B------:R-:W0:Y:S01]  /*12c70*/  LDC R48, c[0x0][RZ] ;  /* 0x00000000ff307b82 */ /* 0x000e220000000800 */
[----:B------:R-:W-:Y:S01]  /*12c80*/  MOV R36, UR10 ;  /* 0x0000000a00247c02 */ /* 0x000fe20008000f00 */
[----:B------:R-:W-:Y:S01]  /*12c90*/  IMAD.MOV.U32 R4, RZ, RZ, R55 ;  /* 0x000000ffff047224 */ /* 0x000fe200078e0037 */
[----:B------:R-:W-:Y:S01]  /*12ca0*/  MOV R26, UR12 ;  /* 0x0000000c001a7c02 */ /* 0x000fe20008000f00 */
[----:B------:R-:W-:Y:S01]  /*12cb0*/  IMAD.U32 R27, RZ, RZ, UR13 ;  /* 0x0000000dff1b7e24 */ /* 0x000fe2000f8e00ff */
[----:B------:R-:W-:Y:S01]  /*12cc0*/  MOV R16, UR6 ;  /* 0x0000000600107c02 */ /* 0x000fe20008000f00 */
[----:B------:R-:W-:Y:S01]  /*12cd0*/  IMAD.U32 R17, RZ, RZ, UR7 ;  /* 0x00000007ff117e24 */ /* 0x000fe2000f8e00ff */
[----:B------:R-:W-:Y:S01]  /*12ce0*/  MOV R18, UR8 ;  /* 0x0000000800127c02 */ /* 0x000fe20008000f00 */
[----:B------:R-:W1:Y:S01]  /*12cf0*/  LDC.64 R56, c[0x0][0x630] ;  /* 0x00018c00ff387b82 */ /* 0x000e620000000a00 */
[----:B------:R-:W-:-:S02]  /*12d00*/  IMAD.U32 R19, RZ, RZ, UR9 ;  /* 0x00000009ff137e24 */ /* 0x000fc4000f8e00ff */
[----:B------:R-:W-:-:S05]  /*12d10*/  IMAD R53, R53, UR4, RZ ;  /* 0x0000000435357c24 */ /* 0x000fca000f8e02ff */
[----:B-----5:R-:W2:Y:S02]  /*12d20*/  LDC R47, c[0x0][0x4] ;  /* 0x00000100ff2f7b82 */ /* 0x020ea40000000800 */
.L_x_6296:
[----:B0-----:R-:W0:Y:S01]  /*12d30*/  S2R R0, SR_TID.X ;  /* 0x0000000000007919 */ /* 0x001e220000002100 */
[----:B------:R-:W-:-:S05]  /*12d40*/  IADD3 R3, R53, R4, RZ ;  /* 0x0000000435037210 */ /* 0x000fca0007ffe0ff */
[----:B0-----:R-:W-:-:S04]  /*12d50*/  IMAD R3, R3, R48, R0 ;  /* 0x0000003003037224 */ /* 0x001fc800078e0200 */
        /* <DEDUP_REMOVED lines=9> */
[----:B--2---:R-:W-:Y:S01]  /*12df0*/  IMAD.IADD R4, R47, 0x1, R4 ;  /* 0x000000012f047824 */ /* 0x004fe200078e0204 */
        /* <DEDUP_REMOVED lines=26> */
.L_x_6290:
[----:B------:R-:W-:Y:S05]  /*12fa0*/  BSYNC B3 ;  /* 0x0000000000037941 */ /* 0x000fea0003800000 */
.L_x_6289:
        /* <DEDUP_REMOVED lines=9> */
.L_x_6287:
[----:B------:R0:W5:Y:S02]  /*13040*/  LDG.E R37, desc[UR40][R6.64+0x10] ;  /* 0x0000102806257981 */ /* 0x000164000c1e1900 */
[----:B-----5:R-:W-:Y:S01]  /*13050*/  MOV R28, R14 ;  /* 0x0000000e001c7202 */ /* 0x020fe20000000f00 */
[----:B------:R-:W-:Y:S01]  /*13060*/  IMAD.MOV.U32 R29, RZ, RZ, R15 ;  /* 0x000000ffff1d7224 */ /* 0x000fe200078e000f */
[----:B------:R-:W-:Y:S01]  /*13070*/  MOV R20, R2 ;  /* 0x0000000200147202 */ /* 0x000fe20000000f00 */
[----:B------:R-:W-:Y:S01]  /*13080*/  IMAD.MOV.U32 R21, RZ, RZ, R3 ;  /* 0x000000ffff157224 */ /* 0x000fe200078e0003 */
[----:B------:R-:W-:Y:S01]  /*13090*/  MOV R22, R40 ;  /* 0x0000002800167202 */ /* 0x000fe20000000f00 */
[----:B------:R-:W-:-:S07]  /*130a0*/  IMAD.MOV.U32 R23, RZ, RZ, R41 ;  /* 0x000000ffff177224 */ /* 0x000fce00078e0029 */
.L_x_6288:
[----:B------:R-:W-:Y:S05]  /*130b0*/  BSYNC B2 ;  /* 0x0000000000027941 */ /* 0x000fea0003800000 */
.L_x_6286:
        /* <DEDUP_REMOVED lines=28> */
.L_x_6295:
[----:B------:R-:W-:Y:S05]  /*13280*/  BSYNC B3 ;  /* 0x0000000000037941 */ /* 0x000fea0003800000 */
.L_x_6294:
        /* <DEDUP_REMOVED lines=9> */
.L_x_6292:
[----:B------:R-:W-:Y:S01]  /*13320*/  MOV R36, R46 ;  /* 0x0000002e00247202 */ /* 0x000fe20000000f00 */
[----:B------:R-:W-:Y:S01]  /*13330*/  IMAD.MOV.U32 R26, RZ, RZ, R34 ;  /* 0x000000ffff1a7224 */ /* 0x000fe200078e0022 */
[----:B------:R-:W-:Y:S01]  /*13340*/  MOV R27, R35 ;  /* 0x00000023001b7202 */ /* 0x000fe20000000f00 */
[----:B------:R-:W-:Y:S01]  /*13350*/  IMAD.MOV.U32 R16, RZ, RZ, R42 ;  /* 0x000000ffff107224 */ /* 0x000fe200078e002a */
[----:B------:R-:W-:Y:S01]  /*13360*/  MOV R17, R43 ;  /* 0x0000002b00117202 */ /* 0x000fe20000000f00 */
[----:B------:R-:W-:Y:S01]  /*13370*/  IMAD.MOV.U32 R18, RZ, RZ, R44 ;  /* 0x000000ffff127224 */ /* 0x000fe200078e002c */
[----:B------:R-:W-:-:S07]  /*13380*/  MOV R19, R45 ;  /* 0x0000002d00137202 */ /* 0x000fce0000000f00 */
.L_x_6293:
[----:B------:R-:W-:Y:S05]  /*13390*/  BSYNC B2 ;  /* 0x0000000000027941 */ /* 0x000fea0003800000 */
.L_x_6291:
[----:B------:R-:W-:Y:S05]  /*133a0*/  @!P4 BRA `(.L_x_6296) ;  /* 0xfffffff80060c947 */ /* 0x000fea000383ffff */
.L_x_6273:
[----:B------:R-:W-:Y:S05]  /*133b0*/  BSYNC B1 ;  /* 0x0000000000017941 */ /* 0x000fea0003800000 */
.L_x_6271:
[----:B------:R-:W1:Y:S01]  /*133c0*/  S2R R0, SR_TID.X ;  /* 0x0000000000007919 */ /* 0x000e620000002100 */
[----:B------:R-:W2:Y:S01]  /*133d0*/  S2UR UR5, SR_CgaCtaId ;  /* 0x00000000000579c3 */ /* 0x000ea20000008800 */
[----:B------:R-:W-:Y:S02]  /*133e0*/  UMOV UR4, 0x400 ;  /* 0x0000040000047882 */ /* 0x000fe40000000000 */
[----:B------:R-:W-:-:S05]  /*133f0*/  UIADD3 UR4, UR4, 0x10, URZ ;  /* 0x0000001004047890 */ /* 0x000fca000fffe03f */
[----:B------:R-:W1:Y:S01]  /*13400*/  LDC R48, c[0x0][RZ] ;  /* 0x00000000ff307b82 */ /* 0x000e620000000800 */
[----:B------:R-:W-:Y:S01]  /*13410*/  ULDC UR6, c[0x0][0x4] ;  /* 0x0000010000067ab9 */ /* 0x000fe20000000800 */
[----:B--2---:R-:W-:Y:S02]  /*13420*/  ULEA UR4, UR5, UR4, 0x18 ;  /* 0x0000000405047291 */ /* 0x004fe4000f8ec03f */
[----:B------:R-:W-:Y:S01]  /*13430*/  USHF.R.U32.HI UR5, URZ, 0x1, UR6 ;  /* 0x000000013f057899 */ /* 0x000fe20008011606 */
[----:B-1----:R-:W-:-:S05]  /*13440*/  IMAD R4, R55, R48, R0 ;  /* 0x0000003037047224 */ /* 0x002fca00078e0200 */
[----:B------:R-:W-:Y:S02]  /*13450*/  ISETP.NE.AND P0, PT, RZ, UR5, PT ;  /* 0x00000005ff007c0c */ /* 0x000fe4000bf05270 */
[----:B------:R-:W-:-:S05]  /*13460*/  LEA R4, R4, UR4, 0x6 ;  /* 0x0000000404047c11 */ /* 0x000fca000f8e30ff */
[----:B------:R1:W-:Y:S04]  /*13470*/  STS.128 [R4], R20 ;  /* 0x0000001404007388 */ /* 0x0003e80000000c00 */
[----:B------:R1:W-:Y:S04]  /*13480*/  STS [R4+0x10], R37 ;  /* 0x0000102504007388 */ /* 0x0003e80000000800 */
[----:B------:R1:W-:Y:S04]  /*13490*/  STS.64 [R4+0x18], R28 ;  /* 0x0000181c04007388 */ /* 0x0003e80000000a00 */
[----:B------:R1:W-:Y:S04]  /*134a0*/  STS.128 [R4+0x20], R16 ;  /* 0x0000201004007388 */ /* 0x0003e80000000c00 */
[----:B------:R1:W-:Y:S04]  /*134b0*/  STS [R4+0x30], R36 ;  /* 0x0000302404007388 */ /* 0x0003e80000000800 */
[----:B------:R1:W-:Y:S01]  /*134c0*/  STS.64 [R4+0x38], R26 ;  /* 0x0000381a04007388 */ /* 0x0003e20000000a00 */
[----:B------:R-:W-:Y:S05]  /*134d0*/  @!P0 BRA `(.L_x_6297) ;  /* 0x0000000400cc8947 */ /* 0x000fea0003800000 */
[----:B------:R-:W-:-:S07]  /*134e0*/  IMAD.U32 R38, RZ, RZ, UR5 ;  /* 0x00000005ff267e24 */ /* 0x000fce000f8e00ff */
.L_x_6310:
[----:B------:R-:W-:Y:S01]  /*134f0*/  IADD3 R3, R55, R38, RZ ;  /* 0x0000002637037210 */ /* 0x000fe20007ffe0ff */
[----:B------:R-:W-:Y:S03]  /*13500*/  BAR.SYNC.DEFER_BLOCKING 0x0 ;  /* 0x0000000000007b1d */ /* 0x000fe60000010000 */
[----:B------:R-:W-:-:S03]  /*13510*/  ISETP.GE.U32.AND P0, PT, R3, UR6, PT ;  /* 0x0000000603007c0c */ /* 0x000fc6000bf06070 */
[----:B------:R-:W-:Y:S01]  /*13520*/  BSSY B1, `(.L_x_6298) ;  /* 0x000006b000017945 */ /* 0x000fe20003800000 */
[----:B------:R-:W-:-:S13]  /*13530*/  ISETP.GE.U32.OR P0, PT, R55, R38, P0 ;  /* 0x000000263700720c */ /* 0x000fda0000706470 */
[----:B--234-:R-:W-:Y:S05]  /*13540*/  @P0 BRA `(.L_x_6299) ;  /* 0x0000000400a00947 */ /* 0x01cfea0003800000 */
[----:B------:R-:W2:Y:S01]  /*13550*/  S2R R0, SR_TID.X ;  /* 0x0000000000007919 */ /* 0x000ea20000002100 */
[----:B------:R-:W-:Y:S01]  /*13560*/  DSETP.NEU.AND P0, PT, R28, RZ, PT ;  /* 0x000000ff1c00722a */ /* 0x000fe20003f0d000 */
[----:B------:R-:W-:Y:S01]  /*13570*/  BSSY B2, `(.L_x_6300) ;  /* 0x0000031000027945 */ /* 0x000fe20003800000 */
[----:B--2---:R-:W-:-:S05]  /*13580*/  IMAD R0, R3, R48, R0 ;  /* 0x0000003003007224 */ /* 0x004fca00078e0200 */
[----:B------:R-:W-:-:S05]  /*13590*/  LEA R0, R0, UR4, 0x6 ;  /* 0x0000000400007c11 */ /* 0x000fca000f8e30ff */
[----:B------:R2:W3:Y:S04]  /*135a0*/  LDS R39, [R0+0x30] ;  /* 0x0000300000277984 */ /* 0x0004e80000000800 */
[----:B------:R2:W4:Y:S04]  /*135b0*/  LDS.64 R14, [R0+0x18] ;  /* 0x00001800000e7984 */ /* 0x0005280000000a00 */
[----:B------:R2:W0:Y:S04]  /*135c0*/  LDS.64 R34, [R0+0x38] ;  /* 0x0000380000227984 */ /* 0x0004280000000a00 */
[----:B-----5:R2:W0:Y:S04]  /*135d0*/  LDS.128 R40, [R0] ;  /* 0x0000000000287984 */ /* 0x0204280000000c00 */
[----:B------:R2:W0:Y:S01]  /*135e0*/  LDS.128 R44, [R0+0x20] ;  /* 0x00002000002c7984 */ /* 0x0004220000000c00 */
        /* <DEDUP_REMOVED lines=17> */
[----:B--2---:R-:W-:-:S05]  /*13700*/  FFMA R0, RZ, R33, R25 ;  /* 0x00000021ff007223 */ /* 0x004fca0000000019 */
[----:B------:R-:W-:-:S13]  /*13710*/  FSETP.GT.AND P0, PT, |R0|, 1.469367938527859385e-39, PT ;  /* 0x001000000000780b */ /* 0x000fda0003f04200 */
[----:B------:R-:W-:Y:S05]  /*13720*/  @P0 BRA P1, `(.L_x_6304) ;  /* 0x0000000000100947 */ /* 0x000fea0000800000 */
[----:B------:R-:W-:Y:S01]  /*13730*/  MOV R8, R32 ;  /* 0x0000002000087202 */ /* 0x000fe20000000f00 */
[----:B------:R-:W-:Y:S01]  /*13740*/  IMAD.MOV.U32 R9, RZ, RZ, R33 ;  /* 0x000000ffff097224 */ /* 0x000fe200078e0021 */
[----:B------:R-:W-:-:S07]  /*13750*/  MOV R0, 0x13770 ;  /* 0x0001377000007802 */ /* 0x000fce0000000f00 */
[----:B-1-3--:R-:W-:Y:S05]  /*13760*/  CALL.REL.NOINC `($__internal_34_$__cuda_sm20_div_rn_f64_full) ;  /* 0x0000004c00887944 */ /* 0x00afea0003c00000 */
.L_x_6304:
[----:B------:R-:W-:Y:S05]  /*13770*/  BSYNC B3 ;  /* 0x0000000000037941 */ /* 0x000fea0003800000 */
.L_x_6303:
        /* <DEDUP_REMOVED lines=9> */
.L_x_6301:
[----:B-1----:R1:W1:Y:S01]  /*13810*/  LDS R37, [R0+0x10] ;  /* 0x0000100000257984 */ /* 0x0022620000000800 */
[----:B0-----:R-:W-:Y:S01]  /*13820*/  IMAD.MOV.U32 R20, RZ, RZ, R40 ;  /* 0x000000ffff147224 */ /* 0x001fe200078e0028 */
[----:B------:R-:W-:Y:S01]  /*13830*/  MOV R21, R41 ;  /* 0x0000002900157202 */ /* 0x000fe20000000f00 */
[----:B------:R-:W-:Y:S01]  /*13840*/  IMAD.MOV.U32 R22, RZ, RZ, R42 ;  /* 0x000000ffff167224 */ /* 0x000fe200078e002a */
[----:B------:R-:W-:Y:S01]  /*13850*/  MOV R23, R43 ;  /* 0x0000002b00177202 */ /* 0x000fe20000000f00 */
[----:B----4-:R-:W-:Y:S01]  /*13860*/  IMAD.MOV.U32 R28, RZ, RZ, R14 ;  /* 0x000000ffff1c7224 */ /* 0x010fe200078e000e */
[----:B------:R-:W-:-:S07]  /*13870*/  MOV R29, R15 ;  /* 0x0000000f001d7202 */ /* 0x000fce0000000f00 */
.L_x_6302:
[----:B------:R-:W-:Y:S05]  /*13880*/  BSYNC B2 ;  /* 0x0000000000027941 */ /* 0x000fea0003800000 */
.L_x_6300:
[----:B------:R-:W-:Y:S01]  /*13890*/  DSETP.NEU.AND P0, PT, R26, RZ, PT ;  /* 0x000000ff1a00722a */ /* 0x000fe20003f0d000 */
[----:B------:R-:W-:-:S13]  /*138a0*/  BSSY B2, `(.L_x_6305) ;  /* 0x000002c000027945 */ /* 0x000fda0003800000 */
[----:B------:R-:W-:Y:S05]  /*138b0*/  @!P0 BRA `(.L_x_6306) ;  /* 0x00000000008c8947 */ /* 0x000fea0003800000 */
[----:B0-----:R-:W-:-:S14]  /*138c0*/  DSETP.NEU.AND P0, PT, R34, RZ, PT ;  /* 0x000000ff2200722a */ /* 0x001fdc0003f0d000 */
        /* <DEDUP_REMOVED lines=15> */
[----:B-12---:R-:W-:-:S05]  /*139c0*/  FFMA R0, RZ, R33, R25 ;  /* 0x00000021ff007223 */ /* 0x006fca0000000019 */
[----:B------:R-:W-:-:S13]  /*139d0*/  FSETP.GT.AND P0, PT, |R0|, 1.469367938527859385e-39, PT ;  /* 0x001000000000780b */ /* 0x000fda0003f04200 */
[----:B------:R-:W-:Y:S05]  /*139e0*/  @P0 BRA P1, `(.L_x_6309) ;  /* 0x0000000000180947 */ /* 0x000fea0000800000 */
[----:B------:R-:W-:Y:S01]  /*139f0*/  MOV R14, R34 ;  /* 0x00000022000e7202 */ /* 0x000fe20000000f00 */
[----:B------:R-:W-:Y:S01]  /*13a00*/  IMAD.MOV.U32 R15, RZ, RZ, R35 ;  /* 0x000000ffff0f7224 */ /* 0x000fe200078e0023 */
[----:B------:R-:W-:Y:S01]  /*13a10*/  MOV R8, R32 ;  /* 0x0000002000087202 */ /* 0x000fe20000000f00 */
[----:B------:R-:W-:Y:S01]  /*13a20*/  IMAD.MOV.U32 R9, RZ, RZ, R33 ;  /* 0x000000ffff097224 */ /* 0x000fe200078e0021 */
[----:B------:R-:W-:-:S07]  /*13a30*/  MOV R0, 0x13a50 ;  /* 0x00013a5000007802 */ /* 0x000fce0000000f00 */
[----:B---3--:R-:W-:Y:S05]  /*13a40*/  CALL.REL.NOINC `($__internal_34_$__cuda_sm20_div_rn_f64_full) ;  /* 0x0000004800d07944 */ /* 0x008fea0003c00000 */
.L_x_6309:
[----:B------:R-:W-:Y:S05]  /*13a50*/  BSYNC B3 ;  /* 0x0000000000037941 */ /* 0x000fea0003800000 */
.L_x_6308:
        /* <DEDUP_REMOVED lines=9> */
.L_x_6306:
[----:B01----:R-:W-:Y:S01]  /*13af0*/  IMAD.MOV.U32 R16, RZ, RZ, R44 ;  /* 0x000000ffff107224 */ /* 0x003fe200078e002c */
[----:B------:R-:W-:Y:S01]  /*13b00*/  MOV R17, R45 ;  /* 0x0000002d00117202 */ /* 0x000fe20000000f00 */
[----:B------:R-:W-:Y:S01]  /*13b10*/  IMAD.MOV.U32 R18, RZ, RZ, R46 ;  /* 0x000000ffff127224 */ /* 0x000fe200078e002e */
[----:B------:R-:W-:Y:S01]  /*13b20*/  MOV R19, R47 ;  /* 0x0000002f00137202 */ /* 0x000fe20000000f00 */
[----:B---3--:R-:W-:Y:S01]  /*13b30*/  IMAD.MOV.U32 R36, RZ, RZ, R39 ;  /* 0x000000ffff247224 */ /* 0x008fe200078e0027 */
[----:B------:R-:W-:Y:S01]  /*13b40*/  MOV R26, R34 ;  /* 0x00000022001a7202 */ /* 0x000fe20000000f00 */
[----:B------:R-:W-:-:S07]  /*13b50*/  IMAD.MOV.U32 R27, RZ, RZ, R35 ;  /* 0x000000ffff1b7224 */ /* 0x000fce00078e0023 */
.L_x_6307:
[----:B------:R-:W-:Y:S05]  /*13b60*/  BSYNC B2 ;  /* 0x0000000000027941 */ /* 0x000fea0003800000 */
.L_x_6305:
[----:B------:R4:W-:Y:S04]  /*13b70*/  STS.128 [R4], R20 ;  /* 0x0000001404007388 */ /* 0x0009e80000000c00 */
[----:B-1----:R4:W-:Y:S04]  /*13b80*/  STS [R4+0x10], R37 ;  /* 0x0000102504007388 */ /* 0x0029e80000000800 */
[----:B------:R4:W-:Y:S04]  /*13b90*/  STS.64 [R4+0x18], R28 ;  /* 0x0000181c04007388 */ /* 0x0009e80000000a00 */
[----:B------:R4:W-:Y:S04]  /*13ba0*/  STS.128 [R4+0x20], R16 ;  /* 0x0000201004007388 */ /* 0x0009e80000000c00 */
[----:B------:R4:W-:Y:S04]  /*13bb0*/  STS [R4+0x30], R36 ;  /* 0x0000302404007388 */ /* 0x0009e80000000800 */
[----:B------:R4:W-:Y:S02]  /*13bc0*/  STS.64 [R4+0x38], R26 ;  /* 0x0000381a04007388 */ /* 0x0009e40000000a00 */
.L_x_6299:
[----:B------:R-:W-:Y:S05]  /*13bd0*/  BSYNC B1 ;  /* 0x0000000000017941 */ /* 0x000fea0003800000 */
.L_x_6298:
[----:B------:R-:W-:Y:S02]  /*13be0*/  ISETP.GT.AND P0, PT, R38, 0x1, PT ;  /* 0x000000012600780c */ /* 0x000fe40003f04270 */
[----:B------:R-:W-:-:S11]  /*13bf0*/  SHF.R.S32.HI R38, RZ, 0x1, R38 ;  /* 0x00000001ff267819 */ /* 0x000fd60000011426 */
[----:B------:R-:W-:Y:S05]  /*13c00*/  @P0 BRA `(.L_x_6310) ;  /* 0xfffffff800380947 */ /* 0x000fea000383ffff */
.L_x_6297:
[----:B------:R-:W-:Y:S02]  /*13c10*/  ULDC UR4, c[0x0][0x258] ;  /* 0x0000960000047ab9 */ /* 0x000fe40000000800 */
[----:B------:R-:W-:-:S13]  /*13c20*/  ISETP.NE.AND P0, PT, RZ, UR4, PT ;  /* 0x00000004ff007c0c */ /* 0x000fda000bf05270 */
[----:B------:R-:W-:Y:S05]  /*13c30*/  @!P0 BRA `(.L_x_6311) ;  /* 0x0000000c00b48947 */ /* 0x000fea0003800000 */
[----:B------:R-:W-:Y:S02]  /*13c40*/  ISETP.GT.AND P0, PT, R48, 0x20, PT ;  /* 0x000000203000780c */ /* 0x000fe40003f04270 */
[----:B-----5:R-:W-:-:S11]  /*13c50*/  MOV R40, R48 ;  /* 0x0000003000287202 */ /* 0x020fd60000000f00 */
[----:B------:R-:W-:Y:S05]  /*13c60*/  @!P0 BRA `(.L_x_6312) ;  /* 0x0000000400f48947 */ /* 0x000fea0003800000 */
[----:B--2---:R-:W-:Y:S01]  /*13c70*/  LEA.HI R0, R48, R48, RZ, 0x1 ;  /* 0x0000003030007211 */ /* 0x004fe200078f08ff */
[----:B------:R2:W-:Y:S01]  /*13c80*/  STS.128 [R4], R20 ;  /* 0x0000001404007388 */ /* 0x0005e20000000c00 */
[----:B------:R-:W-:Y:S02]  /*13c90*/  IMAD.MOV.U32 R40, RZ, RZ, 0x20 ;  /* 0x00000020ff287424 */ /* 0x000fe400078e00ff */
[----:B------:R-:W-:Y:S01]  /*13ca0*/  SHF.R.S32.HI R38, RZ, 0x1, R0 ;  /* 0x00000001ff267819 */ /* 0x000fe20000011400 */
[----:B------:R2:W-:Y:S03]  /*13cb0*/  STS [R4+0x10], R37 ;  /* 0x0000102504007388 */ /* 0x0005e60000000800 */
[----:B------:R-:W-:Y:S01]  /*13cc0*/  ISETP.GE.AND P0, PT, R38, 0x20, PT ;  /* 0x000000202600780c */ /* 0x000fe20003f06270 */
[----:B------:R2:W-:Y:S04]  /*13cd0*/  STS.64 [R4+0x18], R28 ;  /* 0x0000181c04007388 */ /* 0x0005e80000000a00 */
[----:B------:R2:W-:Y:S04]  /*13ce0*/  STS.128 [R4+0x20], R16 ;  /* 0x0000201004007388 */ /* 0x0005e80000000c00 */
[----:B------:R2:W-:Y:S04]  /*13cf0*/  STS [R4+0x30], R36 ;  /* 0x0000302404007388 */ /* 0x0005e80000000800 */
[----:B------:R2:W-:Y:S01]  /*13d00*/  STS.64 [R4+0x38], R26 ;  /* 0x0000381a04007388 */ /* 0x0005e20000000a00 */
[----:B------:R-:W-:Y:S05]  /*13d10*/  @!P0 BRA `(.L_x_6312) ;  /* 0x0000000400c88947 */ /* 0x000fea0003800000 */
.L_x_6325:
[----:B-1-3--:R-:W5:Y:S01]  /*13d20*/  S2R R0, SR_TID.X ;  /* 0x0000000000007919 */ /* 0x00af620000002100 */
[----:B------:R-:W-:Y:S01]  /*13d30*/  BSSY B1, `(.L_x_6313) ;  /* 0x000006c000017945 */ /* 0x000fe20003800000 */
[----:B------:R-:W-:Y:S01]  /*13d40*/  BAR.SYNC.DEFER_BLOCKING 0x0 ;  /* 0x0000000000007b1d */ /* 0x000fe20000010000 */
[----:B-----5:R-:W-:-:S04]  /*13d50*/  IADD3 R3, R0, R38, RZ ;  /* 0x0000002600037210 */ /* 0x020fc80007ffe0ff */
[----:B------:R-:W-:-:S04]  /*13d60*/  ISETP.GE.U32.AND P0, PT, R3, R48, PT ;  /* 0x000000300300720c */ /* 0x000fc80003f06070 */
[----:B------:R-:W-:-:S13]  /*13d70*/  ISETP.GE.U32.OR P0, PT, R0, R38, P0 ;  /* 0x000000260000720c */ /* 0x000fda0000706470 */
[----:B0-----:R-:W-:Y:S05]  /*13d80*/  @P0 BRA `(.L_x_6314) ;  /* 0x0000000400980947 */ /* 0x001fea0003800000 */
[----:B------:R-:W-:Y:S01]  /*13d90*/  IMAD R0, R38, 0x40, R4 ;  /* 0x0000004026007824 */ /* 0x000fe200078e0204 */
[----:B------:R-:W-:Y:S01]  /*13da0*/  DSETP.NEU.AND P0, PT, R28, RZ, PT ;  /* 0x000000ff1c00722a */ /* 0x000fe20003f0d000 */
[----:B------:R-:W-:Y:S03]  /*13db0*/  BSSY B2, `(.L_x_6315) ;  /* 0x000002f000027945 */ /* 0x000fe60003800000 */
[----:B---3--:R3:W0:Y:S04]  /*13dc0*/  LDS R39, [R0+0x30] ;  /* 0x0000300000277984 */ /* 0x0086280000000800 */
[----:B------:R3:W0:Y:S04]  /*13dd0*/  LDS.64 R14, [R0+0x18] ;  /* 0x00001800000e7984 */ /* 0x0006280000000a00 */
[----:B------:R3:W0:Y:S04]  /*13de0*/  LDS.64 R34, [R0+0x38] ;  /* 0x0000380000227984 */ /* 0x0006280000000a00 */
[----:B------:R3:W0:Y:S04]  /*13df0*/  LDS.128 R40, [R0] ;  /* 0x0000000000287984 */ /* 0x0006280000000c00 */
[----:B------:R3:W0:Y:S01]  /*13e00*/  LDS.128 R44, [R0+0x20] ;  /* 0x00002000002c7984 */ /* 0x0006220000000c00 */
[----:B------:R-:W-:Y:S05]  /*13e10*/  @!P0 BRA `(.L_x_6316) ;  /* 0x0000000000848947 */ /* 0x000fea0003800000 */
[----:B0-----:R-:W-:-:S14]  /*13e20*/  DSETP.NEU.AND P0, PT, R14, RZ, PT ;  /* 0x000000ff0e00722a */ /* 0x001fdc0003f0d000 */
        /* <DEDUP_REMOVED lines=15> */
[----:B---3--:R-:W-:-:S05]  /*13f20*/  FFMA R0, RZ, R33, R25 ;  /* 0x00000021ff007223 */ /* 0x008fca0000000019 */
[----:B------:R-:W-:-:S13]  /*13f30*/  FSETP.GT.AND P0, PT, |R0|, 1.469367938527859385e-39, PT ;  /* 0x001000000000780b */ /* 0x000fda0003f04200 */
[----:B------:R-:W-:Y:S05]  /*13f40*/  @P0 BRA P1, `(.L_x_6319) ;  /* 0x0000000000100947 */ /* 0x000fea0000800000 */
[----:B------:R-:W-:Y:S01]  /*13f50*/  IMAD.MOV.U32 R8, RZ, RZ, R32 ;  /* 0x000000ffff087224 */ /* 0x000fe200078e0020 */
[----:B------:R-:W-:Y:S02]  /*13f60*/  MOV R9, R33 ;  /* 0x0000002100097202 */ /* 0x000fe40000000f00 */
[----:B------:R-:W-:-:S07]  /*13f70*/  MOV R0, 0x13f90 ;  /* 0x00013f9000007802 */ /* 0x000fce0000000f00 */
[----:B-12-4-:R-:W-:Y:S05]  /*13f80*/  CALL.REL.NOINC `($__internal_34_$__cuda_sm20_div_rn_f64_full) ;  /* 0x0000004400807944 */ /* 0x016fea0003c00000 */
.L_x_6319:
[----:B------:R-:W-:Y:S05]  /*13f90*/  BSYNC B3 ;  /* 0x0000000000037941 */ /* 0x000fea0003800000 */
.L_x_6318:
[----:B------:R-:W-:Y:S01]  /*13fa0*/  DMUL R2, R40, R40 ;  /* 0x0000002828027228 */ /* 0x000fe20000000000 */
[----:B-12-4-:R-:W-:Y:S01]  /*13fb0*/  IMAD.MOV.U32 R37, RZ, RZ, -0x1 ;  /* 0xffffffffff257424 */ /* 0x016fe200078e00ff */
[----:B------:R-:W-:Y:S02]  /*13fc0*/  DADD R22, R22, R42 ;  /* 0x0000000016167229 */ /* 0x000fe4000000002a */
[----:B------:R-:W-:-:S04]  /*13fd0*/  DFMA R20, R40, R24, R20 ;  /* 0x000000182814722b */ /* 0x000fc80000000014 */
[----:B------:R-:W-:Y:S01]  /*13fe0*/  DMUL R2, R28, R2 ;  /* 0x000000021c027228 */ /* 0x000fe20000000000 */
[----:B------:R-:W-:Y:S01]  /*13ff0*/  MOV R28, R32 ;  /* 0x00000020001c7202 */ /* 0x000fe20000000f00 */
[----:B------:R-:W-:-:S06]  /*14000*/  IMAD.MOV.U32 R29, RZ, RZ, R33 ;  /* 0x000000ffff1d7224 */ /* 0x000fcc00078e0021 */
[----:B------:R-:W-:Y:S01]  /*14010*/  DFMA R22, R2, R24, R22 ;  /* 0x000000180216722b */ /* 0x000fe20000000016 */
[----:B------:R-:W-:Y:S10]  /*14020*/  BRA `(.L_x_6317) ;  /* 0x00000000001c7947 */ /* 0x000ff40003800000 */
.L_x_6316:
[----:B-12-4-:R1:W2:Y:S01]  /*14030*/  LDS R37, [R0+0x10] ;  /* 0x0000100000257984 */ /* 0x0162a20000000800 */
[----:B0-----:R-:W-:Y:S01]  /*14040*/  MOV R20, R40 ;  /* 0x0000002800147202 */ /* 0x001fe20000000f00 */
[----:B------:R-:W-:Y:S01]  /*14050*/  IMAD.MOV.U32 R21, RZ, RZ, R41 ;  /* 0x000000ffff157224 */ /* 0x000fe200078e0029 */
[----:B------:R-:W-:Y:S01]  /*14060*/  MOV R22, R42 ;  /* 0x0000002a00167202 */ /* 0x000fe20000000f00 */
[----:B------:R-:W-:Y:S01]  /*14070*/  IMAD.MOV.U32 R23, RZ, RZ, R43 ;  /* 0x000000ffff177224 */ /* 0x000fe200078e002b */
[----:B------:R-:W-:Y:S01]  /*14080*/  MOV R28, R14 ;  /* 0x0000000e001c7202 */ /* 0x000fe20000000f00 */
[----:B------:R-:W-:-:S07]  /*14090*/  IMAD.MOV.U32 R29, RZ, RZ, R15 ;  /* 0x000000ffff1d7224 */ /* 0x000fce00078e000f */
.L_x_6317:
[----:B------:R-:W-:Y:S05]  /*140a0*/  BSYNC B2 ;  /* 0x0000000000027941 */ /* 0x000fea0003800000 */
.L_x_6315:
        /* <DEDUP_REMOVED lines=19> */
[----:B-1-3--:R-:W-:-:S05]  /*141e0*/  FFMA R0, RZ, R33, R25 ;  /* 0x00000021ff007223 */ /* 0x00afca0000000019 */
[----:B------:R-:W-:-:S13]  /*141f0*/  FSETP.GT.AND P0, PT, |R0|, 1.469367938527859385e-39, PT ;  /* 0x001000000000780b */ /* 0x000fda0003f04200 */
[----:B------:R-:W-:Y:S05]  /*14200*/  @P0 BRA P1, `(.L_x_6324) ;  /* 0x0000000000180947 */ /* 0x000fea0000800000 */
[----:B------:R-:W-:Y:S01]  /*14210*/  IMAD.MOV.U32 R14, RZ, RZ, R34 ;  /* 0x000000ffff0e7224 */ /* 0x000fe200078e0022 */
[----:B------:R-:W-:Y:S01]  /*14220*/  MOV R15, R35 ;  /* 0x00000023000f7202 */ /* 0x000fe20000000f00 */
[----:B------:R-:W-:Y:S01]  /*14230*/  IMAD.MOV.U32 R8, RZ, RZ, R32 ;  /* 0x000000ffff087224 */ /* 0x000fe200078e0020 */
[----:B------:R-:W-:Y:S02]  /*14240*/  MOV R9, R33 ;  /* 0x0000002100097202 */ /* 0x000fe40000000f00 */
[----:B------:R-:W-:-:S07]  /*14250*/  MOV R0, 0x14270 ;  /* 0x0001427000007802 */ /* 0x000fce0000000f00 */
[----:B--2-4-:R-:W-:Y:S05]  /*14260*/  CALL.REL.NOINC `($__internal_34_$__cuda_sm20_div_rn_f64_full) ;  /* 0x0000004000c87944 */ /* 0x014fea0003c00000 */
.L_x_6324:
[----:B------:R-:W-:Y:S05]  /*14270*/  BSYNC B3 ;  /* 0x0000000000037941 */ /* 0x000fea0003800000 */
.L_x_6323:
[----:B------:R-:W-:Y:S01]  /*14280*/  DMUL R2, R40, R40 ;  /* 0x0000002828027228 */ /* 0x000fe20000000000 */
[----:B--2-4-:R-:W-:Y:S01]  /*14290*/  IMAD.MOV.U32 R36, RZ, RZ, -0x1 ;  /* 0xffffffffff247424 */ /* 0x014fe200078e00ff */
[----:B------:R-:W-:Y:S02]  /*142a0*/  DADD R18, R18, R46 ;  /* 0x0000000012127229 */ /* 0x000fe4000000002e */
[----:B------:R-:W-:-:S04]  /*142b0*/  DFMA R16, R40, R24, R16 ;  /* 0x000000182810722b */ /* 0x000fc80000000010 */
[----:B------:R-:W-:Y:S01]  /*142c0*/  DMUL R2, R26, R2 ;  /* 0x000000021a027228 */ /* 0x000fe20000000000 */
[----:B------:R-:W-:Y:S01]  /*142d0*/  MOV R26, R32 ;  /* 0x00000020001a7202 */ /* 0x000fe20000000f00 */
[----:B------:R-:W-:-:S06]  /*142e0*/  IMAD.MOV.U32 R27, RZ, RZ, R33 ;  /* 0x000000ffff1b7224 */ /* 0x000fcc00078e0021 */
[----:B------:R-:W-:Y:S01]  /*142f0*/  DFMA R18, R2, R24, R18 ;  /* 0x000000180212722b */ /* 0x000fe20000000012 */
[----:B------:R-:W-:Y:S10]  /*14300*/  BRA `(.L_x_6322) ;  /* 0x00000000001c7947 */ /* 0x000ff40003800000 */
.L_x_6321:
[----:B-12-4-:R-:W-:Y:S01]  /*14310*/  MOV R16, R44 ;  /* 0x0000002c00107202 */ /* 0x016fe20000000f00 */
[----:B------:R-:W-:Y:S01]  /*14320*/  IMAD.MOV.U32 R17, RZ, RZ, R45 ;  /* 0x000000ffff117224 */ /* 0x000fe200078e002d */
[----:B------:R-:W-:Y:S01]  /*14330*/  MOV R18, R46 ;  /* 0x0000002e00127202 */ /* 0x000fe20000000f00 */
[----:B------:R-:W-:Y:S01]  /*14340*/  IMAD.MOV.U32 R19, RZ, RZ, R47 ;  /* 0x000000ffff137224 */ /* 0x000fe200078e002f */
[----:B------:R-:W-:Y:S01]  /*14350*/  MOV R36, R39 ;  /* 0x0000002700247202 */ /* 0x000fe20000000f00 */
[----:B------:R-:W-:Y:S01]  /*14360*/  IMAD.MOV.U32 R26, RZ, RZ, R34 ;  /* 0x000000ffff1a7224 */ /* 0x000fe200078e0022 */
[----:B------:R-:W-:-:S07]  /*14370*/  MOV R27, R35 ;  /* 0x00000023001b7202 */ /* 0x000fce0000000f00 */
.L_x_6322:
[----:B------:R-:W-:Y:S05]  /*14380*/  BSYNC B2 ;  /* 0x0000000000027941 */ /* 0x000fea0003800000 */
.L_x_6320:
[----:B------:R0:W-:Y:S04]  /*14390*/  STS.128 [R4], R20 ;  /* 0x0000001404007388 */ /* 0x0001e80000000c00 */
[----:B--2---:R0:W-:Y:S04]  /*143a0*/  STS [R4+0x10], R37 ;  /* 0x0000102504007388 */ /* 0x0041e80000000800 */
[----:B------:R0:W-:Y:S04]  /*143b0*/  STS.64 [R4+0x18], R28 ;  /* 0x0000181c04007388 */ /* 0x0001e80000000a00 */
[----:B------:R0:W-:Y:S04]  /*143c0*/  STS.128 [R4+0x20], R16 ;  /* 0x0000201004007388 */ /* 0x0001e80000000c00 */
[----:B------:R0:W-:Y:S04]  /*143d0*/  STS [R4+0x30], R36 ;  /* 0x0000302404007388 */ /* 0x0001e80000000800 */
[----:B------:R0:W-:Y:S02]  /*143e0*/  STS.64 [R4+0x38], R26 ;  /* 0x0000381a04007388 */ /* 0x0001e40000000a00 */
.L_x_6314:
[----:B------:R-:W-:Y:S05]  /*143f0*/  BSYNC B1 ;  /* 0x0000000000017941 */ /* 0x000fea0003800000 */
.L_x_6313:
[----:B------:R-:W-:-:S04]  /*14400*/  SHF.R.S32.HI R38, RZ, 0x1, R38 ;  /* 0x00000001ff267819 */ /* 0x000fc80000011426 */
[----:B------:R-:W-:-:S13]  /*14410*/  ISETP.GE.AND P0, PT, R38, 0x20, PT ;  /* 0x000000202600780c */ /* 0x000fda0003f06270 */
[----:B------:R-:W-:Y:S05]  /*14420*/  @P0 BRA `(.L_x_6325) ;  /* 0xfffffff8003c0947 */ /* 0x000fea000383ffff */
[----:B------:R-:W-:-:S07]  /*14430*/  IMAD.MOV.U32 R40, RZ, RZ, 0x20 ;  /* 0x00000020ff287424 */ /* 0x000fce00078e00ff */
.L_x_6312:
[----:B------:R-:W-:Y:S01]  /*14440*/  BAR.SYNC.DEFER_BLOCKING 0x0 ;  /* 0x0000000000007b1d */ /* 0x000fe20000010000 */
[----:B------:R-:W-:-:S13]  /*14450*/  ISETP.GE.AND P0, PT, R40, 0x2, PT ;  /* 0x000000022800780c */ /* 0x000fda0003f06270 */
[----:B------:R-:W-:Y:S05]  /*14460*/  @!P0 BRA `(.L_x_6311) ;  /* 0x0000000400a88947 */ /* 0x000fea0003800000 */
[----:B012-4-:R-:W-:-:S11]  /*14470*/  HFMA2.MMA R4, -RZ, RZ, 0, 5.9604644775390625e-08 ;  /* 0x00000001ff047435 */ /* 0x017fd600000001ff */
.L_x_6336:
[----:B------:R-:W-:Y:S01]  /*14480*/  DSETP.NEU.AND P0, PT, R28, RZ, PT ;  /* 0x000000ff1c00722a */ /* 0x000fe20003f0d000 */
[----:B------:R0:W1:Y:S01]  /*14490*/  SHFL.DOWN PT, R9, R21, R4, 0x1f ;  /* 0x08001f0415097589 */ /* 0x00006200000e0000 */
[----:B------:R-:W-:Y:S03]  /*144a0*/  BSSY B1, `(.L_x_6326) ;  /* 0x0000030000017945 */ /* 0x000fe60003800000 */
[----:B--2---:R0:W2:Y:S04]  /*144b0*/  SHFL.DOWN PT, R8, R20, R4, 0x1f ;  /* 0x08001f0414087589 */ /* 0x0040a800000e0000 */
[----:B----4-:R0:W4:Y:S04]  /*144c0*/  SHFL.DOWN PT, R35, R23, R4, 0x1f ;  /* 0x08001f0417237589 */ /* 0x01012800000e0000 */
[----:B------:R0:W0:Y:S04]  /*144d0*/  SHFL.DOWN PT, R34, R22, R4, 0x1f ;  /* 0x08001f0416227589 */ /* 0x00002800000e0000 */
[----:B------:R0:W0:Y:S04]  /*144e0*/  SHFL.DOWN PT, R15, R29, R4, 0x1f ;  /* 0x08001f041d0f7589 */ /* 0x00002800000e0000 */
[----:B------:R0:W0:Y:S04]  /*144f0*/  SHFL.DOWN PT, R14, R28, R4, 0x1f ;  /* 0x08001f041c0e7589 */ /* 0x00002800000e0000 */
[----:B---3--:R3:W0:Y:S01]  /*14500*/  SHFL.DOWN PT, R0, R37, R4, 0x1f ;  /* 0x08001f0425007589 */ /* 0x00862200000e0000 */
[----:B-1----:R-:W-:Y:S05]  /*14510*/  @!P0 BRA `(.L_x_6327) ;  /* 0x0000000000848947 */ /* 0x002fea0003800000 */
[----:B0-----:R-:W-:-:S14]  /*14520*/  DSETP.NEU.AND P0, PT, R14, RZ, PT ;  /* 0x000000ff0e00722a */ /* 0x001fdc0003f0d000 */
[----:B------:R-:W-:Y:S05]  /*14530*/  @!P0 BRA `(.L_x_6328) ;  /* 0x0000000000988947 */ /* 0x000fea0003800000 */
[----:B------:R-:W-:Y:S01]  /*14540*/  DADD R32, R28, R14 ;  /* 0x000000001c207229 */ /* 0x000fe2000000000e */
[----:B------:R-:W-:Y:S01]  /*14550*/  IMAD.MOV.U32 R2, RZ, RZ, 0x1 ;  /* 0x00000001ff027424 */ /* 0x000fe200078e00ff */
[----:B------:R-:W-:Y:S01]  /*14560*/  FSETP.GEU.AND P1, PT, |R15|, 6.5827683646048100446e-37, PT ;  /* 0x036000000f00780b */ /* 0x000fe20003f2e200 */
[----:B------:R-:W-:Y:S01]  /*14570*/  BSSY B2, `(.L_x_6329) ;  /* 0x0000012000027945 */ /* 0x000fe20003800000 */
[----:B--2---:R-:W-:Y:S02]  /*14580*/  DADD R38, -R20, R8 ;  /* 0x0000000014267229 */ /* 0x004fe40000000108 */
        /* <DEDUP_REMOVED lines=15> */
[----:B---34-:R-:W-:Y:S05]  /*14680*/  CALL.REL.NOINC `($__internal_34_$__cuda_sm20_div_rn_f64_full) ;  /* 0x0000003c00c07944 */ /* 0x018fea0003c00000 */
.L_x_6330:
[----:B------:R-:W-:Y:S05]  /*14690*/  BSYNC B2 ;  /* 0x0000000000027941 */ /* 0x000fea0003800000 */
.L_x_6329:
[----:B------:R-:W-:Y:S01]  /*146a0*/  DMUL R2, R38, R38 ;  /* 0x0000002626027228 */ /* 0x000fe20000000000 */
[----:B---3--:R-:W-:Y:S01]  /*146b0*/  MOV R37, 0xffffffff ;  /* 0xffffffff00257802 */ /* 0x008fe20000000f00 */
[----:B----4-:R-:W-:Y:S02]  /*146c0*/  DADD R22, R22, R34 ;  /* 0x0000000016167229 */ /* 0x010fe40000000022 */
[----:B------:R-:W-:-:S04]  /*146d0*/  DFMA R20, R38, R24, R20 ;  /* 0x000000182614722b */ /* 0x000fc80000000014 */
[----:B------:R-:W-:Y:S01]  /*146e0*/  DMUL R2, R28, R2 ;  /* 0x000000021c027228 */ /* 0x000fe20000000000 */
[----:B------:R-:W-:Y:S01]  /*146f0*/  IMAD.MOV.U32 R28, RZ, RZ, R32 ;  /* 0x000000ffff1c7224 */ /* 0x000fe200078e0020 */
[----:B------:R-:W-:-:S06]  /*14700*/  MOV R29, R33 ;  /* 0x00000021001d7202 */ /* 0x000fcc0000000f00 */
[----:B------:R-:W-:Y:S01]  /*14710*/  DFMA R22, R2, R24, R22 ;  /* 0x000000180216722b */ /* 0x000fe20000000016 */
[----:B------:R-:W-:Y:S10]  /*14720*/  BRA `(.L_x_6328) ;  /* 0x00000000001c7947 */ /* 0x000ff40003800000 */
.L_x_6327:
[----:B0--3--:R-:W-:Y:S01]  /*14730*/  IMAD.MOV.U32 R37, RZ, RZ, R0 ;  /* 0x000000ffff257224 */ /* 0x009fe200078e0000 */
[----:B------:R-:W-:Y:S01]  /*14740*/  MOV R28, R14 ;  /* 0x0000000e001c7202 */ /* 0x000fe20000000f00 */
[----:B------:R-:W-:Y:S01]  /*14750*/  IMAD.MOV.U32 R29, RZ, RZ, R15 ;  /* 0x000000ffff1d7224 */ /* 0x000fe200078e000f */
[----:B--2---:R-:W-:Y:S01]  /*14760*/  MOV R20, R8 ;  /* 0x0000000800147202 */ /* 0x004fe20000000f00 */
[----:B------:R-:W-:Y:S01]  /*14770*/  IMAD.MOV.U32 R21, RZ, RZ, R9 ;  /* 0x000000ffff157224 */ /* 0x000fe200078e0009 */
[----:B------:R-:W-:Y:S01]  /*14780*/  MOV R22, R34 ;  /* 0x0000002200167202 */ /* 0x000fe20000000f00 */
[----:B----4-:R-:W-:-:S07]  /*14790*/  IMAD.MOV.U32 R23, RZ, RZ, R35 ;  /* 0x000000ffff177224 */ /* 0x010fce00078e0023 */
.L_x_6328:
[----:B------:R-:W-:Y:S05]  /*147a0*/  BSYNC B1 ;  /* 0x0000000000017941 */ /* 0x000fea0003800000 */
.L_x_6326:
        /* <DEDUP_REMOVED lines=32> */
[----:B---34-:R-:W-:Y:S05]  /*149b0*/  CALL.REL.NOINC `($__internal_34_$__cuda_sm20_div_rn_f64_full) ;  /* 0x0000003800f47944 */ /* 0x018fea0003c00000 */
.L_x_6335:
[----:B------:R-:W-:Y:S05]  /*149c0*/  BSYNC B2 ;  /* 0x0000000000027941 */ /* 0x000fea0003800000 */
.L_x_6334:
        /* <DEDUP_REMOVED lines=9> */
.L_x_6332:
[----:B0-----:R-:W-:Y:S01]  /*14a60*/  MOV R36, R0 ;  /* 0x0000000000247202 */ /* 0x001fe20000000f00 */
[----:B------:R-:W-:Y:S01]  /*14a70*/  IMAD.MOV.U32 R26, RZ, RZ, R14 ;  /* 0x000000ffff1a7224 */ /* 0x000fe200078e000e */
[----:B------:R-:W-:Y:S01]  /*14a80*/  MOV R27, R15 ;  /* 0x0000000f001b7202 */ /* 0x000fe20000000f00 */
[----:B--2---:R-:W-:Y:S01]  /*14a90*/  IMAD.MOV.U32 R16, RZ, RZ, R8 ;  /* 0x000000ffff107224 */ /* 0x004fe200078e0008 */
[----:B------:R-:W-:Y:S01]  /*14aa0*/  MOV R17, R9 ;  /* 0x0000000900117202 */ /* 0x000fe20000000f00 */
[----:B------:R-:W-:Y:S01]  /*14ab0*/  IMAD.MOV.U32 R18, RZ, RZ, R34 ;  /* 0x000000ffff127224 */ /* 0x000fe200078e0022 */
[----:B----4-:R-:W-:-:S07]  /*14ac0*/  MOV R19, R35 ;  /* 0x0000002300137202 */ /* 0x010fce0000000f00 */
.L_x_6333:
[----:B------:R-:W-:Y:S05]  /*14ad0*/  BSYNC B1 ;  /* 0x0000000000017941 */ /* 0x000fea0003800000 */
.L_x_6331:
[----:B---3--:R-:W-:-:S05]  /*14ae0*/  IMAD.SHL.U32 R4, R4, 0x2, RZ ;  /* 0x0000000204047824 */ /* 0x008fca00078e00ff */
[----:B------:R-:W-:-:S13]  /*14af0*/  ISETP.GE.AND P0, PT, R4, R40, PT ;  /* 0x000000280400720c */ /* 0x000fda0003f06270 */
[----:B------:R-:W-:Y:S05]  /*14b00*/  @!P0 BRA `(.L_x_6336) ;  /* 0xfffffff8005c8947 */ /* 0x000fea000383ffff */
.L_x_6311:
[----:B------:R-:W-:Y:S05]  /*14b10*/  @!P5 EXIT ;  /* 0x000000000000d94d */ /* 0x000fea0003800000 */
[----:B------:R-:W-:Y:S01]  /*14b20*/  ISETP.NE.U32.AND P0, PT, R50, RZ, PT ;  /* 0x000000ff3200720c */ /* 0x000fe20003f05070 */
[----:B------:R-:W-:-:S03]  /*14b30*/  ULDC.U8 UR36, c[0x0][0x648] ;  /* 0x0001920000247ab9 */ /* 0x000fc60000000000 */
[----:B------:R-:W-:-:S13]  /*14b40*/  ISETP.NE.AND.EX P0, PT, R54, RZ, PT, P0 ;  /* 0x000000ff3600720c */ /* 0x000fda0003f05300 */
[----:B------:R-:W-:Y:S05]  /*14b50*/  @!P0 BRA `(.L_x_6337) ;  /* 0x0000000c00ec8947 */ /* 0x000fea0003800000 */
[----:B------:R-:W-:-:S13]  /*14b60*/  ISETP.NE.AND P0, PT, RZ, UR36, PT ;  /* 0x00000024ff007c0c */ /* 0x000fda000bf05270 */
[----:B------:R-:W-:Y:S05]  /*14b70*/  @!P0 BRA `(.L_x_6338) ;  /* 0x0000000400888947 */ /* 0x000fea0003800000 */
[----:B----4-:R-:W4:Y:S01]  /*14b80*/  LDG.E.64 R34, desc[UR40][R50.64+0x18] ;  /* 0x0000182832227981 */ /* 0x010f22000c1e1b00 */
[----:B------:R-:W-:Y:S01]  /*14b90*/  BSSY B1, `(.L_x_6339) ;  /* 0x000002f000017945 */ /* 0x000fe20003800000 */
[----:B----4-:R-:W-:-:S14]  /*14ba0*/  DSETP.NEU.AND P0, PT, R34, RZ, PT ;  /* 0x000000ff2200722a */ /* 0x010fdc0003f0d000 */
[----:B------:R-:W-:Y:S05]  /*14bb0*/  @!P0 BRA `(.L_x_6340) ;  /* 0x0000000000b08947 */ /* 0x000fea0003800000 */
[----:B---3--:R3:W5:Y:S04]  /*14bc0*/  LDG.E.64 R38, desc[UR40][R50.64] ;  /* 0x0000002832267981 */ /* 0x008768000c1e1b00 */
[----:B-----5:R3:W5:Y:S01]  /*14bd0*/  LDG.E.64 R40, desc[UR40][R50.64+0x8] ;  /* 0x0000082832287981 */ /* 0x020762000c1e1b00 */
[----:B------:R-:W-:-:S14]  /*14be0*/  DSETP.NEU.AND P0, PT, R28, RZ, PT ;  /* 0x000000ff1c00722a */ /* 0x000fdc0003f0d000 */
[----:B---3--:R-:W-:Y:S05]  /*14bf0*/  @!P0 BRA `(.L_x_6341) ;  /* 0x0000000000848947 */ /* 0x008fea0003800000 */
[----:B------:R-:W-:Y:S01]  /*14c00*/  DADD R32, R28, R34 ;  /* 0x000000001c207229 */ /* 0x000fe20000000022 */
[----:B------:R-:W-:Y:S01]  /*14c10*/  MOV R2, 0x1 ;  /* 0x0000000100027802 */ /* 0x000fe20000000f00 */
[----:B------:R-:W-:Y:S01]  /*14c20*/  BSSY B2, `(.L_x_6342) ;  /* 0x0000015000027945 */ /* 0x000fe20003800000 */
[----:B------:R-:W-:Y:S01]  /*14c30*/  FSETP.GEU.AND P1, PT, |R29|, 6.5827683646048100446e-37, PT ;  /* 0x036000001d00780b */ /* 0x000fe20003f2e200 */
[----:B012---:R-:W-:Y:S02]  /*14c40*/  DADD R20, R20, -R38 ;  /* 0x0000000014147229 */ /* 0x007fe40000000826 */
        /* <DEDUP_REMOVED lines=18> */
.L_x_6343:
[----:B------:R-:W-:Y:S05]  /*14d70*/  BSYNC B2 ;  /* 0x0000000000027941 */ /* 0x000fea0003800000 */
.L_x_6342:
[----:B------:R-:W-:Y:S01]  /*14d80*/  DMUL R2, R20, R20 ;  /* 0x0000001414027228 */ /* 0x000fe20000000000 */
[----:B------:R-:W-:Y:S01]  /*14d90*/  IMAD.MOV.U32 R28, RZ, RZ, R32 ;  /* 0x000000ffff1c7224 */ /* 0x000fe200078e0020 */
[----:B-----5:R-:W-:Y:S01]  /*14da0*/  DADD R22, R22, R40 ;  /* 0x0000000016167229 */ /* 0x020fe20000000028 */
[----:B------:R-:W-:Y:S01]  /*14db0*/  MOV R29, R33 ;  /* 0x00000021001d7202 */ /* 0x000fe20000000f00 */
[----:B------:R-:W-:Y:S01]  /*14dc0*/  DFMA R20, R20, R24, R38 ;  /* 0x000000181414722b */ /* 0x000fe20000000026 */
[----:B------:R-:W-:-:S03]  /*14dd0*/  IMAD.MOV.U32 R37, RZ, RZ, -0x1 ;  /* 0xffffffffff257424 */ /* 0x000fc600078e00ff */
[----:B------:R-:W-:-:S08]  /*14de0*/  DMUL R2, R34, R2 ;  /* 0x0000000222027228 */ /* 0x000fd00000000000 */
[----:B------:R-:W-:Y:S01]  /*14df0*/  DFMA R22, R2, R24, R22 ;  /* 0x000000180216722b */ /* 0x000fe20000000016 */
[----:B------:R-:W-:Y:S10]  /*14e00*/  BRA `(.L_x_6340) ;  /* 0x00000000001c7947 */ /* 0x000ff40003800000 */
.L_x_6341:
[----:B012---:R4:W5:Y:S01]  /*14e10*/  LDG.E R37, desc[UR40][R50.64+0x10] ;  /* 0x0000102832257981 */ /* 0x007962000c1e1900 */
[----:B------:R-:W-:Y:S01]  /*14e20*/  MOV R28, R34 ;  /* 0x00000022001c7202 */ /* 0x000fe20000000f00 */
[----:B------:R-:W-:Y:S01]  /*14e30*/  IMAD.MOV.U32 R29, RZ, RZ, R35 ;  /* 0x000000ffff1d7224 */ /* 0x000fe200078e0023 */
[----:B------:R-:W-:Y:S01]  /*14e40*/  MOV R20, R38 ;  /* 0x0000002600147202 */ /* 0x000fe20000000f00 */
[----:B------:R-:W-:Y:S01]  /*14e50*/  IMAD.MOV.U32 R21, RZ, RZ, R39 ;  /* 0x000000ffff157224 */ /* 0x000fe200078e0027 */
[----:B-----5:R-:W-:Y:S01]  /*14e60*/  MOV R22, R40 ;  /* 0x0000002800167202 */ /* 0x020fe20000000f00 */
[----:B------:R-:W-:-:S07]  /*14e70*/  IMAD.MOV.U32 R23, RZ, RZ, R41 ;  /* 0x000000ffff177224 */ /* 0x000fce00078e0029 */
.L_x_6340:
[----:B------:R-:W-:Y:S05]  /*14e80*/  BSYNC B1 ;  /* 0x0000000000017941 */ /* 0x000fea0003800000 */
.L_x_6339:
[----:B------:R-:W2:Y:S01]  /*14e90*/  LDG.E.64 R34, desc[UR40][R50.64+0x38] ;  /* 0x0000382832227981 */ /* 0x000ea2000c1e1b00 */
[----:B------:R-:W-:Y:S01]  /*14ea0*/  BSSY B1, `(.L_x_6338) ;  /* 0x000002f000017945 */ /* 0x000fe20003800000 */
[----:B--2---:R-:W-:-:S14]  /*14eb0*/  DSETP.NEU.AND P0, PT, R34, RZ, PT ;  /* 0x000000ff2200722a */ /* 0x004fdc0003f0d000 */
[----:B------:R-:W-:Y:S05]  /*14ec0*/  @!P0 BRA `(.L_x_6344) ;  /* 0x0000000000b08947 */ /* 0x000fea0003800000 */
[----:B---3--:R2:W5:Y:S04]  /*14ed0*/  LDG.E.64 R38, desc[UR40][R50.64+0x20] ;  /* 0x0000202832267981 */ /* 0x008568000c1e1b00 */
[----:B-----5:R2:W5:Y:S01]  /*14ee0*/  LDG.E.64 R40, desc[UR40][R50.64+0x28] ;  /* 0x0000282832287981 */ /* 0x020562000c1e1b00 */
[----:B------:R-:W-:-:S14]  /*14ef0*/  DSETP.NEU.AND P0, PT, R26, RZ, PT ;  /* 0x000000ff1a00722a */ /* 0x000fdc0003f0d000 */
[----:B--2---:R-:W-:Y:S05]  /*14f00*/  @!P0 BRA `(.L_x_6345) ;  /* 0x0000000000848947 */ /* 0x004fea0003800000 */
[----:B------:R-:W-:Y:S01]  /*14f10*/  DADD R32, R26, R34 ;  /* 0x000000001a207229 */ /* 0x000fe20000000022 */
[----:B------:R-:W-:Y:S01]  /*14f20*/  MOV R2, 0x1 ;  /* 0x0000000100027802 */ /* 0x000fe20000000f00 */
[----:B------:R-:W-:Y:S01]  /*14f30*/  BSSY B2, `(.L_x_6346) ;  /* 0x0000015000027945 */ /* 0x000fe20003800000 */
[----:B------:R-:W-:Y:S01]  /*14f40*/  FSETP.GEU.AND P1, PT, |R27|, 6.5827683646048100446e-37, PT ;  /* 0x036000001b00780b */ /* 0x000fe20003f2e200 */
[----:B01----:R-:W-:Y:S02]  /*14f50*/  DADD R16, R16, -R38 ;  /* 0x0000000010107229 */ /* 0x003fe40000000826 */
        /* <DEDUP_REMOVED lines=17> */
[----:B----45:R-:W-:Y:S05]  /*15070*/  CALL.REL.NOINC `($__internal_34_$__cuda_sm20_div_rn_f64_full) ;  /* 0x0000003400447944 */ /* 0x030fea0003c00000 */
.L_x_6347:
[----:B------:R-:W-:Y:S05]  /*15080*/  BSYNC B2 ;  /* 0x0000000000027941 */ /* 0x000fea0003800000 */
.L_x_6346:
        /* <DEDUP_REMOVED lines=9> */
.L_x_6345:
[----:B01----:R2:W5:Y:S01]  /*15120*/  LDG.E R36, desc[UR40][R50.64+0x30] ;  /* 0x0000302832247981 */ /* 0x003562000c1e1900 */
[----:B------:R-:W-:Y:S01]  /*15130*/  MOV R26, R34 ;  /* 0x00000022001a7202 */ /* 0x000fe20000000f00 */
[----:B------:R-:W-:Y:S01]  /*15140*/  IMAD.MOV.U32 R27, RZ, RZ, R35 ;  /* 0x000000ffff1b7224 */ /* 0x000fe200078e0023 */
[----:B------:R-:W-:Y:S01]  /*15150*/  MOV R16, R38 ;  /* 0x0000002600107202 */ /* 0x000fe20000000f00 */
[----:B------:R-:W-:Y:S01]  /*15160*/  IMAD.MOV.U32 R17, RZ, RZ, R39 ;  /* 0x000000ffff117224 */ /* 0x000fe200078e0027 */
[----:B-----5:R-:W-:Y:S01]  /*15170*/  MOV R18, R40 ;  /* 0x0000002800127202 */ /* 0x020fe20000000f00 */
[----:B------:R-:W-:-:S07]  /*15180*/  IMAD.MOV.U32 R19, RZ, RZ, R41 ;  /* 0x000000ffff137224 */ /* 0x000fce00078e0029 */
.L_x_6344:
[----:B------:R-:W-:Y:S05]  /*15190*/  BSYNC B1 ;  /* 0x0000000000017941 */ /* 0x000fea0003800000 */
.L_x_6338:
[----:B------:R-:W-:Y:S02]  /*151a0*/  ULDC.U8 UR4, c[0x0][0x649] ;  /* 0x0001924000047ab9 */ /* 0x000fe40000000000 */
[----:B------:R-:W-:-:S13]  /*151b0*/  ISETP.NE.AND P0, PT, RZ, UR4, PT ;  /* 0x00000004ff007c0c */ /* 0x000fda000bf05270 */
[----:B------:R-:W-:Y:S05]  /*151c0*/  @!P0 BRA `(.L_x_6348) ;  /* 0x00000008002c8947 */ /* 0x000fea0003800000 */
[----:B------:R-:W-:Y:S01]  /*151d0*/  ULDC.64 UR4, c[0x0][0x210] ;  /* 0x0000840000047ab9 */ /* 0x000fe20000000a00 */
[----:B------:R-:W-:Y:S01]  /*151e0*/  FSETP.GEU.AND P1, PT, |R23|, 6.5827683646048100446e-37, PT ;  /* 0x036000001700780b */ /* 0x000fe20003f2e200 */
[C---:B------:R-:W-:Y:S01]  /*151f0*/  DADD R2, R28.reuse, -UR4 ;  /* 0x800000041c027e29 */ /* 0x040fe20008000000 */
[----:B------:R-:W-:Y:S01]  /*15200*/  BSSY B1, `(.L_x_6349) ;  /* 0x0000017000017945 */ /* 0x000fe20003800000 */
[----:B------:R-:W-:Y:S01]  /*15210*/  DSETP.GT.AND P0, PT, R28, UR4, PT ;  /* 0x000000041c007e2a */ /* 0x000fe2000bf04000 */
[----:B------:R-:W-:Y:S02]  /*15220*/  ULDC.U8 UR4, c[0x0][0x218] ;  /* 0x0000860000047ab9 */ /* 0x000fe40000000000 */
[----:B------:R-:W-:-:S05]  /*15230*/  ISETP.NE.AND P6, PT, RZ, UR4, PT ;  /* 0x00000004ff007c0c */ /* 0x000fca000bfc5270 */
[----:B------:R-:W-:Y:S02]  /*15240*/  FSEL R9, R3, RZ, P0 ;  /* 0x000000ff03097208 */ /* 0x000fe40000000000 */
[----:B--2---:R-:W-:Y:S02]  /*15250*/  FSEL R8, R2, RZ, P0 ;  /* 0x000000ff02087208 */ /* 0x004fe40000000000 */
[----:B------:R-:W0:Y:S01]  /*15260*/  MUFU.RCP64H R3, R9 ;  /* 0x0000000900037308 */ /* 0x000e220000001800 */
[----:B------:R-:W-:-:S06]  /*15270*/  MOV R2, 0x1 ;  /* 0x0000000100027802 */ /* 0x000fcc0000000f00 */
[----:B01--4-:R-:W-:-:S08]  /*15280*/  DFMA R4, -R8, R2, 1 ;  /* 0x3ff000000804742b */ /* 0x013fd00000000102 */
        /* <DEDUP_REMOVED lines=13> */
[----:B-----5:R-:W-:Y:S05]  /*15360*/  CALL.REL.NOINC `($__internal_34_$__cuda_sm20_div_rn_f64_full) ;  /* 0x0000003000887944 */ /* 0x020fea0003c00000 */
.L_x_6350:
[----:B------:R-:W-:Y:S05]  /*15370*/  BSYNC B1 ;  /* 0x0000000000017941 */ /* 0x000fea0003800000 */
.L_x_6349:
[----:B------:R-:W-:Y:S01]  /*15380*/  IMAD.MOV.U32 R2, RZ, RZ, R24 ;  /* 0x000000ffff027224 */ /* 0x000fe200078e0018 */
[----:B------:R-:W-:Y:S01]  /*15390*/  MOV R3, R25 ;  /* 0x0000001900037202 */ /* 0x000fe20000000f00 */
[----:B------:R-:W-:Y:S06]  /*153a0*/  @!P6 BRA `(.L_x_6351) ;  /* 0x000000000074e947 */ /* 0x000fec0003800000 */
        /* <DEDUP_REMOVED lines=25> */
[----:B-----5:R-:W-:Y:S05]  /*15540*/  CALL.REL.NOINC `($__internal_36_$__cuda_sm20_dsqrt_rn_f64_mediumpath_v1) ;  /* 0x0000003800a47944 */ /* 0x020fea0003c00000 */
.L_x_6353:
[----:B------:R-:W-:Y:S05]  /*15550*/  BSYNC B0 ;  /* 0x0000000000007941 */ /* 0x000fea0003800000 */
.L_x_6352:
[----:B------:R-:W-:Y:S01]  /*15560*/  IMAD.MOV.U32 R2, RZ, RZ, R4 ;  /* 0x000000ffff027224 */ /* 0x000fe200078e0004 */
[----:B------:R-:W-:-:S07]  /*15570*/  MOV R3, R5 ;  /* 0x0000000500037202 */ /* 0x000fce0000000f00 */
.L_x_6351:
[----:B------:R-:W-:Y:S01]  /*15580*/  ULDC.64 UR4, c[0x0][0x210] ;  /* 0x0000840000047ab9 */ /* 0x000fe20000000a00 */
[----:B------:R-:W0:Y:S01]  /*15590*/  LDC R0, c[0x0][0x64c] ;  /* 0x00019300ff007b82 */ /* 0x000e220000000800 */
[C---:B------:R-:W-:Y:S01]  /*155a0*/  DADD R4, R26.reuse, -UR4 ;  /* 0x800000041a047e29 */ /* 0x040fe20008000000 */
[----:B------:R-:W-:Y:S01]  /*155b0*/  BSSY B1, `(.L_x_6354) ;  /* 0x0000021000017945 */ /* 0x000fe20003800000 */
[----:B------:R-:W-:-:S08]  /*155c0*/  DSETP.GT.AND P0, PT, R26, UR4, PT ;  /* 0x000000041a007e2a */ /* 0x000fd0000bf04000 */
[----:B------:R-:W-:Y:S02]  /*155d0*/  FSEL R9, R5, RZ, P0 ;  /* 0x000000ff05097208 */ /* 0x000fe40000000000 */
[----:B------:R-:W-:Y:S01]  /*155e0*/  FSEL R8, R4, RZ, P0 ;  /* 0x000000ff04087208 */ /* 0x000fe20000000000 */
[----:B------:R-:W-:Y:S01]  /*155f0*/  IMAD.MOV.U32 R4, RZ, RZ, 0x1 ;  /* 0x00000001ff047424 */ /* 0x000fe200078e00ff */
[----:B------:R-:W1:Y:S01]  /*15600*/  MUFU.RCP64H R5, R9 ;  /* 0x0000000900057308 */ /* 0x000e620000001800 */
[C---:B0-----:R-:W-:Y:S02]  /*15610*/  ISETP.GE.AND P4, PT, R0.reuse, 0x1, PT ;  /* 0x000000010000780c */ /* 0x041fe40003f86270 */
[----:B------:R-:W-:Y:S02]  /*15620*/  ISETP.GE.AND P5, PT, R0, 0x2, PT ;  /* 0x000000020000780c */ /* 0x000fe40003fa6270 */
[----:B-1----:R-:W-:-:S09]  /*15630*/  DFMA R6, -R8, R4, 1 ;  /* 0x3ff000000806742b */ /* 0x002fd20000000104 */
[----:B------:R-:W0:Y:S02]  /*15640*/  @P4 LDC.64 R10, c[0x0][0x618] ;  /* 0x00018600ff0a4b82 */ /* 0x000e240000000a00 */
[----:B------:R-:W-:Y:S01]  /*15650*/  @P5 LOP3.LUT R13, R49, 0xfffffff8, RZ, 0xc0, !PT ;  /* 0xfffffff8310d5812 */ /* 0x000fe200078ec0ff */
[----:B------:R-:W-:-:S05]  /*15660*/  DFMA R6, R6, R6, R6 ;  /* 0x000000060606722b */ /* 0x000fca0000000006 */
[----:B------:R-:W1:Y:S03]  /*15670*/  @P5 LDC.64 R14, c[0x0][0x620] ;  /* 0x00018800ff0e5b82 */ /* 0x000e660000000a00 */
[----:B------:R-:W-:-:S08]  /*15680*/  DFMA R6, R4, R6, R4 ;  /* 0x000000060406722b */ /* 0x000fd00000000004 */
[----:B------:R-:W-:Y:S01]  /*15690*/  DFMA R4, -R8, R6, 1 ;  /* 0x3ff000000804742b */ /* 0x000fe20000000106 */
[----:B0-----:R-:W-:-:S07]  /*156a0*/  @P4 IADD3 R10, P0, R49, R10, RZ ;  /* 0x0000000a310a4210 */ /* 0x001fce0007f1e0ff */
[----:B------:R-:W-:Y:S01]  /*156b0*/  DFMA R4, R6, R4, R6 ;  /* 0x000000040604722b */ /* 0x000fe20000000006 */
[----:B------:R-:W-:Y:S02]  /*156c0*/  @P4 IADD3.X R11, RZ, R11, RZ, P0, !PT ;  /* 0x0000000bff0b4210 */ /* 0x000fe400007fe4ff */
[----:B-1----:R-:W-:-:S03]  /*156d0*/  @P5 IADD3 R12, P1, R13, R14, RZ ;  /* 0x0000000e0d0c5210 */ /* 0x002fc60007f3e0ff */
[----:B------:R0:W-:Y:S02]  /*156e0*/  @P4 STG.E.64 desc[UR40][R10.64], R2 ;  /* 0x000000020a004986 */ /* 0x0001e4000c101b28 */
[----:B------:R-:W-:Y:S01]  /*156f0*/  DMUL R24, R4, R18 ;  /* 0x0000001204187228 */ /* 0x000fe20000000000 */
[----:B------:R-:W-:Y:S01]  /*15700*/  @P5 IMAD.X R13, RZ, RZ, R15, P1 ;  /* 0x000000ffff0d5224 */ /* 0x000fe200008e060f */
[----:B------:R-:W-:-:S04]  /*15710*/  FSETP.GEU.AND P1, PT, |R19|, 6.5827683646048100446e-37, PT ;  /* 0x036000001300780b */ /* 0x000fc80003f2e200 */
[----:B------:R0:W-:Y:S02]  /*15720*/  @P5 STG.E.64 desc[UR40][R12.64], R20 ;  /* 0x000000140c005986 */ /* 0x0001e4000c101b28 */
[----:B------:R-:W-:-:S08]  /*15730*/  DFMA R6, -R8, R24, R18 ;  /* 0x000000180806722b */ /* 0x000fd00000000112 */
[----:B------:R-:W-:-:S10]  /*15740*/  DFMA R24, R4, R6, R24 ;  /* 0x000000060418722b */ /* 0x000fd40000000018 */
[----:B------:R-:W-:-:S05]  /*15750*/  FFMA R0, RZ, R9, R25 ;  /* 0x00000009ff007223 */ /* 0x000fca0000000019 */
[----:B------:R-:W-:-:S13]  /*15760*/  FSETP.GT.AND P0, PT, |R0|, 1.469367938527859385e-39, PT ;  /* 0x001000000000780b */ /* 0x000fda0003f04200 */
[----:B0-----:R-:W-:Y:S05]  /*15770*/  @P0 BRA P1, `(.L_x_6355) ;  /* 0x0000000000100947 */ /* 0x001fea0000800000 */
[----:B------:R-:W-:Y:S01]  /*15780*/  MOV R14, R18 ;  /* 0x00000012000e7202 */ /* 0x000fe20000000f00 */
[----:B------:R-:W-:Y:S01]  /*15790*/  IMAD.MOV.U32 R15, RZ, RZ, R19 ;  /* 0x000000ffff0f7224 */ /* 0x000fe200078e0013 */
[----:B------:R-:W-:-:S07]  /*157a0*/  MOV R0, 0x157c0 ;  /* 0x000157c000007802 */ /* 0x000fce0000000f00 */
[----:B-----5:R-:W-:Y:S05]  /*157b0*/  CALL.REL.NOINC `($__internal_34_$__cuda_sm20_div_rn_f64_full) ;  /* 0x0000002c00747944 */ /* 0x020fea0003c00000 */
.L_x_6355:
[----:B------:R-:W-:Y:S05]  /*157c0*/  BSYNC B1 ;  /* 0x0000000000017941 */ /* 0x000fea0003800000 */
.L_x_6354:
[----:B------:R-:W-:Y:S01]  /*157d0*/  MOV R2, R24 ;  /* 0x0000001800027202 */ /* 0x000fe20000000f00 */
[----:B------:R-:W-:Y:S01]  /*157e0*/  IMAD.MOV.U32 R3, RZ, RZ, R25 ;  /* 0x000000ffff037224 */ /* 0x000fe200078e0019 */
[----:B------:R-:W-:Y:S06]  /*157f0*/  @!P6 BRA `(.L_x_6356) ;  /* 0x000000000074e947 */ /* 0x000fec0003800000 */
        /* <DEDUP_REMOVED lines=25> */
[----:B-----5:R-:W-:Y:S05]  /*15990*/  CALL.REL.NOINC `($__internal_36_$__cuda_sm20_dsqrt_rn_f64_mediumpath_v1) ;  /* 0x0000003400907944 */ /* 0x020fea0003c00000 */
.L_x_6358:
[----:B------:R-:W-:Y:S05]  /*159a0*/  BSYNC B0 ;  /* 0x0000000000007941 */ /* 0x000fea0003800000 */
.L_x_6357:
[----:B------:R-:W-:Y:S01]  /*159b0*/  MOV R2, R4 ;  /* 0x0000000400027202 */ /* 0x000fe20000000f00 */
[----:B------:R-:W-:-:S07]  /*159c0*/  IMAD.MOV.U32 R3, RZ, RZ, R5 ;  /* 0x000000ffff037224 */ /* 0x000fce00078e0005 */
.L_x_6356:
        /* <DEDUP_REMOVED lines=11> */
.L_x_6348:
[----:B------:R-:W-:Y:S04]  /*15a80*/  STG.E.64 desc[UR40][R50.64], R20 ;  /* 0x0000001432007986 */ /* 0x000fe8000c101b28 */
[----:B------:R-:W-:Y:S04]  /*15a90*/  STG.E.64 desc[UR40][R50.64+0x8], R22 ;  /* 0x0000081632007986 */ /* 0x000fe8000c101b28 */
[----:B------:R-:W-:Y:S04]  /*15aa0*/  STG.E.64 desc[UR40][R50.64+0x18], R28 ;  /* 0x0000181c32007986 */ /* 0x000fe8000c101b28 */
[----:B------:R-:W-:Y:S04]  /*15ab0*/  STG.E.64 desc[UR40][R50.64+0x20], R16 ;  /* 0x0000201032007986 */ /* 0x000fe8000c101b28 */
[----:B------:R-:W-:Y:S04]  /*15ac0*/  STG.E.64 desc[UR40][R50.64+0x28], R18 ;  /* 0x0000281232007986 */ /* 0x000fe8000c101b28 */
[----:B------:R-:W-:Y:S04]  /*15ad0*/  STG.E.64 desc[UR40][R50.64+0x38], R26 ;  /* 0x0000381a32007986 */ /* 0x000fe8000c101b28 */
[----:B------:R-:W-:Y:S04]  /*15ae0*/  STG.E desc[UR40][R50.64+0x10], R37 ;  /* 0x0000102532007986 */ /* 0x000fe8000c101928 */
[----:B------:R-:W-:Y:S01]  /*15af0*/  STG.E desc[UR40][R50.64+0x30], R36 ;  /* 0x0000302432007986 */ /* 0x000fe2000c101928 */
[----:B------:R-:W-:Y:S05]  /*15b00*/  EXIT ;  /* 0x000000000000794d */ /* 0x000fea0003800000 */
.L_x_6337:
[----:B------:R-:W-:-:S13]  /*15b10*/  ISETP.NE.AND P0, PT, RZ, UR36, PT ;  /* 0x00000024ff007c0c */ /* 0x000fda000bf05270 */
[----:B------:R-:W-:Y:S05]  /*15b20*/  @!P0 BRA `(.L_x_6359) ;  /* 0x0000000000788947 */ /* 0x000fea0003800000 */
[----:B-123--:R-:W-:Y:S01]  /*15b30*/  MOV R0, 0x0 ;  /* 0x0000000000007802 */ /* 0x00efe20000000f00 */
[----:B------:R-:W-:Y:S01]  /*15b40*/  ULDC.64 UR4, c[0x4][0x580] ;  /* 0x0101600000047ab9 */ /* 0x000fe20000000a00 */
[----:B------:R-:W-:Y:S01]  /*15b50*/  ULDC.64 UR6, c[0x4][0x578] ;  /* 0x01015e0000067ab9 */ /* 0x000fe20000000a00 */
[----:B0---4-:R-:W-:Y:S01]  /*15b60*/  MOV R4, UR4 ;  /* 0x0000000400047c02 */ /* 0x011fe20008000f00 */
        /* <DEDUP_REMOVED lines=11> */
[----:B-1---5:R-:W-:Y:S05]  /*15c20*/  CALL.ABS.NOINC R2 ;  /* 0x0000000002007343 */ /* 0x022fea0003c00000 */
.L_x_6360:
[----:B------:R-:W-:Y:S01]  /*15c30*/  UMOV UR4, URZ ;  /* 0x0000003f00047c82 */ /* 0x000fe20008000000 */
[----:B------:R-:W-:Y:S01]  /*15c40*/  UMOV UR5, URZ ;  /* 0x0000003f00057c82 */ /* 0x000fe20008000000 */
[----:B------:R-:W-:Y:S01]  /*15c50*/  UMOV UR6, URZ ;  /* 0x0000003f00067c82 */ /* 0x000fe20008000000 */
[----:B------:R-:W-:Y:S01]  /*15c60*/  UMOV UR7, URZ ;  /* 0x0000003f00077c82 */ /* 0x000fe20008000000 */
[----:B------:R-:W-:Y:S02]  /*15c70*/  CS2R R28, SRZ ;  /* 0x00000000001c7805 */ /* 0x000fe4000001ff00 */
[----:B------:R-:W-:Y:S01]  /*15c80*/  CS2R R26, SRZ ;  /* 0x00000000001a7805 */ /* 0x000fe2000001ff00 */
[----:B------:R-:W-:Y:S01]  /*15c90*/  IMAD.U32 R20, RZ, RZ, UR4 ;  /* 0x00000004ff147e24 */ /* 0x000fe2000f8e00ff */
[----:B------:R-:W-:Y:S01]  /*15ca0*/  MOV R21, UR5 ;  /* 0x0000000500157c02 */ /* 0x000fe20008000f00 */
[----:B------:R-:W-:Y:S01]  /*15cb0*/  IMAD.U32 R22, RZ, RZ, UR6 ;  /* 0x00000006ff167e24 */ /* 0x000fe2000f8e00ff */
[----:B------:R-:W-:Y:S01]  /*15cc0*/  MOV R23, UR7 ;  /* 0x0000000700177c02 */ /* 0x000fe20008000f00 */
[----:B------:R-:W-:Y:S01]  /*15cd0*/  IMAD.U32 R16, RZ, RZ, UR4 ;  /* 0x00000004ff107e24 */ /* 0x000fe2000f8e00ff */
[----:B------:R-:W-:Y:S01]  /*15ce0*/  MOV R17, UR5 ;  /* 0x0000000500117c02 */ /* 0x000fe20008000f00 */
[----:B------:R-:W-:Y:S01]  /*15cf0*/  IMAD.U32 R18, RZ, RZ, UR6 ;  /* 0x00000006ff127e24 */ /* 0x000fe2000f8e00ff */
[----:B------:R-:W-:-:S07]  /*15d00*/  MOV R19, UR7 ;  /* 0x0000000700137c02 */ /* 0x000fce0008000f00 */
.L_x_6359:
        /* <DEDUP_REMOVED lines=11> */
[----:B--2---:R-:W-:Y:S01]  /*15dc0*/  FSEL R8, R2, RZ, P0 ;  /* 0x000000ff02087208 */ /* 0x004fe20000000000 */
[----:B------:R-:W-:Y:S01]  /*15dd0*/  IMAD.MOV.U32 R2, RZ, RZ, 0x1 ;  /* 0x00000001ff027424 */ /* 0x000fe200078e00ff */
[----:B------:R-:W0:Y:S05]  /*15de0*/  MUFU.RCP64H R3, R9 ;  /* 0x0000000900037308 */ /* 0x000e2a0000001800 */
        /* <DEDUP_REMOVED lines=11> */
[----:B------:R-:W-:Y:S01]  /*15ea0*/  MOV R14, R22 ;  /* 0x00000016000e7202 */ /* 0x000fe20000000f00 */
[----:B------:R-:W-:Y:S01]  /*15eb0*/  IMAD.MOV.U32 R15, RZ, RZ, R23 ;  /* 0x000000ffff0f7224 */ /* 0x000fe200078e0017 */
[----:B------:R-:W-:-:S07]  /*15ec0*/  MOV R0, 0x15ee0 ;  /* 0x00015ee000007802 */ /* 0x000fce0000000f00 */
[----:B-----5:R-:W-:Y:S05]  /*15ed0*/  CALL.REL.NOINC `($__internal_34_$__cuda_sm20_div_rn_f64_full) ;  /* 0x0000002400ac7944 */ /* 0x020fea0003c00000 */
.L_x_6363:
[----:B------:R-:W-:Y:S05]  /*15ee0*/  BSYNC B1 ;  /* 0x0000000000017941 */ /* 0x000fea0003800000 */
.L_x_6362:
        /* <DEDUP_REMOVED lines=29> */
.L_x_6366:
[----:B------:R-:W-:Y:S05]  /*160c0*/  BSYNC B0 ;  /* 0x0000000000007941 */ /* 0x000fea0003800000 */
.L_x_6365:
[----:B------:R-:W-:Y:S01]  /*160d0*/  MOV R2, R4 ;  /* 0x0000000400027202 */ /* 0x000fe20000000f00 */
[----:B------:R-:W-:-:S07]  /*160e0*/  IMAD.MOV.U32 R3, RZ, RZ, R5 ;  /* 0x000000ffff037224 */ /* 0x000fce00078e0005 */
.L_x_6364:
[----:B------:R-:W-:Y:S01]  /*160f0*/  ULDC.64 UR4, c[0x0][0x210] ;  /* 0x0000840000047ab9 */ /* 0x000fe20000000a00 */
[----:B------:R-:W0:Y:S01]  /*16100*/  LDC R0, c[0x0][0x64c] ;  /* 0x00019300ff007b82 */ /* 0x000e220000000800 */
[C---:B------:R-:W-:Y:S01]  /*16110*/  DADD R4, R26.reuse, -UR4 ;  /* 0x800000041a047e29 */ /* 0x040fe20008000000 */
[----:B------:R-:W-:Y:S01]  /*16120*/  BSSY B1, `(.L_x_6367) ;  /* 0x0000021000017945 */ /* 0x000fe20003800000 */
[----:B------:R-:W-:-:S08]  /*16130*/  DSETP.GT.AND P0, PT, R26, UR4, PT ;  /* 0x000000041a007e2a */ /* 0x000fd0000bf04000 */
[----:B------:R-:W-:Y:S02]  /*16140*/  FSEL R9, R5, RZ, P0 ;  /* 0x000000ff05097208 */ /* 0x000fe40000000000 */
[----:B------:R-:W-:Y:S02]  /*16150*/  FSEL R8, R4, RZ, P0 ;  /* 0x000000ff04087208 */ /* 0x000fe40000000000 */
[----:B------:R-:W1:Y:S01]  /*16160*/  MUFU.RCP64H R5, R9 ;  /* 0x0000000900057308 */ /* 0x000e620000001800 */
[----:B------:R-:W-:Y:S02]  /*16170*/  MOV R4, 0x1 ;  /* 0x0000000100047802 */ /* 0x000fe40000000f00 */
        /* <DEDUP_REMOVED lines=11> */
[----:B------:R-:W-:Y:S01]  /*16230*/  @P4 IMAD.X R11, RZ, RZ, R11, P0 ;  /* 0x000000ffff0b4224 */ /* 0x000fe200000e060b */
[----:B-1----:R-:W-:-:S04]  /*16240*/  @P5 IADD3 R12, P1, R13, R14, RZ ;  /* 0x0000000e0d0c5210 */ /* 0x002fc80007f3e0ff */
[----:B------:R0:W-:Y:S02]  /*16250*/  @P4 STG.E.64 desc[UR40][R10.64], R2 ;  /* 0x000000020a004986 */ /* 0x0001e4000c101b28 */
[----:B------:R-:W-:Y:S01]  /*16260*/  DMUL R24, R4, R18 ;  /* 0x0000001204187228 */ /* 0x000fe20000000000 */
[----:B------:R-:W-:Y:S02]  /*16270*/  @P5 IADD3.X R13, RZ, R15, RZ, P1, !PT ;  /* 0x0000000fff0d5210 */ /* 0x000fe40000ffe4ff */
[----:B------:R-:W-:-:S03]  /*16280*/  FSETP.GEU.AND P1, PT, |R19|, 6.5827683646048100446e-37, PT ;  /* 0x036000001300780b */ /* 0x000fc60003f2e200 */
[----:B------:R0:W-:Y:S02]  /*16290*/  @P5 STG.E.64 desc[UR40][R12.64], R20 ;  /* 0x000000140c005986 */ /* 0x0001e4000c101b28 */
[----:B------:R-:W-:-:S08]  /*162a0*/  DFMA R6, -R8, R24, R18 ;  /* 0x000000180806722b */ /* 0x000fd00000000112 */
[----:B------:R-:W-:-:S10]  /*162b0*/  DFMA R24, R4, R6, R24 ;  /* 0x000000060418722b */ /* 0x000fd40000000018 */
[----:B------:R-:W-:-:S05]  /*162c0*/  FFMA R0, RZ, R9, R25 ;  /* 0x00000009ff007223 */ /* 0x000fca0000000019 */
[----:B------:R-:W-:-:S13]  /*162d0*/  FSETP.GT.AND P0, PT, |R0|, 1.469367938527859385e-39, PT ;  /* 0x001000000000780b */ /* 0x000fda0003f04200 */
[----:B0-----:R-:W-:Y:S05]  /*162e0*/  @P0 BRA P1, `(.L_x_6368) ;  /* 0x0000000000100947 */ /* 0x001fea0000800000 */
[----:B------:R-:W-:Y:S01]  /*162f0*/  IMAD.MOV.U32 R14, RZ, RZ, R18 ;  /* 0x000000ffff0e7224 */ /* 0x000fe200078e0012 */
[----:B------:R-:W-:Y:S02]  /*16300*/  MOV R15, R19 ;  /* 0x00000013000f7202 */ /* 0x000fe40000000f00 */
[----:B------:R-:W-:-:S07]  /*16310*/  MOV R0, 0x16330 ;  /* 0x0001633000007802 */ /* 0x000fce0000000f00 */
[----:B-----5:R-:W-:Y:S05]  /*16320*/  CALL.REL.NOINC `($__internal_34_$__cuda_sm20_div_rn_f64_full) ;  /* 0x0000002000987944 */ /* 0x020fea0003c00000 */
.L_x_6368:
[----:B------:R-:W-:Y:S05]  /*16330*/  BSYNC B1 ;  /* 0x0000000000017941 */ /* 0x000fea0003800000 */
.L_x_6367:
        /* <DEDUP_REMOVED lines=29> */
.L_x_6371:
[----:B------:R-:W-:Y:S05]  /*16510*/  BSYNC B0 ;  /* 0x0000000000007941 */ /* 0x000fea0003800000 */
.L_x_6370:
[----:B------:R-:W-:Y:S01]  /*16520*/  IMAD.MOV.U32 R2, RZ, RZ, R4 ;  /* 0x000000ffff027224 */ /* 0x000fe200078e0004 */
[----:B------:R-:W-:-:S07]  /*16530*/  MOV R3, R5 ;  /* 0x0000000500037202 */ /* 0x000fce0000000f00 */
.L_x_6369:
        /* <DEDUP_REMOVED lines=11> */
.L_x_6361:
[----:B------:R-:W-:Y:S01]  /*165f0*/  MOV R2, 0x0 ;  /* 0x0000000000027802 */ /* 0x000fe20000000f00 */
[----:B------:R-:W-:Y:S01]  /*16600*/  ULDC.64 UR4, c[0x4][0x580] ;  /* 0x0101600000047ab9 */ /* 0x000fe20000000a00 */
[----:B------:R-:W-:Y:S01]  /*16610*/  ULDC.64 UR6, c[0x4][0x578] ;  /* 0x01015e0000067ab9 */ /* 0x000fe20000000a00 */
[----:B012-4-:R-:W-:Y:S01]  /*16620*/  IMAD.U32 R4, RZ, RZ, UR4 ;  /* 0x00000004ff047e24 */ /* 0x017fe2000f8e00ff */
        /* <DEDUP_REMOVED lines=11> */
[----:B-1-3-5:R-:W-:Y:S05]  /*166e0*/  CALL.ABS.NOINC R14 ;  /* 0x000000000e007343 */ /* 0x02afea0003c00000 */
.L_x_6372:
        /* <DEDUP_REMOVED lines=15> */
.L_x_6373:
[----:B------:R-:W-:Y:S05]  /*167e0*/  EXIT ;  /* 0x000000000000794d */ /* 0x000fea0003800000 */
.L_x_6262:
[----:B------:R-:W-:Y:S01]  /*167f0*/  IMAD.SHL.U32 R0, R0, 0x2, RZ ;  /* 0x0000000200007824 */ /* 0x000fe200078e00ff */
        /* <DEDUP_REMOVED lines=18> */
[----:B--2---:R-:W2:Y:S01]  /*16920*/  LDG.E.64 R38, desc[UR40][R50.64+0x18] ;  /* 0x0000182832267981 */ /* 0x004ea2000c1e1b00 */
[----:B------:R-:W-:Y:S01]  /*16930*/  BSSY B1, `(.L_x_6376) ;  /* 0x000002f000017945 */ /* 0x000fe20003800000 */
[----:B--2---:R-:W-:-:S14]  /*16940*/  DSETP.NEU.AND P0, PT, R38, RZ, PT ;  /* 0x000000ff2600722a */ /* 0x004fdc0003f0d000 */
[----:B------:R-:W-:Y:S05]  /*16950*/  @!P0 BRA `(.L_x_6377) ;  /* 0x0000000000b08947 */ /* 0x000fea0003800000 */
[----:B-----5:R0:W5:Y:S04]  /*16960*/  LDG.E.64 R40, desc[UR40][R50.64] ;  /* 0x0000002832287981 */ /* 0x020168000c1e1b00 */
[----:B------:R0:W5:Y:S01]  /*16970*/  LDG.E.64 R42, desc[UR40][R50.64+0x8] ;  /* 0x00000828322a7981 */ /* 0x000162000c1e1b00 */
[----:B------:R-:W-:-:S14]  /*16980*/  DSETP.NEU.AND P0, PT, R26, RZ, PT ;  /* 0x000000ff1a00722a */ /* 0x000fdc0003f0d000 */
[----:B0-----:R-:W-:Y:S05]  /*16990*/  @!P0 BRA `(.L_x_6378) ;  /* 0x0000000000848947 */ /* 0x001fea0003800000 */
[----:B----4-:R-:W-:Y:S01]  /*169a0*/  DADD R36, R26, R38 ;  /* 0x000000001a247229 */ /* 0x010fe20000000026 */
[----:B------:R-:W-:Y:S01]  /*169b0*/  MOV R2, 0x1 ;  /* 0x0000000100027802 */ /* 0x000fe20000000f00 */
[----:B------:R-:W-:Y:S01]  /*169c0*/  BSSY B2, `(.L_x_6379) ;  /* 0x0000015000027945 */ /* 0x000fe20003800000 */
[----:B------:R-:W-:Y:S01]  /*169d0*/  FSETP.GEU.AND P1, PT, |R27|, 6.5827683646048100446e-37, PT ;  /* 0x036000001b00780b */ /* 0x000fe20003f2e200 */
[----:B---3-5:R-:W-:Y:S02]  /*169e0*/  DADD R16, R16, -R40 ;  /* 0x0000000010107229 */ /* 0x028fe40000000828 */
        /* <DEDUP_REMOVED lines=18> */
.L_x_6380:
[----:B------:R-:W-:Y:S05]  /*16b10*/  BSYNC B2 ;  /* 0x0000000000027941 */ /* 0x000fea0003800000 */
.L_x_6379:
[----:B------:R-:W-:Y:S01]  /*16b20*/  DMUL R2, R16, R16 ;  /* 0x0000001010027228 */ /* 0x000fe20000000000 */
[----:B------:R-:W-:Y:S01]  /*16b30*/  IMAD.MOV.U32 R26, RZ, RZ, R36 ;  /* 0x000000ffff1a7224 */ /* 0x000fe200078e0024 */
[----:B------:R-:W-:Y:S01]  /*16b40*/  DADD R18, R18, R42 ;  /* 0x0000000012127229 */ /* 0x000fe2000000002a */
[----:B------:R-:W-:Y:S01]  /*16b50*/  MOV R27, R37 ;  /* 0x00000025001b7202 */ /* 0x000fe20000000f00 */
[----:B------:R-:W-:Y:S01]  /*16b60*/  DFMA R16, R16, R24, R40 ;  /* 0x000000181010722b */ /* 0x000fe20000000028 */
[----:B------:R-:W-:-:S03]  /*16b70*/  IMAD.MOV.U32 R32, RZ, RZ, -0x1 ;  /* 0xffffffffff207424 */ /* 0x000fc600078e00ff */
[----:B------:R-:W-:-:S08]  /*16b80*/  DMUL R2, R38, R2 ;  /* 0x0000000226027228 */ /* 0x000fd00000000000 */
[----:B------:R-:W-:Y:S01]  /*16b90*/  DFMA R18, R2, R24, R18 ;  /* 0x000000180212722b */ /* 0x000fe20000000012 */
[----:B------:R-:W-:Y:S10]  /*16ba0*/  BRA `(.L_x_6377) ;  /* 0x00000000001c7947 */ /* 0x000ff40003800000 */
.L_x_6378:
[----:B---3--:R0:W5:Y:S01]  /*16bb0*/  LDG.E R32, desc[UR40][R50.64+0x10] ;  /* 0x0000102832207981 */ /* 0x008162000c1e1900 */
[----:B------:R-:W-:Y:S01]  /*16bc0*/  MOV R26, R38 ;  /* 0x00000026001a7202 */ /* 0x000fe20000000f00 */
[----:B------:R-:W-:Y:S01]  /*16bd0*/  IMAD.MOV.U32 R27, RZ, RZ, R39 ;  /* 0x000000ffff1b7224 */ /* 0x000fe200078e0027 */
[----:B-----5:R-:W-:Y:S01]  /*16be0*/  MOV R16, R40 ;  /* 0x0000002800107202 */ /* 0x020fe20000000f00 */
[----:B------:R-:W-:Y:S01]  /*16bf0*/  IMAD.MOV.U32 R17, RZ, RZ, R41 ;  /* 0x000000ffff117224 */ /* 0x000fe200078e0029 */
[----:B------:R-:W-:Y:S01]  /*16c00*/  MOV R18, R42 ;  /* 0x0000002a00127202 */ /* 0x000fe20000000f00 */
[----:B------:R-:W-:-:S07]  /*16c10*/  IMAD.MOV.U32 R19, RZ, RZ, R43 ;  /* 0x000000ffff137224 */ /* 0x000fce00078e002b */
.L_x_6377:
[----:B------:R-:W-:Y:S05]  /*16c20*/  BSYNC B1 ;  /* 0x0000000000017941 */ /* 0x000fea0003800000 */
.L_x_6376:
[----:B------:R-:W2:Y:S01]  /*16c30*/  LDG.E.64 R38, desc[UR40][R50.64+0x38] ;  /* 0x0000382832267981 */ /* 0x000ea2000c1e1b00 */
[----:B------:R-:W-:Y:S01]  /*16c40*/  BSSY B1, `(.L_x_6375) ;  /* 0x000002f000017945 */ /* 0x000fe20003800000 */
[----:B--2---:R-:W-:-:S14]  /*16c50*/  DSETP.NEU.AND P0, PT, R38, RZ, PT ;  /* 0x000000ff2600722a */ /* 0x004fdc0003f0d000 */
[----:B------:R-:W-:Y:S05]  /*16c60*/  @!P0 BRA `(.L_x_6381) ;  /* 0x0000000000b08947 */ /* 0x000fea0003800000 */
[----:B-----5:R1:W5:Y:S04]  /*16c70*/  LDG.E.64 R40, desc[UR40][R50.64+0x20] ;  /* 0x0000202832287981 */ /* 0x020368000c1e1b00 */
[----:B------:R1:W5:Y:S01]  /*16c80*/  LDG.E.64 R42, desc[UR40][R50.64+0x28] ;  /* 0x00002828322a7981 */ /* 0x000362000c1e1b00 */
[----:B------:R-:W-:-:S14]  /*16c90*/  DSETP.NEU.AND P0, PT, R28, RZ, PT ;  /* 0x000000ff1c00722a */ /* 0x000fdc0003f0d000 */
[----:B-1----:R-:W-:Y:S05]  /*16ca0*/  @!P0 BRA `(.L_x_6382) ;  /* 0x0000000000848947 */ /* 0x002fea0003800000 */
[----:B----4-:R-:W-:Y:S01]  /*16cb0*/  DADD R36, R28, R38 ;  /* 0x000000001c247229 */ /* 0x010fe20000000026 */
[----:B------:R-:W-:Y:S01]  /*16cc0*/  MOV R2, 0x1 ;  /* 0x0000000100027802 */ /* 0x000fe20000000f00 */
[----:B------:R-:W-:Y:S01]  /*16cd0*/  BSSY B2, `(.L_x_6383) ;  /* 0x0000015000027945 */ /* 0x000fe20003800000 */
[----:B------:R-:W-:Y:S01]  /*16ce0*/  FSETP.GEU.AND P1, PT, |R29|, 6.5827683646048100446e-37, PT ;  /* 0x036000001d00780b */ /* 0x000fe20003f2e200 */
[----:B---3-5:R-:W-:Y:S02]  /*16cf0*/  DADD R20, R20, -R40 ;  /* 0x0000000014147229 */ /* 0x028fe40000000828 */
        /* <DEDUP_REMOVED lines=17> */
[----:B0-----:R-:W-:Y:S05]  /*16e10*/  CALL.REL.NOINC `($__internal_34_$__cuda_sm20_div_rn_f64_full) ;  /* 0x0000001400dc7944 */ /* 0x001fea0003c00000 */
.L_x_6384:
[----:B------:R-:W-:Y:S05]  /*16e20*/  BSYNC B2 ;  /* 0x0000000000027941 */ /* 0x000fea0003800000 */
.L_x_6383:
        /* <DEDUP_REMOVED lines=9> */
.L_x_6382:
[----:B---3--:R1:W5:Y:S01]  /*16ec0*/  LDG.E R33, desc[UR40][R50.64+0x30] ;  /* 0x0000302832217981 */ /* 0x008362000c1e1900 */
[----:B------:R-:W-:Y:S01]  /*16ed0*/  MOV R28, R38 ;  /* 0x00000026001c7202 */ /* 0x000fe20000000f00 */
[----:B------:R-:W-:Y:S01]  /*16ee0*/  IMAD.MOV.U32 R29, RZ, RZ, R39 ;  /* 0x000000ffff1d7224 */ /* 0x000fe200078e0027 */
[----:B-----5:R-:W-:Y:S01]  /*16ef0*/  MOV R20, R40 ;  /* 0x0000002800147202 */ /* 0x020fe20000000f00 */
[----:B------:R-:W-:Y:S01]  /*16f00*/  IMAD.MOV.U32 R21, RZ, RZ, R41 ;  /* 0x000000ffff157224 */ /* 0x000fe200078e0029 */
[----:B------:R-:W-:Y:S01]  /*16f10*/  MOV R22, R42 ;  /* 0x0000002a00167202 */ /* 0x000fe20000000f00 */
[----:B------:R-:W-:-:S07]  /*16f20*/  IMAD.MOV.U32 R23, RZ, RZ, R43 ;  /* 0x000000ffff177224 */ /* 0x000fce00078e002b */
.L_x_6381:
[----:B------:R-:W-:Y:S05]  /*16f30*/  BSYNC B1 ;  /* 0x0000000000017941 */ /* 0x000fea0003800000 */
.L_x_6375:
        /* <DEDUP_REMOVED lines=11> */
[----:B---3--:R-:W-:Y:S02]  /*16ff0*/  FSEL R8, R2, RZ, P0 ;  /* 0x000000ff02087208 */ /* 0x008fe40000000000 */
[----:B------:R-:W3:Y:S01]  /*17000*/  MUFU.RCP64H R3, R9 ;  /* 0x0000000900037308 */ /* 0x000ee20000001800 */
[----:B------:R-:W-:-:S06]  /*17010*/  MOV R2, 0x1 ;  /* 0x0000000100027802 */ /* 0x000fcc0000000f00 */
[----:B---3--:R-:W-:-:S08]  /*17020*/  DFMA R4, -R8, R2, 1 ;  /* 0x3ff000000804742b */ /* 0x008fd00000000102 */
        /* <DEDUP_REMOVED lines=13> */
[----:B012-45:R-:W-:Y:S05]  /*17100*/  CALL.REL.NOINC `($__internal_34_$__cuda_sm20_div_rn_f64_full) ;  /* 0x0000001400207944 */ /* 0x037fea0003c00000 */
.L_x_6387:
[----:B------:R-:W-:Y:S05]  /*17110*/  BSYNC B1 ;  /* 0x0000000000017941 */ /* 0x000fea0003800000 */
.L_x_6386:
[----:B------:R-:W-:Y:S01]  /*17120*/  IMAD.MOV.U32 R2, RZ, RZ, R24 ;  /* 0x000000ffff027224 */ /* 0x000fe200078e0018 */
[----:B------:R-:W-:Y:S01]  /*17130*/  MOV R3, R25 ;  /* 0x0000001900037202 */ /* 0x000fe20000000f00 */
[----:B------:R-:W-:Y:S06]  /*17140*/  @!P6 BRA `(.L_x_6388) ;  /* 0x000000000074e947 */ /* 0x000fec0003800000 */
[----:B------:R-:W3:Y:S01]  /*17150*/  MUFU.RSQ64H R9, R3 ;  /* 0x0000000300097308 */ /* 0x000ee20000001c00 */
[----:B------:R-:W-:Y:S01]  /*17160*/  VIADD R8, R3, 0xfcb00000 ;  /* 0xfcb0000003087836 */ /* 0x000fe20000000000 */
[----:B------:R-:W-:Y:S01]  /*17170*/  MOV R6, 0x0 ;  /* 0x0000000000067802 */ /* 0x000fe20000000f00 */
[----:B------:R-:W-:Y:S01]  /*17180*/  IMAD.MOV.U32 R7, RZ, RZ, 0x3fd80000 ;  /* 0x3fd80000ff077424 */ /* 0x000fe200078e00ff */
[----:B------:R-:W-:Y:S02]  /*17190*/  BSSY B0, `(.L_x_6389) ;  /* 0x0000016000007945 */ /* 0x000fe40003800000 */
[----:B------:R-:W-:Y:S01]  /*171a0*/  ISETP.GE.U32.AND P0, PT, R8, 0x7ca00000, PT ;  /* 0x7ca000000800780c */ /* 0x000fe20003f06070 */
[----:B---3--:R-:W-:-:S08]  /*171b0*/  DMUL R4, R8, R8 ;  /* 0x0000000808047228 */ /* 0x008fd00000000000 */
        /* <DEDUP_REMOVED lines=18> */
[----:B012-45:R-:W-:Y:S05]  /*172e0*/  CALL.REL.NOINC `($__internal_36_$__cuda_sm20_dsqrt_rn_f64_mediumpath_v1) ;  /* 0x0000001c003c7944 */ /* 0x037fea0003c00000 */
.L_x_6390:
[----:B------:R-:W-:Y:S05]  /*172f0*/  BSYNC B0 ;  /* 0x0000000000007941 */ /* 0x000fea0003800000 */
.L_x_6389:
[----:B------:R-:W-:Y:S01]  /*17300*/  IMAD.MOV.U32 R2, RZ, RZ, R4 ;  /* 0x000000ffff027224 */ /* 0x000fe200078e0004 */
[----:B------:R-:W-:-:S07]  /*17310*/  MOV R3, R5 ;  /* 0x0000000500037202 */ /* 0x000fce0000000f00 */
.L_x_6388:
[----:B------:R-:W-:Y:S01]  /*17320*/  ULDC.64 UR4, c[0x0][0x210] ;  /* 0x0000840000047ab9 */ /* 0x000fe20000000a00 */
[----:B------:R-:W3:Y:S01]  /*17330*/  LDC R0, c[0x0][0x64c] ;  /* 0x00019300ff007b82 */ /* 0x000ee20000000800 */
[C---:B------:R-:W-:Y:S01]  /*17340*/  DADD R4, R28.reuse, -UR4 ;  /* 0x800000041c047e29 */ /* 0x040fe20008000000 */
[----:B------:R-:W-:Y:S01]  /*17350*/  BSSY B1, `(.L_x_6391) ;  /* 0x0000021000017945 */ /* 0x000fe20003800000 */
[----:B------:R-:W-:-:S08]  /*17360*/  DSETP.GT.AND P0, PT, R28, UR4, PT ;  /* 0x000000041c007e2a */ /* 0x000fd0000bf04000 */
[----:B------:R-:W-:Y:S02]  /*17370*/  FSEL R9, R5, RZ, P0 ;  /* 0x000000ff05097208 */ /* 0x000fe40000000000 */
[----:B------:R-:W-:Y:S01]  /*17380*/  FSEL R8, R4, RZ, P0 ;  /* 0x000000ff04087208 */ /* 0x000fe20000000000 */
[----:B------:R-:W-:Y:S01]  /*17390*/  IMAD.MOV.U32 R4, RZ, RZ, 0x1 ;  /* 0x00000001ff047424 */ /* 0x000fe200078e00ff */
[----:B------:R-:W0:Y:S01]  /*173a0*/  MUFU.RCP64H R5, R9 ;  /* 0x0000000900057308 */ /* 0x000e220000001800 */
[C---:B---3--:R-:W-:Y:S02]  /*173b0*/  ISETP.GE.AND P4, PT, R0.reuse, 0x1, PT ;  /* 0x000000010000780c */ /* 0x048fe40003f86270 */
[----:B------:R-:W-:Y:S02]  /*173c0*/  ISETP.GE.AND P5, PT, R0, 0x2, PT ;  /* 0x000000020000780c */ /* 0x000fe40003fa6270 */
[----:B0-----:R-:W-:-:S09]  /*173d0*/  DFMA R6, -R8, R4, 1 ;  /* 0x3ff000000806742b */ /* 0x001fd20000000104 */
[----:B------:R-:W0:Y:S02]  /*173e0*/  @P4 LDC.64 R10, c[0x0][0x618] ;  /* 0x00018600ff0a4b82 */ /* 0x000e240000000a00 */
[----:B------:R-:W-:Y:S01]  /*173f0*/  @P5 LOP3.LUT R13, R34, 0xfffffff8, RZ, 0xc0, !PT ;  /* 0xfffffff8220d5812 */ /* 0x000fe200078ec0ff */
[----:B------:R-:W-:-:S05]  /*17400*/  DFMA R6, R6, R6, R6 ;  /* 0x000000060606722b */ /* 0x000fca0000000006 */
[----:B------:R-:W3:Y:S03]  /*17410*/  @P5 LDC.64 R14, c[0x0][0x620] ;  /* 0x00018800ff0e5b82 */ /* 0x000ee60000000a00 */
[----:B------:R-:W-:-:S08]  /*17420*/  DFMA R6, R4, R6, R4 ;  /* 0x000000060406722b */ /* 0x000fd00000000004 */
[----:B------:R-:W-:Y:S01]  /*17430*/  DFMA R4, -R8, R6, 1 ;  /* 0x3ff000000804742b */ /* 0x000fe20000000106 */
[----:B0-----:R-:W-:-:S07]  /*17440*/  @P4 IADD3 R10, P0, R34, R10, RZ ;  /* 0x0000000a220a4210 */ /* 0x001fce0007f1e0ff */
[----:B------:R-:W-:Y:S01]  /*17450*/  DFMA R4, R6, R4, R6 ;  /* 0x000000040604722b */ /* 0x000fe20000000006 */
[----:B------:R-:W-:Y:S02]  /*17460*/  @P4 IADD3.X R11, RZ, R11, RZ, P0, !PT ;  /* 0x0000000bff0b4210 */ /* 0x000fe400007fe4ff */
[----:B---3--:R-:W-:-:S03]  /*17470*/  @P5 IADD3 R12, P1, R13, R14, RZ ;  /* 0x0000000e0d0c5210 */ /* 0x008fc60007f3e0ff */
        /* <DEDUP_REMOVED lines=13> */
[----:B-12-45:R-:W-:Y:S05]  /*17550*/  CALL.REL.NOINC `($__internal_34_$__cuda_sm20_div_rn_f64_full) ;  /* 0x00000010000c7944 */ /* 0x036fea0003c00000 */
.L_x_6392:
[----:B------:R-:W-:Y:S05]  /*17560*/  BSYNC B1 ;  /* 0x0000000000017941 */ /* 0x000fea0003800000 */
.L_x_6391:
        /* <DEDUP_REMOVED lines=28> */
[----:B-12-45:R-:W-:Y:S05]  /*17730*/  CALL.REL.NOINC `($__internal_36_$__cuda_sm20_dsqrt_rn_f64_mediumpath_v1) ;  /* 0x0000001800287944 */ /* 0x036fea0003c00000 */
.L_x_6395:
[----:B------:R-:W-:Y:S05]  /*17740*/  BSYNC B0 ;  /* 0x0000000000007941 */ /* 0x000fea0003800000 */
.L_x_6394:
[----:B------:R-:W-:Y:S01]  /*17750*/  MOV R2, R4 ;  /* 0x0000000400027202 */ /* 0x000fe20000000f00 */
[----:B------:R-:W-:-:S07]  /*17760*/  IMAD.MOV.U32 R3, RZ, RZ, R5 ;  /* 0x000000ffff037224 */ /* 0x000fce00078e0005 */
.L_x_6393:
        /* <DEDUP_REMOVED lines=11> */
.L_x_6385:
        /* <DEDUP_REMOVED lines=9> */
.L_x_6374:
[----:B0-----:R-:W-:-:S13]  /*178b0*/  ISETP.NE.AND P0, PT, R0, RZ, PT ;  /* 0x000000ff0000720c */ /* 0x001fda0003f05270 */
[----:B------:R-:W-:Y:S05]  /*178c0*/  @!P0 BRA `(.L_x_6396) ;  /* 0x0000000000788947 */ /* 0x000fea0003800000 */
[----:B------:R-:W-:Y:S01]  /*178d0*/  MOV R0, 0x0 ;  /* 0x0000000000007802 */ /* 0x000fe20000000f00 */
[----:B------:R-:W-:Y:S01]  /*178e0*/  ULDC.64 UR4, c[0x4][0x580] ;  /* 0x0101600000047ab9 */ /* 0x000fe20000000a00 */
[----:B------:R-:W-:Y:S01]  /*178f0*/  ULDC.64 UR6, c[0x4][0xc0] ;  /* 0x0100300000067ab9 */ /* 0x000fe20000000a00 */
[----:B---3--:R-:W-:Y:S01]  /*17900*/  MOV R4, UR4 ;  /* 0x0000000400047c02 */ /* 0x008fe20008000f00 */
        /* <DEDUP_REMOVED lines=11> */
[----:B-12-45:R-:W-:Y:S05]  /*179c0*/  CALL.ABS.NOINC R2 ;  /* 0x0000000002007343 */ /* 0x036fea0003c00000 */
.L_x_6397:
        /* <DEDUP_REMOVED lines=14> */
.L_x_6396:
        /* <DEDUP_REMOVED lines=11> */
[----:B---3--:R-:W-:Y:S01]  /*17b60*/  FSEL R8, R2, RZ, P0 ;  /* 0x000000ff02087208 */ /* 0x008fe20000000000 */
        /* <DEDUP_REMOVED lines=16> */
[----:B--2-45:R-:W-:Y:S05]  /*17c70*/  CALL.REL.NOINC `($__internal_34_$__cuda_sm20_div_rn_f64_full) ;  /* 0x0000000800447944 */ /* 0x034fea0003c00000 */
.L_x_6400:
[----:B------:R-:W-:Y:S05]  /*17c80*/  BSYNC B1 ;  /* 0x0000000000017941 */ /* 0x000fea0003800000 */
.L_x_6399:
        /* <DEDUP_REMOVED lines=28> */
[----:B--2-45:R-:W-:Y:S05]  /*17e50*/  CALL.REL.NOINC `($__internal_36_$__cuda_sm20_dsqrt_rn_f64_mediumpath_v1) ;  /* 0x0000001000607944 */ /* 0x034fea0003c00000 */
.L_x_6403:
[----:B------:R-:W-:Y:S05]  /*17e60*/  BSYNC B0 ;  /* 0x0000000000007941 */ /* 0x000fea0003800000 */
.L_x_6402:
[----:B------:R-:W-:Y:S01]  /*17e70*/  MOV R2, R4 ;  /* 0x0000000400027202 */ /* 0x000fe20000000f00 */
[----:B------:R-:W-:-:S07]  /*17e80*/  IMAD.MOV.U32 R3, RZ, RZ, R5 ;  /* 0x000000ffff037224 */ /* 0x000fce00078e0005 */
.L_x_6401:
        /* <DEDUP_REMOVED lines=35> */
[----:B--2-45:R-:W-:Y:S05]  /*180c0*/  CALL.REL.NOINC `($__internal_34_$__cuda_sm20_div_rn_f64_full) ;  /* 0x0000000400307944 */ /* 0x034fea0003c00000 */
.L_x_6405:
[----:B------:R-:W-:Y:S05]  /*180d0*/  BSYNC B1 ;  /* 0x0000000000017941 */ /* 0x000fea0003800000 */
.L_x_6404:
        /* <DEDUP_REMOVED lines=28> */
[----:B--2-45:R-:W-:Y:S05]  /*182a0*/  CALL.REL.NOINC `($__internal_36_$__cuda_sm20_dsqrt_rn_f64_mediumpath_v1) ;  /* 0x0000000c004c7944 */ /* 0x034fea0003c00000 */
.L_x_6408:
[----:B------:R-:W-:Y:S05]  /*182b0*/  BSYNC B0 ;  /* 0x0000000000007941 */ /* 0x000fea0003800000 */
.L_x_6407:
[----:B------:R-:W-:Y:S01]  /*182c0*/  IMAD.MOV.U32 R2, RZ, RZ, R4 ;  /* 0x000000ffff027224 */ /* 0x000fe200078e0004 */
[----:B------:R-:W-:-:S07]  /*182d0*/  MOV R3, R5 ;  /* 0x0000000500037202 */ /* 0x000fce0000000f00 */
.L_x_6406:
        /* <DEDUP_REMOVED lines=11> */
.L_x_6398:
[----:B------:R-:W-:Y:S01]  /*18390*/  MOV R2, 0x0 ;  /* 0x0000000000027802 */ /* 0x000fe20000000f00 */
[----:B------:R-:W-:Y:S01]  /*183a0*/  ULDC.64 UR4, c[0x4][0x580] ;  /* 0x0101600000047ab9 */ /* 0x000fe20000000a00 */
[----:B------:R-:W-:Y:S01]  /*183b0*/  ULDC.64 UR6, c[0x4][0xb0] ;  /* 0x01002c0000067ab9 */ /* 0x000fe20000000a00 */
[----:B---3--:R-:W-:Y:S01]  /*183c0*/  IMAD.U32 R4, RZ, RZ, UR4 ;  /* 0x00000004ff047e24 */ /* 0x008fe2000f8e00ff */
        /* <DEDUP_REMOVED lines=11> */
[----:B-12-45:R-:W-:Y:S05]  /*18480*/  CALL.ABS.NOINC R14 ;  /* 0x000000000e007343 */ /* 0x036fea0003c00000 */
.L_x_6409:
        /* <DEDUP_REMOVED lines=15> */
.L_x_6410:
[----:B------:R-:W-:Y:S05]  /*18580*/  EXIT ;  /* 0x000000000000794d */ /* 0x000fea0003800000 */
        .weak           $__internal_34_$__cuda_sm20_div_rn_f64_full
        .type           $__internal_34_$__cuda_sm20_div_rn_f64_full,@function
        .size           $__internal_34_$__cuda_sm20_div_rn_f64_full,($__internal_35_$__cuda_sm20_div_u64 - $__internal_34_$__cuda_sm20_div_rn_f64_full)
$__internal_34_$__cuda_sm20_div_rn_f64_full:
[C---:B------:R-:W-:Y:S01]  /*18590*/  FSETP.GEU.AND P0, PT, |R9|.reuse, 1.469367938527859385e-39, PT ;  /* 0x001000000900780b */ /* 0x040fe20003f0e200 */
[----:B------:R-:W-:Y:S01]  /*185a0*/  IMAD.MOV.U32 R6, RZ, RZ, R8 ;  /* 0x000000ffff067224 */ /* 0x000fe200078e0008 */
[----:B------:R-:W-:Y:S01]  /*185b0*/  LOP3.LUT R2, R9, 0x800fffff, RZ, 0xc0, !PT ;  /* 0x800fffff09027812 */ /* 0x000fe200078ec0ff */
[----:B------:R-:W-:Y:S01]  /*185c0*/  IMAD.MOV.U32 R58, RZ, RZ, 0x1ca00000 ;  /* 0x1ca00000ff3a7424 */ /* 0x000fe200078e00ff */
[----:B------:R-:W-:Y:S01]  /*185d0*/  MOV R10, 0x1 ;  /* 0x00000001000a7802 */ /* 0x000fe20000000f00 */
[----:B------:R-:W-:Y:S01]  /*185e0*/  BSSY B0, `(.L_x_6411) ;  /* 0x0000057000007945 */ /* 0x000fe20003800000 */
[----:B------:R-:W-:Y:S02]  /*185f0*/  LOP3.LUT R7, R2, 0x3ff00000, RZ, 0xfc, !PT ;  /* 0x3ff0000002077812 */ /* 0x000fe400078efcff */
[C---:B------:R-:W-:Y:S02]  /*18600*/  FSETP.GEU.AND P1, PT, |R15|.reuse, 1.469367938527859385e-39, PT ;  /* 0x001000000f00780b */ /* 0x040fe40003f2e200 */
[----:B------:R-:W-:-:S02]  /*18610*/  LOP3.LUT R2, R15, 0x7ff00000, RZ, 0xc0, !PT ;  /* 0x7ff000000f027812 */ /* 0x000fc400078ec0ff */
[----:B------:R-:W-:Y:S01]  /*18620*/  LOP3.LUT R3, R9, 0x7ff00000, RZ, 0xc0, !PT ;  /* 0x7ff0000009037812 */ /* 0x000fe200078ec0ff */
[----:B------:R-:W-:-:S03]  /*18630*/  @!P0 DMUL R6, R8, 8.98846567431157953865e+307 ;  /* 0x7fe0000008068828 */ /* 0x000fc60000000000 */
[----:B------:R-:W-:-:S03]  /*18640*/  ISETP.GE.U32.AND P3, PT, R2, R3, PT ;  /* 0x000000030200720c */ /* 0x000fc60003f66070 */
[----:B------:R-:W0:Y:S02]  /*18650*/  MUFU.RCP64H R11, R7 ;  /* 0x00000007000b7308 */ /* 0x000e240000001800 */
[----:B------:R-:W-:Y:S01]  /*18660*/  @!P1 LOP3.LUT R5, R9, 0x7ff00000, RZ, 0xc0, !PT ;  /* 0x7ff0000009059812 */ /* 0x000fe200078ec0ff */
[----:B------:R-:W-:Y:S01]  /*18670*/  @!P1 IMAD.MOV.U32 R30, RZ, RZ, RZ ;  /* 0x000000ffff1e9224 */ /* 0x000fe200078e00ff */
[----:B------:R-:W-:Y:S02]  /*18680*/  @!P0 LOP3.LUT R3, R7, 0x7ff00000, RZ, 0xc0, !PT ;  /* 0x7ff0000007038812 */ /* 0x000fe400078ec0ff */
[----:B------:R-:W-:-:S04]  /*18690*/  @!P1 ISETP.GE.U32.AND P2, PT, R2, R5, PT ;  /* 0x000000050200920c */ /* 0x000fc80003f46070 */
[----:B------:R-:W-:-:S04]  /*186a0*/  @!P1 SEL R5, R58, 0x63400000, !P2 ;  /* 0x634000003a059807 */ /* 0x000fc80005000000 */
[----:B------:R-:W-:Y:S01]  /*186b0*/  @!P1 LOP3.LUT R5, R5, 0x80000000, R15, 0xf8, !PT ;  /* 0x8000000005059812 */ /* 0x000fe200078ef80f */
[----:B0-----:R-:W-:-:S03]  /*186c0*/  DFMA R12, R10, -R6, 1 ;  /* 0x3ff000000a0c742b */ /* 0x001fc60000000806 */
[----:B------:R-:W-:Y:S02]  /*186d0*/  @!P1 LOP3.LUT R31, R5, 0x100000, RZ, 0xfc, !PT ;  /* 0x00100000051f9812 */ /* 0x000fe400078efcff */
[----:B------:R-:W-:-:S03]  /*186e0*/  MOV R5, R2 ;  /* 0x0000000200057202 */ /* 0x000fc60000000f00 */
[----:B------:R-:W-:-:S08]  /*186f0*/  DFMA R12, R12, R12, R12 ;  /* 0x0000000c0c0c722b */ /* 0x000fd0000000000c */
[----:B------:R-:W-:Y:S01]  /*18700*/  DFMA R12, R10, R12, R10 ;  /* 0x0000000c0a0c722b */ /* 0x000fe2000000000a */
[----:B------:R-:W-:-:S04]  /*18710*/  SEL R10, R58, 0x63400000, !P3 ;  /* 0x634000003a0a7807 */ /* 0x000fc80005800000 */
[----:B------:R-:W-:-:S03]  /*18720*/  LOP3.LUT R11, R10, 0x800fffff, R15, 0xf8, !PT ;  /* 0x800fffff0a0b7812 */ /* 0x000fc600078ef80f */
[----:B------:R-:W-:Y:S01]  /*18730*/  DFMA R24, R12, -R6, 1 ;  /* 0x3ff000000c18742b */ /* 0x000fe20000000806 */
[----:B------:R-:W-:-:S06]  /*18740*/  MOV R10, R14 ;  /* 0x0000000e000a7202 */ /* 0x000fcc0000000f00 */
[----:B------:R-:W-:Y:S02]  /*18750*/  @!P1 DFMA R10, R10, 2, -R30 ;  /* 0x400000000a0a982b */ /* 0x000fe4000000081e */
[----:B------:R-:W-:-:S08]  /*18760*/  DFMA R12, R12, R24, R12 ;  /* 0x000000180c0c722b */ /* 0x000fd0000000000c */
[----:B------:R-:W-:Y:S01]  /*18770*/  DMUL R24, R12, R10 ;  /* 0x0000000a0c187228 */ /* 0x000fe20000000000 */
[----:B------:R-:W-:-:S07]  /*18780*/  @!P1 LOP3.LUT R5, R11, 0x7ff00000, RZ, 0xc0, !PT ;  /* 0x7ff000000b059812 */ /* 0x000fce00078ec0ff */
[----:B------:R-:W-:-:S08]  /*18790*/  DFMA R30, R24, -R6, R10 ;  /* 0x80000006181e722b */ /* 0x000fd0000000000a */
[----:B------:R-:W-:Y:S01]  /*187a0*/  DFMA R12, R12, R30, R24 ;  /* 0x0000001e0c0c722b */ /* 0x000fe20000000018 */
[----:B------:R-:W-:-:S05]  /*187b0*/  VIADD R24, R5, 0xffffffff ;  /* 0xffffffff05187836 */ /* 0x000fca0000000000 */
[----:B------:R-:W-:Y:S02]  /*187c0*/  ISETP.GT.U32.AND P0, PT, R24, 0x7feffffe, PT ;  /* 0x7feffffe1800780c */ /* 0x000fe40003f04070 */
[----:B------:R-:W-:-:S04]  /*187d0*/  IADD3 R24, R3, -0x1, RZ ;  /* 0xffffffff03187810 */ /* 0x000fc80007ffe0ff */
[----:B------:R-:W-:-:S13]  /*187e0*/  ISETP.GT.U32.OR P0, PT, R24, 0x7feffffe, P0 ;  /* 0x7feffffe1800780c */ /* 0x000fda0000704470 */
[----:B------:R-:W-:Y:S05]  /*187f0*/  @P0 BRA `(.L_x_6412) ;  /* 0x0000000000740947 */ /* 0x000fea0003800000 */
[----:B------:R-:W-:Y:S01]  /*18800*/  LOP3.LUT R3, R9, 0x7ff00000, RZ, 0xc0, !PT ;  /* 0x7ff0000009037812 */ /* 0x000fe200078ec0ff */
[----:B------:R-:W-:-:S03]  /*18810*/  IMAD.MOV.U32 R14, RZ, RZ, RZ ;  /* 0x000000ffff0e7224 */ /* 0x000fc600078e00ff */
[CC--:B------:R-:W-:Y:S02]  /*18820*/  VIADDMNMX R5, R2.reuse, -R3.reuse, 0xb9600000, !PT ;  /* 0xb960000002057446 */ /* 0x0c0fe40007800903 */
[----:B------:R-:W-:Y:S02]  /*18830*/  ISETP.GE.U32.AND P0, PT, R2, R3, PT ;  /* 0x000000030200720c */ /* 0x000fe40003f06070 */
[----:B------:R-:W-:Y:S02]  /*18840*/  VIMNMX R2, R5, 0x46a00000, PT ;  /* 0x46a0000005027848 */ /* 0x000fe40003fe0100 */
[----:B------:R-:W-:-:S05]  /*18850*/  SEL R3, R58, 0x63400000, !P0 ;  /* 0x634000003a037807 */ /* 0x000fca0004000000 */
[----:B------:R-:W-:-:S05]  /*18860*/  IMAD.IADD R2, R2, 0x1, -R3 ;  /* 0x0000000102027824 */ /* 0x000fca00078e0a03 */
[----:B------:R-:W-:-:S06]  /*18870*/  IADD3 R15, R2, 0x7fe00000, RZ ;  /* 0x7fe00000020f7810 */ /* 0x000fcc0007ffe0ff */
[----:B------:R-:W-:-:S10]  /*18880*/  DMUL R24, R12, R14 ;  /* 0x0000000e0c187228 */ /* 0x000fd40000000000 */
[----:B------:R-:W-:-:S13]  /*18890*/  FSETP.GTU.AND P0, PT, |R25|, 1.469367938527859385e-39, PT ;  /* 0x001000001900780b */ /* 0x000fda0003f0c200 */
[----:B------:R-:W-:Y:S05]  /*188a0*/  @P0 BRA `(.L_x_6413) ;  /* 0x0000000000a80947 */ /* 0x000fea0003800000 */
[----:B------:R-:W-:-:S06]  /*188b0*/  DFMA R6, R12, -R6, R10 ;  /* 0x800000060c06722b */ /* 0x000fcc000000000a */
[----:B------:R-:W-:-:S04]  /*188c0*/  MOV R6, RZ ;  /* 0x000000ff00067202 */ /* 0x000fc80000000f00 */
[C---:B------:R-:W-:Y:S02]  /*188d0*/  FSETP.NEU.AND P0, PT, R7.reuse, RZ, PT ;  /* 0x000000ff0700720b */ /* 0x040fe40003f0d000 */
[----:B------:R-:W-:-:S04]  /*188e0*/  LOP3.LUT R3, R7, 0x80000000, R9, 0x48, !PT ;  /* 0x8000000007037812 */ /* 0x000fc800078e4809 */
[----:B------:R-:W-:-:S07]  /*188f0*/  LOP3.LUT R7, R3, R15, RZ, 0xfc, !PT ;  /* 0x0000000f03077212 */ /* 0x000fce00078efcff */
[----:B------:R-:W-:Y:S05]  /*18900*/  @!P0 BRA `(.L_x_6413) ;  /* 0x0000000000908947 */ /* 0x000fea0003800000 */
[----:B------:R-:W-:Y:S01]  /*18910*/  IMAD.MOV R9, RZ, RZ, -R2 ;  /* 0x000000ffff097224 */ /* 0x000fe200078e0a02 */
[----:B------:R-:W-:Y:S01]  /*18920*/  MOV R8, RZ ;  /* 0x000000ff00087202 */ /* 0x000fe20000000f00 */
[----:B------:R-:W-:Y:S01]  /*18930*/  DMUL.RP R6, R12, R6 ;  /* 0x000000060c067228 */ /* 0x000fe20000008000 */
[----:B------:R-:W-:-:S04]  /*18940*/  IADD3 R2, -R2, -0x43300000, RZ ;  /* 0xbcd0000002027810 */ /* 0x000fc80007ffe1ff */
[----:B------:R-:W-:-:S05]  /*18950*/  DFMA R8, R24, -R8, R12 ;  /* 0x800000081808722b */ /* 0x000fca000000000c */
[----:B------:R-:W-:-:S05]  /*18960*/  LOP3.LUT R3, R7, R3, RZ, 0x3c, !PT ;  /* 0x0000000307037212 */ /* 0x000fca00078e3cff */
[----:B------:R-:W-:-:S04]  /*18970*/  FSETP.NEU.AND P0, PT, |R9|, R2, PT ;  /* 0x000000020900720b */ /* 0x000fc80003f0d200 */
[----:B------:R-:W-:Y:S02]  /*18980*/  FSEL R2, R6, R24, !P0 ;  /* 0x0000001806027208 */ /* 0x000fe40004000000 */
[----:B------:R-:W-:-:S03]  /*18990*/  FSEL R3, R3, R25, !P0 ;  /* 0x0000001903037208 */ /* 0x000fc60004000000 */
[----:B------:R-:W-:Y:S01]  /*189a0*/  IMAD.MOV.U32 R24, RZ, RZ, R2 ;  /* 0x000000ffff187224 */ /* 0x000fe200078e0002 */
[----:B------:R-:W-:Y:S01]  /*189b0*/  MOV R25, R3 ;  /* 0x0000000300197202 */ /* 0x000fe20000000f00 */
[----:B------:R-:W-:Y:S06]  /*189c0*/  BRA `(.L_x_6413) ;  /* 0x0000000000607947 */ /* 0x000fec0003800000 */
.L_x_6412:
[----:B------:R-:W-:-:S14]  /*189d0*/  DSETP.NAN.AND P0, PT, R14, R14, PT ;  /* 0x0000000e0e00722a */ /* 0x000fdc0003f08000 */
[----:B------:R-:W-:Y:S05]  /*189e0*/  @P0 BRA `(.L_x_6414) ;  /* 0x00000000004c0947 */ /* 0x000fea0003800000 */
[----:B------:R-:W-:-:S14]  /*189f0*/  DSETP.NAN.AND P0, PT, R8, R8, PT ;  /* 0x000000080800722a */ /* 0x000fdc0003f08000 */
[----:B------:R-:W-:Y:S05]  /*18a00*/  @P0 BRA `(.L_x_6415) ;  /* 0x0000000000340947 */ /* 0x000fea0003800000 */
[----:B------:R-:W-:Y:S01]  /*18a10*/  ISETP.NE.AND P0, PT, R5, R3, PT ;  /* 0x000000030500720c */ /* 0x000fe20003f05270 */
[----:B------:R-:W-:Y:S01]  /*18a20*/  IMAD.MOV.U32 R24, RZ, RZ, 0x0 ;  /* 0x00000000ff187424 */ /* 0x000fe200078e00ff */
[----:B------:R-:W-:-:S11]  /*18a30*/  MOV R25, 0xfff80000 ;  /* 0xfff8000000197802 */ /* 0x000fd60000000f00 */
[----:B------:R-:W-:Y:S05]  /*18a40*/  @!P0 BRA `(.L_x_6413) ;  /* 0x0000000000408947 */ /* 0x000fea0003800000 */
[----:B------:R-:W-:-:S04]  /*18a50*/  ISETP.NE.AND P0, PT, R5, 0x7ff00000, PT ;  /* 0x7ff000000500780c */ /* 0x000fc80003f05270 */
[----:B------:R-:W-:Y:S02]  /*18a60*/  ISETP.EQ.OR P0, PT, R3, RZ, !P0 ;  /* 0x000000ff0300720c */ /* 0x000fe40004702670 */
[----:B------:R-:W-:-:S11]  /*18a70*/  LOP3.LUT R3, R15, 0x80000000, R9, 0x48, !PT ;  /* 0x800000000f037812 */ /* 0x000fd600078e4809 */
[----:B------:R-:W-:Y:S01]  /*18a80*/  @P0 LOP3.LUT R2, R3, 0x7ff00000, RZ, 0xfc, !PT ;  /* 0x7ff0000003020812 */ /* 0x000fe200078efcff */
[----:B------:R-:W-:Y:S01]  /*18a90*/  @!P0 IMAD.MOV.U32 R24, RZ, RZ, RZ ;  /* 0x000000ffff188224 */ /* 0x000fe200078e00ff */
[----:B------:R-:W-:Y:S01]  /*18aa0*/  @!P0 MOV R25, R3 ;  /* 0x0000000300198202 */ /* 0x000fe20000000f00 */
[----:B------:R-:W-:Y:S01]  /*18ab0*/  @P0 IMAD.MOV.U32 R24, RZ, RZ, RZ ;  /* 0x000000ffff180224 */ /* 0x000fe200078e00ff */
[----:B------:R-:W-:Y:S01]  /*18ac0*/  @P0 MOV R25, R2 ;  /* 0x0000000200190202 */ /* 0x000fe20000000f00 */
[----:B------:R-:W-:Y:S06]  /*18ad0*/  BRA `(.L_x_6413) ;  /* 0x00000000001c7947 */ /* 0x000fec0003800000 */
.L_x_6415:
[----:B------:R-:W-:Y:S01]  /*18ae0*/  LOP3.LUT R2, R9, 0x80000, RZ, 0xfc, !PT ;  /* 0x0008000009027812 */ /* 0x000fe200078efcff */
[----:B------:R-:W-:-:S03]  /*18af0*/  IMAD.MOV.U32 R24, RZ, RZ, R8 ;  /* 0x000000ffff187224 */ /* 0x000fc600078e0008 */
[----:B------:R-:W-:Y:S01]  /*18b00*/  MOV R25, R2 ;  /* 0x0000000200197202 */ /* 0x000fe20000000f00 */
[----:B------:R-:W-:Y:S06]  /*18b10*/  BRA `(.L_x_6413) ;  /* 0x00000000000c7947 */ /* 0x000fec0003800000 */
.L_x_6414:
[----:B------:R-:W-:Y:S01]  /*18b20*/  LOP3.LUT R2, R15, 0x80000, RZ, 0xfc, !PT ;  /* 0x000800000f027812 */ /* 0x000fe200078efcff */
[----:B------:R-:W-:-:S03]  /*18b30*/  IMAD.MOV.U32 R24, RZ, RZ, R14 ;  /* 0x000000ffff187224 */ /* 0x000fc600078e000e */
[----:B------:R-:W-:-:S07]  /*18b40*/  MOV R25, R2 ;  /* 0x0000000200197202 */ /* 0x000fce0000000f00 */
.L_x_6413:
[----:B------:R-:W-:Y:S05]  /*18b50*/  BSYNC B0 ;  /* 0x0000000000007941 */ /* 0x000fea0003800000 */
.L_x_6411:
[----:B------:R-:W-:Y:S01]  /*18b60*/  HFMA2.MMA R3, -RZ, RZ, 0, 0 ;  /* 0x00000000ff037435 */ /* 0x000fe200000001ff */
[----:B------:R-:W-:-:S05]  /*18b70*/  IMAD.MOV.U32 R2, RZ, RZ, R0 ;  /* 0x000000ffff027224 */ /* 0x000fca00078e0000 */
[----:B------:R-:W-:Y:S05]  /*18b80*/  RET.REL.NODEC R2 `(_ZN2at6native13reduce_kernelILi256ELi2ENS0_8ReduceOpIdNS0_10WelfordOpsIddiN4cuda3std3__44pairIddEEEEjdLi2ELi2EEEEEvT1_) ;  /* 0xfffffe74021c7950 */ /* 0x000fea0003c3ffff */
        .weak           $__internal_35_$__cuda_sm20_div_u64
        .type           $__internal_35_$__cuda_sm20_div_u64,@function
        .size           $__internal_35_$__cuda_sm20_div_u64,($__internal_36_$__cuda_sm20_dsqrt_rn_f64_mediumpath_v1 - $__internal_35_$__cuda_sm20_div_u64)
$__internal_35_$__cuda_sm20_div_u64:
        /* <DEDUP_REMOVED lines=25> */
[----:B------:R-:W-:Y:S02]  /*18d20*/  IMAD.X R10, RZ, RZ, ~R11, P0 ;  /* 0x000000ffff0a7224 */ /* 0x000fe400000e0e0b */
[----:B------:R-:W-:Y:S02]  /*18d30*/  IMAD.MOV.U32 R11, RZ, RZ, RZ ;  /* 0x000000ffff0b7224 */ /* 0x000fe400078e00ff */
        /* <DEDUP_REMOVED lines=28> */
[----:B------:R-:W-:Y:S01]  /*18f00*/  SEL R10, R10, R9, P0 ;  /* 0x000000090a0a7207 */ /* 0x000fe20000000000 */
[----:B------:R-:W-:Y:S01]  /*18f10*/  HFMA2.MMA R9, -RZ, RZ, 0, 0 ;  /* 0x00000000ff097435 */ /* 0x000fe200000001ff */
        /* <DEDUP_REMOVED lines=8> */
[----:B------:R-:W-:Y:S02]  /*18fa0*/  SEL R7, R7, R10, P0 ;  /* 0x0000000a07077207 */ /* 0x000fe40000000000 */
[----:B------:R-:W-:Y:S02]  /*18fb0*/  SEL R6, R6, 0xffffffff, P1 ;  /* 0xffffffff06067807 */ /* 0x000fe40000800000 */
[----:B------:R-:W-:Y:S01]  /*18fc0*/  SEL R7, R7, 0xffffffff, P1 ;  /* 0xffffffff07077807 */ /* 0x000fe20000800000 */
[----:B------:R-:W-:Y:S06]  /*18fd0*/  RET.REL.NODEC R8 `(_ZN2at6native13reduce_kernelILi256ELi2ENS0_8ReduceOpIdNS0_10WelfordOpsIddiN4cuda3std3__44pairIddEEEEjdLi2ELi2EEEEEvT1_) ;  /* 0xfffffe7008087950 */ /* 0x000fec0003c3ffff */
        .weak           $__internal_36_$__cuda_sm20_dsqrt_rn_f64_mediumpath_v1
        .type           $__internal_36_$__cuda_sm20_dsqrt_rn_f64_mediumpath_v1,@function
        .size           $__internal_36_$__cuda_sm20_dsqrt_rn_f64_mediumpath_v1,($__internal_37_$__cuda_sm20_rem_u64 - $__internal_36_$__cuda_sm20_dsqrt_rn_f64_mediumpath_v1)
$__internal_36_$__cuda_sm20_dsqrt_rn_f64_mediumpath_v1:
[----:B------:R-:W-:Y:S01]  /*18fe0*/  ISETP.GE.U32.AND P0, PT, R10, -0x3400000, PT ;  /* 0xfcc000000a00780c */ /* 0x000fe20003f06070 */
[----:B------:R-:W-:Y:S01]  /*18ff0*/  BSSY B1, `(.L_x_6416) ;  /* 0x0000027000017945 */ /* 0x000fe20003800000 */
[----:B------:R-:W-:Y:S01]  /*19000*/  IMAD.MOV.U32 R10, RZ, RZ, R2 ;  /* 0x000000ffff0a7224 */ /* 0x000fe200078e0002 */
[----:B------:R-:W-:Y:S01]  /*19010*/  MOV R11, R3 ;  /* 0x00000003000b7202 */ /* 0x000fe20000000f00 */
[----:B------:R-:W-:Y:S01]  /*19020*/  IMAD.MOV.U32 R2, RZ, RZ, R0 ;  /* 0x000000ffff027224 */ /* 0x000fe200078e0000 */
[----:B------:R-:W-:-:S08]  /*19030*/  MOV R3, R9 ;  /* 0x0000000900037202 */ /* 0x000fd00000000f00 */
[----:B------:R-:W-:Y:S05]  /*19040*/  @!P0 BRA `(.L_x_6417) ;  /* 0x0000000000208947 */ /* 0x000fea0003800000 */
[----:B------:R-:W-:-:S10]  /*19050*/  DFMA.RM R2, R4, R2, R6 ;  /* 0x000000020402722b */ /* 0x000fd40000004006 */
[----:B------:R-:W-:-:S05]  /*19060*/  IADD3 R6, P0, R2, 0x1, RZ ;  /* 0x0000000102067810 */ /* 0x000fca0007f1e0ff */
[----:B------:R-:W-:-:S06]  /*19070*/  IMAD.X R7, RZ, RZ, R3, P0 ;  /* 0x000000ffff077224 */ /* 0x000fcc00000e0603 */
[----:B------:R-:W-:-:S08]  /*19080*/  DFMA.RP R4, -R2, R6, R10 ;  /* 0x000000060204722b */ /* 0x000fd0000000810a */
[----:B------:R-:W-:-:S06]  /*19090*/  DSETP.GT.AND P0, PT, R4, RZ, PT ;  /* 0x000000ff0400722a */ /* 0x000fcc0003f04000 */
[----:B------:R-:W-:Y:S02]  /*190a0*/  FSEL R2, R6, R2, P0 ;  /* 0x0000000206027208 */ /* 0x000fe40000000000 */
[----:B------:R-:W-:Y:S01]  /*190b0*/  FSEL R3, R7, R3, P0 ;  /* 0x0000000307037208 */ /* 0x000fe20000000000 */
[----:B------:R-:W-:Y:S06]  /*190c0*/  BRA `(.L_x_6418) ;  /* 0x0000000000647947 */ /* 0x000fec0003800000 */
.L_x_6417:
[----:B------:R-:W-:-:S14]  /*190d0*/  DSETP.NE.AND P0, PT, R10, RZ, PT ;  /* 0x000000ff0a00722a */ /* 0x000fdc0003f05000 */
[----:B------:R-:W-:Y:S05]  /*190e0*/  @!P0 BRA `(.L_x_6419) ;  /* 0x0000000000588947 */ /* 0x000fea0003800000 */
[----:B------:R-:W-:-:S13]  /*190f0*/  ISETP.GE.AND P0, PT, R11, RZ, PT ;  /* 0x000000ff0b00720c */ /* 0x000fda0003f06270 */
[----:B------:R-:W-:Y:S01]  /*19100*/  @!P0 MOV R2, 0x0 ;  /* 0x0000000000028802 */ /* 0x000fe20000000f00 */
[----:B------:R-:W-:Y:S01]  /*19110*/  @!P0 IMAD.MOV.U32 R3, RZ, RZ, -0x80000 ;  /* 0xfff80000ff038424 */ /* 0x000fe200078e00ff */
[----:B------:R-:W-:Y:S06]  /*19120*/  @!P0 BRA `(.L_x_6418) ;  /* 0x00000000004c8947 */ /* 0x000fec0003800000 */
[----:B------:R-:W-:-:S13]  /*19130*/  ISETP.GT.AND P0, PT, R11, 0x7fefffff, PT ;  /* 0x7fefffff0b00780c */ /* 0x000fda0003f04270 */
[----:B------:R-:W-:Y:S05]  /*19140*/  @P0 BRA `(.L_x_6419) ;  /* 0x0000000000400947 */ /* 0x000fea0003800000 */
[----:B------:R-:W-:Y:S01]  /*19150*/  DMUL R2, R10, 8.11296384146066816958e+31 ;  /* 0x469000000a027828 */ /* 0x000fe20000000000 */
[----:B------:R-:W-:Y:S01]  /*19160*/  MOV R4, RZ ;  /* 0x000000ff00047202 */ /* 0x000fe20000000f00 */
[----:B------:R-:W-:Y:S01]  /*19170*/  IMAD.MOV.U32 R10, RZ, RZ, 0x0 ;  /* 0x00000000ff0a7424 */ /* 0x000fe200078e00ff */
[----:B------:R-:W-:-:S03]  /*19180*/  MOV R11, 0x3fd80000 ;  /* 0x3fd80000000b7802 */ /* 0x000fc60000000f00 */
[----:B------:R-:W0:Y:S02]  /*19190*/  MUFU.RSQ64H R5, R3 ;  /* 0x0000000300057308 */ /* 0x000e240000001c00 */
[----:B0-----:R-:W-:-:S08]  /*191a0*/  DMUL R6, R4, R4 ;  /* 0x0000000404067228 */ /* 0x001fd00000000000 */
[----:B------:R-:W-:-:S08]  /*191b0*/  DFMA R6, R2, -R6, 1 ;  /* 0x3ff000000206742b */ /* 0x000fd00000000806 */
[----:B------:R-:W-:Y:S02]  /*191c0*/  DFMA R10, R6, R10, 0.5 ;  /* 0x3fe00000060a742b */ /* 0x000fe4000000000a */
[----:B------:R-:W-:-:S08]  /*191d0*/  DMUL R6, R4, R6 ;  /* 0x0000000604067228 */ /* 0x000fd00000000000 */
[----:B------:R-:W-:-:S08]  /*191e0*/  DFMA R6, R10, R6, R4 ;  /* 0x000000060a06722b */ /* 0x000fd00000000004 */
[----:B------:R-:W-:Y:S02]  /*191f0*/  DMUL R4, R2, R6 ;  /* 0x0000000602047228 */ /* 0x000fe40000000000 */
[----:B------:R-:W-:-:S06]  /*19200*/  VIADD R7, R7, 0xfff00000 ;  /* 0xfff0000007077836 */ /* 0x000fcc0000000000 */
[----:B------:R-:W-:-:S08]  /*19210*/  DFMA R10, R4, -R4, R2 ;  /* 0x80000004040a722b */ /* 0x000fd00000000002 */
[----:B------:R-:W-:-:S10]  /*19220*/  DFMA R2, R6, R10, R4 ;  /* 0x0000000a0602722b */ /* 0x000fd40000000004 */
[----:B------:R-:W-:Y:S01]  /*19230*/  IADD3 R3, R3, -0x3500000, RZ ;  /* 0xfcb0000003037810 */ /* 0x000fe20007ffe0ff */
[----:B------:R-:W-:Y:S06]  /*19240*/  BRA `(.L_x_6418) ;  /* 0x0000000000047947 */ /* 0x000fec0003800000 */
.L_x_6419:
[----:B------:R-:W-:-:S11]  /*19250*/  DADD R2, R10, R10 ;  /* 0x000000000a027229 */ /* 0x000fd6000000000a */
.L_x_6418:
[----:B------:R-:W-:Y:S05]  /*19260*/  BSYNC B1 ;  /* 0x0000000000017941 */ /* 0x000fea0003800000 */
.L_x_6416:
[----:B------:R-:W-:Y:S01]  /*19270*/  IMAD.MOV.U32 R9, RZ, RZ, 0x0 ;  /* 0x00000000ff097424 */ /* 0x000fe200078e00ff */
[----:B------:R-:W-:Y:S01]  /*19280*/  MOV R5, R3 ;  /* 0x0000000300057202 */ /* 0x000fe20000000f00 */
[----:B------:R-:W-:Y:S02]  /*19290*/  IMAD.MOV.U32 R4, RZ, RZ, R2 ;  /* 0x000000ffff047224 */ /* 0x000fe400078e0002 */
[----:B------:R-:W-:Y:S05]  /*192a0*/  RET.REL.NODEC R8 `(_ZN2at6native13reduce_kernelILi256ELi2ENS0_8ReduceOpIdNS0_10WelfordOpsIddiN4cuda3std3__44pairIddEEEEjdLi2ELi2EEEEEvT1_) ;  /* 0xfffffe6c08547950 */ /* 0x000fea0003c3ffff */
        .weak           $__internal_37_$__cuda_sm20_rem_u64
        .type           $__internal_37_$__cuda_sm20_rem_u64,@function
        .size           $__internal_37_$__cuda_sm20_rem_u64,(.L_x_8220 - $__internal_37_$__cuda_sm20_rem_u64)
$__internal_37_$__cuda_sm20_rem_u64:
        /* <DEDUP_REMOVED lines=16> */
[----:B------:R-:W-:-:S04]  /*193b0*/  IMAD.HI.U32 R12, P1, R11, R25, R12 ;  /* 0x000000190b0c7227 */ /* 0x000fc8000782000c */
[----:B------:R-:W-:Y:S01]  /*193c0*/  IMAD.X R9, R9, 0x1, R11, P0 ;  /* 0x0000000109097824 */ /* 0x000fe200000e060b */
[----:B------:R-:W-:-:S04]  /*193d0*/  IADD3 R13, P2, R15, R12, RZ ;  /* 0x0000000c0f0d7210 */ /* 0x000fc80007f5e0ff */
[----:B------:R-:W-:Y:S01]  /*193e0*/  IADD3.X R9, RZ, RZ, R9, P2, P1 ;  /* 0x000000ffff097210 */ /* 0x000fe200017e2409 */
[----:B------:R-:W-:-:S04]  /*193f0*/  IMAD.WIDE.U32 R10, R13, R2, RZ ;  /* 0x000000020d0a7225 */ /* 0x000fc800078e00ff */
        /* <DEDUP_REMOVED lines=25> */
[----:B------:R-:W-:-:S03]  /*19590*/  ISETP.GE.U32.AND P0, PT, R3, R2, PT ;  /* 0x000000020300720c */ /* 0x000fc60003f06070 */
[----:B------:R-:W-:Y:S01]  /*195a0*/  IMAD.X R8, R8, 0x1, ~R9, P1 ;  /* 0x0000000108087824 */ /* 0x000fe200008e0e09 */
[----:B------:R-:W-:-:S04]  /*195b0*/  IADD3 R9, P1, -R2, R3, RZ ;  /* 0x0000000302097210 */ /* 0x000fc80007f3e1ff */
[----:B------:R-:W-:Y:S02]  /*195c0*/  ISETP.GE.U32.AND.EX P0, PT, R8, R7, PT, P0 ;  /* 0x000000070800720c */ /* 0x000fe40003f06100 */
[-C--:B------:R-:W-:Y:S02]  /*195d0*/  IADD3.X R10, ~R7, R8.reuse, RZ, P1, !PT ;  /* 0x00000008070a7210 */ /* 0x080fe40000ffe5ff */
[----:B------:R-:W-:Y:S02]  /*195e0*/  SEL R9, R9, R3, P0 ;  /* 0x0000000309097207 */ /* 0x000fe40000000000 */
[----:B------:R-:W-:Y:S02]  /*195f0*/  SEL R10, R10, R8, P0 ;  /* 0x000000080a0a7207 */ /* 0x000fe40000000000 */
[----:B------:R-:W-:Y:S02]  /*19600*/  IADD3 R3, P2, -R2, R9, RZ ;  /* 0x0000000902037210 */ /* 0x000fe40007f5e1ff */
[----:B------:R-:W-:-:S02]  /*19610*/  ISETP.GE.U32.AND P0, PT, R9, R2, PT ;  /* 0x000000020900720c */ /* 0x000fc40003f06070 */
[----:B------:R-:W-:Y:S01]  /*19620*/  ISETP.NE.U32.AND P1, PT, R2, RZ, PT ;  /* 0x000000ff0200720c */ /* 0x000fe20003f25070 */
[C---:B------:R-:W-:Y:S01]  /*19630*/  IMAD.X R8, R10.reuse, 0x1, ~R7, P2 ;  /* 0x000000010a087824 */ /* 0x040fe200010e0e07 */
[----:B------:R-:W-:Y:S02]  /*19640*/  ISETP.GE.U32.AND.EX P0, PT, R10, R7, PT, P0 ;  /* 0x000000070a00720c */ /* 0x000fe40003f06100 */
[----:B------:R-:W-:Y:S02]  /*19650*/  ISETP.NE.AND.EX P1, PT, R7, RZ, PT, P1 ;  /* 0x000000ff0700720c */ /* 0x000fe40003f25310 */
[----:B------:R-:W-:Y:S02]  /*19660*/  MOV R7, 0x0 ;  /* 0x0000000000077802 */ /* 0x000fe40000000f00 */
[----:B------:R-:W-:Y:S02]  /*19670*/  SEL R2, R3, R9, P0 ;  /* 0x0000000903027207 */ /* 0x000fe40000000000 */
[----:B------:R-:W-:-:S02]  /*19680*/  SEL R3, R8, R10, P0 ;  /* 0x0000000a08037207 */ /* 0x000fc40000000000 */
[----:B------:R-:W-:Y:S02]  /*19690*/  SEL R2, R2, 0xffffffff, P1 ;  /* 0xffffffff02027807 */ /* 0x000fe40000800000 */
[----:B------:R-:W-:Y:S01]  /*196a0*/  SEL R3, R3, 0xffffffff, P1 ;  /* 0xffffffff03037807 */ /* 0x000fe20000800000 */
[----:B------:R-:W-:Y:S06]  /*196b0*/  RET.REL.NODEC R6 `(_ZN2at6native13reduce_kernelILi256ELi2ENS0_8ReduceOpIdNS0_10WelfordOpsIddiN4cuda3std3__44pairIddEEEEjdLi2ELi2EEEEEvT1_) ;  /* 0xfffffe6806507950 */ /* 0x000fec0003c3ffff */
.L_x_6420:
        /* <DEDUP_REMOVED lines=12> */
.L_x_8220:


//--------------------- .text._ZN2at6native13reduce_kernelILi128ELi4ENS0_8ReduceOpIdNS0_10WelfordOpsIddiN4cuda3std3__44pairIddEEEEjdLi2ELi2EEEEEvT1_ --------------------------
	.section	.text._ZN2at6native13reduce_kernelILi128ELi4ENS0_8ReduceOpIdNS0_10WelfordOpsIddiN4cuda3std3__44pairIddEEEEjdLi2ELi2EEEEEvT1_,"ax",@progbits
	.align	128
        .global         _ZN2at6native13reduce_kernelILi128ELi4ENS0_8ReduceOpIdNS0_10WelfordOpsIddiN4cuda3std3__44pairIddEEEEjdLi2ELi2EEEEEvT1_
        .type           _ZN2at6native13reduce_kernelILi128ELi4ENS0_8ReduceOpIdNS0_10WelfordOpsIddiN4cuda3std3__44pairIddEEEEjdLi2ELi2EEEEEvT1_,@function
        .size           _ZN2at6native13reduce_kernelILi128ELi4ENS0_8ReduceOpIdNS0_10WelfordOpsIddiN4cuda3std3__44pairIddEEEEjdLi2ELi2EEEEEvT1_,(.L_x_8224 - _ZN2at6native13reduce_kernelILi128ELi4ENS0_8ReduceOpIdNS0_10WelfordOpsIddiN4cuda3std3__44pairIddEEEEjdLi2ELi2EEEEEvT1_)
        .other          _ZN2at6native13reduce_kernelILi128ELi4ENS0_8ReduceOpIdNS0_10WelfordOpsIddiN4cuda3std3__44pairIddEEEEjdLi2ELi2EEEEEvT1_,@"STO_CUDA_ENTRY STV_DEFAULT"
_ZN2at6native13reduce_kernelILi128ELi4ENS0_8ReduceOpIdNS0_10WelfordOpsIddiN4cuda3std3__44pairIddEEEEjdLi2ELi2EEEEEvT1_:
.text._ZN2at6native13reduce_kernelILi128ELi4ENS0_8ReduceOpIdNS0_10WelfordOpsIddiN4cuda3std3__44pairIddEEEEjdLi2ELi2EEEEEvT1_:
        /* <DEDUP_REMOVED lines=9> */
[----:B------:R-:W5:Y:S01]  /*0090*/  S2UR UR4, SR_CTAID.X ;  /* 0x00000000000479c3 */ /* 0x000f620000002500 */
[----:B------:R-:W-:-:S07]  /*00a0*/  IMAD.MOV.U32 R4, RZ, RZ, RZ ;  /* 0x000000ffff047224 */ /* 0x000fce00078e00ff */
[----:B------:R-:W5:Y:S01]  /*00b0*/  LDC R5, c[0x0][0x250] ;  /* 0x00009400ff057b82 */ /* 0x000f620000000800 */
[----:B--2---:R-:W-:Y:S01]  /*00c0*/  ISETP.NE.AND P0, PT, R10, RZ, PT ;  /* 0x000000ff0a00720c */ /* 0x004fe20003f05270 */
[C---:B-1----:R-:W-:Y:S02]  /*00d0*/  IMAD R98, R99.reuse, UR9, RZ ;  /* 0x0000000963627c24 */ /* 0x042fe4000f8e02ff */
[----:B------:R-:W-:Y:S02]  /*00e0*/  IMAD R3, R99, UR6, RZ ;  /* 0x0000000663037c24 */ /* 0x000fe4000f8e02ff */
[C---:B---3--:R-:W-:Y:S02]  /*00f0*/  IMAD R0, R100.reuse, UR5, R98 ;  /* 0x0000000564007c24 */ /* 0x048fe4000f8e0262 */
[----:B------:R-:W-:Y:S02]  /*0100*/  IMAD R3, R100, UR7, R3 ;  /* 0x0000000764037c24 */ /* 0x000fe4000f8e0203 */
[----:B-----5:R-:W-:-:S02]  /*0110*/  IMAD R0, R5, UR4, R0 ;  /* 0x0000000405007c24 */ /* 0x020fc4000f8e0200 */
        /* <DEDUP_REMOVED lines=276> */
.L_x_6421:
        /* <DEDUP_REMOVED lines=9> */
[----:B------:R-:W-:Y:S01]  /*12f0*/  MOV R38, RZ ;  /* 0x000000ff00267202 */ /* 0x000fe20000000f00 */
[----:B------:R-:W-:Y:S01]  /*1300*/  IMAD.MOV.U32 R76, RZ, RZ, RZ ;  /* 0x000000ffff4c7224 */ /* 0x000fe200078e00ff */
[----:B------:R-:W-:-:S02]  /*1310*/  ISETP.GE.U32.OR P0, PT, R3, UR4, P0 ;  /* 0x0000000403007c0c */ /* 0x000fc40008706470 */
        /* <DEDUP_REMOVED lines=35> */
.L_x_6425:
        /* <DEDUP_REMOVED lines=14> */
[----:B------:R-:W-:Y:S01]  /*1630*/  MOV R15, UR9 ;  /* 0x00000009000f7c02 */ /* 0x000fe20008000f00 */
[----:B------:R-:W-:Y:S01]  /*1640*/  IMAD.U32 R14, RZ, RZ, UR8 ;  /* 0x00000008ff0e7e24 */ /* 0x000fe2000f8e00ff */
[----:B------:R-:W-:Y:S05]  /*1650*/  BSSY B1, `(.L_x_6426) ;  /* 0x0000043000017945 */ /* 0x000fea0003800000 */
        /* <DEDUP_REMOVED lines=17> */
.L_x_6431:
[----:B------:R-:W-:Y:S05]  /*1770*/  BSYNC B0 ;  /* 0x0000000000007941 */ /* 0x000fea0003800000 */
.L_x_6430:
        /* <DEDUP_REMOVED lines=9> */
[----:B------:R-:W2:Y:S01]  /*1810*/  LDG.E.64 R16, desc[UR40][R16.64] ;  /* 0x0000002810107981 */ /* 0x000ea2000c1e1b00 */
[----:B------:R-:W-:Y:S01]  /*1820*/  UIADD3 UR4, UR4, 0x1, URZ ;  /* 0x0000000104047890 */ /* 0x000fe2000fffe03f */
[----:B------:R-:W-:Y:S01]  /*1830*/  HFMA2.MMA R2, -RZ, RZ, 0, 5.9604644775390625e-08 ;  /* 0x00000001ff027435 */ /* 0x000fe200000001ff */
[----:B------:R-:W-:Y:S04]  /*1840*/  BSSY B3, `(.L_x_6432) ;  /* 0x0000017000037945 */ /* 0x000fe80003800000 */
[----:B------:R-:W-:-:S03]  /*1850*/  IMAD.U32 R38, RZ, RZ, UR4 ;  /* 0x00000004ff267e24 */ /* 0x000fc6000f8e00ff */
[----:B------:R-:W0:Y:S08]  /*1860*/  I2F.F64 R10, UR4 ;  /* 0x00000004000a7d12 */ /* 0x000e300008201c00 */
        /* <DEDUP_REMOVED lines=19> */
[----:B------:R-:W-:Y:S05]  /*19a0*/  CALL.REL.NOINC `($__internal_38_$__cuda_sm20_div_rn_f64_full) ;  /* 0x00000264002c7944 */ /* 0x000fea0003c00000 */
.L_x_6433:
[----:B------:R-:W-:Y:S05]  /*19b0*/  BSYNC B3 ;  /* 0x0000000000037941 */ /* 0x000fea0003800000 */
.L_x_6432:
[----:B------:R-:W-:Y:S02]  /*19c0*/  ULDC.64 UR4, c[0x0][0x220] ;  /* 0x0000880000047ab9 */ /* 0x000fe40000000a00 */
[----:B------:R-:W-:Y:S01]  /*19d0*/  DADD R12, R2, UR4 ;  /* 0x00000004020c7e29 */ /* 0x000fe20008000000 */
[----:B------:R-:W-:-:S07]  /*19e0*/  ULDC.64 UR4, c[0x0][0x228] ;  /* 0x00008a0000047ab9 */ /* 0x000fce0000000a00 */
[----:B------:R-:W-:-:S08]  /*19f0*/  DADD R16, R16, -R12 ;  /* 0x0000000010107229 */ /* 0x000fd0000000080c */
[----:B------:R-:W-:-:S11]  /*1a00*/  DFMA R14, R14, R16, UR4 ;  /* 0x000000040e0e7e2b */ /* 0x000fd60008000010 */
.L_x_6429:
[----:B------:R-:W-:Y:S05]  /*1a10*/  BSYNC B2 ;  /* 0x0000000000027941 */ /* 0x000fea0003800000 */
.L_x_6428:
[----:B------:R-:W0:Y:S01]  /*1a20*/  LDC R31, c[0x0][0x244] ;  /* 0x00009100ff1f7b82 */ /* 0x000e220000000800 */
[----:B------:R-:W-:-:S04]  /*1a30*/  IADD3 R0, P0, -R18, 0x2, RZ ;  /* 0x0000000212007810 */ /* 0x000fc80007f1e1ff */
[----:B------:R-:W-:Y:S02]  /*1a40*/  LEA R84, P1, R0, R84, 0x3 ;  /* 0x0000005400547211 */ /* 0x000fe400078218ff */
[----:B------:R-:W-:-:S04]  /*1a50*/  IADD3.X R2, RZ, -0x1, RZ, P0, !PT ;  /* 0xffffffffff027810 */ /* 0x000fc800007fe4ff */
[----:B------:R-:W-:Y:S02]  /*1a60*/  LEA.HI.X R77, R0, R77, R2, 0x3, P1 ;  /* 0x0000004d004d7211 */ /* 0x000fe400008f1c02 */
[----:B0-----:R-:W-:-:S07]  /*1a70*/  IADD3 R31, R18, -0x2, R31 ;  /* 0xfffffffe121f7810 */ /* 0x001fce0007ffe01f */
.L_x_6427:
[----:B------:R-:W-:Y:S05]  /*1a80*/  BSYNC B1 ;  /* 0x0000000000017941 */ /* 0x000fea0003800000 */
.L_x_6426:
[----:B------:R-:W-:Y:S01]  /*1a90*/  ULDC.64 UR4, c[0x0][0x258] ;  /* 0x0000960000047ab9 */ /* 0x000fe20000000a00 */
[----:B------:R-:W-:Y:S01]  /*1aa0*/  ULDC.64 UR6, c[0x0][0x228] ;  /* 0x00008a0000067ab9 */ /* 0x000fe20000000a00 */
[----:B------:R-:W-:Y:S01]  /*1ab0*/  IMAD R3, R99, UR4, RZ ;  /* 0x0000000463037c24 */ /* 0x000fe2000f8e02ff */
[----:B------:R-:W-:Y:S01]  /*1ac0*/  ULDC UR4, c[0x0][0x260] ;  /* 0x0000980000047ab9 */ /* 0x000fe20000000800 */
[----:B------:R-:W-:Y:S01]  /*1ad0*/  ULDC UR8, c[0x0][0x230] ;  /* 0x00008c0000087ab9 */ /* 0x000fe20000000800 */
[----:B------:R-:W-:Y:S01]  /*1ae0*/  ULDC.64 UR10, c[0x0][0x238] ;  /* 0x00008e00000a7ab9 */ /* 0x000fe20000000a00 */
[----:B------:R-:W-:Y:S01]  /*1af0*/  IMAD R3, R100, UR5, R3 ;  /* 0x0000000564037c24 */ /* 0x000fe2000f8e0203 */
[----:B------:R-:W-:Y:S01]  /*1b00*/  MOV R16, UR10 ;  /* 0x0000000a00107c02 */ /* 0x000fe20008000f00 */
[----:B------:R-:W-:Y:S01]  /*1b10*/  IMAD.U32 R30, RZ, RZ, UR8 ;  /* 0x00000008ff1e7e24 */ /* 0x000fe2000f8e00ff */
[----:B------:R-:W-:Y:S01]  /*1b20*/  BSSY B1, `(.L_x_6434) ;  /* 0x000004e000017945 */ /* 0x000fe20003800000 */
[----:B------:R-:W-:Y:S01]  /*1b30*/  IMAD R33, R36, UR4, R3 ;  /* 0x0000000424217c24 */ /* 0x000fe2000f8e0203 */
[----:B------:R-:W-:Y:S01]  /*1b40*/  ULDC.64 UR4, c[0x0][0x220] ;  /* 0x0000880000047ab9 */ /* 0x000fe20000000a00 */
[----:B------:R-:W-:Y:S01]  /*1b50*/  IMAD.U32 R26, RZ, RZ, UR6 ;  /* 0x00000006ff1a7e24 */ /* 0x000fe2000f8e00ff */
[----:B------:R-:W-:Y:S01]  /*1b60*/  MOV R25, UR5 ;  /* 0x0000000500197c02 */ /* 0x000fe20008000f00 */
[----:B------:R-:W-:Y:S01]  /*1b70*/  IMAD.U32 R24, RZ, RZ, UR4 ;  /* 0x00000004ff187e24 */ /* 0x000fe2000f8e00ff */
[----:B------:R-:W-:Y:S01]  /*1b80*/  LEA R0, R33, 0x1, 0x1 ;  /* 0x0000000121007811 */ /* 0x000fe200078e08ff */
[----:B------:R-:W-:Y:S01]  /*1b90*/  IMAD.U32 R27, RZ, RZ, UR7 ;  /* 0x00000007ff1b7e24 */ /* 0x000fe2000f8e00ff */
[----:B------:R-:W-:Y:S01]  /*1ba0*/  MOV R29, R77 ;  /* 0x0000004d001d7202 */ /* 0x000fe20000000f00 */
[----:B------:R-:W-:Y:S01]  /*1bb0*/  IMAD.U32 R17, RZ, RZ, UR11 ;  /* 0x0000000bff117e24 */ /* 0x000fe2000f8e00ff */
[----:B------:R-:W-:Y:S01]  /*1bc0*/  ISETP.GE.U32.AND P0, PT, R0, R31, PT ;  /* 0x0000001f0000720c */ /* 0x000fe20003f06070 */
[----:B------:R-:W-:-:S12]  /*1bd0*/  IMAD.MOV.U32 R28, RZ, RZ, R84 ;  /* 0x000000ffff1c7224 */ /* 0x000fd800078e0054 */
[----:B------:R-:W-:Y:S05]  /*1be0*/  @P0 BRA `(.L_x_6435) ;  /* 0x0000000400040947 */ /* 0x000fea0003800000 */
.L_x_6440:
[----:B------:R-:W-:-:S06]  /*1bf0*/  IMAD.WIDE.U32 R20, R33, 0x10, R28 ;  /* 0x0000001021147825 */ /* 0x000fcc00078e001c */
[----:B------:R-:W2:Y:S01]  /*1c00*/  LDG.E.128 R20, desc[UR40][R20.64] ;  /* 0x0000002814147981 */ /* 0x000ea2000c1e1d00 */
[----:B------:R-:W-:Y:S01]  /*1c10*/  VIADD R38, R38, 0x1 ;  /* 0x0000000126267836 */ /* 0x000fe20000000000 */
[----:B------:R-:W-:Y:S01]  /*1c20*/  BSSY B2, `(.L_x_6436) ;  /* 0x0000017000027945 */ /* 0x000fe20003800000 */
[----:B------:R-:W-:Y:S02]  /*1c30*/  IMAD.MOV.U32 R2, RZ, RZ, 0x1 ;  /* 0x00000001ff027424 */ /* 0x000fe400078e00ff */
[----:B------:R-:W0:Y:S08]  /*1c40*/  I2F.F64 R10, R38 ;  /* 0x00000026000a7312 */ /* 0x000e300000201c00 */
        /* <DEDUP_REMOVED lines=19> */
[----:B------:R-:W-:Y:S05]  /*1d80*/  CALL.REL.NOINC `($__internal_38_$__cuda_sm20_div_rn_f64_full) ;  /* 0x0000026000347944 */ /* 0x000fea0003c00000 */
.L_x_6437:
[----:B------:R-:W-:Y:S05]  /*1d90*/  BSYNC B2 ;  /* 0x0000000000027941 */ /* 0x000fea0003800000 */
.L_x_6436:
[----:B------:R-:W-:Y:S01]  /*1da0*/  VIADD R30, R30, 0x1 ;  /* 0x000000011e1e7836 */ /* 0x000fe20000000000 */
[----:B------:R-:W-:Y:S01]  /*1db0*/  DADD R18, R22, -R24 ;  /* 0x0000000016127229 */ /* 0x000fe20000000818 */
[----:B------:R-:W-:Y:S01]  /*1dc0*/  IMAD.MOV.U32 R4, RZ, RZ, 0x1 ;  /* 0x00000001ff047424 */ /* 0x000fe200078e00ff */
[----:B------:R-:W-:Y:S01]  /*1dd0*/  DADD R12, R2, R12 ;  /* 0x00000000020c7229 */ /* 0x000fe2000000000c */
[----:B------:R-:W0:Y:S01]  /*1de0*/  I2F.F64 R10, R30 ;  /* 0x0000001e000a7312 */ /* 0x000e220000201c00 */
[----:B------:R-:W-:Y:S06]  /*1df0*/  BSSY B2, `(.L_x_6438) ;  /* 0x0000018000027945 */ /* 0x000fec0003800000 */
[----:B------:R-:W-:Y:S01]  /*1e00*/  FSETP.GEU.AND P1, PT, |R19|, 6.5827683646048100446e-37, PT ;  /* 0x036000001300780b */ /* 0x000fe20003f2e200 */
[----:B------:R-:W-:Y:S01]  /*1e10*/  DADD R20, R20, -R12 ;  /* 0x0000000014147229 */ /* 0x000fe2000000080c */
        /* <DEDUP_REMOVED lines=19> */
[----:B------:R-:W-:Y:S02]  /*1f50*/  IMAD.MOV.U32 R4, RZ, RZ, R2 ;  /* 0x000000ffff047224 */ /* 0x000fe400078e0002 */
[----:B------:R-:W-:-:S07]  /*1f60*/  IMAD.MOV.U32 R5, RZ, RZ, R3 ;  /* 0x000000ffff057224 */ /* 0x000fce00078e0003 */
.L_x_6439:
[----:B------:R-:W-:Y:S05]  /*1f70*/  BSYNC B2 ;  /* 0x0000000000027941 */ /* 0x000fea0003800000 */
.L_x_6438:
[----:B------:R-:W-:Y:S01]  /*1f80*/  ULDC UR4, c[0x0][0x24c] ;  /* 0x0000930000047ab9 */ /* 0x000fe20000000800 */
[----:B------:R-:W-:Y:S01]  /*1f90*/  DADD R24, R4, R24 ;  /* 0x0000000004187229 */ /* 0x000fe20000000018 */
[----:B------:R-:W-:-:S04]  /*1fa0*/  IADD3 R33, R33, UR4, RZ ;  /* 0x0000000421217c10 */ /* 0x000fc8000fffe0ff */
[----:B------:R-:W-:-:S03]  /*1fb0*/  LEA R0, R33, 0x1, 0x1 ;  /* 0x0000000121007811 */ /* 0x000fc600078e08ff */
[----:B------:R-:W-:Y:S01]  /*1fc0*/  DADD R22, R22, -R24 ;  /* 0x0000000016167229 */ /* 0x000fe20000000818 */
[----:B------:R-:W-:-:S07]  /*1fd0*/  ISETP.GE.U32.AND P0, PT, R0, R31, PT ;  /* 0x0000001f0000720c */ /* 0x000fce0003f06070 */
[----:B------:R-:W-:-:S06]  /*1fe0*/  DFMA R26, R18, R22, R26 ;  /* 0x00000016121a722b */ /* 0x000fcc000000001a */
[----:B------:R-:W-:Y:S05]  /*1ff0*/  @!P0 BRA `(.L_x_6440) ;  /* 0xfffffff800fc8947 */ /* 0x000fea000383ffff */
.L_x_6435:
[----:B------:R-:W-:Y:S05]  /*2000*/  BSYNC B1 ;  /* 0x0000000000017941 */ /* 0x000fea0003800000 */
.L_x_6434:
        /* <DEDUP_REMOVED lines=12> */
.L_x_6442:
[----:B------:R-:W-:Y:S05]  /*20d0*/  BSYNC B0 ;  /* 0x0000000000007941 */ /* 0x000fea0003800000 */
.L_x_6441:
        /* <DEDUP_REMOVED lines=9> */
[----:B------:R-:W2:Y:S01]  /*2170*/  LDG.E.64 R20, desc[UR40][R20.64] ;  /* 0x0000002814147981 */ /* 0x000ea2000c1e1b00 */
        /* <DEDUP_REMOVED lines=24> */
.L_x_6446:
[----:B------:R-:W-:Y:S05]  /*2300*/  BSYNC B2 ;  /* 0x0000000000027941 */ /* 0x000fea0003800000 */
.L_x_6445:
[----:B------:R-:W-:-:S08]  /*2310*/  DADD R12, R12, R2 ;  /* 0x000000000c0c7229 */ /* 0x000fd00000000002 */
[----:B------:R-:W-:-:S08]  /*2320*/  DADD R20, R20, -R12 ;  /* 0x0000000014147229 */ /* 0x000fd0000000080c */
[----:B------:R-:W-:-:S11]  /*2330*/  DFMA R14, R18, R20, R14 ;  /* 0x00000014120e722b */ /* 0x000fd6000000000e */
.L_x_6444:
[----:B------:R-:W-:Y:S05]  /*2340*/  BSYNC B1 ;  /* 0x0000000000017941 */ /* 0x000fea0003800000 */
.L_x_6443:
        /* <DEDUP_REMOVED lines=27> */
[----:B------:R-:W-:Y:S05]  /*2500*/  CALL.REL.NOINC `($__internal_38_$__cuda_sm20_div_rn_f64_full) ;  /* 0x0000025800547944 */ /* 0x000fea0003c00000 */
.L_x_6451:
[----:B------:R-:W-:Y:S05]  /*2510*/  BSYNC B2 ;  /* 0x0000000000027941 */ /* 0x000fea0003800000 */
.L_x_6450:
        /* <DEDUP_REMOVED lines=9> */
.L_x_6448:
[----:B------:R-:W-:Y:S01]  /*25b0*/  IMAD.MOV.U32 R38, RZ, RZ, R30 ;  /* 0x000000ffff267224 */ /* 0x000fe200078e001e */
[----:B------:R-:W-:Y:S01]  /*25c0*/  MOV R34, R16 ;  /* 0x0000001000227202 */ /* 0x000fe20000000f00 */
[----:B------:R-:W-:Y:S01]  /*25d0*/  IMAD.MOV.U32 R35, RZ, RZ, R17 ;  /* 0x000000ffff237224 */ /* 0x000fe200078e0011 */
[----:B------:R-:W-:Y:S01]  /*25e0*/  MOV R13, R25 ;  /* 0x00000019000d7202 */ /* 0x000fe20000000f00 */
[----:B------:R-:W-:Y:S02]  /*25f0*/  IMAD.MOV.U32 R12, RZ, RZ, R24 ;  /* 0x000000ffff0c7224 */ /* 0x000fe400078e0018 */
[----:B------:R-:W-:Y:S02]  /*2600*/  IMAD.MOV.U32 R14, RZ, RZ, R26 ;  /* 0x000000ffff0e7224 */ /* 0x000fe400078e001a */
[----:B------:R-:W-:-:S07]  /*2610*/  IMAD.MOV.U32 R15, RZ, RZ, R27 ;  /* 0x000000ffff0f7224 */ /* 0x000fce00078e001b */
.L_x_6449:
[----:B------:R-:W-:Y:S05]  /*2620*/  BSYNC B1 ;  /* 0x0000000000017941 */ /* 0x000fea0003800000 */
.L_x_6447:
[----:B------:R-:W-:Y:S01]  /*2630*/  HFMA2.MMA R76, -RZ, RZ, 0, 0 ;  /* 0x00000000ff4c7435 */ /* 0x000fe200000001ff */
        /* <DEDUP_REMOVED lines=10> */
[----:B------:R-:W-:Y:S06]  /*26e0*/  BRA `(.L_x_6423) ;  /* 0x000000d000b07947 */ /* 0x000fec0003800000 */
.L_x_6424:
        /* <DEDUP_REMOVED lines=11> */
[----:B------:R-:W-:Y:S01]  /*27a0*/  IMAD.U32 R2, RZ, RZ, UR5 ;  /* 0x00000005ff027e24 */ /* 0x000fe2000f8e00ff */
[----:B------:R-:W-:Y:S01]  /*27b0*/  MOV R34, UR6 ;  /* 0x0000000600227c02 */ /* 0x000fe20008000f00 */
[----:B------:R-:W-:Y:S02]  /*27c0*/  IMAD.U32 R38, RZ, RZ, UR4 ;  /* 0x00000004ff267e24 */ /* 0x000fe4000f8e00ff */
        /* <DEDUP_REMOVED lines=10> */
[--C-:B------:R-:W-:Y:S01]  /*2870*/  IMAD.MOV.U32 R82, RZ, RZ, R14.reuse ;  /* 0x000000ffff527224 */ /* 0x100fe200078e000e */
[----:B------:R-:W-:Y:S01]  /*2880*/  MOV R70, R12 ;  /* 0x0000000c00467202 */ /* 0x000fe20000000f00 */
[----:B------:R-:W-:Y:S01]  /*2890*/  IMAD.MOV.U32 R83, RZ, RZ, R15 ;  /* 0x000000ffff537224 */ /* 0x000fe200078e000f */
[----:B------:R-:W-:Y:S01]  /*28a0*/  MOV R81, R15 ;  /* 0x0000000f00517202 */ /* 0x000fe20000000f00 */
        /* <DEDUP_REMOVED lines=8> */
[----:B------:R-:W-:Y:S01]  /*2930*/  IMAD.MOV.U32 R79, RZ, RZ, R15 ;  /* 0x000000ffff4f7224 */ /* 0x000fe200078e000f */
[----:B------:R-:W-:Y:S01]  /*2940*/  MOV R18, R14 ;  /* 0x0000000e00127202 */ /* 0x000fe20000000f00 */
[----:B------:R-:W-:Y:S01]  /*2950*/  IMAD.MOV.U32 R50, RZ, RZ, R12 ;  /* 0x000000ffff327224 */ /* 0x000fe200078e000c */
[----:B------:R-:W-:Y:S01]  /*2960*/  MOV R17, R13 ;  /* 0x0000000d00117202 */ /* 0x000fe20000000f00 */
[----:B------:R-:W-:-:S02]  /*2970*/  IMAD.MOV.U32 R26, RZ, RZ, R14 ;  /* 0x000000ffff1a7224 */ /* 0x000fc400078e000e */
[----:B------:R-:W-:Y:S02]  /*2980*/  IMAD.MOV.U32 R27, RZ, RZ, R15 ;  /* 0x000000ffff1b7224 */ /* 0x000fe400078e000f */
[--C-:B------:R-:W-:Y:S02]  /*2990*/  IMAD.MOV.U32 R25, RZ, RZ, R13.reuse ;  /* 0x000000ffff197224 */ /* 0x100fe400078e000d */
[----:B------:R-:W-:Y:S02]  /*29a0*/  IMAD.MOV.U32 R22, RZ, RZ, R14 ;  /* 0x000000ffff167224 */ /* 0x000fe400078e000e */
[----:B------:R-:W-:Y:S02]  /*29b0*/  IMAD.MOV.U32 R20, RZ, RZ, R12 ;  /* 0x000000ffff147224 */ /* 0x000fe400078e000c */
[----:B------:R-:W-:Y:S02]  /*29c0*/  IMAD.MOV.U32 R21, RZ, RZ, R13 ;  /* 0x000000ffff157224 */ /* 0x000fe400078e000d */
[----:B------:R-:W-:-:S02]  /*29d0*/  IMAD.MOV.U32 R19, RZ, RZ, R15 ;  /* 0x000000ffff137224 */ /* 0x000fc400078e000f */
[----:B------:R-:W-:Y:S01]  /*29e0*/  IMAD.MOV.U32 R16, RZ, RZ, R12 ;  /* 0x000000ffff107224 */ /* 0x000fe200078e000c */
[----:B------:R-:W-:Y:S06]  /*29f0*/  @P0 BRA `(.L_x_6455) ;  /* 0x0000003000800947 */ /* 0x000fec0003800000 */
[----:B------:R-:W0:Y:S01]  /*2a00*/  LDC R74, c[0x0][0x280] ;  /* 0x0000a000ff4a7b82 */ /* 0x000e220000000800 */
[--C-:B------:R-:W-:Y:S01]  /*2a10*/  IMAD.MOV.U32 R82, RZ, RZ, R14.reuse ;  /* 0x000000ffff527224 */ /* 0x100fe200078e000e */
[----:B------:R-:W-:Y:S01]  /*2a20*/  MOV R80, R14 ;  /* 0x0000000e00507202 */ /* 0x000fe20000000f00 */
[--C-:B------:R-:W-:Y:S01]  /*2a30*/  IMAD.MOV.U32 R83, RZ, RZ, R15.reuse ;  /* 0x000000ffff537224 */ /* 0x100fe200078e000f */
[----:B------:R-:W-:Y:S01]  /*2a40*/  MOV R79, R15 ;  /* 0x0000000f004f7202 */ /* 0x000fe20000000f00 */
[----:B------:R-:W-:Y:S01]  /*2a50*/  IMAD.MOV.U32 R81, RZ, RZ, R15 ;  /* 0x000000ffff517224 */ /* 0x000fe200078e000f */
[----:B------:R-:W-:Y:S01]  /*2a60*/  MOV R68, R12 ;  /* 0x0000000c00447202 */ /* 0x000fe20000000f00 */
[----:B------:R-:W-:Y:S01]  /*2a70*/  IMAD.MOV.U32 R78, RZ, RZ, R14 ;  /* 0x000000ffff4e7224 */ /* 0x000fe200078e000e */
[----:B------:R-:W-:Y:S01]  /*2a80*/  MOV R51, R13 ;  /* 0x0000000d00337202 */ /* 0x000fe20000000f00 */
        /* <DEDUP_REMOVED lines=8> */
[----:B------:R-:W-:-:S02]  /*2b10*/  IMAD.MOV.U32 R26, RZ, RZ, R14 ;  /* 0x000000ffff1a7224 */ /* 0x000fc400078e000e */
[--C-:B------:R-:W-:Y:S02]  /*2b20*/  IMAD.MOV.U32 R27, RZ, RZ, R15.reuse ;  /* 0x000000ffff1b7224 */ /* 0x100fe400078e000f */
[----:B------:R-:W-:Y:S02]  /*2b30*/  IMAD.MOV.U32 R23, RZ, RZ, R15 ;  /* 0x000000ffff177224 */ /* 0x000fe400078e000f */
[----:B------:R-:W-:Y:S02]  /*2b40*/  IMAD.MOV.U32 R18, RZ, RZ, R14 ;  /* 0x000000ffff127224 */ /* 0x000fe400078e000e */
[----:B------:R-:W-:Y:S02]  /*2b50*/  IMAD.MOV.U32 R24, RZ, RZ, R12 ;  /* 0x000000ffff187224 */ /* 0x000fe400078e000c */
[--C-:B------:R-:W-:Y:S02]  /*2b60*/  IMAD.MOV.U32 R25, RZ, RZ, R13.reuse ;  /* 0x000000ffff197224 */ /* 0x100fe400078e000d */
[----:B------:R-:W-:-:S02]  /*2b70*/  IMAD.MOV.U32 R21, RZ, RZ, R13 ;  /* 0x000000ffff157224 */ /* 0x000fc400078e000d */
[----:B------:R-:W-:-:S07]  /*2b80*/  IMAD.MOV.U32 R16, RZ, RZ, R12 ;  /* 0x000000ffff107224 */ /* 0x000fce00078e000c */
.L_x_6474:
        /* <DEDUP_REMOVED lines=289> */
.L_x_6456:
[----:B------:R-:W-:Y:S01]  /*3da0*/  LOP3.LUT R3, R2, 0xffffffe0, RZ, 0xc0, !PT ;  /* 0xffffffe002037812 */ /* 0x000fe200078ec0ff */
[----:B------:R-:W-:-:S03]  /*3db0*/  ULDC UR32, c[0x0][0x24c] ;  /* 0x0000930000207ab9 */ /* 0x000fc60000000800 */
[----:B------:R-:W-:-:S04]  /*3dc0*/  IADD3 R2, P1, R3, R84, RZ ;  /* 0x0000005403027210 */ /* 0x000fc80007f3e0ff */
[----:B------:R-:W-:-:S05]  /*3dd0*/  IADD3.X R3, RZ, R77, RZ, P1, !PT ;  /* 0x0000004dff037210 */ /* 0x000fca0000ffe4ff */
[----:B------:R0:W5:Y:S04]  /*3de0*/  LDG.E.128 R64, desc[UR40][R2.64] ;  /* 0x0000002802407981 */ /* 0x000168000c1e1d00 */
[----:B------:R0:W5:Y:S01]  /*3df0*/  LDG.E.128 R60, desc[UR40][R2.64+0x10] ;  /* 0x00001028023c7981 */ /* 0x000162000c1e1d00 */
[----:B------:R-:W-:Y:S01]  /*3e00*/  VIADD R39, R39, UR32 ;  /* 0x0000002027277c36 */ /* 0x000fe20008000000 */
[----:B------:R-:W-:Y:S06]  /*3e10*/  @!P0 BRA `(.L_x_6457) ;  /* 0x0000000c00dc8947 */ /* 0x000fec0003800000 */
[----:B0-----:R-:W-:Y:S01]  /*3e20*/  MOV R3, R39 ;  /* 0x0000002700037202 */ /* 0x001fe20000000f00 */
        /* <DEDUP_REMOVED lines=246> */
.L_x_6457:
[----:B------:R-:W-:Y:S01]  /*4d90*/  VIADD R38, R38, 0x1 ;  /* 0x0000000126267836 */ /* 0x000fe20000000000 */
[----:B0-----:R-:W-:-:S03]  /*4da0*/  LOP3.LUT R3, R0, 0xffffffe0, RZ, 0xc0, !PT ;  /* 0xffffffe000037812 */ /* 0x001fc600078ec0ff */
[----:B------:R-:W0:Y:S01]  /*4db0*/  I2F.F64 R10, R38 ;  /* 0x00000026000a7312 */ /* 0x000e220000201c00 */
[----:B------:R-:W-:Y:S01]  /*4dc0*/  HFMA2.MMA R4, -RZ, RZ, 0, 5.9604644775390625e-08 ;  /* 0x00000001ff047435 */ /* 0x000fe200000001ff */
[----:B------:R-:W-:Y:S01]  /*4dd0*/  IADD3 R2, P0, R3, R84, RZ ;  /* 0x0000005403027210 */ /* 0x000fe20007f1e0ff */
[----:B-----5:R-:W-:-:S04]  /*4de0*/  DADD R28, R64, -R12 ;  /* 0x00000000401c7229 */ /* 0x020fc8000000080c */
[----:B------:R-:W-:-:S05]  /*4df0*/  IMAD.X R3, RZ, RZ, R77, P0 ;  /* 0x000000ffff037224 */ /* 0x000fca00000e064d */
[----:B------:R-:W5:Y:S01]  /*4e00*/  LDG.E.128 R56, desc[UR40][R2.64] ;  /* 0x0000002802387981 */ /* 0x000f62000c1e1d00 */
[----:B0-----:R-:W0:Y:S03]  /*4e10*/  MUFU.RCP64H R5, R11 ;  /* 0x0000000b00057308 */ /* 0x001e260000001800 */
[----:B------:R1:W5:Y:S01]  /*4e20*/  LDG.E.128 R52, desc[UR40][R2.64+0x10] ;  /* 0x0000102802347981 */ /* 0x000362000c1e1d00 */
[----:B------:R-:W-:Y:S01]  /*4e30*/  FSETP.GEU.AND P1, PT, |R29|, 6.5827683646048100446e-37, PT ;  /* 0x036000001d00780b */ /* 0x000fe20003f2e200 */
[----:B------:R-:W-:Y:S01]  /*4e40*/  BSSY B2, `(.L_x_6458) ;  /* 0x0000012000027945 */ /* 0x000fe20003800000 */
[----:B------:R-:W-:Y:S02]  /*4e50*/  IMAD.MOV.U32 R34, RZ, RZ, R10 ;  /* 0x000000ffff227224 */ /* 0x000fe400078e000a */
[----:B------:R-:W-:Y:S01]  /*4e60*/  IMAD.MOV.U32 R35, RZ, RZ, R11 ;  /* 0x000000ffff237224 */ /* 0x000fe200078e000b */
[----:B0-----:R-:W-:-:S08]  /*4e70*/  DFMA R6, -R10, R4, 1 ;  /* 0x3ff000000a06742b */ /* 0x001fd00000000104 */
[----:B------:R-:W-:-:S08]  /*4e80*/  DFMA R6, R6, R6, R6 ;  /* 0x000000060606722b */ /* 0x000fd00000000006 */
[----:B------:R-:W-:-:S08]  /*4e90*/  DFMA R6, R4, R6, R4 ;  /* 0x000000060406722b */ /* 0x000fd00000000004 */
[----:B------:R-:W-:-:S08]  /*4ea0*/  DFMA R4, -R10, R6, 1 ;  /* 0x3ff000000a04742b */ /* 0x000fd00000000106 */
[----:B------:R-:W-:-:S08]  /*4eb0*/  DFMA R4, R6, R4, R6 ;  /* 0x000000040604722b */ /* 0x000fd00000000006 */
[----:B-1----:R-:W-:-:S08]  /*4ec0*/  DMUL R2, R28, R4 ;  /* 0x000000041c027228 */ /* 0x002fd00000000000 */
        /* <DEDUP_REMOVED lines=8> */
[----:B-----5:R-:W-:Y:S05]  /*4f50*/  CALL.REL.NOINC `($__internal_38_$__cuda_sm20_div_rn_f64_full) ;  /* 0x0000022c00c07944 */ /* 0x020fea0003c00000 */
.L_x_6459:
[----:B------:R-:W-:Y:S05]  /*4f60*/  BSYNC B2 ;  /* 0x0000000000027941 */ /* 0x000fea0003800000 */
.L_x_6458:
[----:B------:R-:W0:Y:S01]  /*4f70*/  MUFU.RCP64H R5, R35 ;  /* 0x0000002300057308 */ /* 0x000e220000001800 */
[----:B------:R-:W-:Y:S01]  /*4f80*/  IMAD.MOV.U32 R4, RZ, RZ, 0x1 ;  /* 0x00000001ff047424 */ /* 0x000fe200078e00ff */
        /* <DEDUP_REMOVED lines=22> */
[----:B-----5:R-:W-:Y:S05]  /*50f0*/  CALL.REL.NOINC `($__internal_38_$__cuda_sm20_div_rn_f64_full) ;  /* 0x0000022c00587944 */ /* 0x020fea0003c00000 */
[----:B------:R-:W-:Y:S02]  /*5100*/  IMAD.MOV.U32 R4, RZ, RZ, R2 ;  /* 0x000000ffff047224 */ /* 0x000fe400078e0002 */
[----:B------:R-:W-:-:S07]  /*5110*/  IMAD.MOV.U32 R5, RZ, RZ, R3 ;  /* 0x000000ffff057224 */ /* 0x000fce00078e0003 */
.L_x_6461:
[----:B------:R-:W-:Y:S05]  /*5120*/  BSYNC B2 ;  /* 0x0000000000027941 */ /* 0x000fea0003800000 */
.L_x_6460:
        /* <DEDUP_REMOVED lines=24> */
[----:B-----5:R-:W-:Y:S05]  /*52b0*/  CALL.REL.NOINC `($__internal_38_$__cuda_sm20_div_rn_f64_full) ;  /* 0x0000022800e87944 */ /* 0x020fea0003c00000 */
.L_x_6463:
[----:B------:R-:W-:Y:S05]  /*52c0*/  BSYNC B2 ;  /* 0x0000000000027941 */ /* 0x000fea0003800000 */
.L_x_6462:
        /* <DEDUP_REMOVED lines=27> */
.L_x_6465:
[----:B------:R-:W-:Y:S05]  /*5480*/  BSYNC B2 ;  /* 0x0000000000027941 */ /* 0x000fea0003800000 */
.L_x_6464:
[----:B------:R-:W0:Y:S01]  /*5490*/  MUFU.RCP64H R3, R35 ;  /* 0x0000002300037308 */ /* 0x000e220000001800 */
[----:B------:R-:W-:Y:S01]  /*54a0*/  MOV R2, 0x1 ;  /* 0x0000000100027802 */ /* 0x000fe20000000f00 */
        /* <DEDUP_REMOVED lines=23> */
.L_x_6467:
[----:B------:R-:W-:Y:S05]  /*5620*/  BSYNC B2 ;  /* 0x0000000000027941 */ /* 0x000fea0003800000 */
.L_x_6466:
        /* <DEDUP_REMOVED lines=24> */
[----:B------:R-:W-:Y:S05]  /*57b0*/  CALL.REL.NOINC `($__internal_38_$__cuda_sm20_div_rn_f64_full) ;  /* 0x0000022400a87944 */ /* 0x000fea0003c00000 */
[----:B------:R-:W-:Y:S02]  /*57c0*/  IMAD.MOV.U32 R4, RZ, RZ, R2 ;  /* 0x000000ffff047224 */ /* 0x000fe400078e0002 */
[----:B------:R-:W-:-:S07]  /*57d0*/  IMAD.MOV.U32 R5, RZ, RZ, R3 ;  /* 0x000000ffff057224 */ /* 0x000fce00078e0003 */
.L_x_6469:
[----:B------:R-:W-:Y:S05]  /*57e0*/  BSYNC B2 ;  /* 0x0000000000027941 */ /* 0x000fea0003800000 */
.L_x_6468:
        /* <DEDUP_REMOVED lines=25> */
.L_x_6471:
[----:B------:R-:W-:Y:S05]  /*5980*/  BSYNC B2 ;  /* 0x0000000000027941 */ /* 0x000fea0003800000 */
.L_x_6470:
        /* <DEDUP_REMOVED lines=27> */
.L_x_6473:
[----:B------:R-:W-:Y:S05]  /*5b40*/  BSYNC B2 ;  /* 0x0000000000027941 */ /* 0x000fea0003800000 */
.L_x_6472:
        /* <DEDUP_REMOVED lines=11> */
.L_x_6455:
[----:B------:R-:W-:Y:S05]  /*5c00*/  BSYNC B1 ;  /* 0x0000000000017941 */ /* 0x000fea0003800000 */
.L_x_6454:
[----:B------:R-:W-:Y:S01]  /*5c10*/  ISETP.GE.U32.AND P0, PT, R39, R0, PT ;  /* 0x000000002700720c */ /* 0x000fe20003f06070 */
[----:B------:R-:W-:Y:S01]  /*5c20*/  BSSY B0, `(.L_x_6475) ;  /* 0x000024b000007945 */ /* 0x000fe20003800000 */
[--C-:B------:R-:W-:Y:S01]  /*5c30*/  IMAD.MOV.U32 R76, RZ, RZ, R38.reuse ;  /* 0x000000ffff4c7224 */ /* 0x100fe200078e0026 */
[-C--:B------:R-:W-:Y:S01]  /*5c40*/  MOV R75, R38.reuse ;  /* 0x00000026004b7202 */ /* 0x080fe20000000f00 */
[--C-:B------:R-:W-:Y:S01]  /*5c50*/  IMAD.MOV.U32 R74, RZ, RZ, R38.reuse ;  /* 0x000000ffff4a7224 */ /* 0x100fe200078e0026 */
[----:B------:R-:W-:Y:S01]  /*5c60*/  MOV R96, R38 ;  /* 0x0000002600607202 */ /* 0x000fe20000000f00 */
[--C-:B------:R-:W-:Y:S01]  /*5c70*/  IMAD.MOV.U32 R85, RZ, RZ, R38.reuse ;  /* 0x000000ffff557224 */ /* 0x100fe200078e0026 */
        /* <DEDUP_REMOVED lines=8> */
[----:B------:R-:W-:Y:S01]  /*5d00*/  MOV R93, R35 ;  /* 0x00000023005d7202 */ /* 0x000fe20000000f00 */
[----:B------:R-:W-:-:S02]  /*5d10*/  IMAD.MOV.U32 R31, RZ, RZ, R35 ;  /* 0x000000ffff1f7224 */ /* 0x000fc400078e0023 */
[--C-:B------:R-:W-:Y:S02]  /*5d20*/  IMAD.MOV.U32 R29, RZ, RZ, R35.reuse ;  /* 0x000000ffff1d7224 */ /* 0x100fe400078e0023 */
[--C-:B------:R-:W-:Y:S02]  /*5d30*/  IMAD.MOV.U32 R86, RZ, RZ, R34.reuse ;  /* 0x000000ffff567224 */ /* 0x100fe400078e0022 */
[--C-:B------:R-:W-:Y:S02]  /*5d40*/  IMAD.MOV.U32 R88, RZ, RZ, R34.reuse ;  /* 0x000000ffff587224 */ /* 0x100fe400078e0022 */
[--C-:B------:R-:W-:Y:S02]  /*5d50*/  IMAD.MOV.U32 R89, RZ, RZ, R35.reuse ;  /* 0x000000ffff597224 */ /* 0x100fe400078e0023 */
[----:B------:R-:W-:Y:S02]  /*5d60*/  IMAD.MOV.U32 R91, RZ, RZ, R35 ;  /* 0x000000ffff5b7224 */ /* 0x000fe400078e0023 */
        /* <DEDUP_REMOVED lines=269> */
[----:B------:R-:W-:-:S06]  /*6e40*/  IADD3 R9, -R7, RZ, RZ ;  /* 0x000000ff07097210 */ /* 0x000fcc0007ffe1ff */
        /* <DEDUP_REMOVED lines=9> */
.L_x_6477:
[----:B------:R-:W-:-:S04]  /*6ee0*/  LOP3.LUT R3, R3, 0xffffffe0, RZ, 0xc0, !PT ;  /* 0xffffffe003037812 */ /* 0x000fc800078ec0ff */
[----:B------:R-:W-:-:S05]  /*6ef0*/  IADD3 R4, P2, R3, R84, RZ ;  /* 0x0000005403047210 */ /* 0x000fca0007f5e0ff */
[----:B------:R-:W-:-:S05]  /*6f00*/  IMAD.X R5, RZ, RZ, R77, P2 ;  /* 0x000000ffff057224 */ /* 0x000fca00010e064d */
[----:B------:R0:W5:Y:S04]  /*6f10*/  LDG.E.128 R64, desc[UR40][R4.64] ;  /* 0x0000002804407981 */ /* 0x000168000c1e1d00 */
[----:B------:R0:W5:Y:S01]  /*6f20*/  LDG.E.128 R60, desc[UR40][R4.64+0x10] ;  /* 0x00001028043c7981 */ /* 0x000162000c1e1d00 */
[----:B------:R-:W-:-:S04]  /*6f30*/  IADD3 R3, R39, R2, RZ ;  /* 0x0000000227037210 */ /* 0x000fc80007ffe0ff */
[----:B------:R-:W-:-:S13]  /*6f40*/  ISETP.GE.U32.AND P2, PT, R3, R0, PT ;  /* 0x000000000300720c */ /* 0x000fda0003f46070 */
[----:B0-----:R-:W-:Y:S05]  /*6f50*/  @P2 BRA `(.L_x_6476) ;  /* 0x00000010005c2947 */ /* 0x001fea0003800000 */
        /* <DEDUP_REMOVED lines=274> */
.L_x_6478:
[----:B------:R-:W-:-:S04]  /*8080*/  LOP3.LUT R3, R0, 0xffffffe0, RZ, 0xc0, !PT ;  /* 0xffffffe000037812 */ /* 0x000fc800078ec0ff */
[----:B------:R-:W-:-:S05]  /*8090*/  IADD3 R2, P1, R3, R84, RZ ;  /* 0x0000005403027210 */ /* 0x000fca0007f3e0ff */
[----:B------:R-:W-:-:S05]  /*80a0*/  IMAD.X R3, RZ, RZ, R77, P1 ;  /* 0x000000ffff037224 */ /* 0x000fca00008e064d */
[----:B------:R0:W5:Y:S04]  /*80b0*/  LDG.E.128 R56, desc[UR40][R2.64] ;  /* 0x0000002802387981 */ /* 0x000168000c1e1d00 */
[----:B------:R0:W5:Y:S02]  /*80c0*/  LDG.E.128 R52, desc[UR40][R2.64+0x10] ;  /* 0x0000102802347981 */ /* 0x000164000c1e1d00 */
.L_x_6476:
[----:B------:R-:W-:Y:S05]  /*80d0*/  BSYNC B0 ;  /* 0x0000000000007941 */ /* 0x000fea0003800000 */
.L_x_6475:
[----:B------:R-:W-:Y:S04]  /*80e0*/  BSSY B1, `(.L_x_6479) ;  /* 0x00000ef000017945 */ /* 0x000fe80003800000 */
[----:B------:R-:W-:Y:S05]  /*80f0*/  @P0 BRA `(.L_x_6480) ;  /* 0x0000000c00b40947 */ /* 0x000fea0003800000 */
[----:B------:R-:W-:Y:S01]  /*8100*/  VIADD R38, R38, 0x1 ;  /* 0x0000000126267836 */ /* 0x000fe20000000000 */
[----:B0-----:R-:W-:Y:S01]  /*8110*/  MOV R2, 0x1 ;  /* 0x0000000100027802 */ /* 0x001fe20000000f00 */
        /* <DEDUP_REMOVED lines=21> */
[----:B------:R-:W-:Y:S05]  /*8270*/  CALL.REL.NOINC `($__internal_38_$__cuda_sm20_div_rn_f64_full) ;  /* 0x000001f800f87944 */ /* 0x000fea0003c00000 */
.L_x_6482:
[----:B------:R-:W-:Y:S05]  /*8280*/  BSYNC B2 ;  /* 0x0000000000027941 */ /* 0x000fea0003800000 */
.L_x_6481:
        /* <DEDUP_REMOVED lines=27> */
[----:B------:R-:W-:Y:S01]  /*8440*/  IMAD.MOV.U32 R4, RZ, RZ, R2 ;  /* 0x000000ffff047224 */ /* 0x000fe200078e0002 */
[----:B------:R-:W-:-:S07]  /*8450*/  MOV R5, R3 ;  /* 0x0000000300057202 */ /* 0x000fce0000000f00 */
.L_x_6484:
[----:B------:R-:W-:Y:S05]  /*8460*/  BSYNC B2 ;  /* 0x0000000000027941 */ /* 0x000fea0003800000 */
.L_x_6483:
[----:B------:R-:W-:Y:S01]  /*8470*/  VIADD R74, R74, 0x1 ;  /* 0x000000014a4a7836 */ /* 0x000fe20000000000 */
[----:B------:R-:W-:Y:S01]  /*8480*/  DADD R28, -R20, R60 ;  /* 0x00000000141c7229 */ /* 0x000fe2000000013c */
[----:B------:R-:W-:Y:S01]  /*8490*/  IMAD.MOV.U32 R2, RZ, RZ, 0x1 ;  /* 0x00000001ff027424 */ /* 0x000fe200078e00ff */
[----:B------:R-:W-:Y:S01]  /*84a0*/  DADD R16, R16, R4 ;  /* 0x0000000010107229 */ /* 0x000fe20000000004 */
[----:B------:R-:W0:Y:S01]  /*84b0*/  I2F.F64 R10, R74 ;  /* 0x0000004a000a7312 */ /* 0x000e220000201c00 */
[----:B------:R-:W-:Y:S06]  /*84c0*/  BSSY B2, `(.L_x_6485) ;  /* 0x0000016000027945 */ /* 0x000fec0003800000 */
        /* <DEDUP_REMOVED lines=21> */
.L_x_6486:
[----:B------:R-:W-:Y:S05]  /*8620*/  BSYNC B2 ;  /* 0x0000000000027941 */ /* 0x000fea0003800000 */
.L_x_6485:
        /* <DEDUP_REMOVED lines=29> */
.L_x_6488:
[----:B------:R-:W-:Y:S05]  /*8800*/  BSYNC B2 ;  /* 0x0000000000027941 */ /* 0x000fea0003800000 */
.L_x_6487:
        /* <DEDUP_REMOVED lines=9> */
[----:B------:R-:W-:Y:S01]  /*88a0*/  DADD R60, -R50, R56 ;  /* 0x00000000323c7229 */ /* 0x000fe20000000138 */
[----:B------:R-:W-:Y:S01]  /*88b0*/  IMAD.MOV.U32 R2, RZ, RZ, 0x1 ;  /* 0x00000001ff027424 */ /* 0x000fe200078e00ff */
[----:B------:R-:W-:Y:S01]  /*88c0*/  BSSY B2, `(.L_x_6489) ;  /* 0x0000015000027945 */ /* 0x000fe20003800000 */
[----:B------:R-:W0:Y:S07]  /*88d0*/  I2F.F64 R10, R85 ;  /* 0x00000055000a7312 */ /* 0x000e2e0000201c00 */
        /* <DEDUP_REMOVED lines=19> */
.L_x_6490:
[----:B------:R-:W-:Y:S05]  /*8a10*/  BSYNC B2 ;  /* 0x0000000000027941 */ /* 0x000fea0003800000 */
.L_x_6489:
        /* <DEDUP_REMOVED lines=29> */
.L_x_6492:
[----:B------:R-:W-:Y:S05]  /*8bf0*/  BSYNC B2 ;  /* 0x0000000000027941 */ /* 0x000fea0003800000 */
.L_x_6491:
        /* <DEDUP_REMOVED lines=27> */
.L_x_6494:
[----:B------:R-:W-:Y:S05]  /*8db0*/  BSYNC B2 ;  /* 0x0000000000027941 */ /* 0x000fea0003800000 */
.L_x_6493:
        /* <DEDUP_REMOVED lines=27> */
[----:B------:R-:W-:Y:S01]  /*8f70*/  MOV R4, R2 ;  /* 0x0000000200047202 */ /* 0x000fe20000000f00 */
[----:B------:R-:W-:-:S07]  /*8f80*/  IMAD.MOV.U32 R5, RZ, RZ, R3 ;  /* 0x000000ffff057224 */ /* 0x000fce00078e0003 */
.L_x_6496:
[----:B------:R-:W-:Y:S05]  /*8f90*/  BSYNC B2 ;  /* 0x0000000000027941 */ /* 0x000fea0003800000 */
.L_x_6495:
[----:B------:R-:W-:-:S08]  /*8fa0*/  DADD R36, R36, R4 ;  /* 0x0000000024247229 */ /* 0x000fd00000000004 */
[----:B------:R-:W-:-:S08]  /*8fb0*/  DADD R54, -R36, R54 ;  /* 0x0000000024367229 */ /* 0x000fd00000000136 */
[----:B------:R-:W-:-:S11]  /*8fc0*/  DFMA R72, R56, R54, R72 ;  /* 0x000000363848722b */ /* 0x000fd60000000048 */
.L_x_6480:
[----:B------:R-:W-:Y:S05]  /*8fd0*/  BSYNC B1 ;  /* 0x0000000000017941 */ /* 0x000fea0003800000 */
.L_x_6479:
        /* <DEDUP_REMOVED lines=28> */
.L_x_6501:
[----:B------:R-:W-:Y:S05]  /*91a0*/  BSYNC B2 ;  /* 0x0000000000027941 */ /* 0x000fea0003800000 */
.L_x_6500:
[----:B------:R-:W-:Y:S02]  /*91b0*/  DMUL R4, R38, R38 ;  /* 0x0000002626047228 */ /* 0x000fe40000000000 */
[----:B------:R-:W-:Y:S02]  /*91c0*/  DADD R14, R14, R78 ;  /* 0x000000000e0e7229 */ /* 0x000fe4000000004e */
[----:B------:R-:W-:Y:S01]  /*91d0*/  DFMA R12, R38, R2, R12 ;  /* 0x00000002260c722b */ /* 0x000fe2000000000c */
[----:B------:R-:W-:-:S03]  /*91e0*/  IMAD.MOV.U32 R38, RZ, RZ, -0x1 ;  /* 0xffffffffff267424 */ /* 0x000fc600078e00ff */
[----:B------:R-:W-:Y:S01]  /*91f0*/  DMUL R4, R34, R4 ;  /* 0x0000000422047228 */ /* 0x000fe20000000000 */
[----:B------:R-:W-:Y:S01]  /*9200*/  IMAD.MOV.U32 R34, RZ, RZ, R52 ;  /* 0x000000ffff227224 */ /* 0x000fe200078e0034 */
[----:B------:R-:W-:-:S06]  /*9210*/  MOV R35, R53 ;  /* 0x0000003500237202 */ /* 0x000fcc0000000f00 */
[----:B------:R-:W-:Y:S01]  /*9220*/  DFMA R14, R4, R2, R14 ;  /* 0x00000002040e722b */ /* 0x000fe2000000000e */
[----:B------:R-:W-:Y:S10]  /*9230*/  BRA `(.L_x_6499) ;  /* 0x00000000001c7947 */ /* 0x000ff40003800000 */
.L_x_6498:
[----:B------:R-:W-:Y:S01]  /*9240*/  IMAD.MOV.U32 R38, RZ, RZ, R85 ;  /* 0x000000ffff267224 */ /* 0x000fe200078e0055 */
[----:B------:R-:W-:Y:S01]  /*9250*/  MOV R35, R87 ;  /* 0x0000005700237202 */ /* 0x000fe20000000f00 */
[----:B------:R-:W-:Y:S01]  /*9260*/  IMAD.MOV.U32 R34, RZ, RZ, R86 ;  /* 0x000000ffff227224 */ /* 0x000fe200078e0056 */
[----:B------:R-:W-:Y:S01]  /*9270*/  MOV R14, R78 ;  /* 0x0000004e000e7202 */ /* 0x000fe20000000f00 */
[----:B------:R-:W-:Y:S02]  /*9280*/  IMAD.MOV.U32 R12, RZ, RZ, R50 ;  /* 0x000000ffff0c7224 */ /* 0x000fe400078e0032 */
[----:B------:R-:W-:Y:S02]  /*9290*/  IMAD.MOV.U32 R13, RZ, RZ, R51 ;  /* 0x000000ffff0d7224 */ /* 0x000fe400078e0033 */
[----:B------:R-:W-:-:S07]  /*92a0*/  IMAD.MOV.U32 R15, RZ, RZ, R79 ;  /* 0x000000ffff0f7224 */ /* 0x000fce00078e004f */
.L_x_6499:
[----:B------:R-:W-:Y:S05]  /*92b0*/  BSYNC B1 ;  /* 0x0000000000017941 */ /* 0x000fea0003800000 */
.L_x_6497:
[----:B------:R-:W-:Y:S01]  /*92c0*/  DSETP.NEU.AND P0, PT, R32, RZ, PT ;  /* 0x000000ff2000722a */ /* 0x000fe20003f0d000 */
[----:B------:R-:W-:-:S13]  /*92d0*/  BSSY B1, `(.L_x_6502) ;  /* 0x000002c000017945 */ /* 0x000fda0003800000 */
[----:B------:R-:W-:Y:S05]  /*92e0*/  @!P0 BRA `(.L_x_6503) ;  /* 0x00000000008c8947 */ /* 0x000fea0003800000 */
[----:B------:R-:W-:-:S14]  /*92f0*/  DSETP.NEU.AND P0, PT, R88, RZ, PT ;  /* 0x000000ff5800722a */ /* 0x000fdc0003f0d000 */
[----:B------:R-:W-:Y:S05]  /*9300*/  @!P0 BRA `(.L_x_6504) ;  /* 0x0000000000a08947 */ /* 0x000fea0003800000 */
[----:B------:R-:W-:Y:S01]  /*9310*/  DADD R50, R32, R88 ;  /* 0x0000000020327229 */ /* 0x000fe20000000058 */
[----:B0-----:R-:W-:Y:S01]  /*9320*/  IMAD.MOV.U32 R2, RZ, RZ, 0x1 ;  /* 0x00000001ff027424 */ /* 0x001fe200078e00ff */
        /* <DEDUP_REMOVED lines=21> */
.L_x_6506:
[----:B------:R-:W-:Y:S05]  /*9480*/  BSYNC B2 ;  /* 0x0000000000027941 */ /* 0x000fea0003800000 */
.L_x_6505:
        /* <DEDUP_REMOVED lines=9> */
.L_x_6503:
[----:B------:R-:W-:Y:S01]  /*9520*/  IMAD.MOV.U32 R76, RZ, RZ, R95 ;  /* 0x000000ffff4c7224 */ /* 0x000fe200078e005f */
[----:B------:R-:W-:Y:S01]  /*9530*/  MOV R33, R89 ;  /* 0x0000005900217202 */ /* 0x000fe20000000f00 */
[----:B------:R-:W-:Y:S01]  /*9540*/  IMAD.MOV.U32 R32, RZ, RZ, R88 ;  /* 0x000000ffff207224 */ /* 0x000fe200078e0058 */
[----:B------:R-:W-:Y:S01]  /*9550*/  MOV R18, R80 ;  /* 0x0000005000127202 */ /* 0x000fe20000000f00 */
[----:B------:R-:W-:Y:S02]  /*9560*/  IMAD.MOV.U32 R16, RZ, RZ, R68 ;  /* 0x000000ffff107224 */ /* 0x000fe400078e0044 */
[----:B------:R-:W-:Y:S02]  /*9570*/  IMAD.MOV.U32 R17, RZ, RZ, R69 ;  /* 0x000000ffff117224 */ /* 0x000fe400078e0045 */
[----:B------:R-:W-:-:S07]  /*9580*/  IMAD.MOV.U32 R19, RZ, RZ, R81 ;  /* 0x000000ffff137224 */ /* 0x000fce00078e0051 */
.L_x_6504:
[----:B------:R-:W-:Y:S05]  /*9590*/  BSYNC B1 ;  /* 0x0000000000017941 */ /* 0x000fea0003800000 */
.L_x_6502:
        /* <DEDUP_REMOVED lines=28> */
.L_x_6511:
[----:B------:R-:W-:Y:S05]  /*9760*/  BSYNC B2 ;  /* 0x0000000000027941 */ /* 0x000fea0003800000 */
.L_x_6510:
        /* <DEDUP_REMOVED lines=9> */
.L_x_6508:
[----:B------:R-:W-:Y:S01]  /*9800*/  IMAD.MOV.U32 R74, RZ, RZ, R96 ;  /* 0x000000ffff4a7224 */ /* 0x000fe200078e0060 */
[----:B------:R-:W-:Y:S01]  /*9810*/  MOV R31, R91 ;  /* 0x0000005b001f7202 */ /* 0x000fe20000000f00 */
[----:B------:R-:W-:Y:S01]  /*9820*/  IMAD.MOV.U32 R30, RZ, RZ, R90 ;  /* 0x000000ffff1e7224 */ /* 0x000fe200078e005a */
[----:B------:R-:W-:Y:S01]  /*9830*/  MOV R22, R82 ;  /* 0x0000005200167202 */ /* 0x000fe20000000f00 */
[----:B------:R-:W-:Y:S02]  /*9840*/  IMAD.MOV.U32 R20, RZ, RZ, R70 ;  /* 0x000000ffff147224 */ /* 0x000fe400078e0046 */
[----:B------:R-:W-:Y:S02]  /*9850*/  IMAD.MOV.U32 R21, RZ, RZ, R71 ;  /* 0x000000ffff157224 */ /* 0x000fe400078e0047 */
[----:B------:R-:W-:-:S07]  /*9860*/  IMAD.MOV.U32 R23, RZ, RZ, R83 ;  /* 0x000000ffff177224 */ /* 0x000fce00078e0053 */
.L_x_6509:
[----:B------:R-:W-:Y:S05]  /*9870*/  BSYNC B1 ;  /* 0x0000000000017941 */ /* 0x000fea0003800000 */
.L_x_6507:
[----:B------:R-:W-:-:S14]  /*9880*/  DSETP.NEU.AND P0, PT, R28, RZ, PT ;  /* 0x000000ff1c00722a */ /* 0x000fdc0003f0d000 */
[----:B------:R-:W-:Y:S05]  /*9890*/  @!P0 BRA `(.L_x_6512) ;  /* 0x00000000008c8947 */ /* 0x000fea0003800000 */
[----:B------:R-:W-:-:S14]  /*98a0*/  DSETP.NEU.AND P0, PT, R92, RZ, PT ;  /* 0x000000ff5c00722a */ /* 0x000fdc0003f0d000 */
        /* <DEDUP_REMOVED lines=24> */
.L_x_6514:
[----:B------:R-:W-:Y:S05]  /*9a30*/  BSYNC B1 ;  /* 0x0000000000017941 */ /* 0x000fea0003800000 */
.L_x_6513:
        /* <DEDUP_REMOVED lines=9> */
.L_x_6512:
[----:B------:R-:W-:Y:S01]  /*9ad0*/  IMAD.MOV.U32 R75, RZ, RZ, R97 ;  /* 0x000000ffff4b7224 */ /* 0x000fe200078e0061 */
[----:B------:R-:W-:Y:S01]  /*9ae0*/  MOV R29, R93 ;  /* 0x0000005d001d7202 */ /* 0x000fe20000000f00 */
[----:B------:R-:W-:Y:S01]  /*9af0*/  IMAD.MOV.U32 R28, RZ, RZ, R92 ;  /* 0x000000ffff1c7224 */ /* 0x000fe200078e005c */
[----:B------:R-:W-:Y:S01]  /*9b00*/  MOV R26, R72 ;  /* 0x00000048001a7202 */ /* 0x000fe20000000f00 */
[----:B------:R-:W-:Y:S02]  /*9b10*/  IMAD.MOV.U32 R24, RZ, RZ, R36 ;  /* 0x000000ffff187224 */ /* 0x000fe400078e0024 */
[----:B------:R-:W-:Y:S02]  /*9b20*/  IMAD.MOV.U32 R25, RZ, RZ, R37 ;  /* 0x000000ffff197224 */ /* 0x000fe400078e0025 */
[----:B------:R-:W-:Y:S01]  /*9b30*/  IMAD.MOV.U32 R27, RZ, RZ, R73 ;  /* 0x000000ffff1b7224 */ /* 0x000fe200078e0049 */
[----:B------:R-:W-:Y:S06]  /*9b40*/  BRA `(.L_x_6423) ;  /* 0x0000005c00987947 */ /* 0x000fec0003800000 */
.L_x_6453:
        /* <DEDUP_REMOVED lines=21> */
[--C-:B------:R-:W-:Y:S02]  /*9ca0*/  IMAD.MOV.U32 R23, RZ, RZ, R15.reuse ;  /* 0x000000ffff177224 */ /* 0x100fe400078e000f */
[----:B------:R-:W-:Y:S02]  /*9cb0*/  IMAD.MOV.U32 R20, RZ, RZ, R12 ;  /* 0x000000ffff147224 */ /* 0x000fe400078e000c */
[----:B------:R-:W-:Y:S02]  /*9cc0*/  IMAD.MOV.U32 R18, RZ, RZ, R14 ;  /* 0x000000ffff127224 */ /* 0x000fe400078e000e */
[----:B------:R-:W-:-:S02]  /*9cd0*/  IMAD.MOV.U32 R19, RZ, RZ, R15 ;  /* 0x000000ffff137224 */ /* 0x000fc400078e000f */
[----:B------:R-:W-:Y:S01]  /*9ce0*/  IMAD.MOV.U32 R17, RZ, RZ, R13 ;  /* 0x000000ffff117224 */ /* 0x000fe200078e000d */
[----:B------:R-:W-:Y:S06]  /*9cf0*/  @P0 BRA `(.L_x_6516) ;  /* 0x00000010001c0947 */ /* 0x000fec0003800000 */
        /* <DEDUP_REMOVED lines=16> */
[----:B------:R-:W-:-:S02]  /*9e00*/  IMAD.MOV.U32 R26, RZ, RZ, R14 ;  /* 0x000000ffff1a7224 */ /* 0x000fc400078e000e */
[----:B------:R-:W-:Y:S02]  /*9e10*/  IMAD.MOV.U32 R22, RZ, RZ, R14 ;  /* 0x000000ffff167224 */ /* 0x000fe400078e000e */
[--C-:B------:R-:W-:Y:S02]  /*9e20*/  IMAD.MOV.U32 R23, RZ, RZ, R15.reuse ;  /* 0x000000ffff177224 */ /* 0x100fe400078e000f */
[----:B------:R-:W-:Y:S02]  /*9e30*/  IMAD.MOV.U32 R19, RZ, RZ, R15 ;  /* 0x000000ffff137224 */ /* 0x000fe400078e000f */
[--C-:B------:R-:W-:Y:S02]  /*9e40*/  IMAD.MOV.U32 R24, RZ, RZ, R12.reuse ;  /* 0x000000ffff187224 */ /* 0x100fe400078e000c */
[----:B------:R-:W-:Y:S02]  /*9e50*/  IMAD.MOV.U32 R20, RZ, RZ, R12 ;  /* 0x000000ffff147224 */ /* 0x000fe400078e000c */
[----:B------:R-:W-:-:S02]  /*9e60*/  IMAD.MOV.U32 R21, RZ, RZ, R13 ;  /* 0x000000ffff157224 */ /* 0x000fc400078e000d */
[----:B------:R-:W-:-:S07]  /*9e70*/  IMAD.MOV.U32 R17, RZ, RZ, R13 ;  /* 0x000000ffff117224 */ /* 0x000fce00078e000d */
.L_x_6533:
[----:B------:R-:W-:Y:S01]  /*9e80*/  IMAD R0, R75, R39, RZ ;  /* 0x000000274b007224 */ /* 0x000fe200078e02ff */
[----:B------:R-:W-:Y:S01]  /*9e90*/  ULDC UR4, c[0x0][0x24c] ;  /* 0x0000930000047ab9 */ /* 0x000fe20000000800 */
[----:B------:R-:W-:-:S03]  /*9ea0*/  IMAD.MOV.U32 R76, RZ, RZ, R84 ;  /* 0x000000ffff4c7224 */ /* 0x000fc600078e0054 */
[----:B------:R-:W-:-:S05]  /*9eb0*/  SHF.R.U32.HI R3, RZ, 0x2, R0 ;  /* 0x00000002ff037819 */ /* 0x000fca0000011600 */
[----:B------:R-:W-:-:S05]  /*9ec0*/  IMAD.WIDE.U32 R2, R3, 0x20, R76 ;  /* 0x0000002003027825 */ /* 0x000fca00078e004c */
[----:B------:R-:W2:Y:S01]  /*9ed0*/  LDG.E.128 R64, desc[UR40][R2.64] ;  /* 0x0000002802407981 */ /* 0x000ea2000c1e1d00 */
[----:B------:R-:W-:Y:S01]  /*9ee0*/  VIADD R38, R38, 0x1 ;  /* 0x0000000126267836 */ /* 0x000fe20000000000 */
[----:B------:R-:W-:Y:S01]  /*9ef0*/  IADD3 R39, R39, UR4, RZ ;  /* 0x0000000427277c10 */ /* 0x000fe2000fffe0ff */
[----:B------:R-:W-:Y:S01]  /*9f00*/  IMAD.MOV.U32 R6, RZ, RZ, 0x1 ;  /* 0x00000001ff067424 */ /* 0x000fe200078e00ff */
[----:B------:R0:W5:Y:S01]  /*9f10*/  LDG.E.128 R60, desc[UR40][R2.64+0x10] ;  /* 0x00001028023c7981 */ /* 0x000162000c1e1d00 */
[----:B------:R-:W1:Y:S02]  /*9f20*/  I2F.F64 R10, R38 ;  /* 0x00000026000a7312 */ /* 0x000e640000201c00 */
[----:B------:R-:W-:-:S05]  /*9f30*/  IMAD R0, R75, R39, RZ ;  /* 0x000000274b007224 */ /* 0x000fca00078e02ff */
[----:B------:R-:W-:-:S05]  /*9f40*/  SHF.R.U32.HI R5, RZ, 0x2, R0 ;  /* 0x00000002ff057819 */ /* 0x000fca0000011600 */
[----:B------:R-:W-:Y:S01]  /*9f50*/  IMAD.WIDE.U32 R4, R5, 0x20, R76 ;  /* 0x0000002005047825 */ /* 0x000fe200078e004c */
[----:B-1----:R-:W1:Y:S04]  /*9f60*/  MUFU.RCP64H R7, R11 ;  /* 0x0000000b00077308 */ /* 0x002e680000001800 */
[----:B------:R-:W5:Y:S04]  /*9f70*/  LDG.E.128 R56, desc[UR40][R4.64] ;  /* 0x0000002804387981 */ /* 0x000f68000c1e1d00 */
[----:B------:R3:W5:Y:S01]  /*9f80*/  LDG.E.128 R52, desc[UR40][R4.64+0x10] ;  /* 0x0000102804347981 */ /* 0x000762000c1e1d00 */
[----:B-1----:R-:W-:-:S08]  /*9f90*/  DFMA R8, -R10, R6, 1 ;  /* 0x3ff000000a08742b */ /* 0x002fd00000000106 */
[----:B------:R-:W-:-:S08]  /*9fa0*/  DFMA R8, R8, R8, R8 ;  /* 0x000000080808722b */ /* 0x000fd00000000008 */
[----:B------:R-:W-:-:S08]  /*9fb0*/  DFMA R8, R6, R8, R6 ;  /* 0x000000080608722b */ /* 0x000fd00000000006 */
[----:B------:R-:W-:-:S08]  /*9fc0*/  DFMA R6, -R10, R8, 1 ;  /* 0x3ff000000a06742b */ /* 0x000fd00000000108 */
[----:B------:R-:W-:Y:S01]  /*9fd0*/  DFMA R6, R8, R6, R8 ;  /* 0x000000060806722b */ /* 0x000fe20000000008 */
[----:B------:R-:W-:Y:S01]  /*9fe0*/  BSSY B2, `(.L_x_6517) ;  /* 0x000000f000027945 */ /* 0x000fe20003800000 */
[----:B------:R-:W-:Y:S01]  /*9ff0*/  MOV R34, R10 ;  /* 0x0000000a00227202 */ /* 0x000fe20000000f00 */
[----:B------:R-:W-:Y:S01]  /*a000*/  IMAD.MOV.U32 R35, RZ, RZ, R11 ;  /* 0x000000ffff237224 */ /* 0x000fe200078e000b */
[----:B--2---:R-:W-:-:S08]  /*a010*/  DADD R28, R64, -R12 ;  /* 0x00000000401c7229 */ /* 0x004fd0000000080c */
[----:B0-----:R-:W-:-:S08]  /*a020*/  DMUL R2, R28, R6 ;  /* 0x000000061c027228 */ /* 0x001fd00000000000 */
[----:B---3--:R-:W-:-:S08]  /*a030*/  DFMA R4, -R10, R2, R28 ;  /* 0x000000020a04722b */ /* 0x008fd0000000011c */
[----:B------:R-:W-:Y:S01]  /*a040*/  DFMA R2, R6, R4, R2 ;  /* 0x000000040602722b */ /* 0x000fe20000000002 */
[----:B------:R-:W-:-:S09]  /*a050*/  FSETP.GEU.AND P1, PT, |R29|, 6.5827683646048100446e-37, PT ;  /* 0x036000001d00780b */ /* 0x000fd20003f2e200 */
[----:B------:R-:W-:-:S05]  /*a060*/  FFMA R0, RZ, R11, R3 ;  /* 0x0000000bff007223 */ /* 0x000fca0000000003 */
[----:B------:R-:W-:-:S13]  /*a070*/  FSETP.GT.AND P0, PT, |R0|, 1.469367938527859385e-39, PT ;  /* 0x001000000000780b */ /* 0x000fda0003f04200 */
[----:B------:R-:W-:Y:S05]  /*a080*/  @P0 BRA P1, `(.L_x_6518) ;  /* 0x0000000000100947 */ /* 0x000fea0000800000 */
[----:B------:R-:W-:Y:S01]  /*a090*/  IMAD.MOV.U32 R2, RZ, RZ, R28 ;  /* 0x000000ffff027224 */ /* 0x000fe200078e001c */
[----:B------:R-:W-:Y:S02]  /*a0a0*/  MOV R3, R29 ;  /* 0x0000001d00037202 */ /* 0x000fe40000000f00 */
[----:B------:R-:W-:-:S07]  /*a0b0*/  MOV R0, 0xa0d0 ;  /* 0x0000a0d000007802 */ /* 0x000fce0000000f00 */
[----:B-----5:R-:W-:Y:S05]  /*a0c0*/  CALL.REL.NOINC `($__internal_38_$__cuda_sm20_div_rn_f64_full) ;  /* 0x000001dc00647944 */ /* 0x020fea0003c00000 */
.L_x_6518:
[----:B------:R-:W-:Y:S05]  /*a0d0*/  BSYNC B2 ;  /* 0x0000000000027941 */ /* 0x000fea0003800000 */
.L_x_6517:
        /* <DEDUP_REMOVED lines=25> */
[----:B------:R-:W-:Y:S01]  /*a270*/  MOV R4, R2 ;  /* 0x0000000200047202 */ /* 0x000fe20000000f00 */
[----:B------:R-:W-:-:S07]  /*a280*/  IMAD.MOV.U32 R5, RZ, RZ, R3 ;  /* 0x000000ffff057224 */ /* 0x000fce00078e0003 */
.L_x_6520:
[----:B------:R-:W-:Y:S05]  /*a290*/  BSYNC B2 ;  /* 0x0000000000027941 */ /* 0x000fea0003800000 */
.L_x_6519:
[----:B------:R-:W0:Y:S01]  /*a2a0*/  MUFU.RCP64H R3, R35 ;  /* 0x0000002300037308 */ /* 0x000e220000001800 */
[----:B------:R-:W-:Y:S01]  /*a2b0*/  IMAD.MOV.U32 R2, RZ, RZ, 0x1 ;  /* 0x00000001ff027424 */ /* 0x000fe200078e00ff */
        /* <DEDUP_REMOVED lines=23> */
.L_x_6522:
[----:B------:R-:W-:Y:S05]  /*a430*/  BSYNC B2 ;  /* 0x0000000000027941 */ /* 0x000fea0003800000 */
.L_x_6521:
        /* <DEDUP_REMOVED lines=25> */
[----:B------:R-:W-:Y:S01]  /*a5d0*/  MOV R4, R2 ;  /* 0x0000000200047202 */ /* 0x000fe20000000f00 */
[----:B------:R-:W-:-:S07]  /*a5e0*/  IMAD.MOV.U32 R5, RZ, RZ, R3 ;  /* 0x000000ffff057224 */ /* 0x000fce00078e0003 */
.L_x_6524:
[----:B------:R-:W-:Y:S05]  /*a5f0*/  BSYNC B2 ;  /* 0x0000000000027941 */ /* 0x000fea0003800000 */
.L_x_6523:
        /* <DEDUP_REMOVED lines=25> */
.L_x_6526:
[----:B------:R-:W-:Y:S05]  /*a790*/  BSYNC B2 ;  /* 0x0000000000027941 */ /* 0x000fea0003800000 */
.L_x_6525:
        /* <DEDUP_REMOVED lines=27> */
.L_x_6528:
[----:B------:R-:W-:Y:S05]  /*a950*/  BSYNC B2 ;  /* 0x0000000000027941 */ /* 0x000fea0003800000 */
.L_x_6527:
        /* <DEDUP_REMOVED lines=25> */
.L_x_6530:
[----:B------:R-:W-:Y:S05]  /*aaf0*/  BSYNC B2 ;  /* 0x0000000000027941 */ /* 0x000fea0003800000 */
.L_x_6529:
        /* <DEDUP_REMOVED lines=27> */
.L_x_6532:
[----:B------:R-:W-:Y:S05]  /*acb0*/  BSYNC B2 ;  /* 0x0000000000027941 */ /* 0x000fea0003800000 */
.L_x_6531:
[----:B------:R-:W-:Y:S01]  /*acc0*/  ULDC UR4, c[0x0][0x24c] ;  /* 0x0000930000047ab9 */ /* 0x000fe20000000800 */
[----:B------:R-:W-:Y:S01]  /*acd0*/  DADD R36, R4, R36 ;  /* 0x0000000004247229 */ /* 0x000fe20000000024 */
[----:B------:R-:W-:Y:S01]  /*ace0*/  IMAD.U32 R2, RZ, RZ, UR4 ;  /* 0x00000004ff027e24 */ /* 0x000fe2000f8e00ff */
[----:B------:R-:W-:Y:S02]  /*acf0*/  ULDC UR4, c[0x0][0x244] ;  /* 0x0000910000047ab9 */ /* 0x000fe40000000800 */
[----:B------:R-:W-:Y:S02]  /*ad00*/  IMAD.U32 R0, RZ, RZ, UR4 ;  /* 0x00000004ff007e24 */ /* 0x000fe4000f8e00ff */
[----:B------:R-:W-:Y:S02]  /*ad10*/  IADD3 R39, R39, R2, RZ ;  /* 0x0000000227277210 */ /* 0x000fe40007ffe0ff */
[----:B------:R-:W-:-:S03]  /*ad20*/  DADD R4, R54, -R36 ;  /* 0x0000000036047229 */ /* 0x000fc60000000824 */
[----:B------:R-:W-:-:S05]  /*ad30*/  IMAD.IADD R3, R39, 0x1, R2 ;  /* 0x0000000127037824 */ /* 0x000fca00078e0202 */
[----:B------:R-:W-:Y:S01]  /*ad40*/  ISETP.GE.U32.AND P0, PT, R3, R0, PT ;  /* 0x000000000300720c */ /* 0x000fe20003f06070 */
[----:B------:R-:W-:-:S12]  /*ad50*/  DFMA R72, R28, R4, R72 ;  /* 0x000000041c48722b */ /* 0x000fd80000000048 */
[----:B------:R-:W-:Y:S05]  /*ad60*/  @!P0 BRA `(.L_x_6533) ;  /* 0xfffffff000448947 */ /* 0x000fea000383ffff */
.L_x_6516:
[----:B------:R-:W-:Y:S05]  /*ad70*/  BSYNC B1 ;  /* 0x0000000000017941 */ /* 0x000fea0003800000 */
.L_x_6515:
[----:B------:R-:W-:Y:S01]  /*ad80*/  ISETP.GE.U32.AND P1, PT, R39, R0, PT ;  /* 0x000000002700720c */ /* 0x000fe20003f26070 */
[----:B------:R-:W-:Y:S01]  /*ad90*/  BSSY B0, `(.L_x_6534) ;  /* 0x0000011000007945 */ /* 0x000fe20003800000 */
[----:B------:R-:W-:Y:S01]  /*ada0*/  MOV R76, R38 ;  /* 0x00000026004c7202 */ /* 0x000fe20000000f00 */
[----:B------:R-:W-:-:S10]  /*adb0*/  IMAD.MOV.U32 R74, RZ, RZ, R38 ;  /* 0x000000ffff4a7224 */ /* 0x000fd400078e0026 */
[----:B------:R-:W-:Y:S05]  /*adc0*/  @P1 BRA `(.L_x_6535) ;  /* 0x0000000000341947 */ /* 0x000fea0003800000 */
[----:B------:R-:W-:Y:S01]  /*add0*/  IMAD.IADD R2, R39, 0x1, R2 ;  /* 0x0000000127027824 */ /* 0x000fe200078e0202 */
[----:B------:R-:W-:-:S04]  /*ade0*/  MOV R85, R77 ;  /* 0x0000004d00557202 */ /* 0x000fc80000000f00 */
[----:B------:R-:W-:Y:S01]  /*adf0*/  ISETP.GE.U32.AND P0, PT, R2, R0, PT ;  /* 0x000000000200720c */ /* 0x000fe20003f06070 */
[----:B------:R-:W-:-:S05]  /*ae00*/  IMAD R0, R75, R39, RZ ;  /* 0x000000274b007224 */ /* 0x000fca00078e02ff */
[----:B------:R-:W-:-:S07]  /*ae10*/  SHF.R.U32.HI R3, RZ, 0x2, R0 ;  /* 0x00000002ff037819 */ /* 0x000fce0000011600 */
[----:B------:R-:W-:Y:S02]  /*ae20*/  @!P0 IMAD R75, R75, R2, RZ ;  /* 0x000000024b4b8224 */ /* 0x000fe400078e02ff */
[----:B------:R-:W-:-:S03]  /*ae30*/  IMAD.WIDE.U32 R2, R3, 0x20, R84 ;  /* 0x0000002003027825 */ /* 0x000fc600078e0054 */
[----:B------:R-:W-:Y:S02]  /*ae40*/  @!P0 SHF.R.U32.HI R5, RZ, 0x2, R75 ;  /* 0x00000002ff058819 */ /* 0x000fe4000001164b */
[----:B------:R0:W5:Y:S03]  /*ae50*/  LDG.E.128 R64, desc[UR40][R2.64] ;  /* 0x0000002802407981 */ /* 0x000166000c1e1d00 */
[----:B------:R-:W-:Y:S01]  /*ae60*/  @!P0 IMAD.WIDE.U32 R4, R5, 0x20, R84 ;  /* 0x0000002005048825 */ /* 0x000fe200078e0054 */
[----:B------:R0:W5:Y:S04]  /*ae70*/  LDG.E.128 R60, desc[UR40][R2.64+0x10] ;  /* 0x00001028023c7981 */ /* 0x000168000c1e1d00 */
[----:B------:R0:W5:Y:S04]  /*ae80*/  @!P0 LDG.E.128 R56, desc[UR40][R4.64] ;  /* 0x0000002804388981 */ /* 0x000168000c1e1d00 */
[----:B------:R0:W5:Y:S02]  /*ae90*/  @!P0 LDG.E.128 R52, desc[UR40][R4.64+0x10] ;  /* 0x0000102804348981 */ /* 0x000164000c1e1d00 */
.L_x_6535:
[----:B------:R-:W-:Y:S05]  /*aea0*/  BSYNC B0 ;  /* 0x0000000000007941 */ /* 0x000fea0003800000 */
.L_x_6534:
[----:B------:R-:W-:Y:S01]  /*aeb0*/  BSSY B1, `(.L_x_6536) ;  /* 0x0000102000017945 */ /* 0x000fe20003800000 */
        /* <DEDUP_REMOVED lines=20> */
[----:B------:R-:W-:Y:S01]  /*b000*/  VIADD R38, R38, 0x1 ;  /* 0x0000000126267836 */ /* 0x000fe20000000000 */
[----:B0-----:R-:W-:Y:S02]  /*b010*/  HFMA2.MMA R2, -RZ, RZ, 0, 5.9604644775390625e-08 ;  /* 0x00000001ff027435 */ /* 0x001fe400000001ff */
[----:B-----5:R-:W-:Y:S01]  /*b020*/  DADD R28, -R12, R64 ;  /* 0x000000000c1c7229 */ /* 0x020fe20000000140 */
        /* <DEDUP_REMOVED lines=21> */
.L_x_6539:
[----:B------:R-:W-:Y:S05]  /*b180*/  BSYNC B2 ;  /* 0x0000000000027941 */ /* 0x000fea0003800000 */
.L_x_6538:
[----:B------:R-:W-:Y:S01]  /*b190*/  VIADD R76, R76, 0x1 ;  /* 0x000000014c4c7836 */ /* 0x000fe20000000000 */
[----:B------:R-:W-:Y:S02]  /*b1a0*/  HFMA2.MMA R4, -RZ, RZ, 0, 5.9604644775390625e-08 ;  /* 0x00000001ff047435 */ /* 0x000fe400000001ff */
        /* <DEDUP_REMOVED lines=25> */
[----:B------:R-:W-:Y:S01]  /*b340*/  IMAD.MOV.U32 R4, RZ, RZ, R2 ;  /* 0x000000ffff047224 */ /* 0x000fe200078e0002 */
[----:B------:R-:W-:-:S07]  /*b350*/  MOV R5, R3 ;  /* 0x0000000300057202 */ /* 0x000fce0000000f00 */
.L_x_6541:
[----:B------:R-:W-:Y:S05]  /*b360*/  BSYNC B2 ;  /* 0x0000000000027941 */ /* 0x000fea0003800000 */
.L_x_6540:
        /* <DEDUP_REMOVED lines=27> */
.L_x_6543:
[----:B------:R-:W-:Y:S05]  /*b520*/  BSYNC B2 ;  /* 0x0000000000027941 */ /* 0x000fea0003800000 */
.L_x_6542:
        /* <DEDUP_REMOVED lines=29> */
.L_x_6545:
[----:B------:R-:W-:Y:S05]  /*b700*/  BSYNC B2 ;  /* 0x0000000000027941 */ /* 0x000fea0003800000 */
.L_x_6544:
        /* <DEDUP_REMOVED lines=8> */
[----:B------:R-:W-:Y:S01]  /*b790*/  IADD3 R77, R77, 0x1, RZ ;  /* 0x000000014d4d7810 */ /* 0x000fe20007ffe0ff */
[----:B------:R-:W-:Y:S01]  /*b7a0*/  IMAD.MOV.U32 R2, RZ, RZ, 0x1 ;  /* 0x00000001ff027424 */ /* 0x000fe200078e00ff */
[----:B------:R-:W-:Y:S01]  /*b7b0*/  DADD R60, -R50, R56 ;  /* 0x00000000323c7229 */ /* 0x000fe20000000138 */
        /* <DEDUP_REMOVED lines=21> */
.L_x_6547:
[----:B------:R-:W-:Y:S05]  /*b910*/  BSYNC B2 ;  /* 0x0000000000027941 */ /* 0x000fea0003800000 */
.L_x_6546:
        /* <DEDUP_REMOVED lines=9> */
[----:B------:R-:W-:-:S06]  /*b9b0*/  MOV R86, R10 ;  /* 0x0000000a00567202 */ /* 0x000fcc0000000f00 */
        /* <DEDUP_REMOVED lines=17> */
[----:B------:R-:W-:Y:S01]  /*bad0*/  MOV R4, R2 ;  /* 0x0000000200047202 */ /* 0x000fe20000000f00 */
[----:B------:R-:W-:-:S07]  /*bae0*/  IMAD.MOV.U32 R5, RZ, RZ, R3 ;  /* 0x000000ffff057224 */ /* 0x000fce00078e0003 */
.L_x_6549:
[----:B------:R-:W-:Y:S05]  /*baf0*/  BSYNC B2 ;  /* 0x0000000000027941 */ /* 0x000fea0003800000 */
.L_x_6548:
        /* <DEDUP_REMOVED lines=27> */
.L_x_6551:
[----:B------:R-:W-:Y:S05]  /*bcb0*/  BSYNC B2 ;  /* 0x0000000000027941 */ /* 0x000fea0003800000 */
.L_x_6550:
        /* <DEDUP_REMOVED lines=29> */
.L_x_6553:
[----:B------:R-:W-:Y:S05]  /*be90*/  BSYNC B2 ;  /* 0x0000000000027941 */ /* 0x000fea0003800000 */
.L_x_6552:
[----:B------:R-:W-:-:S08]  /*bea0*/  DADD R36, R36, R4 ;  /* 0x0000000024247229 */ /* 0x000fd00000000004 */
[----:B------:R-:W-:-:S08]  /*beb0*/  DADD R54, -R36, R54 ;  /* 0x0000000024367229 */ /* 0x000fd00000000136 */
[----:B------:R-:W-:-:S11]  /*bec0*/  DFMA R72, R56, R54, R72 ;  /* 0x000000363848722b */ /* 0x000fd60000000048 */
.L_x_6537:
[----:B------:R-:W-:Y:S05]  /*bed0*/  BSYNC B1 ;  /* 0x0000000000017941 */ /* 0x000fea0003800000 */
.L_x_6536:
[----:B------:R-:W-:Y:S01]  /*bee0*/  DSETP.NEU.AND P0, PT, R34, RZ, PT ;  /* 0x000000ff2200722a */ /* 0x000fe20003f0d000 */
[----:B------:R-:W-:-:S13]  /*bef0*/  BSSY B1, `(.L_x_6554) ;  /* 0x000002c000017945 */ /* 0x000fda0003800000 */
[----:B------:R-:W-:Y:S05]  /*bf00*/  @!P0 BRA `(.L_x_6555) ;  /* 0x00000000008c8947 */ /* 0x000fea0003800000 */
[----:B------:R-:W-:-:S14]  /*bf10*/  DSETP.NEU.AND P0, PT, R84, RZ, PT ;  /* 0x000000ff5400722a */ /* 0x000fdc0003f0d000 */
[----:B------:R-:W-:Y:S05]  /*bf20*/  @!P0 BRA `(.L_x_6556) ;  /* 0x0000000000a08947 */ /* 0x000fea0003800000 */
[----:B-----5:R-:W-:Y:S01]  /*bf30*/  DADD R52, R34, R84 ;  /* 0x0000000022347229 */ /* 0x020fe20000000054 */
        /* <DEDUP_REMOVED lines=21> */
[----:B------:R-:W-:Y:S05]  /*c090*/  CALL.REL.NOINC `($__internal_38_$__cuda_sm20_div_rn_f64_full) ;  /* 0x000001bc00707944 */ /* 0x000fea0003c00000 */
.L_x_6558:
[----:B------:R-:W-:Y:S05]  /*c0a0*/  BSYNC B2 ;  /* 0x0000000000027941 */ /* 0x000fea0003800000 */
.L_x_6557:
[----:B------:R-:W-:Y:S02]  /*c0b0*/  DMUL R4, R38, R38 ;  /* 0x0000002626047228 */ /* 0x000fe40000000000 */
[----:B------:R-:W-:Y:S02]  /*c0c0*/  DADD R14, R14, R78 ;  /* 0x000000000e0e7229 */ /* 0x000fe4000000004e */
[----:B------:R-:W-:Y:S01]  /*c0d0*/  DFMA R12, R38, R2, R12 ;  /* 0x00000002260c722b */ /* 0x000fe2000000000c */
[----:B------:R-:W-:-:S03]  /*c0e0*/  IMAD.MOV.U32 R38, RZ, RZ, -0x1 ;  /* 0xffffffffff267424 */ /* 0x000fc600078e00ff */
[----:B------:R-:W-:Y:S01]  /*c0f0*/  DMUL R4, R34, R4 ;  /* 0x0000000422047228 */ /* 0x000fe20000000000 */
[----:B------:R-:W-:Y:S01]  /*c100*/  MOV R34, R52 ;  /* 0x0000003400227202 */ /* 0x000fe20000000f00 */
[----:B------:R-:W-:-:S06]  /*c110*/  IMAD.MOV.U32 R35, RZ, RZ, R53 ;  /* 0x000000ffff237224 */ /* 0x000fcc00078e0035 */
[----:B------:R-:W-:Y:S01]  /*c120*/  DFMA R14, R4, R2, R14 ;  /* 0x00000002040e722b */ /* 0x000fe2000000000e */
[----:B------:R-:W-:Y:S10]  /*c130*/  BRA `(.L_x_6556) ;  /* 0x00000000001c7947 */ /* 0x000ff40003800000 */
.L_x_6555:
[----:B------:R-:W-:Y:S01]  /*c140*/  MOV R38, R77 ;  /* 0x0000004d00267202 */ /* 0x000fe20000000f00 */
[----:B------:R-:W-:Y:S01]  /*c150*/  IMAD.MOV.U32 R34, RZ, RZ, R84 ;  /* 0x000000ffff227224 */ /* 0x000fe200078e0054 */
[----:B------:R-:W-:Y:S01]  /*c160*/  MOV R35, R85 ;  /* 0x0000005500237202 */ /* 0x000fe20000000f00 */
[----:B------:R-:W-:Y:S01]  /*c170*/  IMAD.MOV.U32 R12, RZ, RZ, R50 ;  /* 0x000000ffff0c7224 */ /* 0x000fe200078e0032 */
[----:B------:R-:W-:Y:S01]  /*c180*/  MOV R13, R51 ;  /* 0x00000033000d7202 */ /* 0x000fe20000000f00 */
[----:B------:R-:W-:Y:S01]  /*c190*/  IMAD.MOV.U32 R14, RZ, RZ, R78 ;  /* 0x000000ffff0e7224 */ /* 0x000fe200078e004e */
[----:B------:R-:W-:-:S07]  /*c1a0*/  MOV R15, R79 ;  /* 0x0000004f000f7202 */ /* 0x000fce0000000f00 */
.L_x_6556:
[----:B------:R-:W-:Y:S05]  /*c1b0*/  BSYNC B1 ;  /* 0x0000000000017941 */ /* 0x000fea0003800000 */
.L_x_6554:
        /* <DEDUP_REMOVED lines=28> */
.L_x_6563:
[----:B------:R-:W-:Y:S05]  /*c380*/  BSYNC B2 ;  /* 0x0000000000027941 */ /* 0x000fea0003800000 */
.L_x_6562:
        /* <DEDUP_REMOVED lines=9> */
.L_x_6560:
[----:B------:R-:W-:Y:S01]  /*c420*/  IMAD.MOV.U32 R76, RZ, RZ, R92 ;  /* 0x000000ffff4c7224 */ /* 0x000fe200078e005c */
[----:B------:R-:W-:Y:S01]  /*c430*/  MOV R32, R86 ;  /* 0x0000005600207202 */ /* 0x000fe20000000f00 */
[----:B------:R-:W-:Y:S01]  /*c440*/  IMAD.MOV.U32 R33, RZ, RZ, R87 ;  /* 0x000000ffff217224 */ /* 0x000fe200078e0057 */
[----:B------:R-:W-:Y:S01]  /*c450*/  MOV R16, R68 ;  /* 0x0000004400107202 */ /* 0x000fe20000000f00 */
[----:B------:R-:W-:Y:S01]  /*c460*/  IMAD.MOV.U32 R17, RZ, RZ, R69 ;  /* 0x000000ffff117224 */ /* 0x000fe200078e0045 */
[----:B------:R-:W-:Y:S01]  /*c470*/  MOV R18, R80 ;  /* 0x0000005000127202 */ /* 0x000fe20000000f00 */
[----:B------:R-:W-:-:S07]  /*c480*/  IMAD.MOV.U32 R19, RZ, RZ, R81 ;  /* 0x000000ffff137224 */ /* 0x000fce00078e0051 */
.L_x_6561:
[----:B------:R-:W-:Y:S05]  /*c490*/  BSYNC B1 ;  /* 0x0000000000017941 */ /* 0x000fea0003800000 */
.L_x_6559:
[----:B------:R-:W-:Y:S01]  /*c4a0*/  DSETP.NEU.AND P0, PT, R30, RZ, PT ;  /* 0x000000ff1e00722a */ /* 0x000fe20003f0d000 */
[----:B------:R-:W-:-:S13]  /*c4b0*/  BSSY B1, `(.L_x_6564) ;  /* 0x000002c000017945 */ /* 0x000fda0003800000 */
[----:B------:R-:W-:Y:S05]  /*c4c0*/  @!P0 BRA `(.L_x_6565) ;  /* 0x00000000008c8947 */ /* 0x000fea0003800000 */
[----:B------:R-:W-:-:S14]  /*c4d0*/  DSETP.NEU.AND P0, PT, R88, RZ, PT ;  /* 0x000000ff5800722a */ /* 0x000fdc0003f0d000 */
[----:B------:R-:W-:Y:S05]  /*c4e0*/  @!P0 BRA `(.L_x_6566) ;  /* 0x0000000000a08947 */ /* 0x000fea0003800000 */
[----:B------:R-:W-:Y:S01]  /*c4f0*/  DADD R50, R30, R88 ;  /* 0x000000001e327229 */ /* 0x000fe20000000058 */
[----:B0-----:R-:W-:Y:S01]  /*c500*/  MOV R2, 0x1 ;  /* 0x0000000100027802 */ /* 0x001fe20000000f00 */
[----:B------:R-:W-:Y:S01]  /*c510*/  BSSY B2, `(.L_x_6567) ;  /* 0x0000015000027945 */ /* 0x000fe20003800000 */
[----:B------:R-:W-:Y:S01]  /*c520*/  FSETP.GEU.AND P1, PT, |R89|, 6.5827683646048100446e-37, PT ;  /* 0x036000005900780b */ /* 0x000fe20003f2e200 */
        /* <DEDUP_REMOVED lines=19> */
.L_x_6568:
[----:B------:R-:W-:Y:S05]  /*c660*/  BSYNC B2 ;  /* 0x0000000000027941 */ /* 0x000fea0003800000 */
.L_x_6567:
        /* <DEDUP_REMOVED lines=9> */
.L_x_6565:
[----:B------:R-:W-:Y:S01]  /*c700*/  MOV R74, R93 ;  /* 0x0000005d004a7202 */ /* 0x000fe20000000f00 */
[----:B------:R-:W-:Y:S01]  /*c710*/  IMAD.MOV.U32 R30, RZ, RZ, R88 ;  /* 0x000000ffff1e7224 */ /* 0x000fe200078e0058 */
[----:B------:R-:W-:Y:S01]  /*c720*/  MOV R31, R89 ;  /* 0x00000059001f7202 */ /* 0x000fe20000000f00 */
[----:B------:R-:W-:Y:S01]  /*c730*/  IMAD.MOV.U32 R20, RZ, RZ, R70 ;  /* 0x000000ffff147224 */ /* 0x000fe200078e0046 */
[----:B------:R-:W-:Y:S01]  /*c740*/  MOV R21, R71 ;  /* 0x0000004700157202 */ /* 0x000fe20000000f00 */
[----:B------:R-:W-:Y:S01]  /*c750*/  IMAD.MOV.U32 R22, RZ, RZ, R82 ;  /* 0x000000ffff167224 */ /* 0x000fe200078e0052 */
[----:B------:R-:W-:-:S07]  /*c760*/  MOV R23, R83 ;  /* 0x0000005300177202 */ /* 0x000fce0000000f00 */
.L_x_6566:
[----:B------:R-:W-:Y:S05]  /*c770*/  BSYNC B1 ;  /* 0x0000000000017941 */ /* 0x000fea0003800000 */
.L_x_6564:
        /* <DEDUP_REMOVED lines=27> */
.L_x_6571:
[----:B------:R-:W-:Y:S05]  /*c930*/  BSYNC B1 ;  /* 0x0000000000017941 */ /* 0x000fea0003800000 */
.L_x_6570:
        /* <DEDUP_REMOVED lines=9> */
.L_x_6569:
        /* <DEDUP_REMOVED lines=8> */
.L_x_6452:
[----:B------:R-:W-:Y:S01]  /*ca50*/  ULDC UR4, c[0x0][0x24c] ;  /* 0x0000930000047ab9 */ /* 0x000fe20000000800 */
[----:B------:R-:W0:Y:S01]  /*ca60*/  LDC.64 R12, c[0x0][0x220] ;  /* 0x00008800ff0c7b82 */ /* 0x000e220000000a00 */
[----:B------:R-:W-:Y:S01]  /*ca70*/  MOV R4, UR4 ;  /* 0x0000000400047c02 */ /* 0x000fe20008000f00 */
[----:B------:R-:W-:Y:S01]  /*ca80*/  ULDC UR4, c[0x0][0x230] ;  /* 0x00008c0000047ab9 */ /* 0x000fe20000000800 */
[----:B------:R-:W-:Y:S01]  /*ca90*/  ULDC.64 UR6, c[0x0][0x238] ;  /* 0x00008e0000067ab9 */ /* 0x000fe20000000a00 */
[----:B------:R-:W-:Y:S01]  /*caa0*/  MOV R38, UR4 ;  /* 0x0000000400267c02 */ /* 0x000fe20008000f00 */
[----:B------:R-:W-:Y:S01]  /*cab0*/  IMAD.U32 R34, RZ, RZ, UR6 ;  /* 0x00000006ff227e24 */ /* 0x000fe2000f8e00ff */
[----:B------:R-:W-:Y:S01]  /*cac0*/  MOV R35, UR7 ;  /* 0x0000000700237c02 */ /* 0x000fe20008000f00 */
[----:B------:R-:W-:Y:S01]  /*cad0*/  IMAD.IADD R3, R39, 0x1, R4 ;  /* 0x0000000127037824 */ /* 0x000fe200078e0204 */
[----:B------:R-:W1:Y:S01]  /*cae0*/  LDC.64 R14, c[0x0][0x228] ;  /* 0x00008a00ff0e7b82 */ /* 0x000e620000000a00 */
[----:B------:R-:W-:Y:S03]  /*caf0*/  BSSY B1, `(.L_x_6572) ;  /* 0x0000121000017945 */ /* 0x000fe60003800000 */
[----:B------:R-:W-:Y:S01]  /*cb00*/  ISETP.GE.U32.AND P0, PT, R3, R0, PT ;  /* 0x000000000300720c */ /* 0x000fe20003f06070 */
[--C-:B0-----:R-:W-:Y:S01]  /*cb10*/  IMAD.MOV.U32 R70, RZ, RZ, R12.reuse ;  /* 0x000000ffff467224 */ /* 0x101fe200078e000c */
[-C--:B------:R-:W-:Y:S01]  /*cb20*/  MOV R71, R13.reuse ;  /* 0x0000000d00477202 */ /* 0x080fe20000000f00 */
[--C-:B------:R-:W-:Y:S01]  /*cb30*/  IMAD.MOV.U32 R68, RZ, RZ, R12.reuse ;  /* 0x000000ffff447224 */ /* 0x100fe200078e000c */
[-C--:B------:R-:W-:Y:S01]  /*cb40*/  MOV R69, R13.reuse ;  /* 0x0000000d00457202 */ /* 0x080fe20000000f00 */
[--C-:B------:R-:W-:Y:S01]  /*cb50*/  IMAD.MOV.U32 R50, RZ, RZ, R12.reuse ;  /* 0x000000ffff327224 */ /* 0x100fe200078e000c */
[-C--:B------:R-:W-:Y:S01]  /*cb60*/  MOV R51, R13.reuse ;  /* 0x0000000d00337202 */ /* 0x080fe20000000f00 */
[----:B------:R-:W-:Y:S01]  /*cb70*/  IMAD.MOV.U32 R36, RZ, RZ, R12 ;  /* 0x000000ffff247224 */ /* 0x000fe200078e000c */
[----:B------:R-:W-:Y:S01]  /*cb80*/  MOV R37, R13 ;  /* 0x0000000d00257202 */ /* 0x000fe20000000f00 */
[--C-:B-1----:R-:W-:Y:S01]  /*cb90*/  IMAD.MOV.U32 R82, RZ, RZ, R14.reuse ;  /* 0x000000ffff527224 */ /* 0x102fe200078e000e */
        /* <DEDUP_REMOVED lines=19> */
[----:B------:R-:W-:Y:S06]  /*ccd0*/  @P0 BRA `(.L_x_6573) ;  /* 0x0000001000080947 */ /* 0x000fec0003800000 */
        /* <DEDUP_REMOVED lines=24> */
.L_x_6590:
[----:B------:R-:W-:Y:S01]  /*ce60*/  SHF.R.U32.HI R3, RZ, 0x2, R39 ;  /* 0x00000002ff037819 */ /* 0x000fe20000011627 */
[----:B------:R-:W-:-:S04]  /*ce70*/  IMAD.MOV.U32 R76, RZ, RZ, R84 ;  /* 0x000000ffff4c7224 */ /* 0x000fc800078e0054 */
[----:B------:R-:W-:-:S05]  /*ce80*/  IMAD.WIDE.U32 R2, R3, 0x20, R76 ;  /* 0x0000002003027825 */ /* 0x000fca00078e004c */
[----:B------:R-:W2:Y:S01]  /*ce90*/  LDG.E.128 R64, desc[UR40][R2.64] ;  /* 0x0000002802407981 */ /* 0x000ea2000c1e1d00 */
[----:B------:R-:W-:Y:S01]  /*cea0*/  VIADD R38, R38, 0x1 ;  /* 0x0000000126267836 */ /* 0x000fe20000000000 */
[----:B------:R-:W-:Y:S01]  /*ceb0*/  HFMA2.MMA R6, -RZ, RZ, 0, 5.9604644775390625e-08 ;  /* 0x00000001ff067435 */ /* 0x000fe200000001ff */
[----:B------:R-:W-:Y:S01]  /*cec0*/  IADD3 R39, R39, UR37, RZ ;  /* 0x0000002527277c10 */ /* 0x000fe2000fffe0ff */
[----:B------:R0:W5:Y:S01]  /*ced0*/  LDG.E.128 R60, desc[UR40][R2.64+0x10] ;  /* 0x00001028023c7981 */ /* 0x000162000c1e1d00 */
[----:B------:R-:W1:Y:S02]  /*cee0*/  I2F.F64 R10, R38 ;  /* 0x00000026000a7312 */ /* 0x000e640000201c00 */
[----:B------:R-:W-:-:S05]  /*cef0*/  SHF.R.U32.HI R5, RZ, 0x2, R39 ;  /* 0x00000002ff057819 */ /* 0x000fca0000011627 */
[----:B------:R-:W-:-:S05]  /*cf00*/  IMAD.WIDE.U32 R4, R5, 0x20, R76 ;  /* 0x0000002005047825 */ /* 0x000fca00078e004c */
[----:B------:R-:W5:Y:S01]  /*cf10*/  LDG.E.128 R56, desc[UR40][R4.64] ;  /* 0x0000002804387981 */ /* 0x000f62000c1e1d00 */
[----:B-1----:R-:W1:Y:S03]  /*cf20*/  MUFU.RCP64H R7, R11 ;  /* 0x0000000b00077308 */ /* 0x002e660000001800 */
[----:B------:R3:W5:Y:S01]  /*cf30*/  LDG.E.128 R52, desc[UR40][R4.64+0x10] ;  /* 0x0000102804347981 */ /* 0x000762000c1e1d00 */
[----:B-1----:R-:W-:-:S08]  /*cf40*/  DFMA R8, -R10, R6, 1 ;  /* 0x3ff000000a08742b */ /* 0x002fd00000000106 */
[----:B------:R-:W-:-:S08]  /*cf50*/  DFMA R8, R8, R8, R8 ;  /* 0x000000080808722b */ /* 0x000fd00000000008 */
[----:B------:R-:W-:-:S08]  /*cf60*/  DFMA R8, R6, R8, R6 ;  /* 0x000000080608722b */ /* 0x000fd00000000006 */
[----:B------:R-:W-:-:S08]  /*cf70*/  DFMA R6, -R10, R8, 1 ;  /* 0x3ff000000a06742b */ /* 0x000fd00000000108 */
[----:B------:R-:W-:Y:S01]  /*cf80*/  DFMA R6, R8, R6, R8 ;  /* 0x000000060806722b */ /* 0x000fe20000000008 */
[----:B------:R-:W-:Y:S01]  /*cf90*/  BSSY B2, `(.L_x_6574) ;  /* 0x000000f000027945 */ /* 0x000fe20003800000 */
[----:B------:R-:W-:Y:S01]  /*cfa0*/  IMAD.MOV.U32 R34, RZ, RZ, R10 ;  /* 0x000000ffff227224 */ /* 0x000fe200078e000a */
[----:B------:R-:W-:Y:S01]  /*cfb0*/  MOV R35, R11 ;  /* 0x0000000b00237202 */ /* 0x000fe20000000f00 */
        /* <DEDUP_REMOVED lines=12> */
.L_x_6575:
[----:B------:R-:W-:Y:S05]  /*d080*/  BSYNC B2 ;  /* 0x0000000000027941 */ /* 0x000fea0003800000 */
.L_x_6574:
        /* <DEDUP_REMOVED lines=25> */
[----:B------:R-:W-:Y:S01]  /*d220*/  MOV R4, R2 ;  /* 0x0000000200047202 */ /* 0x000fe20000000f00 */
[----:B------:R-:W-:-:S07]  /*d230*/  IMAD.MOV.U32 R5, RZ, RZ, R3 ;  /* 0x000000ffff057224 */ /* 0x000fce00078e0003 */
.L_x_6577:
[----:B------:R-:W-:Y:S05]  /*d240*/  BSYNC B2 ;  /* 0x0000000000027941 */ /* 0x000fea0003800000 */
.L_x_6576:
        /* <DEDUP_REMOVED lines=25> */
.L_x_6579:
[----:B------:R-:W-:Y:S05]  /*d3e0*/  BSYNC B2 ;  /* 0x0000000000027941 */ /* 0x000fea0003800000 */
.L_x_6578:
        /* <DEDUP_REMOVED lines=25> */
[----:B------:R-:W-:Y:S01]  /*d580*/  MOV R4, R2 ;  /* 0x0000000200047202 */ /* 0x000fe20000000f00 */
[----:B------:R-:W-:-:S07]  /*d590*/  IMAD.MOV.U32 R5, RZ, RZ, R3 ;  /* 0x000000ffff057224 */ /* 0x000fce00078e0003 */
.L_x_6581:
[----:B------:R-:W-:Y:S05]  /*d5a0*/  BSYNC B2 ;  /* 0x0000000000027941 */ /* 0x000fea0003800000 */
.L_x_6580:
[----:B------:R-:W0:Y:S01]  /*d5b0*/  MUFU.RCP64H R3, R35 ;  /* 0x0000002300037308 */ /* 0x000e220000001800 */
[----:B------:R-:W-:Y:S02]  /*d5c0*/  HFMA2.MMA R2, -RZ, RZ, 0, 5.9604644775390625e-08 ;  /* 0x00000001ff027435 */ /* 0x000fe400000001ff */
        /* <DEDUP_REMOVED lines=23> */
.L_x_6583:
[----:B------:R-:W-:Y:S05]  /*d740*/  BSYNC B2 ;  /* 0x0000000000027941 */ /* 0x000fea0003800000 */
.L_x_6582:
        /* <DEDUP_REMOVED lines=27> */
.L_x_6585:
[----:B------:R-:W-:Y:S05]  /*d900*/  BSYNC B2 ;  /* 0x0000000000027941 */ /* 0x000fea0003800000 */
.L_x_6584:
        /* <DEDUP_REMOVED lines=25> */
.L_x_6587:
[----:B------:R-:W-:Y:S05]  /*daa0*/  BSYNC B2 ;  /* 0x0000000000027941 */ /* 0x000fea0003800000 */
.L_x_6586:
        /* <DEDUP_REMOVED lines=27> */
.L_x_6589:
[----:B------:R-:W-:Y:S05]  /*dc60*/  BSYNC B2 ;  /* 0x0000000000027941 */ /* 0x000fea0003800000 */
.L_x_6588:
[----:B------:R-:W-:Y:S01]  /*dc70*/  DADD R70, R4, R70 ;  /* 0x0000000004467229 */ /* 0x000fe20000000046 */
[----:B------:R-:W-:Y:S02]  /*dc80*/  MOV R0, UR36 ;  /* 0x0000002400007c02 */ /* 0x000fe40008000f00 */
[----:B------:R-:W-:-:S05]  /*dc90*/  MOV R4, UR37 ;  /* 0x0000002500047c02 */ /* 0x000fca0008000f00 */
[----:B------:R-:W-:Y:S01]  /*dca0*/  IMAD.IADD R39, R39, 0x1, R4 ;  /* 0x0000000127277824 */ /* 0x000fe200078e0204 */
[----:B------:R-:W-:-:S03]  /*dcb0*/  DADD R2, R54, -R70 ;  /* 0x0000000036027229 */ /* 0x000fc60000000846 */
[----:B------:R-:W-:-:S05]  /*dcc0*/  IMAD.IADD R5, R39, 0x1, R4 ;  /* 0x0000000127057824 */ /* 0x000fca00078e0204 */
[----:B------:R-:W-:Y:S01]  /*dcd0*/  ISETP.GE.U32.AND P0, PT, R5, R0, PT ;  /* 0x000000000500720c */ /* 0x000fe20003f06070 */
[----:B------:R-:W-:-:S12]  /*dce0*/  DFMA R82, R28, R2, R82 ;  /* 0x000000021c52722b */ /* 0x000fd80000000052 */
[----:B------:R-:W-:Y:S05]  /*dcf0*/  @!P0 BRA `(.L_x_6590) ;  /* 0xfffffff000588947 */ /* 0x000fea000383ffff */
.L_x_6573:
[----:B------:R-:W-:Y:S05]  /*dd00*/  BSYNC B1 ;  /* 0x0000000000017941 */ /* 0x000fea0003800000 */
.L_x_6572:
        /* <DEDUP_REMOVED lines=8> */
[----:B------:R-:W-:-:S03]  /*dd90*/  ISETP.GE.U32.AND P0, PT, R5, R0, PT ;  /* 0x000000000500720c */ /* 0x000fc60003f06070 */
[----:B------:R-:W-:-:S05]  /*dda0*/  IMAD.WIDE.U32 R2, R3, 0x20, R84 ;  /* 0x0000002003027825 */ /* 0x000fca00078e0054 */
[----:B------:R0:W5:Y:S04]  /*ddb0*/  LDG.E.128 R64, desc[UR40][R2.64] ;  /* 0x0000002802407981 */ /* 0x000168000c1e1d00 */
[----:B------:R0:W5:Y:S01]  /*ddc0*/  LDG.E.128 R60, desc[UR40][R2.64+0x10] ;  /* 0x00001028023c7981 */ /* 0x000162000c1e1d00 */
[----:B------:R-:W-:-:S05]  /*ddd0*/  @!P0 SHF.R.U32.HI R5, RZ, 0x2, R5 ;  /* 0x00000002ff058819 */ /* 0x000fca0000011605 */
[----:B------:R-:W-:-:S05]  /*dde0*/  @!P0 IMAD.WIDE.U32 R4, R5, 0x20, R84 ;  /* 0x0000002005048825 */ /* 0x000fca00078e0054 */
[----:B------:R0:W5:Y:S04]  /*ddf0*/  @!P0 LDG.E.128 R56, desc[UR40][R4.64] ;  /* 0x0000002804388981 */ /* 0x000168000c1e1d00 */
[----:B------:R0:W5:Y:S02]  /*de00*/  @!P0 LDG.E.128 R52, desc[UR40][R4.64+0x10] ;  /* 0x0000102804348981 */ /* 0x000164000c1e1d00 */
.L_x_6592:
[----:B------:R-:W-:Y:S05]  /*de10*/  BSYNC B0 ;  /* 0x0000000000007941 */ /* 0x000fea0003800000 */
.L_x_6591:
[----:B------:R-:W-:Y:S01]  /*de20*/  BSSY B1, `(.L_x_6593) ;  /* 0x0000102000017945 */ /* 0x000fe20003800000 */
        /* <DEDUP_REMOVED lines=44> */
.L_x_6596:
[----:B------:R-:W-:Y:S05]  /*e0f0*/  BSYNC B2 ;  /* 0x0000000000027941 */ /* 0x000fea0003800000 */
.L_x_6595:
        /* <DEDUP_REMOVED lines=29> */
.L_x_6598:
[----:B------:R-:W-:Y:S05]  /*e2d0*/  BSYNC B2 ;  /* 0x0000000000027941 */ /* 0x000fea0003800000 */
.L_x_6597:
        /* <DEDUP_REMOVED lines=27> */
.L_x_6600:
[----:B------:R-:W-:Y:S05]  /*e490*/  BSYNC B2 ;  /* 0x0000000000027941 */ /* 0x000fea0003800000 */
.L_x_6599:
        /* <DEDUP_REMOVED lines=29> */
.L_x_6602:
[----:B------:R-:W-:Y:S05]  /*e670*/  BSYNC B2 ;  /* 0x0000000000027941 */ /* 0x000fea0003800000 */
.L_x_6601:
        /* <DEDUP_REMOVED lines=32> */
.L_x_6604:
[----:B------:R-:W-:Y:S05]  /*e880*/  BSYNC B2 ;  /* 0x0000000000027941 */ /* 0x000fea0003800000 */
.L_x_6603:
        /* <DEDUP_REMOVED lines=29> */
.L_x_6606:
[----:B------:R-:W-:Y:S05]  /*ea60*/  BSYNC B2 ;  /* 0x0000000000027941 */ /* 0x000fea0003800000 */
.L_x_6605:
        /* <DEDUP_REMOVED lines=27> */
.L_x_6608:
[----:B------:R-:W-:Y:S05]  /*ec20*/  BSYNC B2 ;  /* 0x0000000000027941 */ /* 0x000fea0003800000 */
.L_x_6607:
        /* <DEDUP_REMOVED lines=29> */
.L_x_6610:
[----:B------:R-:W-:Y:S05]  /*ee00*/  BSYNC B2 ;  /* 0x0000000000027941 */ /* 0x000fea0003800000 */
.L_x_6609:
[----:B------:R-:W-:-:S08]  /*ee10*/  DADD R70, R70, R4 ;  /* 0x0000000046467229 */ /* 0x000fd00000000004 */
[----:B------:R-:W-:-:S08]  /*ee20*/  DADD R54, -R70, R54 ;  /* 0x0000000046367229 */ /* 0x000fd00000000136 */
[----:B------:R-:W-:-:S11]  /*ee30*/  DFMA R82, R56, R54, R82 ;  /* 0x000000363852722b */ /* 0x000fd60000000052 */
.L_x_6594:
[----:B------:R-:W-:Y:S05]  /*ee40*/  BSYNC B1 ;  /* 0x0000000000017941 */ /* 0x000fea0003800000 */
.L_x_6593:
        /* <DEDUP_REMOVED lines=28> */
.L_x_6615:
[----:B------:R-:W-:Y:S05]  /*f010*/  BSYNC B2 ;  /* 0x0000000000027941 */ /* 0x000fea0003800000 */
.L_x_6614:
        /* <DEDUP_REMOVED lines=9> */
.L_x_6612:
[----:B------:R-:W-:Y:S01]  /*f0b0*/  MOV R38, R77 ;  /* 0x0000004d00267202 */ /* 0x000fe20000000f00 */
[----:B------:R-:W-:Y:S01]  /*f0c0*/  IMAD.MOV.U32 R34, RZ, RZ, R84 ;  /* 0x000000ffff227224 */ /* 0x000fe200078e0054 */
[----:B------:R-:W-:Y:S01]  /*f0d0*/  MOV R35, R85 ;  /* 0x0000005500237202 */ /* 0x000fe20000000f00 */
[----:B------:R-:W-:Y:S01]  /*f0e0*/  IMAD.MOV.U32 R12, RZ, RZ, R36 ;  /* 0x000000ffff0c7224 */ /* 0x000fe200078e0024 */
[----:B------:R-:W-:Y:S01]  /*f0f0*/  MOV R13, R37 ;  /* 0x00000025000d7202 */ /* 0x000fe20000000f00 */
[----:B------:R-:W-:Y:S01]  /*f100*/  IMAD.MOV.U32 R14, RZ, RZ, R72 ;  /* 0x000000ffff0e7224 */ /* 0x000fe200078e0048 */
[----:B------:R-:W-:-:S07]  /*f110*/  MOV R15, R73 ;  /* 0x00000049000f7202 */ /* 0x000fce0000000f00 */
.L_x_6613:
[----:B------:R-:W-:Y:S05]  /*f120*/  BSYNC B1 ;  /* 0x0000000000017941 */ /* 0x000fea0003800000 */
.L_x_6611:
        /* <DEDUP_REMOVED lines=28> */
.L_x_6620:
[----:B------:R-:W-:Y:S05]  /*f2f0*/  BSYNC B2 ;  /* 0x0000000000027941 */ /* 0x000fea0003800000 */
.L_x_6619:
        /* <DEDUP_REMOVED lines=9> */
.L_x_6617:
[----:B------:R-:W-:Y:S01]  /*f390*/  IMAD.MOV.U32 R76, RZ, RZ, R92 ;  /* 0x000000ffff4c7224 */ /* 0x000fe200078e005c */
[----:B------:R-:W-:Y:S01]  /*f3a0*/  MOV R32, R86 ;  /* 0x0000005600207202 */ /* 0x000fe20000000f00 */
[----:B------:R-:W-:Y:S01]  /*f3b0*/  IMAD.MOV.U32 R33, RZ, RZ, R87 ;  /* 0x000000ffff217224 */ /* 0x000fe200078e0057 */
[----:B------:R-:W-:Y:S01]  /*f3c0*/  MOV R16, R50 ;  /* 0x0000003200107202 */ /* 0x000fe20000000f00 */
[----:B------:R-:W-:Y:S01]  /*f3d0*/  IMAD.MOV.U32 R17, RZ, RZ, R51 ;  /* 0x000000ffff117224 */ /* 0x000fe200078e0033 */
[----:B------:R-:W-:Y:S01]  /*f3e0*/  MOV R18, R78 ;  /* 0x0000004e00127202 */ /* 0x000fe20000000f00 */
[----:B------:R-:W-:-:S07]  /*f3f0*/  IMAD.MOV.U32 R19, RZ, RZ, R79 ;  /* 0x000000ffff137224 */ /* 0x000fce00078e004f */
.L_x_6618:
[----:B------:R-:W-:Y:S05]  /*f400*/  BSYNC B1 ;  /* 0x0000000000017941 */ /* 0x000fea0003800000 */
.L_x_6616:
        /* <DEDUP_REMOVED lines=27> */
[----:B-----5:R-:W-:Y:S05]  /*f5c0*/  CALL.REL.NOINC `($__internal_38_$__cuda_sm20_div_rn_f64_full) ;  /* 0x0000018800247944 */ /* 0x020fea0003c00000 */
.L_x_6625:
[----:B------:R-:W-:Y:S05]  /*f5d0*/  BSYNC B2 ;  /* 0x0000000000027941 */ /* 0x000fea0003800000 */
.L_x_6624:
        /* <DEDUP_REMOVED lines=9> */
.L_x_6622:
[----:B------:R-:W-:Y:S01]  /*f670*/  MOV R74, R93 ;  /* 0x0000005d004a7202 */ /* 0x000fe20000000f00 */
[----:B------:R-:W-:Y:S01]  /*f680*/  IMAD.MOV.U32 R30, RZ, RZ, R88 ;  /* 0x000000ffff1e7224 */ /* 0x000fe200078e0058 */
[----:B------:R-:W-:Y:S01]  /*f690*/  MOV R31, R89 ;  /* 0x00000059001f7202 */ /* 0x000fe20000000f00 */
[----:B------:R-:W-:Y:S01]  /*f6a0*/  IMAD.MOV.U32 R20, RZ, RZ, R68 ;  /* 0x000000ffff147224 */ /* 0x000fe200078e0044 */
[----:B------:R-:W-:Y:S01]  /*f6b0*/  MOV R21, R69 ;  /* 0x0000004500157202 */ /* 0x000fe20000000f00 */
[----:B------:R-:W-:Y:S01]  /*f6c0*/  IMAD.MOV.U32 R22, RZ, RZ, R80 ;  /* 0x000000ffff167224 */ /* 0x000fe200078e0050 */
[----:B------:R-:W-:-:S07]  /*f6d0*/  MOV R23, R81 ;  /* 0x0000005100177202 */ /* 0x000fce0000000f00 */
.L_x_6623:
[----:B------:R-:W-:Y:S05]  /*f6e0*/  BSYNC B1 ;  /* 0x0000000000017941 */ /* 0x000fea0003800000 */
.L_x_6621:
        /* <DEDUP_REMOVED lines=27> */
.L_x_6628:
[----:B------:R-:W-:Y:S05]  /*f8a0*/  BSYNC B1 ;  /* 0x0000000000017941 */ /* 0x000fea0003800000 */
.L_x_6627:
        /* <DEDUP_REMOVED lines=9> */
.L_x_6626:
[----:B------:R-:W-:Y:S01]  /*f940*/  IMAD.MOV.U32 R75, RZ, RZ, R95 ;  /* 0x000000ffff4b7224 */ /* 0x000fe200078e005f */
[----:B------:R-:W-:Y:S01]  /*f950*/  MOV R28, R90 ;  /* 0x0000005a001c7202 */ /* 0x000fe20000000f00 */
[----:B------:R-:W-:Y:S01]  /*f960*/  IMAD.MOV.U32 R29, RZ, RZ, R91 ;  /* 0x000000ffff1d7224 */ /* 0x000fe200078e005b */
[----:B------:R-:W-:Y:S01]  /*f970*/  MOV R24, R70 ;  /* 0x0000004600187202 */ /* 0x000fe20000000f00 */
[----:B------:R-:W-:Y:S01]  /*f980*/  IMAD.MOV.U32 R25, RZ, RZ, R71 ;  /* 0x000000ffff197224 */ /* 0x000fe200078e0047 */
[----:B------:R-:W-:Y:S01]  /*f990*/  MOV R26, R82 ;  /* 0x00000052001a7202 */ /* 0x000fe20000000f00 */
[----:B------:R-:W-:-:S07]  /*f9a0*/  IMAD.MOV.U32 R27, RZ, RZ, R83 ;  /* 0x000000ffff1b7224 */ /* 0x000fce00078e0053 */
.L_x_6423:
[----:B------:R-:W-:Y:S05]  /*f9b0*/  BSYNC B6 ;  /* 0x0000000000067941 */ /* 0x000fea0003800000 */
.L_x_6422:
        /* <DEDUP_REMOVED lines=9> */
[----:B0-----:R-:W-:Y:S02]  /*fa50*/  LEA R81, R2, R81, 0x18 ;  /* 0x0000005102517211 */ /* 0x001fe400078ec0ff */
[----:B--2---:R-:W-:-:S03]  /*fa60*/  SHF.R.U32.HI R72, RZ, 0x1, R79 ;  /* 0x00000001ff487819 */ /* 0x004fc6000001164f */
[----:B------:R-:W-:Y:S01]  /*fa70*/  IMAD R39, R0, 0x80, R81 ;  /* 0x0000008000277824 */ /* 0x000fe200078e0251 */
[----:B------:R-:W-:-:S04]  /*fa80*/  ISETP.NE.AND P0, PT, R72, RZ, PT ;  /* 0x000000ff4800720c */ /* 0x000fc80003f05270 */
[----:B------:R1:W-:Y:S04]  /*fa90*/  STS.128 [R39], R12 ;  /* 0x0000000c27007388 */ /* 0x0003e80000000c00 */
[----:B------:R1:W-:Y:S04]  /*faa0*/  STS [R39+0x10], R38 ;  /* 0x0000102627007388 */ /* 0x0003e80000000800 */
[----:B------:R1:W-:Y:S04]  /*fab0*/  STS.64 [R39+0x18], R34 ;  /* 0x0000182227007388 */ /* 0x0003e80000000a00 */
[----:B------:R1:W-:Y:S04]  /*fac0*/  STS.128 [R39+0x20], R16 ;  /* 0x0000201027007388 */ /* 0x0003e80000000c00 */
[----:B------:R1:W-:Y:S04]  /*fad0*/  STS [R39+0x30], R76 ;  /* 0x0000304c27007388 */ /* 0x0003e80000000800 */
[----:B------:R1:W-:Y:S04]  /*fae0*/  STS.64 [R39+0x38], R32 ;  /* 0x0000382027007388 */ /* 0x0003e80000000a00 */
[----:B------:R1:W-:Y:S04]  /*faf0*/  STS.128 [R39+0x40], R20 ;  /* 0x0000401427007388 */ /* 0x0003e80000000c00 */
[----:B------:R1:W-:Y:S04]  /*fb00*/  STS [R39+0x50], R74 ;  /* 0x0000504a27007388 */ /* 0x0003e80000000800 */
[----:B------:R1:W-:Y:S04]  /*fb10*/  STS.64 [R39+0x58], R30 ;  /* 0x0000581e27007388 */ /* 0x0003e80000000a00 */
[----:B------:R1:W-:Y:S04]  /*fb20*/  STS.128 [R39+0x60], R24 ;  /* 0x0000601827007388 */ /* 0x0003e80000000c00 */
[----:B------:R1:W-:Y:S04]  /*fb30*/  STS [R39+0x70], R75 ;  /* 0x0000704b27007388 */ /* 0x0003e80000000800 */
[----:B------:R1:W-:Y:S01]  /*fb40*/  STS.64 [R39+0x78], R28 ;  /* 0x0000781c27007388 */ /* 0x0003e20000000a00 */
[----:B------:R-:W-:Y:S05]  /*fb50*/  @!P0 BRA `(.L_x_6629) ;  /* 0x0000000c00708947 */ /* 0x000fea0003800000 */
.L_x_6652:
[----:B-1----:R-:W-:Y:S01]  /*fb60*/  IADD3 R0, R100, R72, RZ ;  /* 0x0000004864007210 */ /* 0x002fe20007ffe0ff */
[----:B------:R-:W-:Y:S05]  /*fb70*/  WARPSYNC.ALL ;  /* 0x0000000000007948 */ /* 0x000fea0003800000 */
[----:B------:R-:W-:Y:S01]  /*fb80*/  BAR.SYNC.DEFER_BLOCKING 0x0 ;  /* 0x0000000000007b1d */ /* 0x000fe20000010000 */
[----:B------:R-:W-:-:S04]  /*fb90*/  ISETP.GE.U32.AND P0, PT, R0, R79, PT ;  /* 0x0000004f0000720c */ /* 0x000fc80003f06070 */
[----:B------:R-:W-:Y:S01]  /*fba0*/  ISETP.GE.U32.OR P0, PT, R100, R72, P0 ;  /* 0x000000486400720c */ /* 0x000fe20000706470 */
[----:B------:R-:W-:-:S12]  /*fbb0*/  BSSY B1, `(.L_x_6630) ;  /* 0x00000d3000017945 */ /* 0x000fd80003800000 */
[----:B0--34-:R-:W-:Y:S05]  /*fbc0*/  @P0 BRA `(.L_x_6631) ;  /* 0x0000000c00440947 */ /* 0x019fea0003800000 */
[----:B------:R-:W-:Y:S01]  /*fbd0*/  IMAD R0, R0, R80, R99 ;  /* 0x0000005000007224 */ /* 0x000fe200078e0263 */
[----:B------:R-:W-:Y:S01]  /*fbe0*/  DSETP.NEU.AND P0, PT, R34, RZ, PT ;  /* 0x000000ff2200722a */ /* 0x000fe20003f0d000 */
[----:B------:R-:W-:Y:S02]  /*fbf0*/  BSSY B2, `(.L_x_6632) ;  /* 0x0000038000027945 */ /* 0x000fe40003800000 */
[----:B------:R-:W-:-:S05]  /*fc00*/  IMAD R0, R0, 0x80, R81 ;  /* 0x0000008000007824 */ /* 0x000fca00078e0251 */
[----:B------:R0:W2:Y:S04]  /*fc10*/  LDS R78, [R0+0x70] ;  /* 0x00007000004e7984 */ /* 0x0000a80000000800 */
[----:B------:R0:W3:Y:S04]  /*fc20*/  LDS R77, [R0+0x50] ;  /* 0x00005000004d7984 */ /* 0x0000e80000000800 */
[----:B------:R0:W4:Y:S04]  /*fc30*/  LDS R73, [R0+0x30] ;  /* 0x0000300000497984 */ /* 0x0001280000000800 */
[----:B-----5:R0:W0:Y:S04]  /*fc40*/  LDS.64 R54, [R0+0x78] ;  /* 0x0000780000367984 */ /* 0x0200280000000a00 */
[----:B------:R0:W0:Y:S04]  /*fc50*/  LDS.64 R52, [R0+0x58] ;  /* 0x0000580000347984 */ /* 0x0000280000000a00 */
[----:B------:R0:W0:Y:S04]  /*fc60*/  LDS.64 R50, [R0+0x38] ;  /* 0x0000380000327984 */ /* 0x0000280000000a00 */
[----:B------:R0:W0:Y:S04]  /*fc70*/  LDS.64 R8, [R0+0x18] ;  /* 0x0000180000087984 */ /* 0x0000280000000a00 */
[----:B------:R0:W0:Y:S04]  /*fc80*/  LDS.128 R68, [R0+0x60] ;  /* 0x0000600000447984 */ /* 0x0000280000000c00 */
[----:B------:R0:W0:Y:S04]  /*fc90*/  LDS.128 R64, [R0+0x40] ;  /* 0x0000400000407984 */ /* 0x0000280000000c00 */
[----:B------:R0:W0:Y:S04]  /*fca0*/  LDS.128 R60, [R0+0x20] ;  /* 0x00002000003c7984 */ /* 0x0000280000000c00 */
[----:B------:R0:W0:Y:S01]  /*fcb0*/  LDS.128 R56, [R0] ;  /* 0x0000000000387984 */ /* 0x0000220000000c00 */
[----:B--2---:R-:W-:Y:S05]  /*fcc0*/  @!P0 BRA `(.L_x_6633) ;  /* 0x00000000008c8947 */ /* 0x004fea0003800000 */
        /* <DEDUP_REMOVED lines=24> */
[----:B-1-34-:R-:W-:Y:S05]  /*fe50*/  CALL.REL.NOINC `($__internal_38_$__cuda_sm20_div_rn_f64_full) ;  /* 0x0000018000007944 */ /* 0x01afea0003c00000 */
.L_x_6636:
[----:B------:R-:W-:Y:S05]  /*fe60*/  BSYNC B3 ;  /* 0x0000000000037941 */ /* 0x000fea0003800000 */
.L_x_6635:
[----:B------:R-:W-:Y:S01]  /*fe70*/  DMUL R4, R56, R56 ;  /* 0x0000003838047228 */ /* 0x000fe20000000000 */
[----:B-1----:R-:W-:Y:S01]  /*fe80*/  IMAD.MOV.U32 R38, RZ, RZ, -0x1 ;  /* 0xffffffffff267424 */ /* 0x002fe200078e00ff */
[----:B------:R-:W-:Y:S02]  /*fe90*/  DADD R14, R14, R58 ;  /* 0x000000000e0e7229 */ /* 0x000fe4000000003a */
[----:B------:R-:W-:-:S04]  /*fea0*/  DFMA R12, R56, R2, R12 ;  /* 0x00000002380c722b */ /* 0x000fc8000000000c */
[----:B------:R-:W-:Y:S01]  /*feb0*/  DMUL R4, R34, R4 ;  /* 0x0000000422047228 */ /* 0x000fe20000000000 */
[----:B------:R-:W-:Y:S01]  /*fec0*/  MOV R34, R36 ;  /* 0x0000002400227202 */ /* 0x000fe20000000f00 */
[----:B------:R-:W-:-:S06]  /*fed0*/  IMAD.MOV.U32 R35, RZ, RZ, R37 ;  /* 0x000000ffff237224 */ /* 0x000fcc00078e0025 */
[----:B------:R-:W-:Y:S01]  /*fee0*/  DFMA R14, R4, R2, R14 ;  /* 0x00000002040e722b */ /* 0x000fe2000000000e */
[----:B------:R-:W-:Y:S10]  /*fef0*/  BRA `(.L_x_6634) ;  /* 0x00000000001c7947 */ /* 0x000ff40003800000 */
.L_x_6633:
[----:B-1----:R1:W2:Y:S01]  /*ff00*/  LDS R38, [R0+0x10] ;  /* 0x0000100000267984 */ /* 0x0022a20000000800 */
[----:B0-----:R-:W-:Y:S01]  /*ff10*/  MOV R12, R56 ;  /* 0x00000038000c7202 */ /* 0x001fe20000000f00 */
[----:B------:R-:W-:Y:S01]  /*ff20*/  IMAD.MOV.U32 R13, RZ, RZ, R57 ;  /* 0x000000ffff0d7224 */ /* 0x000fe200078e0039 */
[----:B------:R-:W-:Y:S01]  /*ff30*/  MOV R14, R58 ;  /* 0x0000003a000e7202 */ /* 0x000fe20000000f00 */
[----:B------:R-:W-:Y:S01]  /*ff40*/  IMAD.MOV.U32 R15, RZ, RZ, R59 ;  /* 0x000000ffff0f7224 */ /* 0x000fe200078e003b */
[----:B------:R-:W-:Y:S01]  /*ff50*/  MOV R34, R8 ;  /* 0x0000000800227202 */ /* 0x000fe20000000f00 */
[----:B------:R-:W-:-:S07]  /*ff60*/  IMAD.MOV.U32 R35, RZ, RZ, R9 ;  /* 0x000000ffff237224 */ /* 0x000fce00078e0009 */
.L_x_6634:
[----:B------:R-:W-:Y:S05]  /*ff70*/  BSYNC B2 ;  /* 0x0000000000027941 */ /* 0x000fea0003800000 */
.L_x_6632:
        /* <DEDUP_REMOVED lines=27> */
[----:B--234-:R-:W-:Y:S05]  /*10130*/  CALL.REL.NOINC `($__internal_38_$__cuda_sm20_div_rn_f64_full) ;  /* 0x0000017c00487944 */ /* 0x01cfea0003c00000 */
.L_x_6641:
[----:B------:R-:W-:Y:S05]  /*10140*/  BSYNC B3 ;  /* 0x0000000000037941 */ /* 0x000fea0003800000 */
.L_x_6640:
        /* <DEDUP_REMOVED lines=9> */
.L_x_6638:
[----:B-1----:R-:W-:Y:S01]  /*101e0*/  MOV R16, R60 ;  /* 0x0000003c00107202 */ /* 0x002fe20000000f00 */
[----:B------:R-:W-:Y:S01]  /*101f0*/  IMAD.MOV.U32 R17, RZ, RZ, R61 ;  /* 0x000000ffff117224 */ /* 0x000fe200078e003d */
[----:B------:R-:W-:Y:S01]  /*10200*/  MOV R18, R62 ;  /* 0x0000003e00127202 */ /* 0x000fe20000000f00 */
[----:B------:R-:W-:Y:S01]  /*10210*/  IMAD.MOV.U32 R19, RZ, RZ, R63 ;  /* 0x000000ffff137224 */ /* 0x000fe200078e003f */
[----:B----4-:R-:W-:Y:S01]  /*10220*/  MOV R76, R73 ;  /* 0x00000049004c7202 */ /* 0x010fe20000000f00 */
[----:B------:R-:W-:Y:S01]  /*10230*/  IMAD.MOV.U32 R32, RZ, RZ, R50 ;  /* 0x000000ffff207224 */ /* 0x000fe200078e0032 */
[----:B------:R-:W-:-:S07]  /*10240*/  MOV R33, R51 ;  /* 0x0000003300217202 */ /* 0x000fce0000000f00 */
.L_x_6639:
[----:B------:R-:W-:Y:S05]  /*10250*/  BSYNC B2 ;  /* 0x0000000000027941 */ /* 0x000fea0003800000 */
.L_x_6637:
        /* <DEDUP_REMOVED lines=22> */
[----:B------:R-:W-:Y:S01]  /*103c0*/  MOV R2, R52 ;  /* 0x0000003400027202 */ /* 0x000fe20000000f00 */
[----:B------:R-:W-:Y:S01]  /*103d0*/  IMAD.MOV.U32 R3, RZ, RZ, R53 ;  /* 0x000000ffff037224 */ /* 0x000fe200078e0035 */
[----:B------:R-:W-:Y:S01]  /*103e0*/  MOV R10, R36 ;  /* 0x00000024000a7202 */ /* 0x000fe20000000f00 */
[----:B------:R-:W-:Y:S01]  /*103f0*/  IMAD.MOV.U32 R11, RZ, RZ, R37 ;  /* 0x000000ffff0b7224 */ /* 0x000fe200078e0025 */
[----:B------:R-:W-:-:S07]  /*10400*/  MOV R0, 0x10420 ;  /* 0x0001042000007802 */ /* 0x000fce0000000f00 */
[----:B--234-:R-:W-:Y:S05]  /*10410*/  CALL.REL.NOINC `($__internal_38_$__cuda_sm20_div_rn_f64_full) ;  /* 0x0000017800907944 */ /* 0x01cfea0003c00000 */
.L_x_6646:
[----:B------:R-:W-:Y:S05]  /*10420*/  BSYNC B3 ;  /* 0x0000000000037941 */ /* 0x000fea0003800000 */
.L_x_6645:
        /* <DEDUP_REMOVED lines=9> */
.L_x_6643:
[----:B-1----:R-:W-:Y:S01]  /*104c0*/  IMAD.MOV.U32 R20, RZ, RZ, R64 ;  /* 0x000000ffff147224 */ /* 0x002fe200078e0040 */
[----:B------:R-:W-:Y:S01]  /*104d0*/  MOV R21, R65 ;  /* 0x0000004100157202 */ /* 0x000fe20000000f00 */
[----:B------:R-:W-:Y:S01]  /*104e0*/  IMAD.MOV.U32 R22, RZ, RZ, R66 ;  /* 0x000000ffff167224 */ /* 0x000fe200078e0042 */
[----:B------:R-:W-:Y:S01]  /*104f0*/  MOV R23, R67 ;  /* 0x0000004300177202 */ /* 0x000fe20000000f00 */
[----:B---3--:R-:W-:Y:S01]  /*10500*/  IMAD.MOV.U32 R74, RZ, RZ, R77 ;  /* 0x000000ffff4a7224 */ /* 0x008fe200078e004d */
[----:B------:R-:W-:Y:S01]  /*10510*/  MOV R30, R52 ;  /* 0x00000034001e7202 */ /* 0x000fe20000000f00 */
[----:B------:R-:W-:-:S07]  /*10520*/  IMAD.MOV.U32 R31, RZ, RZ, R53 ;  /* 0x000000ffff1f7224 */ /* 0x000fce00078e0035 */
.L_x_6644:
[----:B------:R-:W-:Y:S05]  /*10530*/  BSYNC B2 ;  /* 0x0000000000027941 */ /* 0x000fea0003800000 */
.L_x_6642:
        /* <DEDUP_REMOVED lines=28> */
.L_x_6651:
[----:B------:R-:W-:Y:S05]  /*10700*/  BSYNC B3 ;  /* 0x0000000000037941 */ /* 0x000fea0003800000 */
.L_x_6650:
        /* <DEDUP_REMOVED lines=9> */
.L_x_6648:
[----:B-1----:R-:W-:Y:S01]  /*107a0*/  MOV R24, R68 ;  /* 0x0000004400187202 */ /* 0x002fe20000000f00 */
[----:B------:R-:W-:Y:S01]  /*107b0*/  IMAD.MOV.U32 R25, RZ, RZ, R69 ;  /* 0x000000ffff197224 */ /* 0x000fe200078e0045 */
[----:B------:R-:W-:Y:S01]  /*107c0*/  MOV R26, R70 ;  /* 0x00000046001a7202 */ /* 0x000fe20000000f00 */
[----:B------:R-:W-:Y:S01]  /*107d0*/  IMAD.MOV.U32 R27, RZ, RZ, R71 ;  /* 0x000000ffff1b7224 */ /* 0x000fe200078e0047 */
[----:B------:R-:W-:Y:S01]  /*107e0*/  MOV R75, R78 ;  /* 0x0000004e004b7202 */ /* 0x000fe20000000f00 */
[----:B------:R-:W-:Y:S01]  /*107f0*/  IMAD.MOV.U32 R28, RZ, RZ, R54 ;  /* 0x000000ffff1c7224 */ /* 0x000fe200078e0036 */
[----:B------:R-:W-:-:S07]  /*10800*/  MOV R29, R55 ;  /* 0x00000037001d7202 */ /* 0x000fce0000000f00 */
.L_x_6649:
[----:B------:R-:W-:Y:S05]  /*10810*/  BSYNC B2 ;  /* 0x0000000000027941 */ /* 0x000fea0003800000 */
.L_x_6647:
[----:B------:R0:W-:Y:S04]  /*10820*/  STS.128 [R39], R12 ;  /* 0x0000000c27007388 */ /* 0x0001e80000000c00 */
[----:B--2---:R0:W-:Y:S04]  /*10830*/  STS [R39+0x10], R38 ;  /* 0x0000102627007388 */ /* 0x0041e80000000800 */
        /* <DEDUP_REMOVED lines=9> */
[----:B------:R0:W-:Y:S02]  /*108d0*/  STS.64 [R39+0x78], R28 ;  /* 0x0000781c27007388 */ /* 0x0001e40000000a00 */
.L_x_6631:
[----:B------:R-:W-:Y:S05]  /*108e0*/  BSYNC B1 ;  /* 0x0000000000017941 */ /* 0x000fea0003800000 */
.L_x_6630:
[----:B------:R-:W-:Y:S02]  /*108f0*/  ISETP.GT.AND P0, PT, R72, 0x1, PT ;  /* 0x000000014800780c */ /* 0x000fe40003f04270 */
[----:B------:R-:W-:-:S11]  /*10900*/  SHF.R.S32.HI R72, RZ, 0x1, R72 ;  /* 0x00000001ff487819 */ /* 0x000fd60000011448 */
[----:B------:R-:W-:Y:S05]  /*10910*/  @P0 BRA `(.L_x_6652) ;  /* 0xfffffff000900947 */ /* 0x000fea000383ffff */
.L_x_6629:
[----:B------:R-:W-:Y:S02]  /*10920*/  ULDC UR4, c[0x0][0x258] ;  /* 0x0000960000047ab9 */ /* 0x000fe40000000800 */
[----:B------:R-:W-:-:S13]  /*10930*/  ISETP.NE.AND P0, PT, RZ, UR4, PT ;  /* 0x00000004ff007c0c */ /* 0x000fda000bf05270 */
[----:B------:R-:W-:Y:S05]  /*10940*/  @!P0 BRA `(.L_x_6653) ;  /* 0x0000001c00508947 */ /* 0x000fea0003800000 */
[----:B------:R-:W2:Y:S02]  /*10950*/  LDC R79, c[0x0][RZ] ;  /* 0x00000000ff4f7b82 */ /* 0x000ea40000000800 */
[----:B--2---:R-:W-:Y:S01]  /*10960*/  ISETP.GT.AND P0, PT, R79, 0x20, PT ;  /* 0x000000204f00780c */ /* 0x004fe20003f04270 */
[----:B-----5:R-:W-:-:S12]  /*10970*/  IMAD.MOV.U32 R55, RZ, RZ, R79 ;  /* 0x000000ffff377224 */ /* 0x020fd800078e004f */
[----:B------:R-:W-:Y:S05]  /*10980*/  @!P0 BRA `(.L_x_6654) ;  /* 0x0000000c00d08947 */ /* 0x000fea0003800000 */
[----:B------:R-:W2:Y:S01]  /*10990*/  S2UR UR5, SR_CgaCtaId ;  /* 0x00000000000579c3 */ /* 0x000ea20000008800 */
[----:B------:R-:W-:Y:S01]  /*109a0*/  UMOV UR4, 0x400 ;  /* 0x0000040000047882 */ /* 0x000fe20000000000 */
[-C--:B01----:R-:W-:Y:S01]  /*109b0*/  IMAD R39, R100, R79.reuse, R99 ;  /* 0x0000004f64277224 */ /* 0x083fe200078e0263 */
[----:B------:R-:W-:Y:S01]  /*109c0*/  UIADD3 UR4, UR4, 0x10, URZ ;  /* 0x0000001004047890 */ /* 0x000fe2000fffe03f */
[----:B------:R-:W-:Y:S01]  /*109d0*/  LEA.HI R0, R79, R79, RZ, 0x1 ;  /* 0x0000004f4f007211 */ /* 0x000fe200078f08ff */
[----:B------:R-:W-:-:S03]  /*109e0*/  HFMA2.MMA R55, -RZ, RZ, 0, 1.9073486328125e-06 ;  /* 0x00000020ff377435 */ /* 0x000fc600000001ff */
[----:B------:R-:W-:-:S04]  /*109f0*/  SHF.R.S32.HI R72, RZ, 0x1, R0 ;  /* 0x00000001ff487819 */ /* 0x000fc80000011400 */
[----:B------:R-:W-:Y:S01]  /*10a00*/  ISETP.GE.AND P0, PT, R72, 0x20, PT ;  /* 0x000000204800780c */ /* 0x000fe20003f06270 */
[----:B--2---:R-:W-:-:S06]  /*10a10*/  ULEA UR4, UR5, UR4, 0x18 ;  /* 0x0000000405047291 */ /* 0x004fcc000f8ec03f */
[----:B------:R-:W-:-:S05]  /*10a20*/  LEA R39, R39, UR4, 0x7 ;  /* 0x0000000427277c11 */ /* 0x000fca000f8e38ff */
        /* <DEDUP_REMOVED lines=13> */
[----:B------:R-:W-:-:S07]  /*10b00*/  VIADD R80, R39, 0x78 ;  /* 0x0000007827507836 */ /* 0x000fce0000000000 */
.L_x_6677:
[----:B-1----:R-:W-:Y:S01]  /*10b10*/  IADD3 R0, R99, R72, RZ ;  /* 0x0000004863007210 */ /* 0x002fe20007ffe0ff */
[----:B------:R-:W-:Y:S05]  /*10b20*/  WARPSYNC.ALL ;  /* 0x0000000000007948 */ /* 0x000fea0003800000 */
[----:B------:R-:W-:Y:S01]  /*10b30*/  BAR.SYNC.DEFER_BLOCKING 0x0 ;  /* 0x0000000000007b1d */ /* 0x000fe20000010000 */
[----:B------:R-:W-:-:S04]  /*10b40*/  ISETP.GE.U32.AND P0, PT, R0, R79, PT ;  /* 0x0000004f0000720c */ /* 0x000fc80003f06070 */
[----:B------:R-:W-:Y:S01]  /*10b50*/  ISETP.GE.U32.OR P0, PT, R99, R72, P0 ;  /* 0x000000486300720c */ /* 0x000fe20000706470 */
[----:B------:R-:W-:-:S12]  /*10b60*/  BSSY B1, `(.L_x_6655) ;  /* 0x00000d2000017945 */ /* 0x000fd80003800000 */
[----:B0-----:R-:W-:Y:S05]  /*10b70*/  @P0 BRA `(.L_x_6656) ;  /* 0x0000000c00400947 */ /* 0x001fea0003800000 */
[----:B------:R-:W-:Y:S01]  /*10b80*/  IMAD R0, R72, 0x80, R80 ;  /* 0x0000008048007824 */ /* 0x000fe200078e0250 */
[----:B------:R-:W-:Y:S01]  /*10b90*/  DSETP.NEU.AND P0, PT, R34, RZ, PT ;  /* 0x000000ff2200722a */ /* 0x000fe20003f0d000 */
[----:B------:R-:W-:Y:S03]  /*10ba0*/  BSSY B2, `(.L_x_6657) ;  /* 0x0000037000027945 */ /* 0x000fe60003800000 */
[----:B------:R0:W1:Y:S04]  /*10bb0*/  LDS R78, [R0+-0x8] ;  /* 0xfffff800004e7984 */ /* 0x0000680000000800 */
[----:B---3--:R0:W3:Y:S04]  /*10bc0*/  LDS R77, [R0+-0x28] ;  /* 0xffffd800004d7984 */ /* 0x0080e80000000800 */
[----:B----4-:R0:W4:Y:S04]  /*10bd0*/  LDS R73, [R0+-0x48] ;  /* 0xffffb80000497984 */ /* 0x0101280000000800 */
[----:B------:R0:W0:Y:S04]  /*10be0*/  LDS.64 R54, [R0] ;  /* 0x0000000000367984 */ /* 0x0000280000000a00 */
[----:B------:R0:W0:Y:S04]  /*10bf0*/  LDS.64 R52, [R0+-0x20] ;  /* 0xffffe00000347984 */ /* 0x0000280000000a00 */
[----:B------:R0:W0:Y:S04]  /*10c00*/  LDS.64 R50, [R0+-0x40] ;  /* 0xffffc00000327984 */ /* 0x0000280000000a00 */
[----:B------:R0:W0:Y:S04]  /*10c10*/  LDS.64 R8, [R0+-0x60] ;  /* 0xffffa00000087984 */ /* 0x0000280000000a00 */
[----:B------:R0:W0:Y:S04]  /*10c20*/  LDS.128 R68, [R0+-0x18] ;  /* 0xffffe80000447984 */ /* 0x0000280000000c00 */
[----:B------:R0:W0:Y:S04]  /*10c30*/  LDS.128 R64, [R0+-0x38] ;  /* 0xffffc80000407984 */ /* 0x0000280000000c00 */
[----:B------:R0:W0:Y:S04]  /*10c40*/  LDS.128 R60, [R0+-0x58] ;  /* 0xffffa800003c7984 */ /* 0x0000280000000c00 */
[----:B------:R0:W0:Y:S01]  /*10c50*/  LDS.128 R56, [R0+-0x78] ;  /* 0xffff880000387984 */ /* 0x0000220000000c00 */
[----:B-1----:R-:W-:Y:S05]  /*10c60*/  @!P0 BRA `(.L_x_6658) ;  /* 0x00000000008c8947 */ /* 0x002fea0003800000 */
        /* <DEDUP_REMOVED lines=25> */
.L_x_6661:
[----:B------:R-:W-:Y:S05]  /*10e00*/  BSYNC B3 ;  /* 0x0000000000037941 */ /* 0x000fea0003800000 */
.L_x_6660:
[----:B------:R-:W-:Y:S01]  /*10e10*/  DMUL R4, R56, R56 ;  /* 0x0000003838047228 */ /* 0x000fe20000000000 */
[----:B--2---:R-:W-:Y:S01]  /*10e20*/  IMAD.MOV.U32 R38, RZ, RZ, -0x1 ;  /* 0xffffffffff267424 */ /* 0x004fe200078e00ff */
[----:B------:R-:W-:Y:S02]  /*10e30*/  DADD R14, R14, R58 ;  /* 0x000000000e0e7229 */ /* 0x000fe4000000003a */
[----:B------:R-:W-:-:S04]  /*10e40*/  DFMA R12, R56, R2, R12 ;  /* 0x00000002380c722b */ /* 0x000fc8000000000c */
[----:B------:R-:W-:Y:S01]  /*10e50*/  DMUL R4, R34, R4 ;  /* 0x0000000422047228 */ /* 0x000fe20000000000 */
[----:B------:R-:W-:Y:S01]  /*10e60*/  MOV R34, R36 ;  /* 0x0000002400227202 */ /* 0x000fe20000000f00 */
[----:B------:R-:W-:-:S06]  /*10e70*/  IMAD.MOV.U32 R35, RZ, RZ, R37 ;  /* 0x000000ffff237224 */ /* 0x000fcc00078e0025 */
[----:B------:R-:W-:Y:S01]  /*10e80*/  DFMA R14, R4, R2, R14 ;  /* 0x00000002040e722b */ /* 0x000fe2000000000e */
[----:B------:R-:W-:Y:S10]  /*10e90*/  BRA `(.L_x_6659) ;  /* 0x00000000001c7947 */ /* 0x000ff40003800000 */
.L_x_6658:
[----:B--2---:R1:W2:Y:S01]  /*10ea0*/  LDS R38, [R0+-0x68] ;  /* 0xffff980000267984 */ /* 0x0042a20000000800 */
[----:B0-----:R-:W-:Y:S01]  /*10eb0*/  MOV R12, R56 ;  /* 0x00000038000c7202 */ /* 0x001fe20000000f00 */
[----:B------:R-:W-:Y:S01]  /*10ec0*/  IMAD.MOV.U32 R13, RZ, RZ, R57 ;  /* 0x000000ffff0d7224 */ /* 0x000fe200078e0039 */
[----:B------:R-:W-:Y:S01]  /*10ed0*/  MOV R14, R58 ;  /* 0x0000003a000e7202 */ /* 0x000fe20000000f00 */
[----:B------:R-:W-:Y:S01]  /*10ee0*/  IMAD.MOV.U32 R15, RZ, RZ, R59 ;  /* 0x000000ffff0f7224 */ /* 0x000fe200078e003b */
[----:B------:R-:W-:Y:S01]  /*10ef0*/  MOV R34, R8 ;  /* 0x0000000800227202 */ /* 0x000fe20000000f00 */
[----:B------:R-:W-:-:S07]  /*10f00*/  IMAD.MOV.U32 R35, RZ, RZ, R9 ;  /* 0x000000ffff237224 */ /* 0x000fce00078e0009 */
.L_x_6659:
[----:B------:R-:W-:Y:S05]  /*10f10*/  BSYNC B2 ;  /* 0x0000000000027941 */ /* 0x000fea0003800000 */
.L_x_6657:
        /* <DEDUP_REMOVED lines=28> */
.L_x_6666:
[----:B------:R-:W-:Y:S05]  /*110e0*/  BSYNC B3 ;  /* 0x0000000000037941 */ /* 0x000fea0003800000 */
.L_x_6665:
        /* <DEDUP_REMOVED lines=9> */
.L_x_6663:
[----:B--2---:R-:W-:Y:S01]  /*11180*/  MOV R16, R60 ;  /* 0x0000003c00107202 */ /* 0x004fe20000000f00 */
[----:B------:R-:W-:Y:S01]  /*11190*/  IMAD.MOV.U32 R17, RZ, RZ, R61 ;  /* 0x000000ffff117224 */ /* 0x000fe200078e003d */
[----:B------:R-:W-:Y:S01]  /*111a0*/  MOV R18, R62 ;  /* 0x0000003e00127202 */ /* 0x000fe20000000f00 */
[----:B------:R-:W-:Y:S01]  /*111b0*/  IMAD.MOV.U32 R19, RZ, RZ, R63 ;  /* 0x000000ffff137224 */ /* 0x000fe200078e003f */
[----:B----4-:R-:W-:Y:S01]  /*111c0*/  MOV R76, R73 ;  /* 0x00000049004c7202 */ /* 0x010fe20000000f00 */
[----:B------:R-:W-:Y:S01]  /*111d0*/  IMAD.MOV.U32 R32, RZ, RZ, R50 ;  /* 0x000000ffff207224 */ /* 0x000fe200078e0032 */
[----:B------:R-:W-:-:S07]  /*111e0*/  MOV R33, R51 ;  /* 0x0000003300217202 */ /* 0x000fce0000000f00 */
.L_x_6664:
[----:B------:R-:W-:Y:S05]  /*111f0*/  BSYNC B2 ;  /* 0x0000000000027941 */ /* 0x000fea0003800000 */
.L_x_6662:
        /* <DEDUP_REMOVED lines=28> */
.L_x_6671:
[----:B------:R-:W-:Y:S05]  /*113c0*/  BSYNC B3 ;  /* 0x0000000000037941 */ /* 0x000fea0003800000 */
.L_x_6670:
[----:B------:R-:W-:Y:S01]  /*113d0*/  DMUL R4, R50, R50 ;  /* 0x0000003232047228 */ /* 0x000fe20000000000 */
[----:B--2---:R-:W-:Y:S01]  /*113e0*/  MOV R74, 0xffffffff ;  /* 0xffffffff004a7802 */ /* 0x004fe20000000f00 */
[----:B------:R-:W-:Y:S02]  /*113f0*/  DADD R22, R22, R66 ;  /* 0x0000000016167229 */ /* 0x000fe40000000042 */
[----:B------:R-:W-:-:S04]  /*11400*/  DFMA R20, R50, R2, R20 ;  /* 0x000000023214722b */ /* 0x000fc80000000014 */
[----:B------:R-:W-:Y:S01]  /*11410*/  DMUL R4, R30, R4 ;  /* 0x000000041e047228 */ /* 0x000fe20000000000 */
[----:B------:R-:W-:Y:S01]  /*11420*/  IMAD.MOV.U32 R30, RZ, RZ, R36 ;  /* 0x000000ffff1e7224 */ /* 0x000fe200078e0024 */
[----:B------:R-:W-:-:S06]  /*11430*/  MOV R31, R37 ;  /* 0x00000025001f7202 */ /* 0x000fcc0000000f00 */
[----:B------:R-:W-:Y:S01]  /*11440*/  DFMA R22, R4, R2, R22 ;  /* 0x000000020416722b */ /* 0x000fe20000000016 */
[----:B------:R-:W-:Y:S10]  /*11450*/  BRA `(.L_x_6669) ;  /* 0x00000000001c7947 */ /* 0x000ff40003800000 */
.L_x_6668:
[----:B--2---:R-:W-:Y:S01]  /*11460*/  IMAD.MOV.U32 R20, RZ, RZ, R64 ;  /* 0x000000ffff147224 */ /* 0x004fe200078e0040 */
[----:B------:R-:W-:Y:S01]  /*11470*/  MOV R21, R65 ;  /* 0x0000004100157202 */ /* 0x000fe20000000f00 */
[----:B------:R-:W-:Y:S01]  /*11480*/  IMAD.MOV.U32 R22, RZ, RZ, R66 ;  /* 0x000000ffff167224 */ /* 0x000fe200078e0042 */
[----:B------:R-:W-:Y:S01]  /*11490*/  MOV R23, R67 ;  /* 0x0000004300177202 */ /* 0x000fe20000000f00 */
[----:B---3--:R-:W-:Y:S01]  /*114a0*/  IMAD.MOV.U32 R74, RZ, RZ, R77 ;  /* 0x000000ffff4a7224 */ /* 0x008fe200078e004d */
[----:B------:R-:W-:Y:S01]  /*114b0*/  MOV R30, R52 ;  /* 0x00000034001e7202 */ /* 0x000fe20000000f00 */
[----:B------:R-:W-:-:S07]  /*114c0*/  IMAD.MOV.U32 R31, RZ, RZ, R53 ;  /* 0x000000ffff1f7224 */ /* 0x000fce00078e0035 */
.L_x_6669:
[----:B------:R-:W-:Y:S05]  /*114d0*/  BSYNC B2 ;  /* 0x0000000000027941 */ /* 0x000fea0003800000 */
.L_x_6667:
        /* <DEDUP_REMOVED lines=28> */
.L_x_6676:
[----:B------:R-:W-:Y:S05]  /*116a0*/  BSYNC B3 ;  /* 0x0000000000037941 */ /* 0x000fea0003800000 */
.L_x_6675:
        /* <DEDUP_REMOVED lines=9> */
.L_x_6673:
[----:B--2---:R-:W-:Y:S01]  /*11740*/  MOV R24, R68 ;  /* 0x0000004400187202 */ /* 0x004fe20000000f00 */
[----:B------:R-:W-:Y:S01]  /*11750*/  IMAD.MOV.U32 R25, RZ, RZ, R69 ;  /* 0x000000ffff197224 */ /* 0x000fe200078e0045 */
[----:B------:R-:W-:Y:S01]  /*11760*/  MOV R26, R70 ;  /* 0x00000046001a7202 */ /* 0x000fe20000000f00 */
[----:B------:R-:W-:Y:S01]  /*11770*/  IMAD.MOV.U32 R27, RZ, RZ, R71 ;  /* 0x000000ffff1b7224 */ /* 0x000fe200078e0047 */
[----:B------:R-:W-:Y:S01]  /*11780*/  MOV R75, R78 ;  /* 0x0000004e004b7202 */ /* 0x000fe20000000f00 */
[----:B------:R-:W-:Y:S01]  /*11790*/  IMAD.MOV.U32 R28, RZ, RZ, R54 ;  /* 0x000000ffff1c7224 */ /* 0x000fe200078e0036 */
[----:B------:R-:W-:-:S07]  /*117a0*/  MOV R29, R55 ;  /* 0x00000037001d7202 */ /* 0x000fce0000000f00 */
.L_x_6674:
[----:B------:R-:W-:Y:S05]  /*117b0*/  BSYNC B2 ;  /* 0x0000000000027941 */ /* 0x000fea0003800000 */
.L_x_6672:
        /* <DEDUP_REMOVED lines=12> */
.L_x_6656:
[----:B------:R-:W-:Y:S05]  /*11880*/  BSYNC B1 ;  /* 0x0000000000017941 */ /* 0x000fea0003800000 */
.L_x_6655:
[----:B------:R-:W-:-:S04]  /*11890*/  SHF.R.S32.HI R72, RZ, 0x1, R72 ;  /* 0x00000001ff487819 */ /* 0x000fc80000011448 */
[----:B------:R-:W-:-:S13]  /*118a0*/  ISETP.GE.AND P0, PT, R72, 0x20, PT ;  /* 0x000000204800780c */ /* 0x000fda0003f06270 */
[----:B------:R-:W-:Y:S05]  /*118b0*/  @P0 BRA `(.L_x_6677) ;  /* 0xfffffff000940947 */ /* 0x000fea000383ffff */
[----:B------:R-:W-:-:S07]  /*118c0*/  IMAD.MOV.U32 R55, RZ, RZ, 0x20 ;  /* 0x00000020ff377424 */ /* 0x000fce00078e00ff */
.L_x_6654:
[----:B------:R-:W-:Y:S01]  /*118d0*/  ISETP.GE.AND P0, PT, R55, 0x2, PT ;  /* 0x000000023700780c */ /* 0x000fe20003f06270 */
[----:B------:R-:W-:Y:S05]  /*118e0*/  WARPSYNC.ALL ;  /* 0x0000000000007948 */ /* 0x000fea0003800000 */
[----:B------:R-:W-:Y:S07]  /*118f0*/  BAR.SYNC.DEFER_BLOCKING 0x0 ;  /* 0x0000000000007b1d */ /* 0x000fee0000010000 */
[----:B------:R-:W-:Y:S05]  /*11900*/  @!P0 BRA `(.L_x_6653) ;  /* 0x0000000c00608947 */ /* 0x000fea0003800000 */
[----:B------:R-:W-:-:S11]  /*11910*/  HFMA2.MMA R54, -RZ, RZ, 0, 5.9604644775390625e-08 ;  /* 0x00000001ff367435 */ /* 0x000fd600000001ff */
.L_x_6698:
[----:B------:R-:W-:Y:S01]  /*11920*/  DSETP.NEU.AND P0, PT, R34, RZ, PT ;  /* 0x000000ff2200722a */ /* 0x000fe20003f0d000 */
[----:B------:R0:W0:Y:S01]  /*11930*/  SHFL.DOWN PT, R9, R13, R54, 0x1f ;  /* 0x08001f360d097589 */ /* 0x00002200000e0000 */
[----:B------:R-:W-:Y:S03]  /*11940*/  BSSY B1, `(.L_x_6678) ;  /* 0x0000032000017945 */ /* 0x000fe60003800000 */
[----:B------:R0:W0:Y:S04]  /*11950*/  SHFL.DOWN PT, R8, R12, R54, 0x1f ;  /* 0x08001f360c087589 */ /* 0x00002800000e0000 */
[----:B------:R0:W0:Y:S04]  /*11960*/  SHFL.DOWN PT, R51, R15, R54, 0x1f ;  /* 0x08001f360f337589 */ /* 0x00002800000e0000 */
[----:B------:R0:W0:Y:S04]  /*11970*/  SHFL.DOWN PT, R50, R14, R54, 0x1f ;  /* 0x08001f360e327589 */ /* 0x00002800000e0000 */
[----:B------:R0:W0:Y:S04]  /*11980*/  SHFL.DOWN PT, R11, R35, R54, 0x1f ;  /* 0x08001f36230b7589 */ /* 0x00002800000e0000 */
[----:B------:R0:W0:Y:S04]  /*11990*/  SHFL.DOWN PT, R10, R34, R54, 0x1f ;  /* 0x08001f36220a7589 */ /* 0x00002800000e0000 */
[----:B-1----:R1:W0:Y:S01]  /*119a0*/  SHFL.DOWN PT, R0, R38, R54, 0x1f ;  /* 0x08001f3626007589 */ /* 0x00222200000e0000 */
[----:B------:R-:W-:Y:S05]  /*119b0*/  @!P0 BRA `(.L_x_6679) ;  /* 0x00000000008c8947 */ /* 0x000fea0003800000 */
[----:B0-----:R-:W-:-:S14]  /*119c0*/  DSETP.NEU.AND P0, PT, R10, RZ, PT ;  /* 0x000000ff0a00722a */ /* 0x001fdc0003f0d000 */
[----:B------:R-:W-:Y:S05]  /*119d0*/  @!P0 BRA `(.L_x_6680) ;  /* 0x0000000000a08947 */ /* 0x000fea0003800000 */
[----:B------:R-:W-:Y:S01]  /*119e0*/  DADD R36, R34, R10 ;  /* 0x0000000022247229 */ /* 0x000fe2000000000a */
[----:B------:R-:W-:Y:S01]  /*119f0*/  IMAD.MOV.U32 R2, RZ, RZ, 0x1 ;  /* 0x00000001ff027424 */ /* 0x000fe200078e00ff */
[----:B------:R-:W-:Y:S01]  /*11a00*/  FSETP.GEU.AND P1, PT, |R11|, 6.5827683646048100446e-37, PT ;  /* 0x036000000b00780b */ /* 0x000fe20003f2e200 */
[----:B------:R-:W-:Y:S01]  /*11a10*/  BSSY B2, `(.L_x_6681) ;  /* 0x0000014000027945 */ /* 0x000fe20003800000 */
[----:B-12---:R-:W-:Y:S02]  /*11a20*/  DADD R38, -R12, R8 ;  /* 0x000000000c267229 */ /* 0x006fe40000000108 */
        /* <DEDUP_REMOVED lines=17> */
[----:B---34-:R-:W-:Y:S05]  /*11b40*/  CALL.REL.NOINC `($__internal_38_$__cuda_sm20_div_rn_f64_full) ;  /* 0x0000016000c47944 */ /* 0x018fea0003c00000 */
.L_x_6682:
[----:B------:R-:W-:Y:S05]  /*11b50*/  BSYNC B2 ;  /* 0x0000000000027941 */ /* 0x000fea0003800000 */
.L_x_6681:
[----:B------:R-:W-:Y:S02]  /*11b60*/  DMUL R4, R38, R38 ;  /* 0x0000002626047228 */ /* 0x000fe40000000000 */
[----:B------:R-:W-:Y:S02]  /*11b70*/  DADD R14, R14, R50 ;  /* 0x000000000e0e7229 */ /* 0x000fe40000000032 */
[----:B------:R-:W-:Y:S01]  /*11b80*/  DFMA R12, R38, R2, R12 ;  /* 0x00000002260c722b */ /* 0x000fe2000000000c */
[----:B------:R-:W-:-:S03]  /*11b90*/  MOV R38, 0xffffffff ;  /* 0xffffffff00267802 */ /* 0x000fc60000000f00 */
[----:B------:R-:W-:Y:S01]  /*11ba0*/  DMUL R4, R34, R4 ;  /* 0x0000000422047228 */ /* 0x000fe20000000000 */
[----:B------:R-:W-:Y:S01]  /*11bb0*/  IMAD.MOV.U32 R34, RZ, RZ, R36 ;  /* 0x000000ffff227224 */ /* 0x000fe200078e0024 */
[----:B------:R-:W-:-:S06]  /*11bc0*/  MOV R35, R37 ;  /* 0x0000002500237202 */ /* 0x000fcc0000000f00 */
[----:B------:R-:W-:Y:S01]  /*11bd0*/  DFMA R14, R4, R2, R14 ;  /* 0x00000002040e722b */ /* 0x000fe2000000000e */
[----:B------:R-:W-:Y:S10]  /*11be0*/  BRA `(.L_x_6680) ;  /* 0x00000000001c7947 */ /* 0x000ff40003800000 */
.L_x_6679:
[----:B012---:R-:W-:Y:S01]  /*11bf0*/  IMAD.MOV.U32 R38, RZ, RZ, R0 ;  /* 0x000000ffff267224 */ /* 0x007fe200078e0000 */
[----:B------:R-:W-:Y:S01]  /*11c00*/  MOV R34, R10 ;  /* 0x0000000a00227202 */ /* 0x000fe20000000f00 */
[----:B------:R-:W-:Y:S01]  /*11c10*/  IMAD.MOV.U32 R35, RZ, RZ, R11 ;  /* 0x000000ffff237224 */ /* 0x000fe200078e000b */
[----:B------:R-:W-:Y:S01]  /*11c20*/  MOV R12, R8 ;  /* 0x00000008000c7202 */ /* 0x000fe20000000f00 */
[----:B------:R-:W-:Y:S01]  /*11c30*/  IMAD.MOV.U32 R13, RZ, RZ, R9 ;  /* 0x000000ffff0d7224 */ /* 0x000fe200078e0009 */
[----:B------:R-:W-:Y:S01]  /*11c40*/  MOV R14, R50 ;  /* 0x00000032000e7202 */ /* 0x000fe20000000f00 */
[----:B------:R-:W-:-:S07]  /*11c50*/  IMAD.MOV.U32 R15, RZ, RZ, R51 ;  /* 0x000000ffff0f7224 */ /* 0x000fce00078e0033 */
.L_x_6680:
[----:B------:R-:W-:Y:S05]  /*11c60*/  BSYNC B1 ;  /* 0x0000000000017941 */ /* 0x000fea0003800000 */
.L_x_6678:
        /* <DEDUP_REMOVED lines=34> */
[----:B-1234-:R-:W-:Y:S05]  /*11e90*/  CALL.REL.NOINC `($__internal_38_$__cuda_sm20_div_rn_f64_full) ;  /* 0x0000015c00f07944 */ /* 0x01efea0003c00000 */
.L_x_6687:
[----:B------:R-:W-:Y:S05]  /*11ea0*/  BSYNC B2 ;  /* 0x0000000000027941 */ /* 0x000fea0003800000 */
.L_x_6686:
        /* <DEDUP_REMOVED lines=9> */
.L_x_6684:
[----:B0-2---:R-:W-:Y:S01]  /*11f40*/  MOV R76, R0 ;  /* 0x00000000004c7202 */ /* 0x005fe20000000f00 */
[----:B------:R-:W-:Y:S01]  /*11f50*/  IMAD.MOV.U32 R32, RZ, RZ, R10 ;  /* 0x000000ffff207224 */ /* 0x000fe200078e000a */
[----:B------:R-:W-:Y:S01]  /*11f60*/  MOV R33, R11 ;  /* 0x0000000b00217202 */ /* 0x000fe20000000f00 */
[----:B------:R-:W-:Y:S01]  /*11f70*/  IMAD.MOV.U32 R16, RZ, RZ, R8 ;  /* 0x000000ffff107224 */ /* 0x000fe200078e0008 */
[----:B------:R-:W-:Y:S01]  /*11f80*/  MOV R17, R9 ;  /* 0x0000000900117202 */ /* 0x000fe20000000f00 */
[----:B------:R-:W-:Y:S01]  /*11f90*/  IMAD.MOV.U32 R18, RZ, RZ, R50 ;  /* 0x000000ffff127224 */ /* 0x000fe200078e0032 */
[----:B------:R-:W-:-:S07]  /*11fa0*/  MOV R19, R51 ;  /* 0x0000003300137202 */ /* 0x000fce0000000f00 */
.L_x_6685:
[----:B------:R-:W-:Y:S05]  /*11fb0*/  BSYNC B1 ;  /* 0x0000000000017941 */ /* 0x000fea0003800000 */
.L_x_6683:
        /* <DEDUP_REMOVED lines=34> */
[----:B-1234-:R-:W-:Y:S05]  /*121e0*/  CALL.REL.NOINC `($__internal_38_$__cuda_sm20_div_rn_f64_full) ;  /* 0x0000015c001c7944 */ /* 0x01efea0003c00000 */
.L_x_6692:
[----:B------:R-:W-:Y:S05]  /*121f0*/  BSYNC B2 ;  /* 0x0000000000027941 */ /* 0x000fea0003800000 */
.L_x_6691:
        /* <DEDUP_REMOVED lines=9> */
.L_x_6689:
[----:B0-2---:R-:W-:Y:S01]  /*12290*/  IMAD.MOV.U32 R74, RZ, RZ, R0 ;  /* 0x000000ffff4a7224 */ /* 0x005fe200078e0000 */
[----:B------:R-:W-:Y:S01]  /*122a0*/  MOV R30, R10 ;  /* 0x0000000a001e7202 */ /* 0x000fe20000000f00 */
[----:B------:R-:W-:Y:S01]  /*122b0*/  IMAD.MOV.U32 R31, RZ, RZ, R11 ;  /* 0x000000ffff1f7224 */ /* 0x000fe200078e000b */
[----:B------:R-:W-:Y:S01]  /*122c0*/  MOV R20, R8 ;  /* 0x0000000800147202 */ /* 0x000fe20000000f00 */
[----:B------:R-:W-:Y:S01]  /*122d0*/  IMAD.MOV.U32 R21, RZ, RZ, R9 ;  /* 0x000000ffff157224 */ /* 0x000fe200078e0009 */
[----:B------:R-:W-:Y:S01]  /*122e0*/  MOV R22, R50 ;  /* 0x0000003200167202 */ /* 0x000fe20000000f00 */
[----:B------:R-:W-:-:S07]  /*122f0*/  IMAD.MOV.U32 R23, RZ, RZ, R51 ;  /* 0x000000ffff177224 */ /* 0x000fce00078e0033 */
.L_x_6690:
[----:B------:R-:W-:Y:S05]  /*12300*/  BSYNC B1 ;  /* 0x0000000000017941 */ /* 0x000fea0003800000 */
.L_x_6688:
        /* <DEDUP_REMOVED lines=35> */
.L_x_6697:
[----:B------:R-:W-:Y:S05]  /*12540*/  BSYNC B2 ;  /* 0x0000000000027941 */ /* 0x000fea0003800000 */
.L_x_6696:
        /* <DEDUP_REMOVED lines=9> */
.L_x_6694:
[----:B0-2---:R-:W-:Y:S01]  /*125e0*/  MOV R75, R0 ;  /* 0x00000000004b7202 */ /* 0x005fe20000000f00 */
[----:B------:R-:W-:Y:S01]  /*125f0*/  IMAD.MOV.U32 R28, RZ, RZ, R10 ;  /* 0x000000ffff1c7224 */ /* 0x000fe200078e000a */
[----:B------:R-:W-:Y:S01]  /*12600*/  MOV R29, R11 ;  /* 0x0000000b001d7202 */ /* 0x000fe20000000f00 */
[----:B------:R-:W-:Y:S01]  /*12610*/  IMAD.MOV.U32 R24, RZ, RZ, R8 ;  /* 0x000000ffff187224 */ /* 0x000fe200078e0008 */
[----:B------:R-:W-:Y:S01]  /*12620*/  MOV R25, R9 ;  /* 0x0000000900197202 */ /* 0x000fe20000000f00 */
[----:B------:R-:W-:Y:S01]  /*12630*/  IMAD.MOV.U32 R26, RZ, RZ, R50 ;  /* 0x000000ffff1a7224 */ /* 0x000fe200078e0032 */
[----:B------:R-:W-:-:S07]  /*12640*/  MOV R27, R51 ;  /* 0x00000033001b7202 */ /* 0x000fce0000000f00 */
.L_x_6695:
[----:B------:R-:W-:Y:S05]  /*12650*/  BSYNC B1 ;  /* 0x0000000000017941 */ /* 0x000fea0003800000 */
.L_x_6693:
[----:B-1----:R-:W-:-:S05]  /*12660*/  IMAD.SHL.U32 R54, R54, 0x2, RZ ;  /* 0x0000000236367824 */ /* 0x002fca00078e00ff */
[----:B------:R-:W-:-:S13]  /*12670*/  ISETP.GE.AND P0, PT, R54, R55, PT ;  /* 0x000000373600720c */ /* 0x000fda0003f06270 */
[----:B------:R-:W-:Y:S05]  /*12680*/  @!P0 BRA `(.L_x_6698) ;  /* 0xfffffff000a48947 */ /* 0x000fea000383ffff */
.L_x_6653:
[----:B------:R-:W0:Y:S01]  /*12690*/  LDC R6, c[0x0][0x414] ;  /* 0x00010500ff067b82 */ /* 0x000e220000000800 */
[----:B------:R-:W-:Y:S01]  /*126a0*/  HFMA2.MMA R50, -RZ, RZ, 0, 0 ;  /* 0x00000000ff327435 */ /* 0x000fe200000001ff */
[----:B------:R-:W-:Y:S01]  /*126b0*/  IMAD.MOV.U32 R36, RZ, RZ, RZ ;  /* 0x000000ffff247224 */ /* 0x000fe200078e00ff */
[----:B0-----:R-:W-:-:S13]  /*126c0*/  ISETP.NE.AND P0, PT, R6, RZ, PT ;  /* 0x000000ff0600720c */ /* 0x001fda0003f05270 */
[----:B------:R-:W-:Y:S05]  /*126d0*/  @!P0 BRA `(.L_x_6699) ;  /* 0x0000001000608947 */ /* 0x000fea0003800000 */
[----:B------:R-:W0:Y:S01]  /*126e0*/  S2R R3, SR_TID.Y ;  /* 0x0000000000037919 */ /* 0x000e220000002200 */
[----:B------:R-:W2:Y:S01]  /*126f0*/  S2UR UR4, SR_CTAID.X ;  /* 0x00000000000479c3 */ /* 0x000ea20000002500 */
[----:B------:R-:W-:Y:S01]  /*12700*/  ULDC UR5, c[0x0][0x268] ;  /* 0x00009a0000057ab9 */ /* 0x000fe20000000800 */
[----:B------:R-:W-:Y:S01]  /*12710*/  IMAD.MOV.U32 R2, RZ, RZ, RZ ;  /* 0x000000ffff027224 */ /* 0x000fe200078e00ff */
[----:B------:R-:W-:Y:S01]  /*12720*/  ULDC.64 UR6, c[0x0][0x418] ;  /* 0x0001060000067ab9 */ /* 0x000fe20000000a00 */
[----:B------:R-:W-:-:S04]  /*12730*/  ISETP.NE.AND P1, PT, R6, 0x1, PT ;  /* 0x000000010600780c */ /* 0x000fc80003f25270 */
[----:B-1----:R-:W2:Y:S01]  /*12740*/  LDC R0, c[0x0][0x250] ;  /* 0x00009400ff007b82 */ /* 0x002ea20000000800 */
        /* <DEDUP_REMOVED lines=273> */
.L_x_6699:
        /* <DEDUP_REMOVED lines=281> */
.L_x_6700:
[----:B--2---:R-:W-:Y:S01]  /*149f0*/  IMAD.MOV.U32 R39, RZ, RZ, RZ ;  /* 0x000000ffff277224 */ /* 0x004fe200078e00ff */
        /* <DEDUP_REMOVED lines=276> */
.L_x_6701:
[----:B------:R-:W-:Y:S05]  /*15b40*/  @!P0 BRA `(.L_x_6702) ;  /* 0x0000001000488947 */ /* 0x000fea0003800000 */
        /* <DEDUP_REMOVED lines=274> */
.L_x_6702:
[----:B------:R-:W-:Y:S01]  /*16c70*/  ULDC.64 UR4, c[0x0][0x628] ;  /* 0x00018a0000047ab9 */ /* 0x000fe20000000a00 */
[----:B------:R-:W-:Y:S02]  /*16c80*/  CS2R R78, SRZ ;  /* 0x00000000004e7805 */ /* 0x000fe4000001ff00 */
[----:B------:R-:W-:Y:S01]  /*16c90*/  ISETP.NE.U32.AND P0, PT, RZ, UR4, PT ;  /* 0x00000004ff007c0c */ /* 0x000fe2000bf05070 */
[----:B------:R-:W-:-:S03]  /*16ca0*/  IMAD.MOV.U32 R87, RZ, RZ, RZ ;  /* 0x000000ffff577224 */ /* 0x000fc600078e00ff */
[----:B------:R-:W-:-:S13]  /*16cb0*/  ISETP.NE.AND.EX P0, PT, RZ, UR5, PT, P0 ;  /* 0x00000005ff007c0c */ /* 0x000fda000bf05300 */
[----:B------:R-:W-:Y:S05]  /*16cc0*/  @!P0 BRA `(.L_x_6703) ;  /* 0x0000000800348947 */ /* 0x000fea0003800000 */
[----:B------:R-:W-:Y:S01]  /*16cd0*/  HFMA2.MMA R10, -RZ, RZ, 0, 4.76837158203125e-07 ;  /* 0x00000008ff0a7435 */ /* 0x000fe200000001ff */
[----:B------:R-:W-:Y:S01]  /*16ce0*/  BSSY B0, `(.L_x_6704) ;  /* 0x000002a000007945 */ /* 0x000fe20003800000 */
[----:B------:R-:W-:Y:S01]  /*16cf0*/  IMAD.MOV.U32 R40, RZ, RZ, RZ ;  /* 0x000000ffff287224 */ /* 0x000fe200078e00ff */
[----:B------:R-:W-:Y:S01]  /*16d00*/  MOV R4, 0x20 ;  /* 0x0000002000047802 */ /* 0x000fe20000000f00 */
[----:B------:R-:W-:-:S07]  /*16d10*/  IMAD.MOV.U32 R5, RZ, RZ, 0x0 ;  /* 0x00000000ff057424 */ /* 0x000fce00078e00ff */
.L_x_6708:
        /* <DEDUP_REMOVED lines=8> */
[----:B------:R-:W-:-:S07]  /*16da0*/  MOV R42, 0x16dc0 ;  /* 0x00016dc0002a7802 */ /* 0x000fce0000000f00 */
[----:B---345:R-:W-:Y:S05]  /*16db0*/  CALL.REL.NOINC `($__internal_41_$__cuda_sm20_rem_u64) ;  /* 0x0000011c00847944 */ /* 0x038fea0003c00000 */
[----:B------:R-:W-:Y:S01]  /*16dc0*/  MOV R4, R6 ;  /* 0x0000000600047202 */ /* 0x000fe20000000f00 */
[----:B------:R-:W-:Y:S01]  /*16dd0*/  IMAD.MOV.U32 R5, RZ, RZ, R7 ;  /* 0x000000ffff057224 */ /* 0x000fe200078e0007 */
[----:B------:R-:W-:Y:S06]  /*16de0*/  BRA `(.L_x_6707) ;  /* 0x00000000004c7947 */ /* 0x000fec0003800000 */
.L_x_6706:
        /* <DEDUP_REMOVED lines=19> */
.L_x_6707:
[----:B------:R-:W-:Y:S05]  /*16f20*/  BSYNC B1 ;  /* 0x0000000000017941 */ /* 0x000fea0003800000 */
.L_x_6705:
[----:B------:R-:W-:Y:S01]  /*16f30*/  ISETP.NE.U32.AND P0, PT, R4, RZ, PT ;  /* 0x000000ff0400720c */ /* 0x000fe20003f05070 */
[----:B------:R-:W-:Y:S01]  /*16f40*/  IMAD.MOV.U32 R40, RZ, RZ, R3 ;  /* 0x000000ffff287224 */ /* 0x000fe200078e0003 */
[----:B------:R-:W-:Y:S02]  /*16f50*/  MOV R10, R2 ;  /* 0x00000002000a7202 */ /* 0x000fe40000000f00 */
[----:B------:R-:W-:-:S13]  /*16f60*/  ISETP.NE.AND.EX P0, PT, R5, RZ, PT, P0 ;  /* 0x000000ff0500720c */ /* 0x000fda0003f05300 */
[----:B------:R-:W-:Y:S05]  /*16f70*/  @P0 BRA `(.L_x_6708) ;  /* 0xfffffffc00680947 */ /* 0x000fea000383ffff */
[----:B------:R-:W-:Y:S05]  /*16f80*/  BSYNC B0 ;  /* 0x0000000000007941 */ /* 0x000fea0003800000 */
.L_x_6704:
[----:B------:R-:W-:Y:S01]  /*16f90*/  ISETP.NE.U32.AND P2, PT, R3, RZ, PT ;  /* 0x000000ff0300720c */ /* 0x000fe20003f45070 */
[----:B------:R-:W-:-:S12]  /*16fa0*/  BSSY B0, `(.L_x_6709) ;  /* 0x000001c000007945 */ /* 0x000fd80003800000 */
[----:B------:R-:W-:Y:S05]  /*16fb0*/  @!P2 BRA `(.L_x_6710) ;  /* 0x00000000001ca947 */ /* 0x000fea0003800000 */
[----:B------:R-:W-:Y:S01]  /*16fc0*/  HFMA2.MMA R40, -RZ, RZ, 0, 1.9073486328125e-06 ;  /* 0x00000020ff287435 */ /* 0x000fe200000001ff */
[----:B------:R-:W-:Y:S01]  /*16fd0*/  IMAD.MOV.U32 R42, RZ, RZ, RZ ;  /* 0x000000ffff2a7224 */ /* 0x000fe200078e00ff */
[----:B------:R-:W-:-:S09]  /*16fe0*/  MOV R41, 0x17000 ;  /* 0x0001700000297802 */ /* 0x000fd20000000f00 */
[----:B---345:R-:W-:Y:S05]  /*16ff0*/  CALL.REL.NOINC `($__internal_39_$__cuda_sm20_div_u64) ;  /* 0x0000011400287944 */ /* 0x038fea0003c00000 */
[----:B------:R-:W-:Y:S01]  /*17000*/  MOV R4, R8 ;  /* 0x0000000800047202 */ /* 0x000fe20000000f00 */
[----:B------:R-:W-:Y:S01]  /*17010*/  IMAD.MOV.U32 R5, RZ, RZ, R9 ;  /* 0x000000ffff057224 */ /* 0x000fe200078e0009 */
[----:B------:R-:W-:Y:S06]  /*17020*/  BRA `(.L_x_6711) ;  /* 0x00000000004c7947 */ /* 0x000fec0003800000 */
.L_x_6710:
        /* <DEDUP_REMOVED lines=15> */
[----:B------:R-:W-:Y:S01]  /*17120*/  ISETP.GE.U32.AND P1, PT, R5, R2, PT ;  /* 0x000000020500720c */ /* 0x000fe20003f26070 */
[----:B------:R-:W-:-:S12]  /*17130*/  IMAD.MOV.U32 R5, RZ, RZ, RZ ;  /* 0x000000ffff057224 */ /* 0x000fd800078e00ff */
[----:B------:R-:W-:Y:S02]  /*17140*/  @P1 IADD3 R4, R4, 0x1, RZ ;  /* 0x0000000104041810 */ /* 0x000fe40007ffe0ff */
[----:B------:R-:W-:-:S07]  /*17150*/  @!P3 LOP3.LUT R4, RZ, R2, RZ, 0x33, !PT ;  /* 0x00000002ff04b212 */ /* 0x000fce00078e33ff */
.L_x_6711:
[----:B------:R-:W-:Y:S05]  /*17160*/  BSYNC B0 ;  /* 0x0000000000007941 */ /* 0x000fea0003800000 */
.L_x_6709:
[----:B------:R-:W-:Y:S04]  /*17170*/  BSSY B0, `(.L_x_6712) ;  /* 0x000001d000007945 */ /* 0x000fe80003800000 */
[----:B------:R-:W-:Y:S05]  /*17180*/  @!P2 BRA `(.L_x_6713) ;  /* 0x00000000001ca947 */ /* 0x000fea0003800000 */
[----:B------:R-:W-:Y:S01]  /*17190*/  MOV R40, 0x8 ;  /* 0x0000000800287802 */ /* 0x000fe20000000f00 */
[----:B------:R-:W-:Y:S01]  /*171a0*/  IMAD.MOV.U32 R42, RZ, RZ, RZ ;  /* 0x000000ffff2a7224 */ /* 0x000fe200078e00ff */
[----:B------:R-:W-:-:S07]  /*171b0*/  MOV R41, 0x171d0 ;  /* 0x000171d000297802 */ /* 0x000fce0000000f00 */
[----:B---345:R-:W-:Y:S05]  /*171c0*/  CALL.REL.NOINC `($__internal_39_$__cuda_sm20_div_u64) ;  /* 0x0000011000b47944 */ /* 0x038fea0003c00000 */
[----:B------:R-:W-:Y:S01]  /*171d0*/  MOV R2, R8 ;  /* 0x0000000800027202 */ /* 0x000fe20000000f00 */
[----:B------:R-:W-:Y:S01]  /*171e0*/  IMAD.MOV.U32 R3, RZ, RZ, R9 ;  /* 0x000000ffff037224 */ /* 0x000fe200078e0009 */
[----:B------:R-:W-:Y:S06]  /*171f0*/  BRA `(.L_x_6714) ;  /* 0x0000000000507947 */ /* 0x000fec0003800000 */
.L_x_6713:
        /* <DEDUP_REMOVED lines=20> */
.L_x_6714:
[----:B------:R-:W-:Y:S05]  /*17340*/  BSYNC B0 ;  /* 0x0000000000007941 */ /* 0x000fea0003800000 */
.L_x_6712:
[-C--:B------:R-:W-:Y:S01]  /*17350*/  IMAD R7, R5, R36.reuse, RZ ;  /* 0x0000002405077224 */ /* 0x080fe200078e02ff */
[----:B------:R-:W-:Y:S01]  /*17360*/  BSSY B0, `(.L_x_6715) ;  /* 0x000001f000007945 */ /* 0x000fe20003800000 */
[----:B------:R-:W-:-:S04]  /*17370*/  IMAD.WIDE.U32 R4, R4, R36, RZ ;  /* 0x0000002404047225 */ /* 0x000fc800078e00ff */
[----:B------:R-:W-:-:S05]  /*17380*/  IMAD.IADD R42, R5, 0x1, R7 ;  /* 0x00000001052a7824 */ /* 0x000fca00078e0207 */
[----:B------:R-:W-:-:S13]  /*17390*/  LOP3.LUT P0, RZ, R42, 0x3f, RZ, 0xc0, !PT ;  /* 0x0000003f2aff7812 */ /* 0x000fda000780c0ff */
[----:B------:R-:W-:Y:S05]  /*173a0*/  @!P0 BRA `(.L_x_6716) ;  /* 0x0000000000188947 */ /* 0x000fea0003800000 */
[----:B------:R-:W-:Y:S02]  /*173b0*/  MOV R40, R4 ;  /* 0x0000000400287202 */ /* 0x000fe40000000f00 */
[----:B------:R-:W-:-:S07]  /*173c0*/  MOV R41, 0x173e0 ;  /* 0x000173e000297802 */ /* 0x000fce0000000f00 */
[----:B---345:R-:W-:Y:S05]  /*173d0*/  CALL.REL.NOINC `($__internal_39_$__cuda_sm20_div_u64) ;  /* 0x0000011000307944 */ /* 0x038fea0003c00000 */
[----:B------:R-:W-:Y:S01]  /*173e0*/  IMAD.MOV.U32 R2, RZ, RZ, R8 ;  /* 0x000000ffff027224 */ /* 0x000fe200078e0008 */
[----:B------:R-:W-:Y:S01]  /*173f0*/  MOV R3, R9 ;  /* 0x0000000900037202 */ /* 0x000fe20000000f00 */
[----:B------:R-:W-:Y:S06]  /*17400*/  BRA `(.L_x_6717) ;  /* 0x0000000000507947 */ /* 0x000fec0003800000 */
.L_x_6716:
[----:B------:R-:W0:Y:S01]  /*17410*/  I2F.U32.RP R3, R2 ;  /* 0x0000000200037306 */ /* 0x000e220000209000 */
[----:B------:R-:W-:-:S07]  /*17420*/  ISETP.NE.U32.AND P2, PT, R2, RZ, PT ;  /* 0x000000ff0200720c */ /* 0x000fce0003f45070 */
[----:B0-----:R-:W0:Y:S02]  /*17430*/  MUFU.RCP R3, R3 ;  /* 0x0000000300037308 */ /* 0x001e240000001000 */
[----:B0-----:R-:W-:Y:S02]  /*17440*/  VIADD R6, R3, 0xffffffe ;  /* 0x0ffffffe03067836 */ /* 0x001fe40000000000 */
[----:B------:R-:W-:-:S04]  /*17450*/  IMAD.MOV.U32 R3, RZ, RZ, RZ ;  /* 0x000000ffff037224 */ /* 0x000fc800078e00ff */
        /* <DEDUP_REMOVED lines=12> */
[----:B------:R-:W-:Y:S01]  /*17520*/  @P1 VIADD R7, R7, 0x1 ;  /* 0x0000000107071836 */ /* 0x000fe20000000000 */
[----:B------:R-:W-:-:S04]  /*17530*/  @!P2 LOP3.LUT R7, RZ, R2, RZ, 0x33, !PT ;  /* 0x00000002ff07a212 */ /* 0x000fc800078e33ff */
[----:B------:R-:W-:-:S07]  /*17540*/  MOV R2, R7 ;  /* 0x0000000700027202 */ /* 0x000fce0000000f00 */
.L_x_6717:
[----:B------:R-:W-:Y:S05]  /*17550*/  BSYNC B0 ;  /* 0x0000000000007941 */ /* 0x000fea0003800000 */
.L_x_6715:
[----:B------:R-:W-:Y:S02]  /*17560*/  ULDC.64 UR4, c[0x0][0x628] ;  /* 0x00018a0000047ab9 */ /* 0x000fe40000000a00 */
[----:B------:R-:W-:-:S04]  /*17570*/  IADD3 R78, P0, R2, UR4, RZ ;  /* 0x00000004024e7c10 */ /* 0x000fc8000ff1e0ff */
[----:B------:R-:W-:-:S04]  /*17580*/  IADD3.X R79, R3, UR5, RZ, P0, !PT ;  /* 0x00000005034f7c10 */ /* 0x000fc800087fe4ff */
[----:B------:R-:W-:-:S07]  /*17590*/  MOV R87, R79 ;  /* 0x0000004f00577202 */ /* 0x000fce0000000f00 */
.L_x_6703:
[----:B------:R-:W-:Y:S02]  /*175a0*/  ULDC UR4, c[0x0][0x260] ;  /* 0x0000980000047ab9 */ /* 0x000fe40000000800 */
[----:B------:R-:W-:-:S13]  /*175b0*/  ISETP.NE.AND P0, PT, RZ, UR4, PT ;  /* 0x00000004ff007c0c */ /* 0x000fda000bf05270 */
[----:B------:R-:W-:Y:S05]  /*175c0*/  @!P0 BRA `(.L_x_6718) ;  /* 0x000000d000188947 */ /* 0x000fea0003800000 */
[----:B------:R-:W0:Y:S01]  /*175d0*/  LDC R0, c[0x0][0x414] ;  /* 0x00010500ff007b82 */ /* 0x000e220000000800 */
        /* <DEDUP_REMOVED lines=284> */
.L_x_6719:
        /* <DEDUP_REMOVED lines=275> */
.L_x_6720:
[----:B------:R-:W-:Y:S01]  /*198d0*/  CS2R R82, SRZ ;  /* 0x0000000000527805 */ /* 0x000fe2000001ff00 */
[----:B------:R-:W-:Y:S06]  /*198e0*/  @!P0 BRA `(.L_x_6721) ;  /* 0x0000001000488947 */ /* 0x000fec0003800000 */
        /* <DEDUP_REMOVED lines=274> */
.L_x_6721:
        /* <DEDUP_REMOVED lines=275> */
.L_x_6722:
        /* <DEDUP_REMOVED lines=14> */
.L_x_6724:
[----:B------:R-:W-:Y:S05]  /*1bc20*/  BSYNC B0 ;  /* 0x0000000000007941 */ /* 0x000fea0003800000 */
.L_x_6723:
        /* <DEDUP_REMOVED lines=25> */
[----:B------:R0:W-:Y:S04]  /*1bdc0*/  STG.E desc[UR40][R2.64+0x10], R38 ;  /* 0x0000102602007986 */ /* 0x0001e8000c101928 */
[----:B------:R0:W-:Y:S04]  /*1bdd0*/  STG.E desc[UR40][R2.64+0x30], R76 ;  /* 0x0000304c02007986 */ /* 0x0001e8000c101928 */
[----:B------:R0:W-:Y:S04]  /*1bde0*/  STG.E desc[UR40][R2.64+0x50], R74 ;  /* 0x0000504a02007986 */ /* 0x0001e8000c101928 */
[----:B------:R0:W-:Y:S02]  /*1bdf0*/  STG.E desc[UR40][R2.64+0x70], R75 ;  /* 0x0000704b02007986 */ /* 0x0001e4000c101928 */
.L_x_6726:
[----:B------:R-:W-:Y:S05]  /*1be00*/  BSYNC B0 ;  /* 0x0000000000007941 */ /* 0x000fea0003800000 */
.L_x_6725:
        /* <DEDUP_REMOVED lines=35> */
.L_x_6728:
[----:B------:R-:W-:Y:S05]  /*1c040*/  BSYNC B0 ;  /* 0x0000000000007941 */ /* 0x000fea0003800000 */
.L_x_6727:
        /* <DEDUP_REMOVED lines=28> */
[----:B-----5:R-:W-:-:S03]  /*1c210*/  IMAD.U32 R59, RZ, RZ, UR10 ;  /* 0x0000000aff3b7e24 */ /* 0x020fc6000f8e00ff */
        /* <DEDUP_REMOVED lines=23> */
[----:B------:R-:W-:Y:S01]  /*1c390*/  ULDC UR11, c[0x0][0x254] ;  /* 0x00009500000b7ab9 */ /* 0x000fe20000000800 */
[----:B------:R-:W-:Y:S01]  /*1c3a0*/  MOV R58, UR10 ;  /* 0x0000000a003a7c02 */ /* 0x000fe20008000f00 */
[----:B------:R-:W-:Y:S01]  /*1c3b0*/  IMAD.U32 R57, RZ, RZ, UR10 ;  /* 0x0000000aff397e24 */ /* 0x000fe2000f8e00ff */
        /* <DEDUP_REMOVED lines=26> */
[----:B------:R-:W-:-:S02]  /*1c560*/  IMAD.U32 R27, RZ, RZ, UR9 ;  /* 0x00000009ff1b7e24 */ /* 0x000fc4000f8e00ff */
[----:B------:R-:W-:Y:S02]  /*1c570*/  IMAD R81, R86, UR5, RZ ;  /* 0x0000000556517c24 */ /* 0x000fe4000f8e02ff */
[----:B0-----:R-:W-:-:S07]  /*1c580*/  IMAD R80, R80, UR4, RZ ;  /* 0x0000000450507c24 */ /* 0x001fce000f8e02ff */
.L_x_6753:
[----:B0-----:R-:W-:-:S05]  /*1c590*/  IADD3 R3, R81, R74, RZ ;  /* 0x0000004a51037210 */ /* 0x001fca0007ffe0ff */
[----:B-1----:R-:W-:-:S05]  /*1c5a0*/  IMAD.WIDE.U32 R2, R3, 0x80, R90 ;  /* 0x0000008003027825 */ /* 0x002fca00078e005a */
[----:B---3--:R0:W5:Y:S04]  /*1c5b0*/  LDG.E R77, desc[UR40][R2.64+0x70] ;  /* 0x00007028024d7981 */ /* 0x008168000c1e1900 */
[----:B------:R0:W5:Y:S04]  /*1c5c0*/  LDG.E R76, desc[UR40][R2.64+0x50] ;  /* 0x00005028024c7981 */ /* 0x000168000c1e1900 */
[----:B------:R0:W5:Y:S04]  /*1c5d0*/  LDG.E R75, desc[UR40][R2.64+0x30] ;  /* 0x00003028024b7981 */ /* 0x000168000c1e1900 */
[----:B------:R0:W5:Y:S04]  /*1c5e0*/  LDG.E.64 R52, desc[UR40][R2.64+0x78] ;  /* 0x0000782802347981 */ /* 0x000168000c1e1b00 */
[----:B----4-:R0:W5:Y:S04]  /*1c5f0*/  LDG.E.64 R72, desc[UR40][R2.64+0x68] ;  /* 0x0000682802487981 */ /* 0x010168000c1e1b00 */
[----:B------:R0:W5:Y:S04]  /*1c600*/  LDG.E.64 R70, desc[UR40][R2.64+0x60] ;  /* 0x0000602802467981 */ /* 0x000168000c1e1b00 */
        /* <DEDUP_REMOVED lines=39> */
.L_x_6737:
[----:B------:R-:W-:Y:S05]  /*1c880*/  BSYNC B4 ;  /* 0x0000000000047941 */ /* 0x000fea0003800000 */
.L_x_6736:
        /* <DEDUP_REMOVED lines=9> */
.L_x_6734:
[----:B------:R0:W5:Y:S02]  /*1c920*/  LDG.E R59, desc[UR40][R2.64+0x10] ;  /* 0x00001028023b7981 */ /* 0x000164000c1e1900 */
[----:B-----5:R-:W-:Y:S01]  /*1c930*/  MOV R28, R8 ;  /* 0x00000008001c7202 */ /* 0x020fe20000000f00 */
[----:B------:R-:W-:Y:S01]  /*1c940*/  IMAD.MOV.U32 R29, RZ, RZ, R9 ;  /* 0x000000ffff1d7224 */ /* 0x000fe200078e0009 */
[----:B------:R-:W-:Y:S01]  /*1c950*/  MOV R12, R10 ;  /* 0x0000000a000c7202 */ /* 0x000fe20000000f00 */
[----:B------:R-:W-:Y:S01]  /*1c960*/  IMAD.MOV.U32 R13, RZ, RZ, R11 ;  /* 0x000000ffff0d7224 */ /* 0x000fe200078e000b */
[----:B------:R-:W-:Y:S01]  /*1c970*/  MOV R14, R60 ;  /* 0x0000003c000e7202 */ /* 0x000fe20000000f00 */
[----:B------:R-:W-:-:S07]  /*1c980*/  IMAD.MOV.U32 R15, RZ, RZ, R61 ;  /* 0x000000ffff0f7224 */ /* 0x000fce00078e003d */
.L_x_6735:
[----:B------:R-:W-:Y:S05]  /*1c990*/  BSYNC B3 ;  /* 0x0000000000037941 */ /* 0x000fea0003800000 */
.L_x_6733:
        /* <DEDUP_REMOVED lines=28> */
.L_x_6742:
[----:B------:R-:W-:Y:S05]  /*1cb60*/  BSYNC B4 ;  /* 0x0000000000047941 */ /* 0x000fea0003800000 */
.L_x_6741:
        /* <DEDUP_REMOVED lines=9> */
.L_x_6739:
[----:B------:R-:W-:Y:S01]  /*1cc00*/  MOV R58, R75 ;  /* 0x0000004b003a7202 */ /* 0x000fe20000000f00 */
[----:B------:R-:W-:Y:S01]  /*1cc10*/  IMAD.MOV.U32 R30, RZ, RZ, R36 ;  /* 0x000000ffff1e7224 */ /* 0x000fe200078e0024 */
[----:B------:R-:W-:Y:S01]  /*1cc20*/  MOV R31, R37 ;  /* 0x00000025001f7202 */ /* 0x000fe20000000f00 */
[----:B------:R-:W-:Y:S01]  /*1cc30*/  IMAD.MOV.U32 R16, RZ, RZ, R62 ;  /* 0x000000ffff107224 */ /* 0x000fe200078e003e */
[----:B------:R-:W-:Y:S01]  /*1cc40*/  MOV R17, R63 ;  /* 0x0000003f00117202 */ /* 0x000fe20000000f00 */
[----:B------:R-:W-:Y:S01]  /*1cc50*/  IMAD.MOV.U32 R18, RZ, RZ, R64 ;  /* 0x000000ffff127224 */ /* 0x000fe200078e0040 */
[----:B------:R-:W-:-:S07]  /*1cc60*/  MOV R19, R65 ;  /* 0x0000004100137202 */ /* 0x000fce0000000f00 */
.L_x_6740:
[----:B------:R-:W-:Y:S05]  /*1cc70*/  BSYNC B3 ;  /* 0x0000000000037941 */ /* 0x000fea0003800000 */
.L_x_6738:
        /* <DEDUP_REMOVED lines=28> */
.L_x_6747:
[----:B------:R-:W-:Y:S05]  /*1ce40*/  BSYNC B4 ;  /* 0x0000000000047941 */ /* 0x000fea0003800000 */
.L_x_6746:
        /* <DEDUP_REMOVED lines=9> */
.L_x_6744:
[----:B------:R-:W-:Y:S01]  /*1cee0*/  IMAD.MOV.U32 R57, RZ, RZ, R76 ;  /* 0x000000ffff397224 */ /* 0x000fe200078e004c */
[----:B------:R-:W-:Y:S01]  /*1cef0*/  MOV R32, R50 ;  /* 0x0000003200207202 */ /* 0x000fe20000000f00 */
[----:B------:R-:W-:Y:S01]  /*1cf00*/  IMAD.MOV.U32 R33, RZ, RZ, R51 ;  /* 0x000000ffff217224 */ /* 0x000fe200078e0033 */
[----:B------:R-:W-:Y:S01]  /*1cf10*/  MOV R20, R66 ;  /* 0x0000004200147202 */ /* 0x000fe20000000f00 */
[----:B------:R-:W-:Y:S01]  /*1cf20*/  IMAD.MOV.U32 R21, RZ, RZ, R67 ;  /* 0x000000ffff157224 */ /* 0x000fe200078e0043 */
[----:B------:R-:W-:Y:S01]  /*1cf30*/  MOV R22, R68 ;  /* 0x0000004400167202 */ /* 0x000fe20000000f00 */
[----:B------:R-:W-:-:S07]  /*1cf40*/  IMAD.MOV.U32 R23, RZ, RZ, R69 ;  /* 0x000000ffff177224 */ /* 0x000fce00078e0045 */
.L_x_6745:
[----:B------:R-:W-:Y:S05]  /*1cf50*/  BSYNC B3 ;  /* 0x0000000000037941 */ /* 0x000fea0003800000 */
.L_x_6743:
        /* <DEDUP_REMOVED lines=28> */
.L_x_6752:
[----:B------:R-:W-:Y:S05]  /*1d120*/  BSYNC B4 ;  /* 0x0000000000047941 */ /* 0x000fea0003800000 */
.L_x_6751:
        /* <DEDUP_REMOVED lines=9> */
.L_x_6749:
[----:B------:R-:W-:Y:S01]  /*1d1c0*/  MOV R56, R77 ;  /* 0x0000004d00387202 */ /* 0x000fe20000000f00 */
[----:B------:R-:W-:Y:S01]  /*1d1d0*/  IMAD.MOV.U32 R34, RZ, RZ, R52 ;  /* 0x000000ffff227224 */ /* 0x000fe200078e0034 */
[----:B------:R-:W-:Y:S01]  /*1d1e0*/  MOV R35, R53 ;  /* 0x0000003500237202 */ /* 0x000fe20000000f00 */
[----:B------:R-:W-:Y:S01]  /*1d1f0*/  IMAD.MOV.U32 R24, RZ, RZ, R70 ;  /* 0x000000ffff187224 */ /* 0x000fe200078e0046 */
[----:B------:R-:W-:Y:S01]  /*1d200*/  MOV R25, R71 ;  /* 0x0000004700197202 */ /* 0x000fe20000000f00 */
[----:B------:R-:W-:Y:S01]  /*1d210*/  IMAD.MOV.U32 R26, RZ, RZ, R72 ;  /* 0x000000ffff1a7224 */ /* 0x000fe200078e0048 */
[----:B------:R-:W-:-:S07]  /*1d220*/  MOV R27, R73 ;  /* 0x00000049001b7202 */ /* 0x000fce0000000f00 */
.L_x_6750:
[----:B------:R-:W-:Y:S05]  /*1d230*/  BSYNC B3 ;  /* 0x0000000000037941 */ /* 0x000fea0003800000 */
.L_x_6748:
[----:B------:R-:W-:Y:S05]  /*1d240*/  @!P4 BRA `(.L_x_6753) ;  /* 0xfffffff000d0c947 */ /* 0x000fea000383ffff */
[----:B------:R-:W-:Y:S05]  /*1d250*/  BSYNC B2 ;  /* 0x0000000000027941 */ /* 0x000fea0003800000 */
.L_x_6732:
[----:B------:R-:W-:Y:S05]  /*1d260*/  BRA `(.L_x_6731) ;  /* 0x0000001000047947 */ /* 0x000fea0003800000 */
.L_x_6730:
        /* <DEDUP_REMOVED lines=21> */
[----:B------:R-:W-:Y:S01]  /*1d3c0*/  IMAD.U32 R58, RZ, RZ, UR10 ;  /* 0x0000000aff3a7e24 */ /* 0x000fe2000f8e00ff */
[----:B------:R-:W-:Y:S01]  /*1d3d0*/  MOV R57, UR10 ;  /* 0x0000000a00397c02 */ /* 0x000fe20008000f00 */
[----:B------:R-:W-:Y:S01]  /*1d3e0*/  IMAD.U32 R56, RZ, RZ, UR10 ;  /* 0x0000000aff387e24 */ /* 0x000fe2000f8e00ff */
[----:B------:R-:W-:Y:S06]  /*1d3f0*/  @P0 BRA `(.L_x_6731) ;  /* 0x0000000c00a00947 */ /* 0x000fec0003800000 */
[----:B------:R-:W-:Y:S01]  /*1d400*/  ULDC UR4, c[0x0][0x10] ;  /* 0x0000040000047ab9 */ /* 0x000fe20000000800 */
[----:B------:R-:W0:Y:S01]  /*1d410*/  LDC R81, c[0x0][RZ] ;  /* 0x00000000ff517b82 */ /* 0x000e220000000800 */
[----:B------:R-:W-:Y:S01]  /*1d420*/  MOV R58, UR10 ;  /* 0x0000000a003a7c02 */ /* 0x000fe20008000f00 */
[----:B------:R-:W-:Y:S01]  /*1d430*/  IMAD.U32 R57, RZ, RZ, UR10 ;  /* 0x0000000aff397e24 */ /* 0x000fe2000f8e00ff */
[----:B------:R-:W-:Y:S01]  /*1d440*/  MOV R56, UR10 ;  /* 0x0000000a00387c02 */ /* 0x000fe20008000f00 */
[----:B------:R-:W-:Y:S01]  /*1d450*/  IMAD.MOV.U32 R74, RZ, RZ, R88 ;  /* 0x000000ffff4a7224 */ /* 0x000fe200078e0058 */
        /* <DEDUP_REMOVED lines=11> */
[----:B------:R-:W2:Y:S01]  /*1d510*/  LDC R80, c[0x0][0x4] ;  /* 0x00000100ff507b82 */ /* 0x000ea20000000800 */
        /* <DEDUP_REMOVED lines=8> */
[----:B------:R-:W-:-:S07]  /*1d5a0*/  IMAD R86, R86, UR4, RZ ;  /* 0x0000000456567c24 */ /* 0x000fce000f8e02ff */
.L_x_6774:
[----:B------:R-:W-:-:S05]  /*1d5b0*/  IADD3 R0, R86, R74, RZ ;  /* 0x0000004a56007210 */ /* 0x000fca0007ffe0ff */
[----:B0-----:R-:W-:-:S04]  /*1d5c0*/  IMAD R3, R0, R81, R99 ;  /* 0x0000005100037224 */ /* 0x001fc800078e0263 */
        /* <DEDUP_REMOVED lines=46> */
.L_x_6758:
[----:B------:R-:W-:Y:S05]  /*1d8b0*/  BSYNC B3 ;  /* 0x0000000000037941 */ /* 0x000fea0003800000 */
.L_x_6757:
        /* <DEDUP_REMOVED lines=9> */
.L_x_6755:
[----:B------:R0:W5:Y:S02]  /*1d950*/  LDG.E R59, desc[UR40][R2.64+0x10] ;  /* 0x00001028023b7981 */ /* 0x000164000c1e1900 */
[----:B-----5:R-:W-:Y:S01]  /*1d960*/  MOV R28, R8 ;  /* 0x00000008001c7202 */ /* 0x020fe20000000f00 */
[----:B------:R-:W-:Y:S01]  /*1d970*/  IMAD.MOV.U32 R29, RZ, RZ, R9 ;  /* 0x000000ffff1d7224 */ /* 0x000fe200078e0009 */
[----:B------:R-:W-:Y:S01]  /*1d980*/  MOV R12, R10 ;  /* 0x0000000a000c7202 */ /* 0x000fe20000000f00 */
[----:B------:R-:W-:Y:S01]  /*1d990*/  IMAD.MOV.U32 R13, RZ, RZ, R11 ;  /* 0x000000ffff0d7224 */ /* 0x000fe200078e000b */
[----:B------:R-:W-:Y:S01]  /*1d9a0*/  MOV R14, R60 ;  /* 0x0000003c000e7202 */ /* 0x000fe20000000f00 */
[----:B------:R-:W-:-:S07]  /*1d9b0*/  IMAD.MOV.U32 R15, RZ, RZ, R61 ;  /* 0x000000ffff0f7224 */ /* 0x000fce00078e003d */
.L_x_6756:
[----:B------:R-:W-:Y:S05]  /*1d9c0*/  BSYNC B2 ;  /* 0x0000000000027941 */ /* 0x000fea0003800000 */
.L_x_6754:
        /* <DEDUP_REMOVED lines=28> */
.L_x_6763:
[----:B------:R-:W-:Y:S05]  /*1db90*/  BSYNC B3 ;  /* 0x0000000000037941 */ /* 0x000fea0003800000 */
.L_x_6762:
        /* <DEDUP_REMOVED lines=9> */
.L_x_6760:
[----:B------:R-:W-:Y:S01]  /*1dc30*/  MOV R58, R75 ;  /* 0x0000004b003a7202 */ /* 0x000fe20000000f00 */
[----:B------:R-:W-:Y:S01]  /*1dc40*/  IMAD.MOV.U32 R30, RZ, RZ, R36 ;  /* 0x000000ffff1e7224 */ /* 0x000fe200078e0024 */
[----:B------:R-:W-:Y:S01]  /*1dc50*/  MOV R31, R37 ;  /* 0x00000025001f7202 */ /* 0x000fe20000000f00 */
[----:B------:R-:W-:Y:S01]  /*1dc60*/  IMAD.MOV.U32 R16, RZ, RZ, R62 ;  /* 0x000000ffff107224 */ /* 0x000fe200078e003e */
[----:B------:R-:W-:Y:S01]  /*1dc70*/  MOV R17, R63 ;  /* 0x0000003f00117202 */ /* 0x000fe20000000f00 */
[----:B------:R-:W-:Y:S01]  /*1dc80*/  IMAD.MOV.U32 R18, RZ, RZ, R64 ;  /* 0x000000ffff127224 */ /* 0x000fe200078e0040 */
[----:B------:R-:W-:-:S07]  /*1dc90*/  MOV R19, R65 ;  /* 0x0000004100137202 */ /* 0x000fce0000000f00 */
.L_x_6761:
[----:B------:R-:W-:Y:S05]  /*1dca0*/  BSYNC B2 ;  /* 0x0000000000027941 */ /* 0x000fea0003800000 */
.L_x_6759:
        /* <DEDUP_REMOVED lines=28> */
.L_x_6768:
[----:B------:R-:W-:Y:S05]  /*1de70*/  BSYNC B3 ;  /* 0x0000000000037941 */ /* 0x000fea0003800000 */
.L_x_6767:
        /* <DEDUP_REMOVED lines=9> */
.L_x_6765:
[----:B------:R-:W-:Y:S01]  /*1df10*/  IMAD.MOV.U32 R57, RZ, RZ, R76 ;  /* 0x000000ffff397224 */ /* 0x000fe200078e004c */
[----:B------:R-:W-:Y:S01]  /*1df20*/  MOV R32, R50 ;  /* 0x0000003200207202 */ /* 0x000fe20000000f00 */
[----:B------:R-:W-:Y:S01]  /*1df30*/  IMAD.MOV.U32 R33, RZ, RZ, R51 ;  /* 0x000000ffff217224 */ /* 0x000fe200078e0033 */
[----:B------:R-:W-:Y:S01]  /*1df40*/  MOV R20, R66 ;  /* 0x0000004200147202 */ /* 0x000fe20000000f00 */
[----:B------:R-:W-:Y:S01]  /*1df50*/  IMAD.MOV.U32 R21, RZ, RZ, R67 ;  /* 0x000000ffff157224 */ /* 0x000fe200078e0043 */
[----:B------:R-:W-:Y:S01]  /*1df60*/  MOV R22, R68 ;  /* 0x0000004400167202 */ /* 0x000fe20000000f00 */
[----:B------:R-:W-:-:S07]  /*1df70*/  IMAD.MOV.U32 R23, RZ, RZ, R69 ;  /* 0x000000ffff177224 */ /* 0x000fce00078e0045 */
.L_x_6766:
[----:B------:R-:W-:Y:S05]  /*1df80*/  BSYNC B2 ;  /* 0x0000000000027941 */ /* 0x000fea0003800000 */
.L_x_6764:
        /* <DEDUP_REMOVED lines=28> */
.L_x_6773:
[----:B------:R-:W-:Y:S05]  /*1e150*/  BSYNC B3 ;  /* 0x0000000000037941 */ /* 0x000fea0003800000 */
.L_x_6772:
        /* <DEDUP_REMOVED lines=9> */
.L_x_6770:
[----:B------:R-:W-:Y:S01]  /*1e1f0*/  MOV R56, R77 ;  /* 0x0000004d00387202 */ /* 0x000fe20000000f00 */
[----:B------:R-:W-:Y:S01]  /*1e200*/  IMAD.MOV.U32 R34, RZ, RZ, R52 ;  /* 0x000000ffff227224 */ /* 0x000fe200078e0034 */
[----:B------:R-:W-:Y:S01]  /*1e210*/  MOV R35, R53 ;  /* 0x0000003500237202 */ /* 0x000fe20000000f00 */
[----:B------:R-:W-:Y:S01]  /*1e220*/  IMAD.MOV.U32 R24, RZ, RZ, R70 ;  /* 0x000000ffff187224 */ /* 0x000fe200078e0046 */
[----:B------:R-:W-:Y:S01]  /*1e230*/  MOV R25, R71 ;  /* 0x0000004700197202 */ /* 0x000fe20000000f00 */
[----:B------:R-:W-:Y:S01]  /*1e240*/  IMAD.MOV.U32 R26, RZ, RZ, R72 ;  /* 0x000000ffff1a7224 */ /* 0x000fe200078e0048 */
[----:B------:R-:W-:-:S07]  /*1e250*/  MOV R27, R73 ;  /* 0x00000049001b7202 */ /* 0x000fce0000000f00 */
.L_x_6771:
[----:B------:R-:W-:Y:S05]  /*1e260*/  BSYNC B2 ;  /* 0x0000000000027941 */ /* 0x000fea0003800000 */
.L_x_6769:
[----:B------:R-:W-:Y:S05]  /*1e270*/  @!P4 BRA `(.L_x_6774) ;  /* 0xfffffff000ccc947 */ /* 0x000fea000383ffff */
.L_x_6731:
[----:B------:R-:W-:Y:S05]  /*1e280*/  BSYNC B1 ;  /* 0x0000000000017941 */ /* 0x000fea0003800000 */
.L_x_6729:
        /* <DEDUP_REMOVED lines=23> */
[----:B------:R-:W-:-:S07]  /*1e400*/  IMAD.U32 R53, RZ, RZ, UR5 ;  /* 0x00000005ff357e24 */ /* 0x000fce000f8e00ff */
.L_x_6798:
[----:B--2---:R-:W-:Y:S01]  /*1e410*/  IADD3 R0, R88, R53, RZ ;  /* 0x0000003558007210 */ /* 0x004fe20007ffe0ff */
[----:B------:R-:W-:Y:S03]  /*1e420*/  BAR.SYNC.DEFER_BLOCKING 0x0 ;  /* 0x0000000000007b1d */ /* 0x000fe60000010000 */
[----:B------:R-:W-:-:S03]  /*1e430*/  ISETP.GE.U32.AND P0, PT, R0, UR6, PT ;  /* 0x0000000600007c0c */ /* 0x000fc6000bf06070 */
[----:B------:R-:W-:Y:S01]  /*1e440*/  BSSY B1, `(.L_x_6776) ;  /* 0x00000d4000017945 */ /* 0x000fe20003800000 */
[----:B------:R-:W-:-:S13]  /*1e450*/  ISETP.GE.U32.OR P0, PT, R88, R53, P0 ;  /* 0x000000355800720c */ /* 0x000fda0000706470 */
[----:B0---4-:R-:W-:Y:S05]  /*1e460*/  @P0 BRA `(.L_x_6777) ;  /* 0x0000000c00440947 */ /* 0x011fea0003800000 */
[----:B------:R-:W-:Y:S01]  /*1e470*/  IMAD R0, R0, R81, R99 ;  /* 0x0000005100007224 */ /* 0x000fe200078e0263 */
[----:B------:R-:W-:Y:S01]  /*1e480*/  DSETP.NEU.AND P0, PT, R28, RZ, PT ;  /* 0x000000ff1c00722a */ /* 0x000fe20003f0d000 */
[----:B------:R-:W-:Y:S03]  /*1e490*/  BSSY B2, `(.L_x_6778) ;  /* 0x0000038000027945 */ /* 0x000fe60003800000 */
[----:B------:R-:W-:-:S05]  /*1e4a0*/  LEA R0, R0, UR4, 0x7 ;  /* 0x0000000400007c11 */ /* 0x000fca000f8e38ff */
[----:B------:R2:W0:Y:S04]  /*1e4b0*/  LDS R80, [R0+0x70] ;  /* 0x0000700000507984 */ /* 0x0004280000000800 */
[----:B---3--:R2:W3:Y:S04]  /*1e4c0*/  LDS R77, [R0+0x50] ;  /* 0x00005000004d7984 */ /* 0x0084e80000000800 */
[----:B------:R2:W0:Y:S04]  /*1e4d0*/  LDS R76, [R0+0x30] ;  /* 0x00003000004c7984 */ /* 0x0004280000000800 */
[----:B------:R2:W0:Y:S04]  /*1e4e0*/  LDS.64 R54, [R0+0x78] ;  /* 0x0000780000367984 */ /* 0x0004280000000a00 */
[----:B------:R2:W0:Y:S04]  /*1e4f0*/  LDS.64 R50, [R0+0x58] ;  /* 0x0000580000327984 */ /* 0x0004280000000a00 */
[----:B------:R2:W0:Y:S04]  /*1e500*/  LDS.64 R36, [R0+0x38] ;  /* 0x0000380000247984 */ /* 0x0004280000000a00 */
[----:B------:R2:W0:Y:S04]  /*1e510*/  LDS.64 R8, [R0+0x18] ;  /* 0x0000180000087984 */ /* 0x0004280000000a00 */
[----:B----4-:R2:W4:Y:S04]  /*1e520*/  LDS.128 R72, [R0+0x60] ;  /* 0x0000600000487984 */ /* 0x0105280000000c00 */
[----:B------:R2:W0:Y:S04]  /*1e530*/  LDS.128 R68, [R0+0x40] ;  /* 0x0000400000447984 */ /* 0x0004280000000c00 */
[----:B------:R2:W0:Y:S04]  /*1e540*/  LDS.128 R64, [R0+0x20] ;  /* 0x0000200000407984 */ /* 0x0004280000000c00 */
[----:B------:R2:W0:Y:S01]  /*1e550*/  LDS.128 R60, [R0] ;  /* 0x00000000003c7984 */ /* 0x0004220000000c00 */
        /* <DEDUP_REMOVED lines=22> */
[----:B------:R-:W-:Y:S01]  /*1e6c0*/  MOV R10, R38 ;  /* 0x00000026000a7202 */ /* 0x000fe20000000f00 */
[----:B------:R-:W-:Y:S01]  /*1e6d0*/  IMAD.MOV.U32 R11, RZ, RZ, R39 ;  /* 0x000000ffff0b7224 */ /* 0x000fe200078e0027 */
[----:B------:R-:W-:-:S07]  /*1e6e0*/  MOV R0, 0x1e700 ;  /* 0x0001e70000007802 */ /* 0x000fce0000000f00 */
[----:B-1-34-:R-:W-:Y:S05]  /*1e6f0*/  CALL.REL.NOINC `($__internal_38_$__cuda_sm20_div_rn_f64_full) ;  /* 0x0000009400d87944 */ /* 0x01afea0003c00000 */
.L_x_6782:
[----:B------:R-:W-:Y:S05]  /*1e700*/  BSYNC B3 ;  /* 0x0000000000037941 */ /* 0x000fea0003800000 */
.L_x_6781:
        /* <DEDUP_REMOVED lines=9> */
.L_x_6779:
[----:B-1----:R1:W1:Y:S01]  /*1e7a0*/  LDS R59, [R0+0x10] ;  /* 0x00001000003b7984 */ /* 0x0022620000000800 */
[----:B0-----:R-:W-:Y:S01]  /*1e7b0*/  IMAD.MOV.U32 R12, RZ, RZ, R60 ;  /* 0x000000ffff0c7224 */ /* 0x001fe200078e003c */
[----:B------:R-:W-:Y:S01]  /*1e7c0*/  MOV R13, R61 ;  /* 0x0000003d000d7202 */ /* 0x000fe20000000f00 */
[----:B------:R-:W-:Y:S01]  /*1e7d0*/  IMAD.MOV.U32 R14, RZ, RZ, R62 ;  /* 0x000000ffff0e7224 */ /* 0x000fe200078e003e */
[----:B------:R-:W-:Y:S01]  /*1e7e0*/  MOV R15, R63 ;  /* 0x0000003f000f7202 */ /* 0x000fe20000000f00 */
[----:B------:R-:W-:Y:S01]  /*1e7f0*/  IMAD.MOV.U32 R28, RZ, RZ, R8 ;  /* 0x000000ffff1c7224 */ /* 0x000fe200078e0008 */
[----:B------:R-:W-:-:S07]  /*1e800*/  MOV R29, R9 ;  /* 0x00000009001d7202 */ /* 0x000fce0000000f00 */
.L_x_6780:
[----:B------:R-:W-:Y:S05]  /*1e810*/  BSYNC B2 ;  /* 0x0000000000027941 */ /* 0x000fea0003800000 */
.L_x_6778:
        /* <DEDUP_REMOVED lines=28> */
.L_x_6787:
[----:B------:R-:W-:Y:S05]  /*1e9e0*/  BSYNC B3 ;  /* 0x0000000000037941 */ /* 0x000fea0003800000 */
.L_x_6786:
        /* <DEDUP_REMOVED lines=9> */
.L_x_6784:
[----:B-1----:R-:W-:Y:S01]  /*1ea80*/  IMAD.MOV.U32 R16, RZ, RZ, R64 ;  /* 0x000000ffff107224 */ /* 0x002fe200078e0040 */
[----:B------:R-:W-:Y:S01]  /*1ea90*/  MOV R17, R65 ;  /* 0x0000004100117202 */ /* 0x000fe20000000f00 */
[----:B------:R-:W-:Y:S01]  /*1eaa0*/  IMAD.MOV.U32 R18, RZ, RZ, R66 ;  /* 0x000000ffff127224 */ /* 0x000fe200078e0042 */
[----:B------:R-:W-:Y:S01]  /*1eab0*/  MOV R19, R67 ;  /* 0x0000004300137202 */ /* 0x000fe20000000f00 */
[----:B------:R-:W-:Y:S01]  /*1eac0*/  IMAD.MOV.U32 R58, RZ, RZ, R76 ;  /* 0x000000ffff3a7224 */ /* 0x000fe200078e004c */
[----:B------:R-:W-:Y:S01]  /*1ead0*/  MOV R30, R36 ;  /* 0x00000024001e7202 */ /* 0x000fe20000000f00 */
[----:B------:R-:W-:-:S07]  /*1eae0*/  IMAD.MOV.U32 R31, RZ, RZ, R37 ;  /* 0x000000ffff1f7224 */ /* 0x000fce00078e0025 */
.L_x_6785:
[----:B------:R-:W-:Y:S05]  /*1eaf0*/  BSYNC B2 ;  /* 0x0000000000027941 */ /* 0x000fea0003800000 */
.L_x_6783:
        /* <DEDUP_REMOVED lines=22> */
[----:B------:R-:W-:Y:S01]  /*1ec60*/  IMAD.MOV.U32 R2, RZ, RZ, R50 ;  /* 0x000000ffff027224 */ /* 0x000fe200078e0032 */
[----:B------:R-:W-:Y:S01]  /*1ec70*/  MOV R3, R51 ;  /* 0x0000003300037202 */ /* 0x000fe20000000f00 */
[----:B------:R-:W-:Y:S01]  /*1ec80*/  IMAD.MOV.U32 R10, RZ, RZ, R36 ;  /* 0x000000ffff0a7224 */ /* 0x000fe200078e0024 */
[----:B------:R-:W-:Y:S02]  /*1ec90*/  MOV R11, R37 ;  /* 0x00000025000b7202 */ /* 0x000fe40000000f00 */
[----:B------:R-:W-:-:S07]  /*1eca0*/  MOV R0, 0x1ecc0 ;  /* 0x0001ecc000007802 */ /* 0x000fce0000000f00 */
[----:B---34-:R-:W-:Y:S05]  /*1ecb0*/  CALL.REL.NOINC `($__internal_38_$__cuda_sm20_div_rn_f64_full) ;  /* 0x0000009000687944 */ /* 0x018fea0003c00000 */
.L_x_6792:
[----:B------:R-:W-:Y:S05]  /*1ecc0*/  BSYNC B3 ;  /* 0x0000000000037941 */ /* 0x000fea0003800000 */
.L_x_6791:
        /* <DEDUP_REMOVED lines=9> */
.L_x_6789:
[----:B-1----:R-:W-:Y:S01]  /*1ed60*/  MOV R20, R68 ;  /* 0x0000004400147202 */ /* 0x002fe20000000f00 */
[----:B------:R-:W-:Y:S01]  /*1ed70*/  IMAD.MOV.U32 R21, RZ, RZ, R69 ;  /* 0x000000ffff157224 */ /* 0x000fe200078e0045 */
[----:B------:R-:W-:Y:S01]  /*1ed80*/  MOV R22, R70 ;  /* 0x0000004600167202 */ /* 0x000fe20000000f00 */
[----:B------:R-:W-:Y:S01]  /*1ed90*/  IMAD.MOV.U32 R23, RZ, RZ, R71 ;  /* 0x000000ffff177224 */ /* 0x000fe200078e0047 */
[----:B---3--:R-:W-:Y:S01]  /*1eda0*/  MOV R57, R77 ;  /* 0x0000004d00397202 */ /* 0x008fe20000000f00 */
[----:B------:R-:W-:Y:S01]  /*1edb0*/  IMAD.MOV.U32 R32, RZ, RZ, R50 ;  /* 0x000000ffff207224 */ /* 0x000fe200078e0032 */
[----:B------:R-:W-:-:S07]  /*1edc0*/  MOV R33, R51 ;  /* 0x0000003300217202 */ /* 0x000fce0000000f00 */
.L_x_6790:
[----:B------:R-:W-:Y:S05]  /*1edd0*/  BSYNC B2 ;  /* 0x0000000000027941 */ /* 0x000fea0003800000 */
.L_x_6788:
        /* <DEDUP_REMOVED lines=9> */
[----:B----4-:R-:W-:Y:S02]  /*1ee70*/  DADD R38, -R24, R72 ;  /* 0x0000000018267229 */ /* 0x010fe40000000148 */
        /* <DEDUP_REMOVED lines=17> */
[----:B---3--:R-:W-:Y:S05]  /*1ef90*/  CALL.REL.NOINC `($__internal_38_$__cuda_sm20_div_rn_f64_full) ;  /* 0x0000008c00b07944 */ /* 0x008fea0003c00000 */
.L_x_6797:
[----:B------:R-:W-:Y:S05]  /*1efa0*/  BSYNC B3 ;  /* 0x0000000000037941 */ /* 0x000fea0003800000 */
.L_x_6796:
        /* <DEDUP_REMOVED lines=9> */
.L_x_6794:
[----:B-1--4-:R-:W-:Y:S01]  /*1f040*/  IMAD.MOV.U32 R24, RZ, RZ, R72 ;  /* 0x000000ffff187224 */ /* 0x012fe200078e0048 */
[----:B------:R-:W-:Y:S01]  /*1f050*/  MOV R25, R73 ;  /* 0x0000004900197202 */ /* 0x000fe20000000f00 */
[----:B------:R-:W-:Y:S01]  /*1f060*/  IMAD.MOV.U32 R26, RZ, RZ, R74 ;  /* 0x000000ffff1a7224 */ /* 0x000fe200078e004a */
[----:B------:R-:W-:Y:S01]  /*1f070*/  MOV R27, R75 ;  /* 0x0000004b001b7202 */ /* 0x000fe20000000f00 */
[----:B------:R-:W-:Y:S01]  /*1f080*/  IMAD.MOV.U32 R56, RZ, RZ, R80 ;  /* 0x000000ffff387224 */ /* 0x000fe200078e0050 */
[----:B------:R-:W-:Y:S01]  /*1f090*/  MOV R34, R54 ;  /* 0x0000003600227202 */ /* 0x000fe20000000f00 */
[----:B------:R-:W-:-:S07]  /*1f0a0*/  IMAD.MOV.U32 R35, RZ, RZ, R55 ;  /* 0x000000ffff237224 */ /* 0x000fce00078e0037 */
.L_x_6795:
[----:B------:R-:W-:Y:S05]  /*1f0b0*/  BSYNC B2 ;  /* 0x0000000000027941 */ /* 0x000fea0003800000 */
.L_x_6793:
[----:B------:R0:W-:Y:S04]  /*1f0c0*/  STS.128 [R52], R12 ;  /* 0x0000000c34007388 */ /* 0x0001e80000000c00 */
[----:B-1----:R0:W-:Y:S04]  /*1f0d0*/  STS [R52+0x10], R59 ;  /* 0x0000103b34007388 */ /* 0x0021e80000000800 */
        /* <DEDUP_REMOVED lines=10> */
.L_x_6777:
[----:B------:R-:W-:Y:S05]  /*1f180*/  BSYNC B1 ;  /* 0x0000000000017941 */ /* 0x000fea0003800000 */
.L_x_6776:
[----:B------:R-:W-:Y:S02]  /*1f190*/  ISETP.GT.AND P0, PT, R53, 0x1, PT ;  /* 0x000000013500780c */ /* 0x000fe40003f04270 */
[----:B------:R-:W-:-:S11]  /*1f1a0*/  SHF.R.S32.HI R53, RZ, 0x1, R53 ;  /* 0x00000001ff357819 */ /* 0x000fd60000011435 */
[----:B------:R-:W-:Y:S05]  /*1f1b0*/  @P0 BRA `(.L_x_6798) ;  /* 0xfffffff000940947 */ /* 0x000fea000383ffff */
.L_x_6775:
[----:B------:R-:W-:Y:S02]  /*1f1c0*/  ULDC UR4, c[0x0][0x258] ;  /* 0x0000960000047ab9 */ /* 0x000fe40000000800 */
[----:B------:R-:W-:-:S13]  /*1f1d0*/  ISETP.NE.AND P0, PT, RZ, UR4, PT ;  /* 0x00000004ff007c0c */ /* 0x000fda000bf05270 */
[----:B------:R-:W-:Y:S05]  /*1f1e0*/  @!P0 BRA `(.L_x_6799) ;  /* 0x0000001c00308947 */ /* 0x000fea0003800000 */
[----:B------:R-:W-:Y:S02]  /*1f1f0*/  ISETP.GT.AND P0, PT, R81, 0x20, PT ;  /* 0x000000205100780c */ /* 0x000fe40003f04270 */
[----:B------:R-:W-:-:S11]  /*1f200*/  MOV R53, R81 ;  /* 0x0000005100357202 */ /* 0x000fd60000000f00 */
        /* <DEDUP_REMOVED lines=18> */
[----:B------:R-:W-:Y:S01]  /*1f330*/  MOV R53, R0 ;  /* 0x0000000000357202 */ /* 0x000fe20000000f00 */
[----:B------:R-:W-:-:S07]  /*1f340*/  VIADD R86, R52, 0x78 ;  /* 0x0000007834567836 */ /* 0x000fce0000000000 */
.L_x_6823:
[----:B0--3--:R-:W-:Y:S01]  /*1f350*/  IADD3 R0, R99, R53, RZ ;  /* 0x0000003563007210 */ /* 0x009fe20007ffe0ff */
[----:B------:R-:W-:Y:S03]  /*1f360*/  BAR.SYNC.DEFER_BLOCKING 0x0 ;  /* 0x0000000000007b1d */ /* 0x000fe60000010000 */
[----:B------:R-:W-:-:S03]  /*1f370*/  ISETP.GE.U32.AND P0, PT, R0, R81, PT ;  /* 0x000000510000720c */ /* 0x000fc60003f06070 */
[----:B------:R-:W-:Y:S01]  /*1f380*/  BSSY B1, `(.L_x_6801) ;  /* 0x00000d3000017945 */ /* 0x000fe20003800000 */
[----:B------:R-:W-:-:S13]  /*1f390*/  ISETP.GE.U32.OR P0, PT, R99, R53, P0 ;  /* 0x000000356300720c */ /* 0x000fda0000706470 */
[----:B------:R-:W-:Y:S05]  /*1f3a0*/  @P0 BRA `(.L_x_6802) ;  /* 0x0000000c00400947 */ /* 0x000fea0003800000 */
[----:B------:R-:W-:Y:S01]  /*1f3b0*/  IMAD R0, R53, 0x80, R86 ;  /* 0x0000008035007824 */ /* 0x000fe200078e0256 */
[----:B------:R-:W-:Y:S01]  /*1f3c0*/  DSETP.NEU.AND P0, PT, R28, RZ, PT ;  /* 0x000000ff1c00722a */ /* 0x000fe20003f0d000 */
[----:B------:R-:W-:Y:S03]  /*1f3d0*/  BSSY B2, `(.L_x_6803) ;  /* 0x0000037000027945 */ /* 0x000fe60003800000 */
[----:B------:R0:W0:Y:S04]  /*1f3e0*/  LDS R80, [R0+-0x8] ;  /* 0xfffff80000507984 */ /* 0x0000280000000800 */
[----:B---3--:R3:W0:Y:S04]  /*1f3f0*/  LDS R77, [R0+-0x28] ;  /* 0xffffd800004d7984 */ /* 0x0086280000000800 */
[----:B------:R3:W0:Y:S04]  /*1f400*/  LDS R76, [R0+-0x48] ;  /* 0xffffb800004c7984 */ /* 0x0006280000000800 */
[----:B------:R3:W0:Y:S04]  /*1f410*/  LDS.64 R54, [R0] ;  /* 0x0000000000367984 */ /* 0x0006280000000a00 */
[----:B------:R3:W0:Y:S04]  /*1f420*/  LDS.64 R50, [R0+-0x20] ;  /* 0xffffe00000327984 */ /* 0x0006280000000a00 */
[----:B------:R3:W0:Y:S04]  /*1f430*/  LDS.64 R36, [R0+-0x40] ;  /* 0xffffc00000247984 */ /* 0x0006280000000a00 */
[----:B------:R3:W0:Y:S04]  /*1f440*/  LDS.64 R8, [R0+-0x60] ;  /* 0xffffa00000087984 */ /* 0x0006280000000a00 */
[----:B----4-:R3:W4:Y:S04]  /*1f450*/  LDS.128 R72, [R0+-0x18] ;  /* 0xffffe80000487984 */ /* 0x0107280000000c00 */
[----:B------:R3:W0:Y:S04]  /*1f460*/  LDS.128 R68, [R0+-0x38] ;  /* 0xffffc80000447984 */ /* 0x0006280000000c00 */
[----:B------:R3:W0:Y:S04]  /*1f470*/  LDS.128 R64, [R0+-0x58] ;  /* 0xffffa80000407984 */ /* 0x0006280000000c00 */
[----:B------:R3:W0:Y:S01]  /*1f480*/  LDS.128 R60, [R0+-0x78] ;  /* 0xffff8800003c7984 */ /* 0x0006220000000c00 */
        /* <DEDUP_REMOVED lines=26> */
.L_x_6807:
[----:B------:R-:W-:Y:S05]  /*1f630*/  BSYNC B3 ;  /* 0x0000000000037941 */ /* 0x000fea0003800000 */
.L_x_6806:
[----:B------:R-:W-:Y:S01]  /*1f640*/  DMUL R4, R60, R60 ;  /* 0x0000003c3c047228 */ /* 0x000fe20000000000 */
[----:B-12---:R-:W-:Y:S01]  /*1f650*/  IMAD.MOV.U32 R59, RZ, RZ, -0x1 ;  /* 0xffffffffff3b7424 */ /* 0x006fe200078e00ff */
[----:B------:R-:W-:Y:S02]  /*1f660*/  DADD R14, R14, R62 ;  /* 0x000000000e0e7229 */ /* 0x000fe4000000003e */
[----:B------:R-:W-:-:S04]  /*1f670*/  DFMA R12, R60, R2, R12 ;  /* 0x000000023c0c722b */ /* 0x000fc8000000000c */
[----:B------:R-:W-:Y:S01]  /*1f680*/  DMUL R4, R28, R4 ;  /* 0x000000041c047228 */ /* 0x000fe20000000000 */
[----:B------:R-:W-:Y:S01]  /*1f690*/  MOV R28, R38 ;  /* 0x00000026001c7202 */ /* 0x000fe20000000f00 */
[----:B------:R-:W-:-:S06]  /*1f6a0*/  IMAD.MOV.U32 R29, RZ, RZ, R39 ;  /* 0x000000ffff1d7224 */ /* 0x000fcc00078e0027 */
[----:B------:R-:W-:Y:S01]  /*1f6b0*/  DFMA R14, R4, R2, R14 ;  /* 0x00000002040e722b */ /* 0x000fe2000000000e */
[----:B------:R-:W-:Y:S10]  /*1f6c0*/  BRA `(.L_x_6805) ;  /* 0x00000000001c7947 */ /* 0x000ff40003800000 */
.L_x_6804:
[----:B012---:R0:W1:Y:S01]  /*1f6d0*/  LDS R59, [R0+-0x68] ;  /* 0xffff9800003b7984 */ /* 0x0070620000000800 */
[----:B------:R-:W-:Y:S01]  /*1f6e0*/  MOV R12, R60 ;  /* 0x0000003c000c7202 */ /* 0x000fe20000000f00 */
[----:B------:R-:W-:Y:S01]  /*1f6f0*/  IMAD.MOV.U32 R13, RZ, RZ, R61 ;  /* 0x000000ffff0d7224 */ /* 0x000fe200078e003d */
[----:B------:R-:W-:Y:S01]  /*1f700*/  MOV R14, R62 ;  /* 0x0000003e000e7202 */ /* 0x000fe20000000f00 */
[----:B------:R-:W-:Y:S01]  /*1f710*/  IMAD.MOV.U32 R15, RZ, RZ, R63 ;  /* 0x000000ffff0f7224 */ /* 0x000fe200078e003f */
[----:B------:R-:W-:Y:S01]  /*1f720*/  MOV R28, R8 ;  /* 0x00000008001c7202 */ /* 0x000fe20000000f00 */
[----:B------:R-:W-:-:S07]  /*1f730*/  IMAD.MOV.U32 R29, RZ, RZ, R9 ;  /* 0x000000ffff1d7224 */ /* 0x000fce00078e0009 */
.L_x_6805:
[----:B------:R-:W-:Y:S05]  /*1f740*/  BSYNC B2 ;  /* 0x0000000000027941 */ /* 0x000fea0003800000 */
.L_x_6803:
        /* <DEDUP_REMOVED lines=10> */
[----:B------:R-:W5:Y:S02]  /*1f7f0*/  MUFU.RCP64H R3, R39 ;  /* 0x0000002700037308 */ /* 0x000f640000001800 */
[----:B-----5:R-:W-:-:S08]  /*1f800*/  DFMA R4, -R38, R2, 1 ;  /* 0x3ff000002604742b */ /* 0x020fd00000000102 */
[----:B------:R-:W-:-:S08]  /*1f810*/  DFMA R4, R4, R4, R4 ;  /* 0x000000040404722b */ /* 0x000fd00000000004 */
[----:B------:R-:W-:-:S08]  /*1f820*/  DFMA R4, R2, R4, R2 ;  /* 0x000000040204722b */ /* 0x000fd00000000002 */
[----:B------:R-:W-:-:S08]  /*1f830*/  DFMA R2, -R38, R4, 1 ;  /* 0x3ff000002602742b */ /* 0x000fd00000000104 */
[----:B------:R-:W-:-:S08]  /*1f840*/  DFMA R2, R4, R2, R4 ;  /* 0x000000020402722b */ /* 0x000fd00000000004 */
[----:B------:R-:W-:-:S08]  /*1f850*/  DMUL R4, R36, R2 ;  /* 0x0000000224047228 */ /* 0x000fd00000000000 */
[----:B------:R-:W-:-:S08]  /*1f860*/  DFMA R6, -R38, R4, R36 ;  /* 0x000000042606722b */ /* 0x000fd00000000124 */
[----:B------:R-:W-:-:S10]  /*1f870*/  DFMA R2, R2, R6, R4 ;  /* 0x000000060202722b */ /* 0x000fd40000000004 */
[----:B0--3--:R-:W-:-:S05]  /*1f880*/  FFMA R0, RZ, R39, R3 ;  /* 0x00000027ff007223 */ /* 0x009fca0000000003 */
        /* <DEDUP_REMOVED lines=8> */
.L_x_6812:
[----:B------:R-:W-:Y:S05]  /*1f910*/  BSYNC B3 ;  /* 0x0000000000037941 */ /* 0x000fea0003800000 */
.L_x_6811:
        /* <DEDUP_REMOVED lines=9> */
.L_x_6809:
[----:B-12---:R-:W-:Y:S01]  /*1f9b0*/  MOV R16, R64 ;  /* 0x0000004000107202 */ /* 0x006fe20000000f00 */
[----:B------:R-:W-:Y:S01]  /*1f9c0*/  IMAD.MOV.U32 R17, RZ, RZ, R65 ;  /* 0x000000ffff117224 */ /* 0x000fe200078e0041 */
[----:B------:R-:W-:Y:S01]  /*1f9d0*/  MOV R18, R66 ;  /* 0x0000004200127202 */ /* 0x000fe20000000f00 */
[----:B------:R-:W-:Y:S01]  /*1f9e0*/  IMAD.MOV.U32 R19, RZ, RZ, R67 ;  /* 0x000000ffff137224 */ /* 0x000fe200078e0043 */
[----:B------:R-:W-:Y:S01]  /*1f9f0*/  MOV R58, R76 ;  /* 0x0000004c003a7202 */ /* 0x000fe20000000f00 */
[----:B------:R-:W-:Y:S01]  /*1fa00*/  IMAD.MOV.U32 R30, RZ, RZ, R36 ;  /* 0x000000ffff1e7224 */ /* 0x000fe200078e0024 */
[----:B------:R-:W-:-:S07]  /*1fa10*/  MOV R31, R37 ;  /* 0x00000025001f7202 */ /* 0x000fce0000000f00 */
.L_x_6810:
[----:B------:R-:W-:Y:S05]  /*1fa20*/  BSYNC B2 ;  /* 0x0000000000027941 */ /* 0x000fea0003800000 */
.L_x_6808:
        /* <DEDUP_REMOVED lines=28> */
.L_x_6817:
[----:B------:R-:W-:Y:S05]  /*1fbf0*/  BSYNC B3 ;  /* 0x0000000000037941 */ /* 0x000fea0003800000 */
.L_x_6816:
[----:B------:R-:W-:Y:S01]  /*1fc00*/  DMUL R4, R38, R38 ;  /* 0x0000002626047228 */ /* 0x000fe20000000000 */
[----:B-12---:R-:W-:Y:S01]  /*1fc10*/  MOV R57, 0xffffffff ;  /* 0xffffffff00397802 */ /* 0x006fe20000000f00 */
[----:B------:R-:W-:Y:S02]  /*1fc20*/  DADD R22, R22, R70 ;  /* 0x0000000016167229 */ /* 0x000fe40000000046 */
[----:B------:R-:W-:-:S04]  /*1fc30*/  DFMA R20, R38, R2, R20 ;  /* 0x000000022614722b */ /* 0x000fc80000000014 */
[----:B------:R-:W-:Y:S01]  /*1fc40*/  DMUL R4, R32, R4 ;  /* 0x0000000420047228 */ /* 0x000fe20000000000 */
[----:B------:R-:W-:Y:S01]  /*1fc50*/  IMAD.MOV.U32 R32, RZ, RZ, R36 ;  /* 0x000000ffff207224 */ /* 0x000fe200078e0024 */
[----:B------:R-:W-:-:S06]  /*1fc60*/  MOV R33, R37 ;  /* 0x0000002500217202 */ /* 0x000fcc0000000f00 */
[----:B------:R-:W-:Y:S01]  /*1fc70*/  DFMA R22, R4, R2, R22 ;  /* 0x000000020416722b */ /* 0x000fe20000000016 */
[----:B------:R-:W-:Y:S10]  /*1fc80*/  BRA `(.L_x_6815) ;  /* 0x00000000001c7947 */ /* 0x000ff40003800000 */
.L_x_6814:
[----:B-12---:R-:W-:Y:S01]  /*1fc90*/  IMAD.MOV.U32 R20, RZ, RZ, R68 ;  /* 0x000000ffff147224 */ /* 0x006fe200078e0044 */
[----:B------:R-:W-:Y:S01]  /*1fca0*/  MOV R21, R69 ;  /* 0x0000004500157202 */ /* 0x000fe20000000f00 */
[----:B------:R-:W-:Y:S01]  /*1fcb0*/  IMAD.MOV.U32 R22, RZ, RZ, R70 ;  /* 0x000000ffff167224 */ /* 0x000fe200078e0046 */
[----:B------:R-:W-:Y:S01]  /*1fcc0*/  MOV R23, R71 ;  /* 0x0000004700177202 */ /* 0x000fe20000000f00 */
[----:B------:R-:W-:Y:S01]  /*1fcd0*/  IMAD.MOV.U32 R57, RZ, RZ, R77 ;  /* 0x000000ffff397224 */ /* 0x000fe200078e004d */
[----:B------:R-:W-:Y:S01]  /*1fce0*/  MOV R32, R50 ;  /* 0x0000003200207202 */ /* 0x000fe20000000f00 */
[----:B------:R-:W-:-:S07]  /*1fcf0*/  IMAD.MOV.U32 R33, RZ, RZ, R51 ;  /* 0x000000ffff217224 */ /* 0x000fce00078e0033 */
.L_x_6815:
[----:B------:R-:W-:Y:S05]  /*1fd00*/  BSYNC B2 ;  /* 0x0000000000027941 */ /* 0x000fea0003800000 */
.L_x_6813:
        /* <DEDUP_REMOVED lines=9> */
[----:B----4-:R-:W-:Y:S02]  /*1fda0*/  DADD R38, -R24, R72 ;  /* 0x0000000018267229 */ /* 0x010fe40000000148 */
[----:B------:R-:W4:Y:S02]  /*1fdb0*/  MUFU.RCP64H R3, R37 ;  /* 0x0000002500037308 */ /* 0x000f240000001800 */
[----:B----4-:R-:W-:-:S08]  /*1fdc0*/  DFMA R4, -R36, R2, 1 ;  /* 0x3ff000002404742b */ /* 0x010fd00000000102 */
        /* <DEDUP_REMOVED lines=15> */
[----:B-12---:R-:W-:Y:S05]  /*1fec0*/  CALL.REL.NOINC `($__internal_38_$__cuda_sm20_div_rn_f64_full) ;  /* 0x0000007c00e47944 */ /* 0x006fea0003c00000 */
.L_x_6822:
[----:B------:R-:W-:Y:S05]  /*1fed0*/  BSYNC B3 ;  /* 0x0000000000037941 */ /* 0x000fea0003800000 */
.L_x_6821:
        /* <DEDUP_REMOVED lines=9> */
.L_x_6819:
[----:B-12-4-:R-:W-:Y:S01]  /*1ff70*/  MOV R24, R72 ;  /* 0x0000004800187202 */ /* 0x016fe20000000f00 */
[----:B------:R-:W-:Y:S01]  /*1ff80*/  IMAD.MOV.U32 R25, RZ, RZ, R73 ;  /* 0x000000ffff197224 */ /* 0x000fe200078e0049 */
[----:B------:R-:W-:Y:S01]  /*1ff90*/  MOV R26, R74 ;  /* 0x0000004a001a7202 */ /* 0x000fe20000000f00 */
[----:B------:R-:W-:Y:S01]  /*1ffa0*/  IMAD.MOV.U32 R27, RZ, RZ, R75 ;  /* 0x000000ffff1b7224 */ /* 0x000fe200078e004b */
[----:B------:R-:W-:Y:S01]  /*1ffb0*/  MOV R56, R80 ;  /* 0x0000005000387202 */ /* 0x000fe20000000f00 */
[----:B------:R-:W-:Y:S01]  /*1ffc0*/  IMAD.MOV.U32 R34, RZ, RZ, R54 ;  /* 0x000000ffff227224 */ /* 0x000fe200078e0036 */
[----:B------:R-:W-:-:S07]  /*1ffd0*/  MOV R35, R55 ;  /* 0x0000003700237202 */ /* 0x000fce0000000f00 */
.L_x_6820:
[----:B------:R-:W-:Y:S05]  /*1ffe0*/  BSYNC B2 ;  /* 0x0000000000027941 */ /* 0x000fea0003800000 */
.L_x_6818:
        /* <DEDUP_REMOVED lines=12> */
.L_x_6802:
[----:B------:R-:W-:Y:S05]  /*200b0*/  BSYNC B1 ;  /* 0x0000000000017941 */ /* 0x000fea0003800000 */
.L_x_6801:
[----:B------:R-:W-:-:S04]  /*200c0*/  SHF.R.S32.HI R53, RZ, 0x1, R53 ;  /* 0x00000001ff357819 */ /* 0x000fc80000011435 */
[----:B------:R-:W-:-:S13]  /*200d0*/  ISETP.GE.AND P0, PT, R53, 0x20, PT ;  /* 0x000000203500780c */ /* 0x000fda0003f06270 */
[----:B------:R-:W-:Y:S05]  /*200e0*/  @P0 BRA `(.L_x_6823) ;  /* 0xfffffff000980947 */ /* 0x000fea000383ffff */
[----:B------:R-:W-:-:S07]  /*200f0*/  IMAD.MOV.U32 R53, RZ, RZ, 0x20 ;  /* 0x00000020ff357424 */ /* 0x000fce00078e00ff */
.L_x_6800:
[----:B------:R-:W-:Y:S01]  /*20100*/  BAR.SYNC.DEFER_BLOCKING 0x0 ;  /* 0x0000000000007b1d */ /* 0x000fe20000010000 */
[----:B------:R-:W-:-:S13]  /*20110*/  ISETP.GE.AND P0, PT, R53, 0x2, PT ;  /* 0x000000023500780c */ /* 0x000fda0003f06270 */
[----:B------:R-:W-:Y:S05]  /*20120*/  @!P0 BRA `(.L_x_6799) ;  /* 0x0000000c00608947 */ /* 0x000fea0003800000 */
[----:B012---:R-:W-:-:S11]  /*20130*/  HFMA2.MMA R52, -RZ, RZ, 0, 5.9604644775390625e-08 ;  /* 0x00000001ff347435 */ /* 0x007fd600000001ff */
.L_x_6844:
[----:B------:R-:W-:Y:S01]  /*20140*/  DSETP.NEU.AND P0, PT, R28, RZ, PT ;  /* 0x000000ff1c00722a */ /* 0x000fe20003f0d000 */
[----:B------:R0:W1:Y:S01]  /*20150*/  SHFL.DOWN PT, R9, R13, R52, 0x1f ;  /* 0x08001f340d097589 */ /* 0x00006200000e0000 */
[----:B------:R-:W-:Y:S03]  /*20160*/  BSSY B1, `(.L_x_6824) ;  /* 0x0000032000017945 */ /* 0x000fe60003800000 */
[----:B--2---:R0:W2:Y:S04]  /*20170*/  SHFL.DOWN PT, R8, R12, R52, 0x1f ;  /* 0x08001f340c087589 */ /* 0x0040a800000e0000 */
[----:B------:R0:W0:Y:S04]  /*20180*/  SHFL.DOWN PT, R39, R15, R52, 0x1f ;  /* 0x08001f340f277589 */ /* 0x00002800000e0000 */
        /* <DEDUP_REMOVED lines=30> */
.L_x_6828:
[----:B------:R-:W-:Y:S05]  /*20370*/  BSYNC B2 ;  /* 0x0000000000027941 */ /* 0x000fea0003800000 */
.L_x_6827:
[----:B------:R-:W-:Y:S01]  /*20380*/  DMUL R4, R50, R50 ;  /* 0x0000003232047228 */ /* 0x000fe20000000000 */
[----:B---3--:R-:W-:Y:S01]  /*20390*/  MOV R59, 0xffffffff ;  /* 0xffffffff003b7802 */ /* 0x008fe20000000f00 */
[----:B------:R-:W-:Y:S02]  /*203a0*/  DADD R14, R14, R38 ;  /* 0x000000000e0e7229 */ /* 0x000fe40000000026 */
[----:B------:R-:W-:-:S04]  /*203b0*/  DFMA R12, R50, R2, R12 ;  /* 0x00000002320c722b */ /* 0x000fc8000000000c */
[----:B------:R-:W-:Y:S01]  /*203c0*/  DMUL R4, R28, R4 ;  /* 0x000000041c047228 */ /* 0x000fe20000000000 */
[----:B------:R-:W-:Y:S01]  /*203d0*/  IMAD.MOV.U32 R28, RZ, RZ, R36 ;  /* 0x000000ffff1c7224 */ /* 0x000fe200078e0024 */
[----:B------:R-:W-:-:S06]  /*203e0*/  MOV R29, R37 ;  /* 0x00000025001d7202 */ /* 0x000fcc0000000f00 */
[----:B------:R-:W-:Y:S01]  /*203f0*/  DFMA R14, R4, R2, R14 ;  /* 0x00000002040e722b */ /* 0x000fe2000000000e */
[----:B------:R-:W-:Y:S10]  /*20400*/  BRA `(.L_x_6826) ;  /* 0x00000000001c7947 */ /* 0x000ff40003800000 */
.L_x_6825:
[----:B0--3--:R-:W-:Y:S01]  /*20410*/  IMAD.MOV.U32 R59, RZ, RZ, R0 ;  /* 0x000000ffff3b7224 */ /* 0x009fe200078e0000 */
[----:B------:R-:W-:Y:S01]  /*20420*/  MOV R28, R10 ;  /* 0x0000000a001c7202 */ /* 0x000fe20000000f00 */
[----:B------:R-:W-:Y:S01]  /*20430*/  IMAD.MOV.U32 R29, RZ, RZ, R11 ;  /* 0x000000ffff1d7224 */ /* 0x000fe200078e000b */
[----:B--2---:R-:W-:Y:S01]  /*20440*/  MOV R12, R8 ;  /* 0x00000008000c7202 */ /* 0x004fe20000000f00 */
[----:B------:R-:W-:Y:S01]  /*20450*/  IMAD.MOV.U32 R13, RZ, RZ, R9 ;  /* 0x000000ffff0d7224 */ /* 0x000fe200078e0009 */
[----:B------:R-:W-:Y:S01]  /*20460*/  MOV R14, R38 ;  /* 0x00000026000e7202 */ /* 0x000fe20000000f00 */
[----:B------:R-:W-:-:S07]  /*20470*/  IMAD.MOV.U32 R15, RZ, RZ, R39 ;  /* 0x000000ffff0f7224 */ /* 0x000fce00078e0027 */
.L_x_6826:
[----:B------:R-:W-:Y:S05]  /*20480*/  BSYNC B1 ;  /* 0x0000000000017941 */ /* 0x000fea0003800000 */
.L_x_6824:
        /* <DEDUP_REMOVED lines=35> */
.L_x_6833:
[----:B------:R-:W-:Y:S05]  /*206c0*/  BSYNC B2 ;  /* 0x0000000000027941 */ /* 0x000fea0003800000 */
.L_x_6832:
        /* <DEDUP_REMOVED lines=9> */
.L_x_6830:
[----:B0-----:R-:W-:Y:S01]  /*20760*/  MOV R58, R0 ;  /* 0x00000000003a7202 */ /* 0x001fe20000000f00 */
[----:B------:R-:W-:Y:S01]  /*20770*/  IMAD.MOV.U32 R30, RZ, RZ, R10 ;  /* 0x000000ffff1e7224 */ /* 0x000fe200078e000a */
[----:B------:R-:W-:Y:S01]  /*20780*/  MOV R31, R11 ;  /* 0x0000000b001f7202 */ /* 0x000fe20000000f00 */
[----:B--2---:R-:W-:Y:S01]  /*20790*/  IMAD.MOV.U32 R16, RZ, RZ, R8 ;  /* 0x000000ffff107224 */ /* 0x004fe200078e0008 */
[----:B------:R-:W-:Y:S01]  /*207a0*/  MOV R17, R9 ;  /* 0x0000000900117202 */ /* 0x000fe20000000f00 */
[----:B------:R-:W-:Y:S01]  /*207b0*/  IMAD.MOV.U32 R18, RZ, RZ, R38 ;  /* 0x000000ffff127224 */ /* 0x000fe200078e0026 */
[----:B------:R-:W-:-:S07]  /*207c0*/  MOV R19, R39 ;  /* 0x0000002700137202 */ /* 0x000fce0000000f00 */
.L_x_6831:
[----:B------:R-:W-:Y:S05]  /*207d0*/  BSYNC B1 ;  /* 0x0000000000017941 */ /* 0x000fea0003800000 */
.L_x_6829:
        /* <DEDUP_REMOVED lines=35> */
.L_x_6838:
[----:B------:R-:W-:Y:S05]  /*20a10*/  BSYNC B2 ;  /* 0x0000000000027941 */ /* 0x000fea0003800000 */
.L_x_6837:
        /* <DEDUP_REMOVED lines=9> */
.L_x_6835:
[----:B0-----:R-:W-:Y:S01]  /*20ab0*/  IMAD.MOV.U32 R57, RZ, RZ, R0 ;  /* 0x000000ffff397224 */ /* 0x001fe200078e0000 */
[----:B------:R-:W-:Y:S01]  /*20ac0*/  MOV R32, R10 ;  /* 0x0000000a00207202 */ /* 0x000fe20000000f00 */
[----:B------:R-:W-:Y:S01]  /*20ad0*/  IMAD.MOV.U32 R33, RZ, RZ, R11 ;  /* 0x000000ffff217224 */ /* 0x000fe200078e000b */
[----:B--2---:R-:W-:Y:S01]  /*20ae0*/  MOV R20, R8 ;  /* 0x0000000800147202 */ /* 0x004fe20000000f00 */
[----:B------:R-:W-:Y:S01]  /*20af0*/  IMAD.MOV.U32 R21, RZ, RZ, R9 ;  /* 0x000000ffff157224 */ /* 0x000fe200078e0009 */
[----:B------:R-:W-:Y:S01]  /*20b00*/  MOV R22, R38 ;  /* 0x0000002600167202 */ /* 0x000fe20000000f00 */
[----:B------:R-:W-:-:S07]  /*20b10*/  IMAD.MOV.U32 R23, RZ, RZ, R39 ;  /* 0x000000ffff177224 */ /* 0x000fce00078e0027 */
.L_x_6836:
[----:B------:R-:W-:Y:S05]  /*20b20*/  BSYNC B1 ;  /* 0x0000000000017941 */ /* 0x000fea0003800000 */
.L_x_6834:
        /* <DEDUP_REMOVED lines=35> */
.L_x_6843:
[----:B------:R-:W-:Y:S05]  /*20d60*/  BSYNC B2 ;  /* 0x0000000000027941 */ /* 0x000fea0003800000 */
.L_x_6842:
        /* <DEDUP_REMOVED lines=9> */
.L_x_6840:
[----:B0-----:R-:W-:Y:S01]  /*20e00*/  MOV R56, R0 ;  /* 0x0000000000387202 */ /* 0x001fe20000000f00 */
[----:B------:R-:W-:Y:S01]  /*20e10*/  IMAD.MOV.U32 R34, RZ, RZ, R10 ;  /* 0x000000ffff227224 */ /* 0x000fe200078e000a */
[----:B------:R-:W-:Y:S01]  /*20e20*/  MOV R35, R11 ;  /* 0x0000000b00237202 */ /* 0x000fe20000000f00 */
[----:B--2---:R-:W-:Y:S01]  /*20e30*/  IMAD.MOV.U32 R24, RZ, RZ, R8 ;  /* 0x000000ffff187224 */ /* 0x004fe200078e0008 */
[----:B------:R-:W-:Y:S01]  /*20e40*/  MOV R25, R9 ;  /* 0x0000000900197202 */ /* 0x000fe20000000f00 */
[----:B------:R-:W-:Y:S01]  /*20e50*/  IMAD.MOV.U32 R26, RZ, RZ, R38 ;  /* 0x000000ffff1a7224 */ /* 0x000fe200078e0026 */
[----:B------:R-:W-:-:S07]  /*20e60*/  MOV R27, R39 ;  /* 0x00000027001b7202 */ /* 0x000fce0000000f00 */
.L_x_6841:
[----:B------:R-:W-:Y:S05]  /*20e70*/  BSYNC B1 ;  /* 0x0000000000017941 */ /* 0x000fea0003800000 */
.L_x_6839:
[----:B---3--:R-:W-:-:S05]  /*20e80*/  IMAD.SHL.U32 R52, R52, 0x2, RZ ;  /* 0x0000000234347824 */ /* 0x008fca00078e00ff */
[----:B------:R-:W-:-:S13]  /*20e90*/  ISETP.GE.AND P0, PT, R52, R53, PT ;  /* 0x000000353400720c */ /* 0x000fda0003f06270 */
[----:B------:R-:W-:Y:S05]  /*20ea0*/  @!P0 BRA `(.L_x_6844) ;  /* 0xfffffff000a48947 */ /* 0x000fea000383ffff */
.L_x_6799:
[----:B------:R-:W-:Y:S05]  /*20eb0*/  @!P5 EXIT ;  /* 0x000000000000d94d */ /* 0x000fea0003800000 */
[----:B------:R-:W-:Y:S01]  /*20ec0*/  ISETP.NE.U32.AND P0, PT, R78, RZ, PT ;  /* 0x000000ff4e00720c */ /* 0x000fe20003f05070 */
[----:B------:R-:W-:-:S03]  /*20ed0*/  ULDC.U8 UR36, c[0x0][0x648] ;  /* 0x0001920000247ab9 */ /* 0x000fc60000000000 */
[----:B------:R-:W-:-:S13]  /*20ee0*/  ISETP.NE.AND.EX P0, PT, R87, RZ, PT, P0 ;  /* 0x000000ff5700720c */ /* 0x000fda0003f05300 */
[----:B------:R-:W-:Y:S05]  /*20ef0*/  @!P0 BRA `(.L_x_6845) ;  /* 0x0000001c00c48947 */ /* 0x000fea0003800000 */
[----:B------:R-:W-:-:S13]  /*20f00*/  ISETP.NE.AND P0, PT, RZ, UR36, PT ;  /* 0x00000024ff007c0c */ /* 0x000fda000bf05270 */
[----:B------:R-:W-:Y:S05]  /*20f10*/  @!P0 BRA `(.L_x_6846) ;  /* 0x0000000c00108947 */ /* 0x000fea0003800000 */
[----:B------:R-:W5:Y:S01]  /*20f20*/  LDG.E.64 R38, desc[UR40][R78.64+0x18] ;  /* 0x000018284e267981 */ /* 0x000f62000c1e1b00 */
[----:B------:R-:W-:Y:S01]  /*20f30*/  BSSY B1, `(.L_x_6847) ;  /* 0x000002f000017945 */ /* 0x000fe20003800000 */
[----:B-----5:R-:W-:-:S14]  /*20f40*/  DSETP.NEU.AND P0, PT, R38, RZ, PT ;  /* 0x000000ff2600722a */ /* 0x020fdc0003f0d000 */
[----:B------:R-:W-:Y:S05]  /*20f50*/  @!P0 BRA `(.L_x_6848) ;  /* 0x0000000000b08947 */ /* 0x000fea0003800000 */
[----:B------:R3:W5:Y:S04]  /*20f60*/  LDG.E.64 R50, desc[UR40][R78.64] ;  /* 0x000000284e327981 */ /* 0x000768000c1e1b00 */
[----:B012---:R0:W5:Y:S01]  /*20f70*/  LDG.E.64 R52, desc[UR40][R78.64+0x8] ;  /* 0x000008284e347981 */ /* 0x007162000c1e1b00 */
[----:B------:R-:W-:-:S14]  /*20f80*/  DSETP.NEU.AND P0, PT, R28, RZ, PT ;  /* 0x000000ff1c00722a */ /* 0x000fdc0003f0d000 */
[----:B0--3--:R-:W-:Y:S05]  /*20f90*/  @!P0 BRA `(.L_x_6849) ;  /* 0x0000000000848947 */ /* 0x009fea0003800000 */
        /* <DEDUP_REMOVED lines=22> */
[----:B----4-:R-:W-:Y:S05]  /*21100*/  CALL.REL.NOINC `($__internal_38_$__cuda_sm20_div_rn_f64_full) ;  /* 0x0000006c00547944 */ /* 0x010fea0003c00000 */
.L_x_6851:
[----:B------:R-:W-:Y:S05]  /*21110*/  BSYNC B2 ;  /* 0x0000000000027941 */ /* 0x000fea0003800000 */
.L_x_6850:
        /* <DEDUP_REMOVED lines=9> */
.L_x_6849:
[----:B------:R0:W5:Y:S01]  /*211b0*/  LDG.E R59, desc[UR40][R78.64+0x10] ;  /* 0x000010284e3b7981 */ /* 0x000162000c1e1900 */
[----:B------:R-:W-:Y:S01]  /*211c0*/  MOV R28, R38 ;  /* 0x00000026001c7202 */ /* 0x000fe20000000f00 */
[----:B------:R-:W-:Y:S01]  /*211d0*/  IMAD.MOV.U32 R29, RZ, RZ, R39 ;  /* 0x000000ffff1d7224 */ /* 0x000fe200078e0027 */
[----:B-----5:R-:W-:Y:S01]  /*211e0*/  MOV R12, R50 ;  /* 0x00000032000c7202 */ /* 0x020fe20000000f00 */
[----:B------:R-:W-:Y:S01]  /*211f0*/  IMAD.MOV.U32 R13, RZ, RZ, R51 ;  /* 0x000000ffff0d7224 */ /* 0x000fe200078e0033 */
[----:B------:R-:W-:Y:S01]  /*21200*/  MOV R14, R52 ;  /* 0x00000034000e7202 */ /* 0x000fe20000000f00 */
[----:B------:R-:W-:-:S07]  /*21210*/  IMAD.MOV.U32 R15, RZ, RZ, R53 ;  /* 0x000000ffff0f7224 */ /* 0x000fce00078e0035 */
.L_x_6848:
[----:B------:R-:W-:Y:S05]  /*21220*/  BSYNC B1 ;  /* 0x0000000000017941 */ /* 0x000fea0003800000 */
.L_x_6847:
        /* <DEDUP_REMOVED lines=31> */
.L_x_6856:
[----:B------:R-:W-:Y:S05]  /*21420*/  BSYNC B2 ;  /* 0x0000000000027941 */ /* 0x000fea0003800000 */
.L_x_6855:
        /* <DEDUP_REMOVED lines=9> */
.L_x_6854:
[----:B------:R0:W5:Y:S01]  /*214c0*/  LDG.E R58, desc[UR40][R78.64+0x30] ;  /* 0x000030284e3a7981 */ /* 0x000162000c1e1900 */
[----:B------:R-:W-:Y:S01]  /*214d0*/  MOV R30, R38 ;  /* 0x00000026001e7202 */ /* 0x000fe20000000f00 */
[----:B------:R-:W-:Y:S01]  /*214e0*/  IMAD.MOV.U32 R31, RZ, RZ, R39 ;  /* 0x000000ffff1f7224 */ /* 0x000fe200078e0027 */
[----:B-----5:R-:W-:Y:S01]  /*214f0*/  MOV R16, R50 ;  /* 0x0000003200107202 */ /* 0x020fe20000000f00 */
[----:B------:R-:W-:Y:S01]  /*21500*/  IMAD.MOV.U32 R17, RZ, RZ, R51 ;  /* 0x000000ffff117224 */ /* 0x000fe200078e0033 */
[----:B------:R-:W-:Y:S01]  /*21510*/  MOV R18, R52 ;  /* 0x0000003400127202 */ /* 0x000fe20000000f00 */
[----:B------:R-:W-:-:S07]  /*21520*/  IMAD.MOV.U32 R19, RZ, RZ, R53 ;  /* 0x000000ffff137224 */ /* 0x000fce00078e0035 */
.L_x_6853:
[----:B------:R-:W-:Y:S05]  /*21530*/  BSYNC B1 ;  /* 0x0000000000017941 */ /* 0x000fea0003800000 */
.L_x_6852:
        /* <DEDUP_REMOVED lines=31> */
.L_x_6861:
[----:B------:R-:W-:Y:S05]  /*21730*/  BSYNC B2 ;  /* 0x0000000000027941 */ /* 0x000fea0003800000 */
.L_x_6860:
        /* <DEDUP_REMOVED lines=9> */
.L_x_6859:
[----:B------:R0:W5:Y:S01]  /*217d0*/  LDG.E R57, desc[UR40][R78.64+0x50] ;  /* 0x000050284e397981 */ /* 0x000162000c1e1900 */
[----:B------:R-:W-:Y:S01]  /*217e0*/  MOV R32, R38 ;  /* 0x0000002600207202 */ /* 0x000fe20000000f00 */
[----:B------:R-:W-:Y:S01]  /*217f0*/  IMAD.MOV.U32 R33, RZ, RZ, R39 ;  /* 0x000000ffff217224 */ /* 0x000fe200078e0027 */
[----:B-----5:R-:W-:Y:S01]  /*21800*/  MOV R20, R50 ;  /* 0x0000003200147202 */ /* 0x020fe20000000f00 */
[----:B------:R-:W-:Y:S01]  /*21810*/  IMAD.MOV.U32 R21, RZ, RZ, R51 ;  /* 0x000000ffff157224 */ /* 0x000fe200078e0033 */
[----:B------:R-:W-:Y:S01]  /*21820*/  MOV R22, R52 ;  /* 0x0000003400167202 */ /* 0x000fe20000000f00 */
[----:B------:R-:W-:-:S07]  /*21830*/  IMAD.MOV.U32 R23, RZ, RZ, R53 ;  /* 0x000000ffff177224 */ /* 0x000fce00078e0035 */
.L_x_6858:
[----:B------:R-:W-:Y:S05]  /*21840*/  BSYNC B1 ;  /* 0x0000000000017941 */ /* 0x000fea0003800000 */
.L_x_6857:
        /* <DEDUP_REMOVED lines=31> */
.L_x_6865:
[----:B------:R-:W-:Y:S05]  /*21a40*/  BSYNC B2 ;  /* 0x0000000000027941 */ /* 0x000fea0003800000 */
.L_x_6864:
        /* <DEDUP_REMOVED lines=9> */
.L_x_6863:
[----:B------:R0:W5:Y:S01]  /*21ae0*/  LDG.E R56, desc[UR40][R78.64+0x70] ;  /* 0x000070284e387981 */ /* 0x000162000c1e1900 */
[----:B------:R-:W-:Y:S01]  /*21af0*/  MOV R34, R38 ;  /* 0x0000002600227202 */ /* 0x000fe20000000f00 */
[----:B------:R-:W-:Y:S01]  /*21b00*/  IMAD.MOV.U32 R35, RZ, RZ, R39 ;  /* 0x000000ffff237224 */ /* 0x000fe200078e0027 */
[----:B-----5:R-:W-:Y:S01]  /*21b10*/  MOV R24, R50 ;  /* 0x0000003200187202 */ /* 0x020fe20000000f00 */
[----:B------:R-:W-:Y:S01]  /*21b20*/  IMAD.MOV.U32 R25, RZ, RZ, R51 ;  /* 0x000000ffff197224 */ /* 0x000fe200078e0033 */
[----:B------:R-:W-:Y:S01]  /*21b30*/  MOV R26, R52 ;  /* 0x00000034001a7202 */ /* 0x000fe20000000f00 */
[----:B------:R-:W-:-:S07]  /*21b40*/  IMAD.MOV.U32 R27, RZ, RZ, R53 ;  /* 0x000000ffff1b7224 */ /* 0x000fce00078e0035 */
.L_x_6862:
[----:B------:R-:W-:Y:S05]  /*21b50*/  BSYNC B1 ;  /* 0x0000000000017941 */ /* 0x000fea0003800000 */
.L_x_6846:
[----:B------:R-:W-:Y:S02]  /*21b60*/  ULDC.U8 UR4, c[0x0][0x649] ;  /* 0x0001924000047ab9 */ /* 0x000fe40000000000 */
[----:B------:R-:W-:-:S13]  /*21b70*/  ISETP.NE.AND P0, PT, RZ, UR4, PT ;  /* 0x00000004ff007c0c */ /* 0x000fda000bf05270 */
[----:B------:R-:W-:Y:S05]  /*21b80*/  @!P0 BRA `(.L_x_6866) ;  /* 0x00000010005c8947 */ /* 0x000fea0003800000 */
[----:B------:R-:W-:Y:S01]  /*21b90*/  ULDC.64 UR4, c[0x0][0x210] ;  /* 0x0000840000047ab9 */ /* 0x000fe20000000a00 */
[----:B------:R-:W-:Y:S01]  /*21ba0*/  FSETP.GEU.AND P1, PT, |R15|, 6.5827683646048100446e-37, PT ;  /* 0x036000000f00780b */ /* 0x000fe20003f2e200 */
[C---:B0-----:R-:W-:Y:S01]  /*21bb0*/  DADD R2, R28.reuse, -UR4 ;  /* 0x800000041c027e29 */ /* 0x041fe20008000000 */
[----:B------:R-:W-:Y:S01]  /*21bc0*/  BSSY B1, `(.L_x_6867) ;  /* 0x0000017000017945 */ /* 0x000fe20003800000 */
[----:B------:R-:W-:Y:S01]  /*21bd0*/  DSETP.GT.AND P0, PT, R28, UR4, PT ;  /* 0x000000041c007e2a */ /* 0x000fe2000bf04000 */
[----:B------:R-:W-:Y:S02]  /*21be0*/  ULDC.U8 UR4, c[0x0][0x218] ;  /* 0x0000860000047ab9 */ /* 0x000fe40000000000 */
[----:B------:R-:W-:-:S05]  /*21bf0*/  ISETP.NE.AND P6, PT, RZ, UR4, PT ;  /* 0x00000004ff007c0c */ /* 0x000fca000bfc5270 */
        /* <DEDUP_REMOVED lines=12> */
[----:B--23--:R-:W-:-:S05]  /*21cc0*/  FFMA R0, RZ, R11, R3 ;  /* 0x0000000bff007223 */ /* 0x00cfca0000000003 */
[----:B------:R-:W-:-:S13]  /*21cd0*/  FSETP.GT.AND P0, PT, |R0|, 1.469367938527859385e-39, PT ;  /* 0x001000000000780b */ /* 0x000fda0003f04200 */
[----:B------:R-:W-:Y:S05]  /*21ce0*/  @P0 BRA P1, `(.L_x_6868) ;  /* 0x0000000000100947 */ /* 0x000fea0000800000 */
[----:B------:R-:W-:Y:S01]  /*21cf0*/  IMAD.MOV.U32 R2, RZ, RZ, R14 ;  /* 0x000000ffff027224 */ /* 0x000fe200078e000e */
[----:B------:R-:W-:Y:S02]  /*21d00*/  MOV R3, R15 ;  /* 0x0000000f00037202 */ /* 0x000fe40000000f00 */
[----:B------:R-:W-:-:S07]  /*21d10*/  MOV R0, 0x21d30 ;  /* 0x00021d3000007802 */ /* 0x000fce0000000f00 */
[----:B-1--4-:R-:W-:Y:S05]  /*21d20*/  CALL.REL.NOINC `($__internal_38_$__cuda_sm20_div_rn_f64_full) ;  /* 0x00000060004c7944 */ /* 0x012fea0003c00000 */
.L_x_6868:
[----:B------:R-:W-:Y:S05]  /*21d30*/  BSYNC B1 ;  /* 0x0000000000017941 */ /* 0x000fea0003800000 */
.L_x_6867:
        /* <DEDUP_REMOVED lines=14> */
[----:B-1----:R-:W-:Y:S02]  /*21e20*/  DMUL R14, R4, R6 ;  /* 0x00000006040e7228 */ /* 0x002fe40000000000 */
        /* <DEDUP_REMOVED lines=13> */
[----:B----4-:R-:W-:Y:S05]  /*21f00*/  CALL.REL.NOINC `($__internal_40_$__cuda_sm20_dsqrt_rn_f64_mediumpath_v1) ;  /* 0x00000068007c7944 */ /* 0x010fea0003c00000 */
[----:B------:R-:W-:Y:S01]  /*21f10*/  IMAD.MOV.U32 R2, RZ, RZ, R0 ;  /* 0x000000ffff027224 */ /* 0x000fe200078e0000 */
[----:B------:R-:W-:-:S07]  /*21f20*/  MOV R3, R5 ;  /* 0x0000000500037202 */ /* 0x000fce0000000f00 */
.L_x_6871:
[----:B------:R-:W-:Y:S05]  /*21f30*/  BSYNC B1 ;  /* 0x0000000000017941 */ /* 0x000fea0003800000 */
.L_x_6870:
[----:B------:R-:W-:Y:S01]  /*21f40*/  IMAD.MOV.U32 R4, RZ, RZ, R2 ;  /* 0x000000ffff047224 */ /* 0x000fe200078e0002 */
[----:B------:R-:W-:-:S07]  /*21f50*/  MOV R5, R3 ;  /* 0x0000000300057202 */ /* 0x000fce0000000f00 */
.L_x_6869:
        /* <DEDUP_REMOVED lines=8> */
[----:B------:R-:W2:Y:S01]  /*21fe0*/  MUFU.RCP64H R3, R11 ;  /* 0x0000000b00037308 */ /* 0x000ea20000001800 */
[C---:B0-----:R-:W-:Y:S02]  /*21ff0*/  ISETP.GE.AND P5, PT, R0.reuse, 0x1, PT ;  /* 0x000000010000780c */ /* 0x041fe40003fa6270 */
[----:B------:R-:W-:Y:S02]  /*22000*/  ISETP.GE.AND P4, PT, R0, 0x2, PT ;  /* 0x000000020000780c */ /* 0x000fe40003f86270 */
[----:B--2---:R-:W-:-:S09]  /*22010*/  DFMA R6, -R10, R2, 1 ;  /* 0x3ff000000a06742b */ /* 0x004fd20000000102 */
[----:B-1----:R-:W0:Y:S02]  /*22020*/  @P5 LDC.64 R14, c[0x0][0x618] ;  /* 0x00018600ff0e5b82 */ /* 0x002e240000000a00 */
        /* <DEDUP_REMOVED lines=22> */
[----:B----4-:R-:W-:Y:S05]  /*22190*/  CALL.REL.NOINC `($__internal_38_$__cuda_sm20_div_rn_f64_full) ;  /* 0x0000005c00307944 */ /* 0x010fea0003c00000 */
.L_x_6873:
[----:B------:R-:W-:Y:S05]  /*221a0*/  BSYNC B1 ;  /* 0x0000000000017941 */ /* 0x000fea0003800000 */
.L_x_6872:
        /* <DEDUP_REMOVED lines=28> */
[----:B----4-:R-:W-:Y:S05]  /*22370*/  CALL.REL.NOINC `($__internal_40_$__cuda_sm20_dsqrt_rn_f64_mediumpath_v1) ;  /* 0x0000006400607944 */ /* 0x010fea0003c00000 */
[----:B------:R-:W-:Y:S01]  /*22380*/  MOV R2, R0 ;  /* 0x0000000000027202 */ /* 0x000fe20000000f00 */
[----:B------:R-:W-:-:S07]  /*22390*/  IMAD.MOV.U32 R3, RZ, RZ, R5 ;  /* 0x000000ffff037224 */ /* 0x000fce00078e0005 */
.L_x_6876:
[----:B------:R-:W-:Y:S05]  /*223a0*/  BSYNC B1 ;  /* 0x0000000000017941 */ /* 0x000fea0003800000 */
.L_x_6875:
[----:B------:R-:W-:Y:S01]  /*223b0*/  MOV R4, R2 ;  /* 0x0000000200047202 */ /* 0x000fe20000000f00 */
[----:B------:R-:W-:-:S07]  /*223c0*/  IMAD.MOV.U32 R5, RZ, RZ, R3 ;  /* 0x000000ffff057224 */ /* 0x000fce00078e0003 */
.L_x_6874:
[----:B------:R-:W-:Y:S01]  /*223d0*/  ULDC.64 UR4, c[0x0][0x210] ;  /* 0x0000840000047ab9 */ /* 0x000fe20000000a00 */
[----:B------:R-:W0:Y:S01]  /*223e0*/  @P5 LDC.64 R12, c[0x0][0x618] ;  /* 0x00018600ff0c5b82 */ /* 0x000e220000000a00 */
[C---:B------:R-:W-:Y:S01]  /*223f0*/  DADD R2, R32.reuse, -UR4 ;  /* 0x8000000420027e29 */ /* 0x040fe20008000000 */
[----:B------:R-:W-:Y:S01]  /*22400*/  @P4 LOP3.LUT R15, R85, 0xfffffff8, RZ, 0xc0, !PT ;  /* 0xfffffff8550f4812 */ /* 0x000fe200078ec0ff */
[----:B------:R-:W-:Y:S01]  /*22410*/  DSETP.GT.AND P0, PT, R32, UR4, PT ;  /* 0x0000000420007e2a */ /* 0x000fe2000bf04000 */
[----:B------:R-:W-:Y:S04]  /*22420*/  BSSY B1, `(.L_x_6877) ;  /* 0x000001c000017945 */ /* 0x000fe80003800000 */
[----:B------:R-:W1:Y:S03]  /*22430*/  @P4 LDC.64 R18, c[0x0][0x620] ;  /* 0x00018800ff124b82 */ /* 0x000e660000000a00 */
[----:B------:R-:W-:-:S02]  /*22440*/  FSEL R11, R3, RZ, P0 ;  /* 0x000000ff030b7208 */ /* 0x000fc40000000000 */
[----:B------:R-:W-:Y:S02]  /*22450*/  FSEL R10, R2, RZ, P0 ;  /* 0x000000ff020a7208 */ /* 0x000fe40000000000 */
[----:B------:R-:W2:Y:S01]  /*22460*/  MUFU.RCP64H R3, R11 ;  /* 0x0000000b00037308 */ /* 0x000ea20000001800 */
[----:B------:R-:W-:Y:S02]  /*22470*/  MOV R2, 0x1 ;  /* 0x0000000100027802 */ /* 0x000fe40000000f00 */
[----:B0-----:R-:W-:-:S05]  /*22480*/  @P5 IADD3 R12, P0, R85, R12, RZ ;  /* 0x0000000c550c5210 */ /* 0x001fca0007f1e0ff */
[----:B------:R-:W-:Y:S01]  /*22490*/  @P5 IMAD.X R13, RZ, RZ, R13, P0 ;  /* 0x000000ffff0d5224 */ /* 0x000fe200000e060d */
[----:B--2---:R-:W-:Y:S01]  /*224a0*/  DFMA R6, -R10, R2, 1 ;  /* 0x3ff000000a06742b */ /* 0x004fe20000000102 */
[----:B-1----:R-:W-:-:S03]  /*224b0*/  @P4 IADD3 R14, P1, R15, R18, RZ ;  /* 0x000000120f0e4210 */ /* 0x002fc60007f3e0ff */
[----:B------:R0:W-:Y:S01]  /*224c0*/  @P5 STG.E.64 desc[UR40][R12.64], R4 ;  /* 0x000000040c005986 */ /* 0x0001e2000c101b28 */
[----:B------:R-:W-:Y:S02]  /*224d0*/  @P4 IADD3.X R15, RZ, R19, RZ, P1, !PT ;  /* 0x00000013ff0f4210 */ /* 0x000fe40000ffe4ff */
[----:B------:R-:W-:Y:S01]  /*224e0*/  FSETP.GEU.AND P1, PT, |R23|, 6.5827683646048100446e-37, PT ;  /* 0x036000001700780b */ /* 0x000fe20003f2e200 */
[----:B------:R-:W-:Y:S02]  /*224f0*/  DFMA R6, R6, R6, R6 ;  /* 0x000000060606722b */ /* 0x000fe40000000006 */
[----:B------:R0:W-:Y:S06]  /*22500*/  @P4 STG.E.64 desc[UR40][R14.64], R16 ;  /* 0x000000100e004986 */ /* 0x0001ec000c101b28 */
        /* <DEDUP_REMOVED lines=12> */
[----:B----4-:R-:W-:Y:S05]  /*225d0*/  CALL.REL.NOINC `($__internal_38_$__cuda_sm20_div_rn_f64_full) ;  /* 0x0000005800207944 */ /* 0x010fea0003c00000 */
.L_x_6878:
[----:B------:R-:W-:Y:S05]  /*225e0*/  BSYNC B1 ;  /* 0x0000000000017941 */ /* 0x000fea0003800000 */
.L_x_6877:
        /* <DEDUP_REMOVED lines=31> */
.L_x_6881:
[----:B------:R-:W-:Y:S05]  /*227e0*/  BSYNC B1 ;  /* 0x0000000000017941 */ /* 0x000fea0003800000 */
.L_x_6880:
[----:B------:R-:W-:Y:S01]  /*227f0*/  IMAD.MOV.U32 R4, RZ, RZ, R2 ;  /* 0x000000ffff047224 */ /* 0x000fe200078e0002 */
[----:B------:R-:W-:-:S07]  /*22800*/  MOV R5, R3 ;  /* 0x0000000300057202 */ /* 0x000fce0000000f00 */
.L_x_6879:
        /* <DEDUP_REMOVED lines=8> */
[----:B------:R-:W-:Y:S01]  /*22890*/  FSEL R10, R2, RZ, P0 ;  /* 0x000000ff020a7208 */ /* 0x000fe20000000000 */
[----:B------:R-:W-:Y:S01]  /*228a0*/  IMAD.MOV.U32 R2, RZ, RZ, 0x1 ;  /* 0x00000001ff027424 */ /* 0x000fe200078e00ff */
[----:B------:R-:W2:Y:S01]  /*228b0*/  MUFU.RCP64H R3, R11 ;  /* 0x0000000b00037308 */ /* 0x000ea20000001800 */
[----:B0-----:R-:W-:-:S04]  /*228c0*/  @P5 IADD3 R12, P0, R82, R12, RZ ;  /* 0x0000000c520c5210 */ /* 0x001fc80007f1e0ff */
[----:B------:R-:W-:Y:S01]  /*228d0*/  @P5 IADD3.X R13, RZ, R13, RZ, P0, !PT ;  /* 0x0000000dff0d5210 */ /* 0x000fe200007fe4ff */
[----:B--2---:R-:W-:Y:S01]  /*228e0*/  DFMA R6, -R10, R2, 1 ;  /* 0x3ff000000a06742b */ /* 0x004fe20000000102 */
[----:B-1----:R-:W-:-:S03]  /*228f0*/  @P4 IADD3 R14, P1, R15, R16, RZ ;  /* 0x000000100f0e4210 */ /* 0x002fc60007f3e0ff */
[----:B------:R0:W-:Y:S02]  /*22900*/  @P5 STG.E.64 desc[UR40][R12.64], R4 ;  /* 0x000000040c005986 */ /* 0x0001e4000c101b28 */
[----:B------:R-:W-:Y:S01]  /*22910*/  @P4 IMAD.X R15, RZ, RZ, R17, P1 ;  /* 0x000000ffff0f4224 */ /* 0x000fe200008e0611 */
[----:B------:R-:W-:Y:S01]  /*22920*/  FSETP.GEU.AND P1, PT, |R27|, 6.5827683646048100446e-37, PT ;  /* 0x036000001b00780b */ /* 0x000fe20003f2e200 */
[----:B------:R-:W-:-:S03]  /*22930*/  DFMA R6, R6, R6, R6 ;  /* 0x000000060606722b */ /* 0x000fc60000000006 */
[----:B------:R0:W-:Y:S05]  /*22940*/  @P4 STG.E.64 desc[UR40][R14.64], R20 ;  /* 0x000000140e004986 */ /* 0x0001ea000c101b28 */
        /* <DEDUP_REMOVED lines=13> */
.L_x_6883:
[----:B------:R-:W-:Y:S05]  /*22a20*/  BSYNC B1 ;  /* 0x0000000000017941 */ /* 0x000fea0003800000 */
.L_x_6882:
        /* <DEDUP_REMOVED lines=31> */
.L_x_6886:
[----:B------:R-:W-:Y:S05]  /*22c20*/  BSYNC B1 ;  /* 0x0000000000017941 */ /* 0x000fea0003800000 */
.L_x_6885:
[----:B------:R-:W-:Y:S01]  /*22c30*/  MOV R4, R2 ;  /* 0x0000000200047202 */ /* 0x000fe20000000f00 */
[----:B------:R-:W-:-:S07]  /*22c40*/  IMAD.MOV.U32 R5, RZ, RZ, R3 ;  /* 0x000000ffff057224 */ /* 0x000fce00078e0003 */
.L_x_6884:
        /* <DEDUP_REMOVED lines=11> */
.L_x_6866:
[----:B------:R-:W-:Y:S04]  /*22d00*/  STG.E.64 desc[UR40][R78.64], R12 ;  /* 0x0000000c4e007986 */ /* 0x000fe8000c101b28 */
        /* <DEDUP_REMOVED lines=11> */
[----:B------:R-:W-:Y:S04]  /*22dc0*/  STG.E desc[UR40][R78.64+0x10], R59 ;  /* 0x0000103b4e007986 */ /* 0x000fe8000c101928 */
[----:B------:R-:W-:Y:S04]  /*22dd0*/  STG.E desc[UR40][R78.64+0x30], R58 ;  /* 0x0000303a4e007986 */ /* 0x000fe8000c101928 */
[----:B------:R-:W-:Y:S04]  /*22de0*/  STG.E desc[UR40][R78.64+0x50], R57 ;  /* 0x000050394e007986 */ /* 0x000fe8000c101928 */
[----:B------:R-:W-:Y:S01]  /*22df0*/  STG.E desc[UR40][R78.64+0x70], R56 ;  /* 0x000070384e007986 */ /* 0x000fe2000c101928 */
[----:B------:R-:W-:Y:S05]  /*22e00*/  EXIT ;  /* 0x000000000000794d */ /* 0x000fea0003800000 */
.L_x_6845:
[----:B------:R-:W-:-:S13]  /*22e10*/  ISETP.NE.AND P0, PT, RZ, UR36, PT ;  /* 0x00000024ff007c0c */ /* 0x000fda000bf05270 */
[----:B------:R-:W-:Y:S05]  /*22e20*/  @!P0 BRA `(.L_x_6887) ;  /* 0x0000000000a08947 */ /* 0x000fea0003800000 */
[----:B0-23--:R-:W-:Y:S01]  /*22e30*/  MOV R0, 0x0 ;  /* 0x0000000000007802 */ /* 0x00dfe20000000f00 */
        /* <DEDUP_REMOVED lines=8> */
[----:B------:R-:W-:Y:S01]  /*22ec0*/  IMAD.U32 R7, RZ, RZ, UR7 ;  /* 0x00000007ff077e24 */ /* 0x000fe2000f8e00ff */
[----:B------:R-:W-:Y:S01]  /*22ed0*/  MOV R10, UR4 ;  /* 0x00000004000a7c02 */ /* 0x000fe20008000f00 */
[----:B------:R-:W-:Y:S01]  /*22ee0*/  IMAD.U32 R11, RZ, RZ, UR5 ;  /* 0x00000005ff0b7e24 */ /* 0x000fe2000f8e00ff */
[----:B-1----:R-:W-:Y:S01]  /*22ef0*/  MOV R13, RZ ;  /* 0x000000ff000d7202 */ /* 0x002fe20000000f00 */
[----:B0-----:R-:W-:-:S07]  /*22f00*/  IMAD.MOV.U32 R12, RZ, RZ, 0x1 ;  /* 0x00000001ff0c7424 */ /* 0x001fce00078e00ff */
[----:B------:R-:W-:-:S07]  /*22f10*/  LEPC R20, `(.L_x_6888) ;  /* 0x000000001014794e */ /* 0x000fce0000000000 */
[----:B--2-4-:R-:W-:Y:S05]  /*22f20*/  CALL.ABS.NOINC R2 ;  /* 0x0000000002007343 */ /* 0x014fea0003c00000 */
.L_x_6888:
[----:B------:R-:W-:Y:S01]  /*22f30*/  UMOV UR4, URZ ;  /* 0x0000003f00047c82 */ /* 0x000fe20008000000 */
[----:B------:R-:W-:Y:S01]  /*22f40*/  UMOV UR5, URZ ;  /* 0x0000003f00057c82 */ /* 0x000fe20008000000 */
[----:B------:R-:W-:Y:S01]  /*22f50*/  UMOV UR6, URZ ;  /* 0x0000003f00067c82 */ /* 0x000fe20008000000 */
[----:B------:R-:W-:Y:S01]  /*22f60*/  UMOV UR7, URZ ;  /* 0x0000003f00077c82 */ /* 0x000fe20008000000 */
[----:B------:R-:W-:Y:S02]  /*22f70*/  CS2R R28, SRZ ;  /* 0x00000000001c7805 */ /* 0x000fe4000001ff00 */
[----:B------:R-:W-:Y:S02]  /*22f80*/  CS2R R30, SRZ ;  /* 0x00000000001e7805 */ /* 0x000fe4000001ff00 */
        /* <DEDUP_REMOVED lines=18> */
.L_x_6887:
        /* <DEDUP_REMOVED lines=25> */
[----:B------:R-:W-:Y:S01]  /*23240*/  MOV R2, R14 ;  /* 0x0000000e00027202 */ /* 0x000fe20000000f00 */
[----:B------:R-:W-:Y:S01]  /*23250*/  IMAD.MOV.U32 R3, RZ, RZ, R15 ;  /* 0x000000ffff037224 */ /* 0x000fe200078e000f */
[----:B------:R-:W-:-:S07]  /*23260*/  MOV R0, 0x23280 ;  /* 0x0002328000007802 */ /* 0x000fce0000000f00 */
[----:B-1--4-:R-:W-:Y:S05]  /*23270*/  CALL.REL.NOINC `($__internal_38_$__cuda_sm20_div_rn_f64_full) ;  /* 0x0000004800f87944 */ /* 0x012fea0003c00000 */
.L_x_6891:
[----:B------:R-:W-:Y:S05]  /*23280*/  BSYNC B1 ;  /* 0x0000000000017941 */ /* 0x000fea0003800000 */
.L_x_6890:
        /* <DEDUP_REMOVED lines=14> */
[----:B-1----:R-:W-:Y:S02]  /*23370*/  DMUL R14, R4, R6 ;  /* 0x00000006040e7228 */ /* 0x002fe40000000000 */
        /* <DEDUP_REMOVED lines=16> */
.L_x_6894:
[----:B------:R-:W-:Y:S05]  /*23480*/  BSYNC B1 ;  /* 0x0000000000017941 */ /* 0x000fea0003800000 */
.L_x_6893:
[----:B------:R-:W-:Y:S01]  /*23490*/  MOV R4, R2 ;  /* 0x0000000200047202 */ /* 0x000fe20000000f00 */
[----:B------:R-:W-:-:S07]  /*234a0*/  IMAD.MOV.U32 R5, RZ, RZ, R3 ;  /* 0x000000ffff057224 */ /* 0x000fce00078e0003 */
.L_x_6892:
[----:B------:R-:W-:Y:S01]  /*234b0*/  ULDC.64 UR4, c[0x0][0x210] ;  /* 0x0000840000047ab9 */ /* 0x000fe20000000a00 */
[----:B------:R-:W0:Y:S01]  /*234c0*/  LDC R0, c[0x0][0x64c] ;  /* 0x00019300ff007b82 */ /* 0x000e220000000800 */
[C---:B------:R-:W-:Y:S01]  /*234d0*/  DADD R2, R30.reuse, -UR4 ;  /* 0x800000041e027e29 */ /* 0x040fe20008000000 */
[----:B------:R-:W-:Y:S01]  /*234e0*/  BSSY B1, `(.L_x_6895) ;  /* 0x0000021000017945 */ /* 0x000fe20003800000 */
[----:B------:R-:W-:-:S08]  /*234f0*/  DSETP.GT.AND P0, PT, R30, UR4, PT ;  /* 0x000000041e007e2a */ /* 0x000fd0000bf04000 */
[----:B------:R-:W-:Y:S02]  /*23500*/  FSEL R11, R3, RZ, P0 ;  /* 0x000000ff030b7208 */ /* 0x000fe40000000000 */
[----:B------:R-:W-:Y:S02]  /*23510*/  FSEL R10, R2, RZ, P0 ;  /* 0x000000ff020a7208 */ /* 0x000fe40000000000 */
[----:B------:R-:W2:Y:S01]  /*23520*/  MUFU.RCP64H R3, R11 ;  /* 0x0000000b00037308 */ /* 0x000ea20000001800 */
[----:B------:R-:W-:Y:S02]  /*23530*/  MOV R2, 0x1 ;  /* 0x0000000100027802 */ /* 0x000fe40000000f00 */
        /* <DEDUP_REMOVED lines=27> */
.L_x_6896:
[----:B------:R-:W-:Y:S05]  /*236f0*/  BSYNC B1 ;  /* 0x0000000000017941 */ /* 0x000fea0003800000 */
.L_x_6895:
        /* <DEDUP_REMOVED lines=31> */
.L_x_6899:
[----:B------:R-:W-:Y:S05]  /*238f0*/  BSYNC B1 ;  /* 0x0000000000017941 */ /* 0x000fea0003800000 */
.L_x_6898:
[----:B------:R-:W-:Y:S01]  /*23900*/  IMAD.MOV.U32 R4, RZ, RZ, R2 ;  /* 0x000000ffff047224 */ /* 0x000fe200078e0002 */
[----:B------:R-:W-:-:S07]  /*23910*/  MOV R5, R3 ;  /* 0x0000000300057202 */ /* 0x000fce0000000f00 */
.L_x_6897:
        /* <DEDUP_REMOVED lines=33> */
.L_x_6901:
[----:B------:R-:W-:Y:S05]  /*23b30*/  BSYNC B1 ;  /* 0x0000000000017941 */ /* 0x000fea0003800000 */
.L_x_6900:
        /* <DEDUP_REMOVED lines=31> */
.L_x_6904:
[----:B------:R-:W-:Y:S05]  /*23d30*/  BSYNC B1 ;  /* 0x0000000000017941 */ /* 0x000fea0003800000 */
.L_x_6903:
[----:B------:R-:W-:Y:S01]  /*23d40*/  MOV R4, R2 ;  /* 0x0000000200047202 */ /* 0x000fe20000000f00 */
[----:B------:R-:W-:-:S07]  /*23d50*/  IMAD.MOV.U32 R5, RZ, RZ, R3 ;  /* 0x000000ffff057224 */ /* 0x000fce00078e0003 */
.L_x_6902:
        /* <DEDUP_REMOVED lines=33> */
.L_x_6906:
[----:B------:R-:W-:Y:S05]  /*23f70*/  BSYNC B1 ;  /* 0x0000000000017941 */ /* 0x000fea0003800000 */
.L_x_6905:
        /* <DEDUP_REMOVED lines=31> */
.L_x_6909:
[----:B------:R-:W-:Y:S05]  /*24170*/  BSYNC B1 ;  /* 0x0000000000017941 */ /* 0x000fea0003800000 */
.L_x_6908:
[----:B------:R-:W-:Y:S01]  /*24180*/  IMAD.MOV.U32 R4, RZ, RZ, R2 ;  /* 0x000000ffff047224 */ /* 0x000fe200078e0002 */
[----:B------:R-:W-:-:S07]  /*24190*/  MOV R5, R3 ;  /* 0x0000000300057202 */ /* 0x000fce0000000f00 */
.L_x_6907:
        /* <DEDUP_REMOVED lines=11> */
.L_x_6889:
[----:B0-----:R-:W-:Y:S01]  /*24250*/  MOV R2, 0x0 ;  /* 0x0000000000027802 */ /* 0x001fe20000000f00 */
[----:B------:R-:W-:Y:S01]  /*24260*/  ULDC.64 UR4, c[0x4][0x580] ;  /* 0x0101600000047ab9 */ /* 0x000fe20000000a00 */
[----:B------:R-:W-:Y:S01]  /*24270*/  ULDC.64 UR6, c[0x4][0x578] ;  /* 0x01015e0000067ab9 */ /* 0x000fe20000000a00 */
[----:B------:R-:W-:Y:S01]  /*24280*/  IMAD.U32 R4, RZ, RZ, UR4 ;  /* 0x00000004ff047e24 */ /* 0x000fe2000f8e00ff */
[----:B-12---:R0:W1:Y:S01]  /*24290*/  LDC.64 R14, c[0x4][R2] ;  /* 0x01000000020e7b82 */ /* 0x0060620000000a00 */
        /* <DEDUP_REMOVED lines=11> */
.L_x_6910:
        /* <DEDUP_REMOVED lines=15> */
.L_x_6911:
[----:B------:R0:W1:Y:S01]  /*24440*/  LDC.64 R14, c[0x4][R2] ;  /* 0x01000000020e7b82 */ /* 0x0000620000000a00 */
[----:B------:R-:W-:Y:S01]  /*24450*/  ULDC.64 UR4, c[0x4][0x580] ;  /* 0x0101600000047ab9 */ /* 0x000fe20000000a00 */
[----:B------:R-:W-:Y:S01]  /*24460*/  ULDC.64 UR6, c[0x4][0xb0] ;  /* 0x01002c0000067ab9 */ /* 0x000fe20000000a00 */
[----:B------:R-:W-:Y:S01]  /*24470*/  IMAD.U32 R4, RZ, RZ, UR4 ;  /* 0x00000004ff047e24 */ /* 0x000fe2000f8e00ff */
        /* <DEDUP_REMOVED lines=11> */
.L_x_6912:
        /* <DEDUP_REMOVED lines=15> */
.L_x_6913:
[----:B------:R-:W-:Y:S05]  /*24620*/  EXIT ;  /* 0x000000000000794d */ /* 0x000fea0003800000 */
.L_x_6718:
        /* <DEDUP_REMOVED lines=18> */
[----:B-----5:R-:W2:Y:S01]  /*24750*/  LDG.E.64 R54, desc[UR40][R78.64+0x18] ;  /* 0x000018284e367981 */ /* 0x020ea2000c1e1b00 */
        /* <DEDUP_REMOVED lines=30> */
.L_x_6920:
[----:B------:R-:W-:Y:S05]  /*24940*/  BSYNC B2 ;  /* 0x0000000000027941 */ /* 0x000fea0003800000 */
.L_x_6919:
        /* <DEDUP_REMOVED lines=9> */
.L_x_6918:
[----:B------:R0:W5:Y:S01]  /*249e0*/  LDG.E R38, desc[UR40][R78.64+0x10] ;  /* 0x000010284e267981 */ /* 0x000162000c1e1900 */
[----:B------:R-:W-:Y:S01]  /*249f0*/  MOV R34, R54 ;  /* 0x0000003600227202 */ /* 0x000fe20000000f00 */
[----:B------:R-:W-:Y:S01]  /*24a00*/  IMAD.MOV.U32 R35, RZ, RZ, R55 ;  /* 0x000000ffff237224 */ /* 0x000fe200078e0037 */
[----:B-----5:R-:W-:Y:S01]  /*24a10*/  MOV R12, R56 ;  /* 0x00000038000c7202 */ /* 0x020fe20000000f00 */
[----:B------:R-:W-:Y:S01]  /*24a20*/  IMAD.MOV.U32 R13, RZ, RZ, R57 ;  /* 0x000000ffff0d7224 */ /* 0x000fe200078e0039 */
[----:B------:R-:W-:Y:S01]  /*24a30*/  MOV R14, R58 ;  /* 0x0000003a000e7202 */ /* 0x000fe20000000f00 */
[----:B------:R-:W-:-:S07]  /*24a40*/  IMAD.MOV.U32 R15, RZ, RZ, R59 ;  /* 0x000000ffff0f7224 */ /* 0x000fce00078e003b */
.L_x_6917:
[----:B------:R-:W-:Y:S05]  /*24a50*/  BSYNC B1 ;  /* 0x0000000000017941 */ /* 0x000fea0003800000 */
.L_x_6916:
[----:B------:R-:W2:Y:S01]  /*24a60*/  LDG.E.64 R54, desc[UR40][R78.64+0x38] ;  /* 0x000038284e367981 */ /* 0x000ea2000c1e1b00 */
[----:B------:R-:W-:Y:S01]  /*24a70*/  BSSY B1, `(.L_x_6921) ;  /* 0x000002f000017945 */ /* 0x000fe20003800000 */
[----:B--2---:R-:W-:-:S14]  /*24a80*/  DSETP.NEU.AND P0, PT, R54, RZ, PT ;  /* 0x000000ff3600722a */ /* 0x004fdc0003f0d000 */
[----:B------:R-:W-:Y:S05]  /*24a90*/  @!P0 BRA `(.L_x_6922) ;  /* 0x0000000000b08947 */ /* 0x000fea0003800000 */
[----:B------:R1:W5:Y:S04]  /*24aa0*/  LDG.E.64 R56, desc[UR40][R78.64+0x20] ;  /* 0x000020284e387981 */ /* 0x000368000c1e1b00 */
[----:B------:R1:W5:Y:S01]  /*24ab0*/  LDG.E.64 R58, desc[UR40][R78.64+0x28] ;  /* 0x000028284e3a7981 */ /* 0x000362000c1e1b00 */
[----:B------:R-:W-:-:S14]  /*24ac0*/  DSETP.NEU.AND P0, PT, R32, RZ, PT ;  /* 0x000000ff2000722a */ /* 0x000fdc0003f0d000 */
[----:B-1----:R-:W-:Y:S05]  /*24ad0*/  @!P0 BRA `(.L_x_6923) ;  /* 0x0000000000848947 */ /* 0x002fea0003800000 */
[----:B------:R-:W-:Y:S01]  /*24ae0*/  DADD R52, R32, R54 ;  /* 0x0000000020347229 */ /* 0x000fe20000000036 */
[----:B------:R-:W-:Y:S01]  /*24af0*/  MOV R2, 0x1 ;  /* 0x0000000100027802 */ /* 0x000fe20000000f00 */
[----:B------:R-:W-:Y:S01]  /*24b00*/  BSSY B2, `(.L_x_6924) ;  /* 0x0000015000027945 */ /* 0x000fe20003800000 */
[----:B------:R-:W-:Y:S01]  /*24b10*/  FSETP.GEU.AND P1, PT, |R33|, 6.5827683646048100446e-37, PT ;  /* 0x036000002100780b */ /* 0x000fe20003f2e200 */
[----:B-----5:R-:W-:Y:S02]  /*24b20*/  DADD R16, R16, -R56 ;  /* 0x0000000010107229 */ /* 0x020fe40000000838 */
        /* <DEDUP_REMOVED lines=17> */
[----:B0--34-:R-:W-:Y:S05]  /*24c40*/  CALL.REL.NOINC `($__internal_38_$__cuda_sm20_div_rn_f64_full) ;  /* 0x0000003000847944 */ /* 0x019fea0003c00000 */
.L_x_6925:
[----:B------:R-:W-:Y:S05]  /*24c50*/  BSYNC B2 ;  /* 0x0000000000027941 */ /* 0x000fea0003800000 */
.L_x_6924:
        /* <DEDUP_REMOVED lines=9> */
.L_x_6923:
[----:B------:R1:W5:Y:S01]  /*24cf0*/  LDG.E R76, desc[UR40][R78.64+0x30] ;  /* 0x000030284e4c7981 */ /* 0x000362000c1e1900 */
[----:B------:R-:W-:Y:S01]  /*24d00*/  MOV R32, R54 ;  /* 0x0000003600207202 */ /* 0x000fe20000000f00 */
[----:B------:R-:W-:Y:S01]  /*24d10*/  IMAD.MOV.U32 R33, RZ, RZ, R55 ;  /* 0x000000ffff217224 */ /* 0x000fe200078e0037 */
[----:B-----5:R-:W-:Y:S01]  /*24d20*/  MOV R16, R56 ;  /* 0x0000003800107202 */ /* 0x020fe20000000f00 */
[----:B------:R-:W-:Y:S01]  /*24d30*/  IMAD.MOV.U32 R17, RZ, RZ, R57 ;  /* 0x000000ffff117224 */ /* 0x000fe200078e0039 */
[----:B------:R-:W-:Y:S01]  /*24d40*/  MOV R18, R58 ;  /* 0x0000003a00127202 */ /* 0x000fe20000000f00 */
[----:B------:R-:W-:-:S07]  /*24d50*/  IMAD.MOV.U32 R19, RZ, RZ, R59 ;  /* 0x000000ffff137224 */ /* 0x000fce00078e003b */
.L_x_6922:
[----:B------:R-:W-:Y:S05]  /*24d60*/  BSYNC B1 ;  /* 0x0000000000017941 */ /* 0x000fea0003800000 */
.L_x_6921:
[----:B------:R-:W2:Y:S01]  /*24d70*/  LDG.E.64 R54, desc[UR40][R78.64+0x58] ;  /* 0x000058284e367981 */ /* 0x000ea2000c1e1b00 */
[----:B------:R-:W-:Y:S01]  /*24d80*/  BSSY B1, `(.L_x_6926) ;  /* 0x000002f000017945 */ /* 0x000fe20003800000 */
[----:B--2---:R-:W-:-:S14]  /*24d90*/  DSETP.NEU.AND P0, PT, R54, RZ, PT ;  /* 0x000000ff3600722a */ /* 0x004fdc0003f0d000 */
[----:B------:R-:W-:Y:S05]  /*24da0*/  @!P0 BRA `(.L_x_6927) ;  /* 0x0000000000b08947 */ /* 0x000fea0003800000 */
[----:B------:R2:W5:Y:S04]  /*24db0*/  LDG.E.64 R56, desc[UR40][R78.64+0x40] ;  /* 0x000040284e387981 */ /* 0x000568000c1e1b00 */
[----:B------:R2:W5:Y:S01]  /*24dc0*/  LDG.E.64 R58, desc[UR40][R78.64+0x48] ;  /* 0x000048284e3a7981 */ /* 0x000562000c1e1b00 */
[----:B------:R-:W-:-:S14]  /*24dd0*/  DSETP.NEU.AND P0, PT, R30, RZ, PT ;  /* 0x000000ff1e00722a */ /* 0x000fdc0003f0d000 */
[----:B--2---:R-:W-:Y:S05]  /*24de0*/  @!P0 BRA `(.L_x_6928) ;  /* 0x0000000000848947 */ /* 0x004fea0003800000 */
[----:B------:R-:W-:Y:S01]  /*24df0*/  DADD R52, R30, R54 ;  /* 0x000000001e347229 */ /* 0x000fe20000000036 */
[----:B------:R-:W-:Y:S01]  /*24e00*/  MOV R2, 0x1 ;  /* 0x0000000100027802 */ /* 0x000fe20000000f00 */
[----:B------:R-:W-:Y:S01]  /*24e10*/  BSSY B2, `(.L_x_6929) ;  /* 0x0000015000027945 */ /* 0x000fe20003800000 */
[----:B------:R-:W-:Y:S01]  /*24e20*/  FSETP.GEU.AND P1, PT, |R31|, 6.5827683646048100446e-37, PT ;  /* 0x036000001f00780b */ /* 0x000fe20003f2e200 */
[----:B-----5:R-:W-:Y:S02]  /*24e30*/  DADD R20, R20, -R56 ;  /* 0x0000000014147229 */ /* 0x020fe40000000838 */
        /* <DEDUP_REMOVED lines=17> */
[----:B01-34-:R-:W-:Y:S05]  /*24f50*/  CALL.REL.NOINC `($__internal_38_$__cuda_sm20_div_rn_f64_full) ;  /* 0x0000002c00c07944 */ /* 0x01bfea0003c00000 */
.L_x_6930:
[----:B------:R-:W-:Y:S05]  /*24f60*/  BSYNC B2 ;  /* 0x0000000000027941 */ /* 0x000fea0003800000 */
.L_x_6929:
        /* <DEDUP_REMOVED lines=9> */
.L_x_6928:
[----:B------:R2:W5:Y:S01]  /*25000*/  LDG.E R74, desc[UR40][R78.64+0x50] ;  /* 0x000050284e4a7981 */ /* 0x000562000c1e1900 */
[----:B------:R-:W-:Y:S01]  /*25010*/  MOV R30, R54 ;  /* 0x00000036001e7202 */ /* 0x000fe20000000f00 */
[----:B------:R-:W-:Y:S01]  /*25020*/  IMAD.MOV.U32 R31, RZ, RZ, R55 ;  /* 0x000000ffff1f7224 */ /* 0x000fe200078e0037 */
[----:B-----5:R-:W-:Y:S01]  /*25030*/  MOV R20, R56 ;  /* 0x0000003800147202 */ /* 0x020fe20000000f00 */
[----:B------:R-:W-:Y:S01]  /*25040*/  IMAD.MOV.U32 R21, RZ, RZ, R57 ;  /* 0x000000ffff157224 */ /* 0x000fe200078e0039 */
[----:B------:R-:W-:Y:S01]  /*25050*/  MOV R22, R58 ;  /* 0x0000003a00167202 */ /* 0x000fe20000000f00 */
[----:B------:R-:W-:-:S07]  /*25060*/  IMAD.MOV.U32 R23, RZ, RZ, R59 ;  /* 0x000000ffff177224 */ /* 0x000fce00078e003b */
.L_x_6927:
[----:B------:R-:W-:Y:S05]  /*25070*/  BSYNC B1 ;  /* 0x0000000000017941 */ /* 0x000fea0003800000 */
.L_x_6926:
[----:B------:R-:W5:Y:S01]  /*25080*/  LDG.E.64 R54, desc[UR40][R78.64+0x78] ;  /* 0x000078284e367981 */ /* 0x000f62000c1e1b00 */
[----:B------:R-:W-:Y:S01]  /*25090*/  BSSY B1, `(.L_x_6915) ;  /* 0x000002f000017945 */ /* 0x000fe20003800000 */
[----:B-----5:R-:W-:-:S14]  /*250a0*/  DSETP.NEU.AND P0, PT, R54, RZ, PT ;  /* 0x000000ff3600722a */ /* 0x020fdc0003f0d000 */
        /* <DEDUP_REMOVED lines=28> */
.L_x_6934:
[----:B------:R-:W-:Y:S05]  /*25270*/  BSYNC B2 ;  /* 0x0000000000027941 */ /* 0x000fea0003800000 */
.L_x_6933:
        /* <DEDUP_REMOVED lines=9> */
.L_x_6932:
[----:B------:R0:W5:Y:S01]  /*25310*/  LDG.E R75, desc[UR40][R78.64+0x70] ;  /* 0x000070284e4b7981 */ /* 0x000162000c1e1900 */
[----:B------:R-:W-:Y:S01]  /*25320*/  MOV R28, R54 ;  /* 0x00000036001c7202 */ /* 0x000fe20000000f00 */
[----:B------:R-:W-:Y:S01]  /*25330*/  IMAD.MOV.U32 R29, RZ, RZ, R55 ;  /* 0x000000ffff1d7224 */ /* 0x000fe200078e0037 */
[----:B-----5:R-:W-:Y:S01]  /*25340*/  MOV R24, R56 ;  /* 0x0000003800187202 */ /* 0x020fe20000000f00 */
[----:B------:R-:W-:Y:S01]  /*25350*/  IMAD.MOV.U32 R25, RZ, RZ, R57 ;  /* 0x000000ffff197224 */ /* 0x000fe200078e0039 */
[----:B------:R-:W-:Y:S01]  /*25360*/  MOV R26, R58 ;  /* 0x0000003a001a7202 */ /* 0x000fe20000000f00 */
[----:B------:R-:W-:-:S07]  /*25370*/  IMAD.MOV.U32 R27, RZ, RZ, R59 ;  /* 0x000000ffff1b7224 */ /* 0x000fce00078e003b */
.L_x_6931:
[----:B------:R-:W-:Y:S05]  /*25380*/  BSYNC B1 ;  /* 0x0000000000017941 */ /* 0x000fea0003800000 */
.L_x_6915:
        /* <DEDUP_REMOVED lines=28> */
[----:B-12345:R-:W-:Y:S05]  /*25550*/  CALL.REL.NOINC `($__internal_38_$__cuda_sm20_div_rn_f64_full) ;  /* 0x0000002800407944 */ /* 0x03efea0003c00000 */
.L_x_6937:
[----:B------:R-:W-:Y:S05]  /*25560*/  BSYNC B1 ;  /* 0x0000000000017941 */ /* 0x000fea0003800000 */
.L_x_6936:
        /* <DEDUP_REMOVED lines=28> */
[----:B-12345:R-:W-:Y:S05]  /*25730*/  CALL.REL.NOINC `($__internal_40_$__cuda_sm20_dsqrt_rn_f64_mediumpath_v1) ;  /* 0x0000003000707944 */ /* 0x03efea0003c00000 */
[----:B------:R-:W-:Y:S01]  /*25740*/  IMAD.MOV.U32 R2, RZ, RZ, R0 ;  /* 0x000000ffff027224 */ /* 0x000fe200078e0000 */
[----:B------:R-:W-:-:S07]  /*25750*/  MOV R3, R5 ;  /* 0x0000000500037202 */ /* 0x000fce0000000f00 */
.L_x_6940:
[----:B------:R-:W-:Y:S05]  /*25760*/  BSYNC B1 ;  /* 0x0000000000017941 */ /* 0x000fea0003800000 */
.L_x_6939:
[----:B------:R-:W-:Y:S01]  /*25770*/  IMAD.MOV.U32 R4, RZ, RZ, R2 ;  /* 0x000000ffff047224 */ /* 0x000fe200078e0002 */
[----:B------:R-:W-:-:S07]  /*25780*/  MOV R5, R3 ;  /* 0x0000000300057202 */ /* 0x000fce0000000f00 */
.L_x_6938:
        /* <DEDUP_REMOVED lines=35> */
[----:B--2345:R-:W-:Y:S05]  /*259c0*/  CALL.REL.NOINC `($__internal_38_$__cuda_sm20_div_rn_f64_full) ;  /* 0x0000002400247944 */ /* 0x03cfea0003c00000 */
.L_x_6942:
[----:B------:R-:W-:Y:S05]  /*259d0*/  BSYNC B1 ;  /* 0x0000000000017941 */ /* 0x000fea0003800000 */
.L_x_6941:
        /* <DEDUP_REMOVED lines=28> */
[----:B--2345:R-:W-:Y:S05]  /*25ba0*/  CALL.REL.NOINC `($__internal_40_$__cuda_sm20_dsqrt_rn_f64_mediumpath_v1) ;  /* 0x0000002c00547944 */ /* 0x03cfea0003c00000 */
[----:B------:R-:W-:Y:S01]  /*25bb0*/  MOV R2, R0 ;  /* 0x0000000000027202 */ /* 0x000fe20000000f00 */
[----:B------:R-:W-:-:S07]  /*25bc0*/  IMAD.MOV.U32 R3, RZ, RZ, R5 ;  /* 0x000000ffff037224 */ /* 0x000fce00078e0005 */
.L_x_6945:
[----:B------:R-:W-:Y:S05]  /*25bd0*/  BSYNC B1 ;  /* 0x0000000000017941 */ /* 0x000fea0003800000 */
.L_x_6944:
[----:B------:R-:W-:Y:S01]  /*25be0*/  MOV R4, R2 ;  /* 0x0000000200047202 */ /* 0x000fe20000000f00 */
[----:B------:R-:W-:-:S07]  /*25bf0*/  IMAD.MOV.U32 R5, RZ, RZ, R3 ;  /* 0x000000ffff057224 */ /* 0x000fce00078e0003 */
.L_x_6943:
        /* <DEDUP_REMOVED lines=32> */
[----:B---345:R-:W-:Y:S05]  /*25e00*/  CALL.REL.NOINC `($__internal_38_$__cuda_sm20_div_rn_f64_full) ;  /* 0x0000002000147944 */ /* 0x038fea0003c00000 */
.L_x_6947:
[----:B------:R-:W-:Y:S05]  /*25e10*/  BSYNC B1 ;  /* 0x0000000000017941 */ /* 0x000fea0003800000 */
.L_x_6946:
        /* <DEDUP_REMOVED lines=28> */
[----:B---345:R-:W-:Y:S05]  /*25fe0*/  CALL.REL.NOINC `($__internal_40_$__cuda_sm20_dsqrt_rn_f64_mediumpath_v1) ;  /* 0x0000002800447944 */ /* 0x038fea0003c00000 */
[----:B------:R-:W-:Y:S01]  /*25ff0*/  IMAD.MOV.U32 R2, RZ, RZ, R0 ;  /* 0x000000ffff027224 */ /* 0x000fe200078e0000 */
[----:B------:R-:W-:-:S07]  /*26000*/  MOV R3, R5 ;  /* 0x0000000500037202 */ /* 0x000fce0000000f00 */
.L_x_6950:
[----:B------:R-:W-:Y:S05]  /*26010*/  BSYNC B1 ;  /* 0x0000000000017941 */ /* 0x000fea0003800000 */
.L_x_6949:
[----:B------:R-:W-:Y:S01]  /*26020*/  IMAD.MOV.U32 R4, RZ, RZ, R2 ;  /* 0x000000ffff047224 */ /* 0x000fe200078e0002 */
[----:B------:R-:W-:-:S07]  /*26030*/  MOV R5, R3 ;  /* 0x0000000300057202 */ /* 0x000fce0000000f00 */
.L_x_6948:
        /* <DEDUP_REMOVED lines=32> */
[----:B---345:R-:W-:Y:S05]  /*26240*/  CALL.REL.NOINC `($__internal_38_$__cuda_sm20_div_rn_f64_full) ;  /* 0x0000001c00047944 */ /* 0x038fea0003c00000 */
.L_x_6952:
[----:B------:R-:W-:Y:S05]  /*26250*/  BSYNC B1 ;  /* 0x0000000000017941 */ /* 0x000fea0003800000 */
.L_x_6951:
        /* <DEDUP_REMOVED lines=28> */
[----:B---345:R-:W-:Y:S05]  /*26420*/  CALL.REL.NOINC `($__internal_40_$__cuda_sm20_dsqrt_rn_f64_mediumpath_v1) ;  /* 0x0000002400347944 */ /* 0x038fea0003c00000 */
[----:B------:R-:W-:Y:S01]  /*26430*/  MOV R2, R0 ;  /* 0x0000000000027202 */ /* 0x000fe20000000f00 */
[----:B------:R-:W-:-:S07]  /*26440*/  IMAD.MOV.U32 R3, RZ, RZ, R5 ;  /* 0x000000ffff037224 */ /* 0x000fce00078e0005 */
.L_x_6955:
[----:B------:R-:W-:Y:S05]  /*26450*/  BSYNC B1 ;  /* 0x0000000000017941 */ /* 0x000fea0003800000 */
.L_x_6954:
[----:B------:R-:W-:Y:S01]  /*26460*/  MOV R4, R2 ;  /* 0x0000000200047202 */ /* 0x000fe20000000f00 */
[----:B------:R-:W-:-:S07]  /*26470*/  IMAD.MOV.U32 R5, RZ, RZ, R3 ;  /* 0x000000ffff057224 */ /* 0x000fce00078e0003 */
.L_x_6953:
        /* <DEDUP_REMOVED lines=11> */
.L_x_6935:
        /* <DEDUP_REMOVED lines=17> */
.L_x_6914:
        /* <DEDUP_REMOVED lines=18> */
.L_x_6957:
        /* <DEDUP_REMOVED lines=24> */
.L_x_6956:
        /* <DEDUP_REMOVED lines=28> */
[----:B---345:R-:W-:Y:S05]  /*26aa0*/  CALL.REL.NOINC `($__internal_38_$__cuda_sm20_div_rn_f64_full) ;  /* 0x0000001000ec7944 */ /* 0x038fea0003c00000 */
.L_x_6960:
[----:B------:R-:W-:Y:S05]  /*26ab0*/  BSYNC B1 ;  /* 0x0000000000017941 */ /* 0x000fea0003800000 */
.L_x_6959:
        /* <DEDUP_REMOVED lines=31> */
.L_x_6963:
[----:B------:R-:W-:Y:S05]  /*26cb0*/  BSYNC B1 ;  /* 0x0000000000017941 */ /* 0x000fea0003800000 */
.L_x_6962:
[----:B------:R-:W-:Y:S01]  /*26cc0*/  MOV R4, R2 ;  /* 0x0000000200047202 */ /* 0x000fe20000000f00 */
[----:B------:R-:W-:-:S07]  /*26cd0*/  IMAD.MOV.U32 R5, RZ, RZ, R3 ;  /* 0x000000ffff057224 */ /* 0x000fce00078e0003 */
.L_x_6961:
        /* <DEDUP_REMOVED lines=36> */
.L_x_6965:
[----:B------:R-:W-:Y:S05]  /*26f20*/  BSYNC B1 ;  /* 0x0000000000017941 */ /* 0x000fea0003800000 */
.L_x_6964:
        /* <DEDUP_REMOVED lines=31> */
.L_x_6968:
[----:B------:R-:W-:Y:S05]  /*27120*/  BSYNC B1 ;  /* 0x0000000000017941 */ /* 0x000fea0003800000 */
.L_x_6967:
[----:B------:R-:W-:Y:S01]  /*27130*/  IMAD.MOV.U32 R4, RZ, RZ, R2 ;  /* 0x000000ffff047224 */ /* 0x000fe200078e0002 */
[----:B------:R-:W-:-:S07]  /*27140*/  MOV R5, R3 ;  /* 0x0000000300057202 */ /* 0x000fce0000000f00 */
.L_x_6966:
        /* <DEDUP_REMOVED lines=33> */
.L_x_6970:
[----:B------:R-:W-:Y:S05]  /*27360*/  BSYNC B1 ;  /* 0x0000000000017941 */ /* 0x000fea0003800000 */
.L_x_6969:
        /* <DEDUP_REMOVED lines=31> */
.L_x_6973:
[----:B------:R-:W-:Y:S05]  /*27560*/  BSYNC B1 ;  /* 0x0000000000017941 */ /* 0x000fea0003800000 */
.L_x_6972:
[----:B------:R-:W-:Y:S01]  /*27570*/  MOV R4, R2 ;  /* 0x0000000200047202 */ /* 0x000fe20000000f00 */
[----:B------:R-:W-:-:S07]  /*27580*/  IMAD.MOV.U32 R5, RZ, RZ, R3 ;  /* 0x000000ffff057224 */ /* 0x000fce00078e0003 */
.L_x_6971:
        /* <DEDUP_REMOVED lines=33> */
.L_x_6975:
[----:B------:R-:W-:Y:S05]  /*277a0*/  BSYNC B1 ;  /* 0x0000000000017941 */ /* 0x000fea0003800000 */
.L_x_6974:
        /* <DEDUP_REMOVED lines=31> */
.L_x_6978:
[----:B------:R-:W-:Y:S05]  /*279a0*/  BSYNC B1 ;  /* 0x0000000000017941 */ /* 0x000fea0003800000 */
.L_x_6977:
[----:B------:R-:W-:Y:S01]  /*279b0*/  IMAD.MOV.U32 R4, RZ, RZ, R2 ;  /* 0x000000ffff047224 */ /* 0x000fe200078e0002 */
[----:B------:R-:W-:-:S07]  /*279c0*/  MOV R5, R3 ;  /* 0x0000000300057202 */ /* 0x000fce0000000f00 */
.L_x_6976:
        /* <DEDUP_REMOVED lines=11> */
.L_x_6958:
        /* <DEDUP_REMOVED lines=16> */
.L_x_6979:
        /* <DEDUP_REMOVED lines=15> */
.L_x_6980:
        /* <DEDUP_REMOVED lines=15> */
.L_x_6981:
        /* <DEDUP_REMOVED lines=15> */
.L_x_6982:
[----:B------:R-:W-:Y:S05]  /*27e50*/  EXIT ;  /* 0x000000000000794d */ /* 0x000fea0003800000 */
        .weak           $__internal_38_$__cuda_sm20_div_rn_f64_full
        .type           $__internal_38_$__cuda_sm20_div_rn_f64_full,@function
        .size           $__internal_38_$__cuda_sm20_div_rn_f64_full,($__internal_39_$__cuda_sm20_div_u64 - $__internal_38_$__cuda_sm20_div_rn_f64_full)
$__internal_38_$__cuda_sm20_div_rn_f64_full:
[C---:B------:R-:W-:Y:S01]  /*27e60*/  FSETP.GEU.AND P0, PT, |R11|.reuse, 1.469367938527859385e-39, PT ;  /* 0x001000000b00780b */ /* 0x040fe20003f0e200 */
[----:B------:R-:W-:Y:S01]  /*27e70*/  IMAD.MOV.U32 R8, RZ, RZ, R10 ;  /* 0x000000ffff087224 */ /* 0x000fe200078e000a */
[----:B------:R-:W-:Y:S01]  /*27e80*/  LOP3.LUT R4, R11, 0x800fffff, RZ, 0xc0, !PT ;  /* 0x800fffff0b047812 */ /* 0x000fe200078ec0ff */
[----:B------:R-:W-:Y:S01]  /*27e90*/  IMAD.MOV.U32 R43, RZ, RZ, R3 ;  /* 0x000000ffff2b7224 */ /* 0x000fe200078e0003 */
[----:B------:R-:W-:Y:S01]  /*27ea0*/  HFMA2.MMA R6, -RZ, RZ, 0, 5.9604644775390625e-08 ;  /* 0x00000001ff067435 */ /* 0x000fe200000001ff */
[----:B------:R-:W-:Y:S01]  /*27eb0*/  MOV R42, R2 ;  /* 0x00000002002a7202 */ /* 0x000fe20000000f00 */
[----:B------:R-:W-:Y:S01]  /*27ec0*/  IMAD.MOV.U32 R94, RZ, RZ, 0x1ca00000 ;  /* 0x1ca00000ff5e7424 */ /* 0x000fe200078e00ff */
[----:B------:R-:W-:Y:S01]  /*27ed0*/  LOP3.LUT R9, R4, 0x3ff00000, RZ, 0xfc, !PT ;  /* 0x3ff0000004097812 */ /* 0x000fe200078efcff */
[----:B------:R-:W-:Y:S01]  /*27ee0*/  BSSY B0, `(.L_x_6983) ;  /* 0x0000056000007945 */ /* 0x000fe20003800000 */
[C---:B------:R-:W-:Y:S02]  /*27ef0*/  FSETP.GEU.AND P1, PT, |R43|.reuse, 1.469367938527859385e-39, PT ;  /* 0x001000002b00780b */ /* 0x040fe40003f2e200 */
[----:B------:R-:W-:-:S02]  /*27f00*/  LOP3.LUT R2, R43, 0x7ff00000, RZ, 0xc0, !PT ;  /* 0x7ff000002b027812 */ /* 0x000fc400078ec0ff */
[----:B------:R-:W-:-:S06]  /*27f10*/  @!P0 DMUL R8, R10, 8.98846567431157953865e+307 ;  /* 0x7fe000000a088828 */ /* 0x000fcc0000000000 */
[----:B------:R-:W0:Y:S03]  /*27f20*/  MUFU.RCP64H R7, R9 ;  /* 0x0000000900077308 */ /* 0x000e260000001800 */
[----:B------:R-:W-:Y:S01]  /*27f30*/  @!P1 LOP3.LUT R3, R11, 0x7ff00000, RZ, 0xc0, !PT ;  /* 0x7ff000000b039812 */ /* 0x000fe200078ec0ff */
[----:B------:R-:W-:-:S03]  /*27f40*/  @!P1 IMAD.MOV.U32 R46, RZ, RZ, RZ ;  /* 0x000000ffff2e9224 */ /* 0x000fc600078e00ff */
[----:B------:R-:W-:-:S04]  /*27f50*/  @!P1 ISETP.GE.U32.AND P2, PT, R2, R3, PT ;  /* 0x000000030200920c */ /* 0x000fc80003f46070 */
[----:B------:R-:W-:-:S04]  /*27f60*/  @!P1 SEL R3, R94, 0x63400000, !P2 ;  /* 0x634000005e039807 */ /* 0x000fc80005000000 */
[----:B------:R-:W-:Y:S01]  /*27f70*/  @!P1 LOP3.LUT R3, R3, 0x80000000, R43, 0xf8, !PT ;  /* 0x8000000003039812 */ /* 0x000fe200078ef82b */
[----:B0-----:R-:W-:-:S03]  /*27f80*/  DFMA R4, R6, -R8, 1 ;  /* 0x3ff000000604742b */ /* 0x001fc60000000808 */
[----:B------:R-:W-:Y:S02]  /*27f90*/  @!P1 LOP3.LUT R47, R3, 0x100000, RZ, 0xfc, !PT ;  /* 0x00100000032f9812 */ /* 0x000fe400078efcff */
[----:B------:R-:W-:-:S03]  /*27fa0*/  MOV R3, R2 ;  /* 0x0000000200037202 */ /* 0x000fc60000000f00 */
[----:B------:R-:W-:Y:S01]  /*27fb0*/  DFMA R40, R4, R4, R4 ;  /* 0x000000040428722b */ /* 0x000fe20000000004 */
[----:B------:R-:W-:-:S04]  /*27fc0*/  LOP3.LUT R4, R11, 0x7ff00000, RZ, 0xc0, !PT ;  /* 0x7ff000000b047812 */ /* 0x000fc800078ec0ff */
[----:B------:R-:W-:-:S03]  /*27fd0*/  ISETP.GE.U32.AND P3, PT, R2, R4, PT ;  /* 0x000000040200720c */ /* 0x000fc60003f66070 */
[----:B------:R-:W-:Y:S01]  /*27fe0*/  DFMA R6, R6, R40, R6 ;  /* 0x000000280606722b */ /* 0x000fe20000000006 */
[----:B------:R-:W-:Y:S02]  /*27ff0*/  @!P0 LOP3.LUT R4, R9, 0x7ff00000, RZ, 0xc0, !PT ;  /* 0x7ff0000009048812 */ /* 0x000fe400078ec0ff */
[----:B------:R-:W-:Y:S02]  /*28000*/  SEL R5, R94, 0x63400000, !P3 ;  /* 0x634000005e057807 */ /* 0x000fe40005800000 */
[----:B------:R-:W-:Y:S02]  /*28010*/  MOV R40, R42 ;  /* 0x0000002a00287202 */ /* 0x000fe40000000f00 */
[----:B------:R-:W-:Y:S01]  /*28020*/  LOP3.LUT R41, R5, 0x800fffff, R43, 0xf8, !PT ;  /* 0x800fffff05297812 */ /* 0x000fe200078ef82b */
[----:B------:R-:W-:-:S05]  /*28030*/  DFMA R44, R6, -R8, 1 ;  /* 0x3ff00000062c742b */ /* 0x000fca0000000808 */
[----:B------:R-:W-:-:S03]  /*28040*/  @!P1 DFMA R40, R40, 2, -R46 ;  /* 0x400000002828982b */ /* 0x000fc6000000082e */
[----:B------:R-:W-:Y:S01]  /*28050*/  DFMA R44, R6, R44, R6 ;  /* 0x0000002c062c722b */ /* 0x000fe20000000006 */
[----:B------:R-:W-:-:S06]  /*28060*/  IADD3 R6, R4, -0x1, RZ ;  /* 0xffffffff04067810 */ /* 0x000fcc0007ffe0ff */
[----:B------:R-:W-:Y:S01]  /*28070*/  @!P1 LOP3.LUT R3, R41, 0x7ff00000, RZ, 0xc0, !PT ;  /* 0x7ff0000029039812 */ /* 0x000fe200078ec0ff */
[----:B------:R-:W-:-:S04]  /*28080*/  DMUL R46, R44, R40 ;  /* 0x000000282c2e7228 */ /* 0x000fc80000000000 */
[----:B------:R-:W-:-:S04]  /*28090*/  VIADD R5, R3, 0xffffffff ;  /* 0xffffffff03057836 */ /* 0x000fc80000000000 */
[----:B------:R-:W-:Y:S01]  /*280a0*/  DFMA R48, R46, -R8, R40 ;  /* 0x800000082e30722b */ /* 0x000fe20000000028 */
[----:B------:R-:W-:-:S04]  /*280b0*/  ISETP.GT.U32.AND P0, PT, R5, 0x7feffffe, PT ;  /* 0x7feffffe0500780c */ /* 0x000fc80003f04070 */
[----:B------:R-:W-:-:S03]  /*280c0*/  ISETP.GT.U32.OR P0, PT, R6, 0x7feffffe, P0 ;  /* 0x7feffffe0600780c */ /* 0x000fc60000704470 */
[----:B------:R-:W-:-:S10]  /*280d0*/  DFMA R6, R44, R48, R46 ;  /* 0x000000302c06722b */ /* 0x000fd4000000002e */
[----:B------:R-:W-:Y:S05]  /*280e0*/  @P0 BRA `(.L_x_6984) ;  /* 0x0000000000740947 */ /* 0x000fea0003800000 */
[----:B------:R-:W-:-:S04]  /*280f0*/  LOP3.LUT R3, R11, 0x7ff00000, RZ, 0xc0, !PT ;  /* 0x7ff000000b037812 */ /* 0x000fc800078ec0ff */
[CC--:B------:R-:W-:Y:S02]  /*28100*/  VIADDMNMX R4, R2.reuse, -R3.reuse, 0xb9600000, !PT ;  /* 0xb960000002047446 */ /* 0x0c0fe40007800903 */
[----:B------:R-:W-:Y:S02]  /*28110*/  ISETP.GE.U32.AND P0, PT, R2, R3, PT ;  /* 0x000000030200720c */ /* 0x000fe40003f06070 */
[----:B------:R-:W-:Y:S01]  /*28120*/  VIMNMX R2, R4, 0x46a00000, PT ;  /* 0x46a0000004027848 */ /* 0x000fe20003fe0100 */
[----:B------:R-:W-:Y:S01]  /*28130*/  IMAD.MOV.U32 R4, RZ, RZ, RZ ;  /* 0x000000ffff047224 */ /* 0x000fe200078e00ff */
        /* <DEDUP_REMOVED lines=13> */
[----:B------:R-:W-:Y:S02]  /*28210*/  MOV R4, RZ ;  /* 0x000000ff00047202 */ /* 0x000fe40000000f00 */
[----:B------:R-:W-:-:S04]  /*28220*/  IADD3 R2, -R2, -0x43300000, RZ ;  /* 0xbcd0000002027810 */ /* 0x000fc80007ffe1ff */
[----:B------:R-:W-:Y:S02]  /*28230*/  DFMA R4, R44, -R4, R6 ;  /* 0x800000042c04722b */ /* 0x000fe40000000006 */
[----:B------:R-:W-:-:S08]  /*28240*/  DMUL.RP R6, R6, R8 ;  /* 0x0000000806067228 */ /* 0x000fd00000008000 */
[----:B------:R-:W-:Y:S02]  /*28250*/  FSETP.NEU.AND P0, PT, |R5|, R2, PT ;  /* 0x000000020500720b */ /* 0x000fe40003f0d200 */
[----:B------:R-:W-:Y:S02]  /*28260*/  LOP3.LUT R3, R7, R3, RZ, 0x3c, !PT ;  /* 0x0000000307037212 */ /* 0x000fe400078e3cff */
[----:B------:R-:W-:Y:S02]  /*28270*/  FSEL R2, R6, R44, !P0 ;  /* 0x0000002c06027208 */ /* 0x000fe40004000000 */
[----:B------:R-:W-:-:S03]  /*28280*/  FSEL R3, R3, R45, !P0 ;  /* 0x0000002d03037208 */ /* 0x000fc60004000000 */
[----:B------:R-:W-:Y:S01]  /*28290*/  IMAD.MOV.U32 R44, RZ, RZ, R2 ;  /* 0x000000ffff2c7224 */ /* 0x000fe200078e0002 */
[----:B------:R-:W-:Y:S01]  /*282a0*/  MOV R45, R3 ;  /* 0x00000003002d7202 */ /* 0x000fe20000000f00 */
[----:B------:R-:W-:Y:S06]  /*282b0*/  BRA `(.L_x_6985) ;  /* 0x0000000000607947 */ /* 0x000fec0003800000 */
.L_x_6984:
        /* <DEDUP_REMOVED lines=8> */
[----:B------:R-:W-:Y:S02]  /*28340*/  ISETP.NE.AND P0, PT, R3, 0x7ff00000, PT ;  /* 0x7ff000000300780c */ /* 0x000fe40003f05270 */
[----:B------:R-:W-:Y:S02]  /*28350*/  LOP3.LUT R3, R43, 0x80000000, R11, 0x48, !PT ;  /* 0x800000002b037812 */ /* 0x000fe400078e480b */
[----:B------:R-:W-:-:S13]  /*28360*/  ISETP.EQ.OR P0, PT, R4, RZ, !P0 ;  /* 0x000000ff0400720c */ /* 0x000fda0004702670 */
[----:B------:R-:W-:Y:S01]  /*28370*/  @P0 LOP3.LUT R2, R3, 0x7ff00000, RZ, 0xfc, !PT ;  /* 0x7ff0000003020812 */ /* 0x000fe200078efcff */
[----:B------:R-:W-:Y:S01]  /*28380*/  @!P0 IMAD.MOV.U32 R44, RZ, RZ, RZ ;  /* 0x000000ffff2c8224 */ /* 0x000fe200078e00ff */
[----:B------:R-:W-:Y:S01]  /*28390*/  @!P0 MOV R45, R3 ;  /* 0x00000003002d8202 */ /* 0x000fe20000000f00 */
[----:B------:R-:W-:Y:S01]  /*283a0*/  @P0 IMAD.MOV.U32 R44, RZ, RZ, RZ ;  /* 0x000000ffff2c0224 */ /* 0x000fe200078e00ff */
[----:B------:R-:W-:Y:S01]  /*283b0*/  @P0 MOV R45, R2 ;  /* 0x00000002002d0202 */ /* 0x000fe20000000f00 */
[----:B------:R-:W-:Y:S06]  /*283c0*/  BRA `(.L_x_6985) ;  /* 0x00000000001c7947 */ /* 0x000fec0003800000 */
.L_x_6987:
[----:B------:R-:W-:Y:S01]  /*283d0*/  LOP3.LUT R2, R11, 0x80000, RZ, 0xfc, !PT ;  /* 0x000800000b027812 */ /* 0x000fe200078efcff */
[----:B------:R-:W-:-:S03]  /*283e0*/  IMAD.MOV.U32 R44, RZ, RZ, R10 ;  /* 0x000000ffff2c7224 */ /* 0x000fc600078e000a */
[----:B------:R-:W-:Y:S01]  /*283f0*/  MOV R45, R2 ;  /* 0x00000002002d7202 */ /* 0x000fe20000000f00 */
[----:B------:R-:W-:Y:S06]  /*28400*/  BRA `(.L_x_6985) ;  /* 0x00000000000c7947 */ /* 0x000fec0003800000 */
.L_x_6986:
[----:B------:R-:W-:Y:S01]  /*28410*/  LOP3.LUT R2, R43, 0x80000, RZ, 0xfc, !PT ;  /* 0x000800002b027812 */ /* 0x000fe200078efcff */
[----:B------:R-:W-:-:S03]  /*28420*/  IMAD.MOV.U32 R44, RZ, RZ, R42 ;  /* 0x000000ffff2c7224 */ /* 0x000fc600078e002a */
[----:B------:R-:W-:-:S07]  /*28430*/  MOV R45, R2 ;  /* 0x00000002002d7202 */ /* 0x000fce0000000f00 */
.L_x_6985:
[----:B------:R-:W-:Y:S05]  /*28440*/  BSYNC B0 ;  /* 0x0000000000007941 */ /* 0x000fea0003800000 */
.L_x_6983:
[----:B------:R-:W-:Y:S01]  /*28450*/  HFMA2.MMA R5, -RZ, RZ, 0, 0 ;  /* 0x00000000ff057435 */ /* 0x000fe200000001ff */
[----:B------:R-:W-:Y:S01]  /*28460*/  IMAD.MOV.U32 R4, RZ, RZ, R0 ;  /* 0x000000ffff047224 */ /* 0x000fe200078e0000 */
[----:B------:R-:W-:Y:S01]  /*28470*/  MOV R3, R45 ;  /* 0x0000002d00037202 */ /* 0x000fe20000000f00 */
[----:B------:R-:W-:-:S03]  /*28480*/  IMAD.MOV.U32 R2, RZ, RZ, R44 ;  /* 0x000000ffff027224 */ /* 0x000fc600078e002c */
[----:B------:R-:W-:Y:S05]  /*28490*/  RET.REL.NODEC R4 `(_ZN2at6native13reduce_kernelILi128ELi4ENS0_8ReduceOpIdNS0_10WelfordOpsIddiN4cuda3std3__44pairIddEEEEjdLi2ELi2EEEEEvT1_) ;  /* 0xfffffd7804d87950 */ /* 0x000fea0003c3ffff */
        .weak           $__internal_39_$__cuda_sm20_div_u64
        .type           $__internal_39_$__cuda_sm20_div_u64,@function
        .size           $__internal_39_$__cuda_sm20_div_u64,($__internal_40_$__cuda_sm20_dsqrt_rn_f64_mediumpath_v1 - $__internal_39_$__cuda_sm20_div_u64)
$__internal_39_$__cuda_sm20_div_u64:
[----:B------:R-:W-:Y:S01]  /*284a0*/  IMAD.MOV.U32 R10, RZ, RZ, R2 ;  /* 0x000000ffff0a7224 */ /* 0x000fe200078e0002 */
[----:B------:R-:W-:-:S05]  /*284b0*/  MOV R11, R3 ;  /* 0x00000003000b7202 */ /* 0x000fca0000000f00 */
        /* <DEDUP_REMOVED lines=45> */
[----:B------:R-:W-:Y:S01]  /*28790*/  IMAD R7, R8, R2, R7 ;  /* 0x0000000208077224 */ /* 0x000fe200078e0207 */
[----:B------:R-:W-:-:S04]  /*287a0*/  IADD3.X R11, RZ, R8, RZ, P3, !PT ;  /* 0x00000008ff0b7210 */ /* 0x000fc80001ffe4ff */
[----:B------:R-:W-:Y:S02]  /*287b0*/  IADD3.X R42, ~R7, R42, RZ, P1, !PT ;  /* 0x0000002a072a7210 */ /* 0x000fe40000ffe5ff */
[----:B------:R-:W-:Y:S02]  /*287c0*/  IADD3 R43, P1, -R2, R45, RZ ;  /* 0x0000002d022b7210 */ /* 0x000fe40007f3e1ff */
[----:B------:R-:W-:-:S03]  /*287d0*/  ISETP.GE.U32.AND.EX P0, PT, R42, R3, PT, P0 ;  /* 0x000000032a00720c */ /* 0x000fc60003f06100 */
[----:B------:R-:W-:Y:S01]  /*287e0*/  IMAD.X R10, R42, 0x1, ~R3, P1 ;  /* 0x000000012a0a7824 */ /* 0x000fe200008e0e03 */
[----:B------:R-:W-:Y:S02]  /*287f0*/  SEL R7, R6, R9, P0 ;  /* 0x0000000906077207 */ /* 0x000fe40000000000 */
        /* <DEDUP_REMOVED lines=9> */
[----:B------:R-:W-:Y:S01]  /*28890*/  SEL R8, R8, R7, P0 ;  /* 0x0000000708087207 */ /* 0x000fe20000000000 */
[----:B------:R-:W-:Y:S01]  /*288a0*/  IMAD.MOV.U32 R7, RZ, RZ, 0x0 ;  /* 0x00000000ff077424 */ /* 0x000fe200078e00ff */
[----:B------:R-:W-:Y:S02]  /*288b0*/  SEL R9, R9, R6, P0 ;  /* 0x0000000609097207 */ /* 0x000fe40000000000 */
[----:B------:R-:W-:Y:S02]  /*288c0*/  MOV R6, R41 ;  /* 0x0000002900067202 */ /* 0x000fe40000000f00 */
[----:B------:R-:W-:-:S02]  /*288d0*/  SEL R8, R8, 0xffffffff, P1 ;  /* 0xffffffff08087807 */ /* 0x000fc40000800000 */
[----:B------:R-:W-:Y:S01]  /*288e0*/  SEL R9, R9, 0xffffffff, P1 ;  /* 0xffffffff09097807 */ /* 0x000fe20000800000 */
[----:B------:R-:W-:Y:S06]  /*288f0*/  RET.REL.NODEC R6 `(_ZN2at6native13reduce_kernelILi128ELi4ENS0_8ReduceOpIdNS0_10WelfordOpsIddiN4cuda3std3__44pairIddEEEEjdLi2ELi2EEEEEvT1_) ;  /* 0xfffffd7406c07950 */ /* 0x000fec0003c3ffff */
        .weak           $__internal_40_$__cuda_sm20_dsqrt_rn_f64_mediumpath_v1
        .type           $__internal_40_$__cuda_sm20_dsqrt_rn_f64_mediumpath_v1,@function
        .size           $__internal_40_$__cuda_sm20_dsqrt_rn_f64_mediumpath_v1,($__internal_41_$__cuda_sm20_rem_u64 - $__internal_40_$__cuda_sm20_dsqrt_rn_f64_mediumpath_v1)
$__internal_40_$__cuda_sm20_dsqrt_rn_f64_mediumpath_v1:
[----:B------:R-:W-:Y:S01]  /*28900*/  ISETP.GE.U32.AND P0, PT, R8, -0x3400000, PT ;  /* 0xfcc000000800780c */ /* 0x000fe20003f06070 */
[----:B------:R-:W-:Y:S01]  /*28910*/  BSSY B0, `(.L_x_6988) ;  /* 0x0000026000007945 */ /* 0x000fe20003800000 */
[----:B------:R-:W-:Y:S01]  /*28920*/  IMAD.MOV.U32 R9, RZ, RZ, R3 ;  /* 0x000000ffff097224 */ /* 0x000fe200078e0003 */
[----:B------:R-:W-:Y:S02]  /*28930*/  MOV R8, R0 ;  /* 0x0000000000087202 */ /* 0x000fe40000000f00 */
        /* <DEDUP_REMOVED lines=10> */
.L_x_6989:
        /* <DEDUP_REMOVED lines=24> */
.L_x_6991:
[----:B------:R-:W-:-:S11]  /*28b60*/  DADD R2, R8, R8 ;  /* 0x0000000008027229 */ /* 0x000fd60000000008 */
.L_x_6990:
[----:B------:R-:W-:Y:S05]  /*28b70*/  BSYNC B0 ;  /* 0x0000000000007941 */ /* 0x000fea0003800000 */
.L_x_6988:
[----:B------:R-:W-:Y:S01]  /*28b80*/  MOV R5, R3 ;  /* 0x0000000300057202 */ /* 0x000fe20000000f00 */
[----:B------:R-:W-:Y:S01]  /*28b90*/  HFMA2.MMA R3, -RZ, RZ, 0, 0 ;  /* 0x00000000ff037435 */ /* 0x000fe200000001ff */
[----:B------:R-:W-:Y:S02]  /*28ba0*/  IMAD.MOV.U32 R0, RZ, RZ, R2 ;  /* 0x000000ffff007224 */ /* 0x000fe400078e0002 */
[----:B------:R-:W-:-:S04]  /*28bb0*/  IMAD.MOV.U32 R2, RZ, RZ, R10 ;  /* 0x000000ffff027224 */ /* 0x000fc800078e000a */
[----:B------:R-:W-:Y:S05]  /*28bc0*/  RET.REL.NODEC R2 `(_ZN2at6native13reduce_kernelILi128ELi4ENS0_8ReduceOpIdNS0_10WelfordOpsIddiN4cuda3std3__44pairIddEEEEjdLi2ELi2EEEEEvT1_) ;  /* 0xfffffd74020c7950 */ /* 0x000fea0003c3ffff */
        .weak           $__internal_41_$__cuda_sm20_rem_u64
        .type           $__internal_41_$__cuda_sm20_rem_u64,@function
        .size           $__internal_41_$__cuda_sm20_rem_u64,(.L_x_8224 - $__internal_41_$__cuda_sm20_rem_u64)
$__internal_41_$__cuda_sm20_rem_u64:
        /* <DEDUP_REMOVED lines=44> */
[----:B------:R-:W-:Y:S01]  /*28e90*/  IMAD R7, R7, R41, R5 ;  /* 0x0000002907077224 */ /* 0x000fe200078e0205 */
[----:B------:R-:W-:Y:S02]  /*28ea0*/  HFMA2.MMA R5, -RZ, RZ, 0, 0 ;  /* 0x00000000ff057435 */ /* 0x000fe400000001ff */
[-C--:B------:R-:W-:Y:S01]  /*28eb0*/  ISETP.GE.U32.AND P0, PT, R10, R11.reuse, PT ;  /* 0x0000000b0a00720c */ /* 0x080fe20003f06070 */
[----:B------:R-:W-:-:S05]  /*28ec0*/  IMAD R6, R6, R11, R7 ;  /* 0x0000000b06067224 */ /* 0x000fca00078e0207 */
        /* <DEDUP_REMOVED lines=11> */
[----:B------:R-:W-:Y:S01]  /*28f80*/  SEL R6, R6, R4, P0 ;  /* 0x0000000406067207 */ /* 0x000fe20000000000 */
[----:B------:R-:W-:Y:S01]  /*28f90*/  IMAD.MOV.U32 R4, RZ, RZ, R42 ;  /* 0x000000ffff047224 */ /* 0x000fe200078e002a */
[----:B------:R-:W-:Y:S02]  /*28fa0*/  ISETP.NE.AND.EX P1, PT, R41, RZ, PT, P1 ;  /* 0x000000ff2900720c */ /* 0x000fe40003f25310 */
[----:B------:R-:W-:Y:S02]  /*28fb0*/  SEL R7, R7, R8, P0 ;  /* 0x0000000807077207 */ /* 0x000fe40000000000 */
[----:B------:R-:W-:Y:S02]  /*28fc0*/  SEL R6, R6, 0xffffffff, P1 ;  /* 0xffffffff06067807 */ /* 0x000fe40000800000 */
[----:B------:R-:W-:Y:S01]  /*28fd0*/  SEL R7, R7, 0xffffffff, P1 ;  /* 0xffffffff07077807 */ /* 0x000fe20000800000 */
[----:B------:R-:W-:Y:S06]  /*28fe0*/  RET.REL.NODEC R4 `(_ZN2at6native13reduce_kernelILi128ELi4ENS0_8ReduceOpIdNS0_10WelfordOpsIddiN4cuda3std3__44pairIddEEEEjdLi2ELi2EEEEEvT1_) ;  /* 0xfffffd7004047950 */ /* 0x000fec0003c3ffff */
.L_x_6992:
        /* <DEDUP_REMOVED lines=9> */
.L_x_8224:


//--------------------- .text._ZN2at6native13reduce_kernelILi512ELi1ENS0_8ReduceOpIN3c108BFloat16ENS0_10WelfordOpsIS4_fiN4cuda3std3__44pairIffEEEEjfLi2ELi2EEEEEvT1_ --------------------------
	.section	.text._ZN2at6native13reduce_kernelILi512ELi1ENS0_8ReduceOpIN3c108BFloat16ENS0_10WelfordOpsIS4_fiN4cuda3std3__44pairIffEEEEjfLi2ELi2EEEEEvT1_,"ax",@progbits
	.align	128
        .global         _ZN2at6native13reduce_kernelILi512ELi1ENS0_8ReduceOpIN3c108BFloat16ENS0_10WelfordOpsIS4_fiN4cuda3std3__44pairIffEEEEjfLi2ELi2EEEEEvT1_
        .type           _ZN2at6native13reduce_kernelILi512ELi1ENS0_8ReduceOpIN3c108BFloat16ENS0_10WelfordOpsIS4_fiN4cuda3std3__44pairIffEEEEjfLi2ELi2EEEEEvT1_,@function
        .size           _ZN2at6native13reduce_kernelILi512ELi1ENS0_8ReduceOpIN3c108BFloat16ENS0_10WelfordOpsIS4_fiN4cuda3std3__44pairIffEEEEjfLi2ELi2EEEEEvT1_,(.L_x_8226 - _ZN2at6native13reduce_kernelILi512ELi1ENS0_8ReduceOpIN3c108BFloat16ENS0_10WelfordOpsIS4_fiN4cuda3std3__44pairIffEEEEjfLi2ELi2EEEEEvT1_)
        .other          _ZN2at6native13reduce_kernelILi512ELi1ENS0_8ReduceOpIN3c108BFloat16ENS0_10WelfordOpsIS4_fiN4cuda3std3__44pairIffEEEEjfLi2ELi2EEEEEvT1_,@"STO_CUDA_ENTRY STV_DEFAULT"
_ZN2at6native13reduce_kernelILi512ELi1ENS0_8ReduceOpIN3c108BFloat16ENS0_10WelfordOpsIS4_fiN4cuda3std3__44pairIffEEEEjfLi2ELi2EEEEEvT1_:
.text._ZN2at6native13reduce_kernelILi512ELi1ENS0_8ReduceOpIN3c108BFloat16ENS0_10WelfordOpsIS4_fiN4cuda3std3__44pairIffEEEEjfLi2ELi2EEEEEvT1_:
        /* <DEDUP_REMOVED lines=293> */
.L_x_6993:
        /* <DEDUP_REMOVED lines=45> */
.L_x_7002:
[----:B------:R-:W-:Y:S05]  /*1520*/  BSYNC B3 ;  /* 0x0000000000037941 */ /* 0x000fea0003800000 */
.L_x_7001:
        /* <DEDUP_REMOVED lines=19> */
.L_x_7000:
[----:B------:R-:W-:Y:S05]  /*1660*/  BSYNC B2 ;  /* 0x0000000000027941 */ /* 0x000fea0003800000 */
.L_x_6999:
[C---:B------:R-:W-:Y:S02]  /*1670*/  IADD3 R18, P0, -R17.reuse, 0x2, RZ ;  /* 0x0000000211127810 */ /* 0x040fe40007f1e1ff */
[----:B------:R-:W-:Y:S02]  /*1680*/  IADD3 R2, R17, -0x2, R4 ;  /* 0xfffffffe11027810 */ /* 0x000fe40007ffe004 */
[----:B------:R-:W-:Y:S02]  /*1690*/  LEA R6, P1, R18, R6, 0x1 ;  /* 0x0000000612067211 */ /* 0x000fe400078208ff */
[----:B------:R-:W-:-:S04]  /*16a0*/  IADD3.X R19, RZ, -0x1, RZ, P0, !PT ;  /* 0xffffffffff137810 */ /* 0x000fc800007fe4ff */
[----:B------:R-:W-:-:S07]  /*16b0*/  LEA.HI.X R7, R18, R7, R19, 0x1, P1 ;  /* 0x0000000712077211 */ /* 0x000fce00008f0c13 */
.L_x_6998:
[----:B------:R-:W-:Y:S05]  /*16c0*/  BSYNC B1 ;  /* 0x0000000000017941 */ /* 0x000fea0003800000 */
.L_x_6997:
[----:B------:R-:W-:Y:S01]  /*16d0*/  LEA R17, R5, 0x1, 0x1 ;  /* 0x0000000105117811 */ /* 0x000fe200078e08ff */
[----:B------:R-:W-:Y:S01]  /*16e0*/  BSSY B1, `(.L_x_7003) ;  /* 0x0000020000017945 */ /* 0x000fe20003800000 */
[----:B------:R-:W-:Y:S02]  /*16f0*/  IMAD.MOV.U32 R4, RZ, RZ, R15 ;  /* 0x000000ffff047224 */ /* 0x000fe400078e000f */
[----:B------:R-:W-:-:S13]  /*1700*/  ISETP.GE.U32.AND P0, PT, R17, R2, PT ;  /* 0x000000021100720c */ /* 0x000fda0003f06070 */
[----:B------:R-:W-:Y:S05]  /*1710*/  @P0 BRA `(.L_x_7004) ;  /* 0x0000000000700947 */ /* 0x000fea0003800000 */
[----:B------:R-:W-:Y:S01]  /*1720*/  BSSY B2, `(.L_x_7005) ;  /* 0x0000019000027945 */ /* 0x000fe20003800000 */
.L_x_7006:
        /* <DEDUP_REMOVED lines=25> */
.L_x_7005:
[----:B------:R-:W-:Y:S01]  /*18c0*/  IMAD.MOV.U32 R16, RZ, RZ, R18 ;  /* 0x000000ffff107224 */ /* 0x000fe200078e0012 */
[----:B------:R-:W-:-:S07]  /*18d0*/  MOV R11, R15 ;  /* 0x0000000f000b7202 */ /* 0x000fce0000000f00 */
.L_x_7004:
[----:B------:R-:W-:Y:S05]  /*18e0*/  BSYNC B1 ;  /* 0x0000000000017941 */ /* 0x000fea0003800000 */
.L_x_7003:
        /* <DEDUP_REMOVED lines=10> */
.L_x_7008:
[----:B------:R-:W-:Y:S05]  /*1990*/  BSYNC B1 ;  /* 0x0000000000017941 */ /* 0x000fea0003800000 */
.L_x_7007:
        /* <DEDUP_REMOVED lines=18> */
.L_x_7010:
[----:B------:R-:W-:Y:S05]  /*1ac0*/  BSYNC B1 ;  /* 0x0000000000017941 */ /* 0x000fea0003800000 */
.L_x_7009:
        /* <DEDUP_REMOVED lines=16> */
.L_x_7011:
[----:B------:R-:W-:Y:S01]  /*1bd0*/  IMAD.MOV.U32 R8, RZ, RZ, R3 ;  /* 0x000000ffff087224 */ /* 0x000fe200078e0003 */
[----:B------:R-:W-:Y:S01]  /*1be0*/  MOV R9, R4 ;  /* 0x0000000400097202 */ /* 0x000fe20000000f00 */
[----:B------:R-:W-:Y:S01]  /*1bf0*/  IMAD.MOV.U32 R10, RZ, RZ, R14 ;  /* 0x000000ffff0a7224 */ /* 0x000fe200078e000e */
[----:B------:R-:W-:Y:S01]  /*1c00*/  MOV R11, R16 ;  /* 0x00000010000b7202 */ /* 0x000fe20000000f00 */
[----:B------:R-:W-:Y:S06]  /*1c10*/  BRA `(.L_x_6995) ;  /* 0x0000005400a87947 */ /* 0x000fec0003800000 */
.L_x_6996:
        /* <DEDUP_REMOVED lines=25> */
.L_x_7019:
        /* <DEDUP_REMOVED lines=297> */
.L_x_7017:
        /* <DEDUP_REMOVED lines=242> */
.L_x_7018:
        /* <DEDUP_REMOVED lines=24> */
.L_x_7016:
[----:B------:R-:W-:-:S07]  /*40e0*/  PRMT R19, R16, 0x7610, R19 ;  /* 0x0000761010137816 */ /* 0x000fce0000000013 */
.L_x_7015:
[----:B------:R-:W-:Y:S05]  /*40f0*/  BSYNC B1 ;  /* 0x0000000000017941 */ /* 0x000fea0003800000 */
.L_x_7014:
        /* <DEDUP_REMOVED lines=282> */
.L_x_7022:
        /* <DEDUP_REMOVED lines=281> */
.L_x_7023:
[----:B------:R-:W-:-:S04]  /*6430*/  LOP3.LUT R23, R23, 0xfffffffe, RZ, 0xc0, !PT ;  /* 0xfffffffe17177812 */ /* 0x000fc800078ec0ff */
[----:B------:R-:W-:-:S04]  /*6440*/  IADD3 R6, P1, R23, R6, RZ ;  /* 0x0000000617067210 */ /* 0x000fc80007f3e0ff */
[----:B------:R-:W-:-:S05]  /*6450*/  IADD3.X R7, RZ, R7, RZ, P1, !PT ;  /* 0x00000007ff077210 */ /* 0x000fca0000ffe4ff */
[----:B------:R1:W5:Y:S04]  /*6460*/  LDG.E.U16 R19, desc[UR36][R6.64] ;  /* 0x0000002406137981 */ /* 0x000368000c1e1500 */
.L_x_7021:
[----:B------:R-:W-:Y:S05]  /*6470*/  BSYNC B1 ;  /* 0x0000000000017941 */ /* 0x000fea0003800000 */
.L_x_7020:
[----:B------:R-:W-:Y:S04]  /*6480*/  BSSY B1, `(.L_x_7024) ;  /* 0x0000014000017945 */ /* 0x000fe80003800000 */
[----:B------:R-:W-:Y:S05]  /*6490*/  @P0 BRA `(.L_x_7025) ;  /* 0x0000000000480947 */ /* 0x000fea0003800000 */
[----:B------:R-:W-:Y:S01]  /*64a0*/  IADD3 R5, R5, R2, RZ ;  /* 0x0000000205057210 */ /* 0x000fe20007ffe0ff */
[----:B------:R-:W-:-:S03]  /*64b0*/  VIADD R10, R10, 0x1 ;  /* 0x000000010a0a7836 */ /* 0x000fc60000000000 */
[----:B------:R-:W-:Y:S02]  /*64c0*/  ISETP.GE.U32.AND P0, PT, R5, R4, PT ;  /* 0x000000040500720c */ /* 0x000fe40003f06070 */
[----:B------:R-:W-:Y:S02]  /*64d0*/  I2FP.F32.S32 R11, R10 ;  /* 0x0000000a000b7245 */ /* 0x000fe40000201400 */
[----:B-----5:R-:W-:Y:S02]  /*64e0*/  SHF.L.U32 R5, R24, 0x10, RZ ;  /* 0x0000001018057819 */ /* 0x020fe400000006ff */
[----:B0-----:R-:W0:Y:S03]  /*64f0*/  MUFU.RCP R15, R11 ;  /* 0x0000000b000f7308 */ /* 0x001e260000001000 */
[----:B------:R-:W-:-:S04]  /*6500*/  FADD.FTZ R2, -R8, R5 ;  /* 0x0000000508027221 */ /* 0x000fc80000010100 */
[----:B------:R-:W-:Y:S01]  /*6510*/  @!P0 IADD3 R21, R21, 0x1, RZ ;  /* 0x0000000115158810 */ /* 0x000fe20007ffe0ff */
[----:B------:R-:W-:-:S03]  /*6520*/  @!P0 IMAD.U32 R4, R19, 0x10000, RZ ;  /* 0x0001000013048824 */ /* 0x000fc600078e00ff */
[----:B------:R-:W-:Y:S01]  /*6530*/  @!P0 I2FP.F32.S32 R22, R21 ;  /* 0x0000001500168245 */ /* 0x000fe20000201400 */
[----:B-1----:R-:W-:-:S03]  /*6540*/  @!P0 FADD.FTZ R6, -R3, R4 ;  /* 0x0000000403068221 */ /* 0x002fc60000010100 */
[----:B------:R-:W1:Y:S01]  /*6550*/  @!P0 MUFU.RCP R7, R22 ;  /* 0x0000001600078308 */ /* 0x000e620000001000 */
[----:B0-----:R-:W-:-:S04]  /*6560*/  FFMA.FTZ R8, R2, R15, R8 ;  /* 0x0000000f02087223 */ /* 0x001fc80000010008 */
[----:B------:R-:W-:-:S04]  /*6570*/  FADD.FTZ R5, R5, -R8 ;  /* 0x8000000805057221 */ /* 0x000fc80000010000 */
[----:B------:R-:W-:Y:S01]  /*6580*/  FFMA.FTZ R9, R2, R5, R9 ;  /* 0x0000000502097223 */ /* 0x000fe20000010009 */
[----:B-1----:R-:W-:-:S04]  /*6590*/  @!P0 FFMA.FTZ R3, R6, R7, R3 ;  /* 0x0000000706038223 */ /* 0x002fc80000010003 */
[----:B------:R-:W-:-:S04]  /*65a0*/  @!P0 FADD.FTZ R7, R4, -R3 ;  /* 0x8000000304078221 */ /* 0x000fc80000010000 */
[----:B------:R-:W-:-:S07]  /*65b0*/  @!P0 FFMA.FTZ R0, R6, R7, R0 ;  /* 0x0000000706008223 */ /* 0x000fce0000010000 */
.L_x_7025:
[----:B------:R-:W-:Y:S05]  /*65c0*/  BSYNC B1 ;  /* 0x0000000000017941 */ /* 0x000fea0003800000 */
.L_x_7024:
        /* <DEDUP_REMOVED lines=16> */
.L_x_7026:
[----:B------:R-:W-:Y:S01]  /*66d0*/  IMAD.MOV.U32 R8, RZ, RZ, R3 ;  /* 0x000000ffff087224 */ /* 0x000fe200078e0003 */
[----:B------:R-:W-:Y:S01]  /*66e0*/  MOV R9, R0 ;  /* 0x0000000000097202 */ /* 0x000fe20000000f00 */
[----:B------:R-:W-:Y:S01]  /*66f0*/  IMAD.MOV.U32 R11, RZ, RZ, R22 ;  /* 0x000000ffff0b7224 */ /* 0x000fe200078e0016 */
[----:B------:R-:W-:Y:S01]  /*6700*/  MOV R10, R21 ;  /* 0x00000015000a7202 */ /* 0x000fe20000000f00 */
[----:B------:R-:W-:Y:S06]  /*6710*/  BRA `(.L_x_6995) ;  /* 0x0000000800e87947 */ /* 0x000fec0003800000 */
.L_x_7013:
[----:B------:R-:W-:Y:S01]  /*6720*/  ISETP.GE.U32.AND P0, PT, R9, R4, PT ;  /* 0x000000040900720c */ /* 0x000fe20003f06070 */
[----:B------:R-:W-:Y:S01]  /*6730*/  BSSY B1, `(.L_x_7027) ;  /* 0x0000020000017945 */ /* 0x000fe20003800000 */
[----:B-1----:R-:W-:-:S11]  /*6740*/  MOV R9, R0 ;  /* 0x0000000000097202 */ /* 0x002fd60000000f00 */
[----:B------:R-:W-:Y:S05]  /*6750*/  @P0 BRA `(.L_x_7028) ;  /* 0x0000000000740947 */ /* 0x000fea0003800000 */
[----:B------:R-:W-:Y:S01]  /*6760*/  BSSY B2, `(.L_x_7029) ;  /* 0x000001a000027945 */ /* 0x000fe20003800000 */
[----:B------:R-:W-:-:S07]  /*6770*/  MOV R9, R0 ;  /* 0x0000000000097202 */ /* 0x000fce0000000f00 */
.L_x_7030:
        /* <DEDUP_REMOVED lines=9> */
[----:B------:R-:W-:-:S02]  /*6810*/  I2FP.F32.S32 R24, R10 ;  /* 0x0000000a00187245 */ /* 0x000fc40000201400 */
[----:B------:R-:W-:Y:S02]  /*6820*/  IADD3 R23, R5, R2, RZ ;  /* 0x0000000205177210 */ /* 0x000fe40007ffe0ff */
[----:B------:R-:W0:Y:S02]  /*6830*/  MUFU.RCP R26, R24 ;  /* 0x00000018001a7308 */ /* 0x000e240000001000 */
[----:B------:R-:W-:Y:S02]  /*6840*/  ISETP.GE.U32.AND P0, PT, R23, R4, PT ;  /* 0x000000041700720c */ /* 0x000fe40003f06070 */
[----:B--2---:R-:W-:Y:S01]  /*6850*/  SHF.L.U32 R19, R14, 0x10, RZ ;  /* 0x000000100e137819 */ /* 0x004fe200000006ff */
[----:B---3--:R-:W-:-:S04]  /*6860*/  IMAD.U32 R22, R17, 0x10000, RZ ;  /* 0x0001000011167824 */ /* 0x008fc800078e00ff */
[----:B------:R-:W-:Y:S01]  /*6870*/  FADD.FTZ R11, R19, -R8 ;  /* 0x80000008130b7221 */ /* 0x000fe20000010000 */
[----:B------:R-:W-:-:S03]  /*6880*/  FADD.FTZ R21, R22, -R3 ;  /* 0x8000000316157221 */ /* 0x000fc60000010000 */
        /* <DEDUP_REMOVED lines=8> */
.L_x_7029:
[----:B------:R-:W-:Y:S01]  /*6910*/  PRMT R19, R14, 0x7610, R19 ;  /* 0x000076100e137816 */ /* 0x000fe20000000013 */
[----:B------:R-:W-:-:S07]  /*6920*/  IMAD.MOV.U32 R11, RZ, RZ, R24 ;  /* 0x000000ffff0b7224 */ /* 0x000fce00078e0018 */
.L_x_7028:
[----:B------:R-:W-:Y:S05]  /*6930*/  BSYNC B1 ;  /* 0x0000000000017941 */ /* 0x000fea0003800000 */
.L_x_7027:
        /* <DEDUP_REMOVED lines=11> */
[----:B------:R0:W5:Y:S07]  /*69f0*/  LDG.E.U16 R19, desc[UR36][R6.64] ;  /* 0x0000002406137981 */ /* 0x00016e000c1e1500 */
[----:B------:R-:W-:-:S04]  /*6a00*/  @!P0 IMAD R21, R18, R21, RZ ;  /* 0x0000001512158224 */ /* 0x000fc800078e02ff */
[----:B------:R-:W-:-:S05]  /*6a10*/  @!P0 IMAD.WIDE.U32 R14, R21, 0x2, R14 ;  /* 0x00000002150e8825 */ /* 0x000fca00078e000e */
[----:B------:R0:W5:Y:S02]  /*6a20*/  @!P0 LDG.E.U16 R17, desc[UR36][R14.64] ;  /* 0x000000240e118981 */ /* 0x000164000c1e1500 */
.L_x_7032:
[----:B------:R-:W-:Y:S05]  /*6a30*/  BSYNC B1 ;  /* 0x0000000000017941 */ /* 0x000fea0003800000 */
.L_x_7031:
[----:B------:R-:W-:Y:S04]  /*6a40*/  BSSY B1, `(.L_x_7033) ;  /* 0x0000014000017945 */ /* 0x000fe80003800000 */
[----:B------:R-:W-:Y:S05]  /*6a50*/  @P1 BRA `(.L_x_7034) ;  /* 0x0000000000481947 */ /* 0x000fea0003800000 */
[----:B------:R-:W-:Y:S01]  /*6a60*/  IMAD.IADD R5, R5, 0x1, R2 ;  /* 0x0000000105057824 */ /* 0x000fe200078e0202 */
[----:B------:R-:W-:Y:S01]  /*6a70*/  IADD3 R10, R10, 0x1, RZ ;  /* 0x000000010a0a7810 */ /* 0x000fe20007ffe0ff */
[----:B-----5:R-:W-:-:S03]  /*6a80*/  IMAD.U32 R19, R19, 0x10000, RZ ;  /* 0x0001000013137824 */ /* 0x020fc600078e00ff */
[----:B------:R-:W-:Y:S01]  /*6a90*/  ISETP.GE.U32.AND P0, PT, R5, R4, PT ;  /* 0x000000040500720c */ /* 0x000fe20003f06070 */
[----:B------:R-:W-:Y:S01]  /*6aa0*/  FADD.FTZ R2, -R8, R19 ;  /* 0x0000001308027221 */ /* 0x000fe20000010100 */
[----:B------:R-:W-:-:S04]  /*6ab0*/  I2FP.F32.S32 R11, R10 ;  /* 0x0000000a000b7245 */ /* 0x000fc80000201400 */
[----:B0-----:R-:W0:Y:S07]  /*6ac0*/  MUFU.RCP R7, R11 ;  /* 0x0000000b00077308 */ /* 0x001e2e0000001000 */
[----:B------:R-:W-:Y:S02]  /*6ad0*/  @!P0 IADD3 R16, R16, 0x1, RZ ;  /* 0x0000000110108810 */ /* 0x000fe40007ffe0ff */
[----:B------:R-:W-:Y:S02]  /*6ae0*/  @!P0 SHF.L.U32 R4, R17, 0x10, RZ ;  /* 0x0000001011048819 */ /* 0x000fe400000006ff */
[----:B------:R-:W-:-:S03]  /*6af0*/  @!P0 I2FP.F32.S32 R22, R16 ;  /* 0x0000001000168245 */ /* 0x000fc60000201400 */
[----:B------:R-:W-:Y:S01]  /*6b00*/  @!P0 FADD.FTZ R5, -R3, R4 ;  /* 0x0000000403058221 */ /* 0x000fe20000010100 */
[----:B------:R-:W1:Y:S01]  /*6b10*/  @!P0 MUFU.RCP R6, R22 ;  /* 0x0000001600068308 */ /* 0x000e620000001000 */
[----:B0-----:R-:W-:-:S04]  /*6b20*/  FFMA.FTZ R8, R2, R7, R8 ;  /* 0x0000000702087223 */ /* 0x001fc80000010008 */
[----:B------:R-:W-:-:S04]  /*6b30*/  FADD.FTZ R19, R19, -R8 ;  /* 0x8000000813137221 */ /* 0x000fc80000010000 */
[----:B------:R-:W-:Y:S01]  /*6b40*/  FFMA.FTZ R9, R2, R19, R9 ;  /* 0x0000001302097223 */ /* 0x000fe20000010009 */
[----:B-1----:R-:W-:-:S04]  /*6b50*/  @!P0 FFMA.FTZ R3, R5, R6, R3 ;  /* 0x0000000605038223 */ /* 0x002fc80000010003 */
[----:B------:R-:W-:-:S04]  /*6b60*/  @!P0 FADD.FTZ R4, R4, -R3 ;  /* 0x8000000304048221 */ /* 0x000fc80000010000 */
[----:B------:R-:W-:-:S07]  /*6b70*/  @!P0 FFMA.FTZ R0, R5, R4, R0 ;  /* 0x0000000405008223 */ /* 0x000fce0000010000 */
.L_x_7034:
[----:B------:R-:W-:Y:S05]  /*6b80*/  BSYNC B1 ;  /* 0x0000000000017941 */ /* 0x000fea0003800000 */
.L_x_7033:
        /* <DEDUP_REMOVED lines=11> */
[----:B------:R-:W-:Y:S02]  /*6c40*/  IMAD.MOV.U32 R11, RZ, RZ, R2 ;  /* 0x000000ffff0b7224 */ /* 0x000fe400078e0002 */
[----:B0-----:R-:W-:-:S04]  /*6c50*/  FMUL.FTZ R22, R7, R22 ;  /* 0x0000001607167220 */ /* 0x001fc80000410000 */
[----:B------:R-:W-:Y:S01]  /*6c60*/  FFMA.FTZ R9, R22, R9, R5 ;  /* 0x0000000916097223 */ /* 0x000fe20000010005 */
[----:B------:R-:W-:Y:S01]  /*6c70*/  FFMA.FTZ R8, R3, R22, R8 ;  /* 0x0000001603087223 */ /* 0x000fe20000010008 */
[----:B------:R-:W-:Y:S06]  /*6c80*/  BRA `(.L_x_6995) ;  /* 0x00000004008c7947 */ /* 0x000fec0003800000 */
.L_x_7035:
[----:B------:R-:W-:Y:S01]  /*6c90*/  MOV R8, R3 ;  /* 0x0000000300087202 */ /* 0x000fe20000000f00 */
[----:B------:R-:W-:Y:S01]  /*6ca0*/  IMAD.MOV.U32 R10, RZ, RZ, R16 ;  /* 0x000000ffff0a7224 */ /* 0x000fe200078e0010 */
[----:B------:R-:W-:Y:S02]  /*6cb0*/  MOV R9, R0 ;  /* 0x0000000000097202 */ /* 0x000fe40000000f00 */
[----:B------:R-:W-:Y:S01]  /*6cc0*/  MOV R11, R22 ;  /* 0x00000016000b7202 */ /* 0x000fe20000000f00 */
[----:B------:R-:W-:Y:S06]  /*6cd0*/  BRA `(.L_x_6995) ;  /* 0x0000000400787947 */ /* 0x000fec0003800000 */
.L_x_7012:
        /* <DEDUP_REMOVED lines=11> */
[----:B--2---:R-:W-:-:S11]  /*6d90*/  MOV R14, R9 ;  /* 0x00000009000e7202 */ /* 0x004fd60000000f00 */
[----:B------:R-:W-:Y:S05]  /*6da0*/  @P0 BRA `(.L_x_7037) ;  /* 0x00000000006c0947 */ /* 0x000fea0003800000 */
[----:B------:R-:W-:Y:S01]  /*6db0*/  BSSY B2, `(.L_x_7038) ;  /* 0x0000017000027945 */ /* 0x000fe20003800000 */
.L_x_7039:
[C---:B------:R-:W-:Y:S01]  /*6dc0*/  IADD3 R11, R15.reuse, R0, RZ ;  /* 0x000000000f0b7210 */ /* 0x040fe20007ffe0ff */
[----:B------:R-:W-:-:S04]  /*6dd0*/  IMAD.WIDE.U32 R16, R15, 0x2, R6 ;  /* 0x000000020f107825 */ /* 0x000fc800078e0006 */
[----:B------:R-:W-:Y:S02]  /*6de0*/  IMAD.WIDE.U32 R2, R11, 0x2, R6 ;  /* 0x000000020b027825 */ /* 0x000fe400078e0006 */
[----:B------:R-:W2:Y:S04]  /*6df0*/  LDG.E.U16 R16, desc[UR36][R16.64] ;  /* 0x0000002410107981 */ /* 0x000ea8000c1e1500 */
[----:B------:R-:W3:Y:S01]  /*6e00*/  LDG.E.U16 R2, desc[UR36][R2.64] ;  /* 0x0000002402027981 */ /* 0x000ee2000c1e1500 */
[----:B------:R-:W-:-:S05]  /*6e10*/  VIADD R10, R10, 0x1 ;  /* 0x000000010a0a7836 */ /* 0x000fca0000000000 */
[----:B------:R-:W-:Y:S01]  /*6e20*/  I2FP.F32.S32 R22, R10 ;  /* 0x0000000a00167245 */ /* 0x000fe20000201400 */
[----:B------:R-:W-:-:S03]  /*6e30*/  IMAD.IADD R15, R11, 0x1, R0 ;  /* 0x000000010b0f7824 */ /* 0x000fc600078e0200 */
[----:B------:R-:W0:Y:S02]  /*6e40*/  MUFU.RCP R24, R22 ;  /* 0x0000001600187308 */ /* 0x000e240000001000 */
[----:B------:R-:W-:-:S04]  /*6e50*/  IADD3 R23, R15, R0, RZ ;  /* 0x000000000f177210 */ /* 0x000fc80007ffe0ff */
[----:B------:R-:W-:Y:S02]  /*6e60*/  ISETP.GE.U32.AND P0, PT, R23, R4, PT ;  /* 0x000000041700720c */ /* 0x000fe40003f06070 */
[----:B--2---:R-:W-:Y:S02]  /*6e70*/  SHF.L.U32 R19, R16, 0x10, RZ ;  /* 0x0000001010137819 */ /* 0x004fe400000006ff */
        /* <DEDUP_REMOVED lines=11> */
.L_x_7038:
[----:B------:R-:W-:Y:S02]  /*6f30*/  PRMT R3, R16, 0x7610, R3 ;  /* 0x0000761010037816 */ /* 0x000fe40000000003 */
[----:B------:R-:W-:Y:S02]  /*6f40*/  PRMT R17, R2, 0x7610, R17 ;  /* 0x0000761002117816 */ /* 0x000fe40000000011 */
[----:B------:R-:W-:-:S07]  /*6f50*/  MOV R11, R22 ;  /* 0x00000016000b7202 */ /* 0x000fce0000000f00 */
.L_x_7037:
[----:B------:R-:W-:Y:S05]  /*6f60*/  BSYNC B1 ;  /* 0x0000000000017941 */ /* 0x000fea0003800000 */
.L_x_7036:
        /* <DEDUP_REMOVED lines=11> */
.L_x_7041:
[----:B------:R-:W-:Y:S05]  /*7020*/  BSYNC B1 ;  /* 0x0000000000017941 */ /* 0x000fea0003800000 */
.L_x_7040:
        /* <DEDUP_REMOVED lines=20> */
.L_x_7043:
[----:B------:R-:W-:Y:S05]  /*7170*/  BSYNC B1 ;  /* 0x0000000000017941 */ /* 0x000fea0003800000 */
.L_x_7042:
[----:B------:R-:W-:-:S13]  /*7180*/  FSETP.NEU.FTZ.AND P0, PT, R11, RZ, PT ;  /* 0x000000ff0b00720b */ /* 0x000fda0003f1d000 */
[----:B------:R-:W-:Y:S05]  /*7190*/  @!P0 BRA `(.L_x_7044) ;  /* 0x0000000000388947 */ /* 0x000fea0003800000 */
[----:B------:R-:W-:-:S13]  /*71a0*/  FSETP.NEU.FTZ.AND P0, PT, R18, RZ, PT ;  /* 0x000000ff1200720b */ /* 0x000fda0003f1d000 */
[----:B------:R-:W-:Y:S05]  /*71b0*/  @!P0 BRA `(.L_x_6995) ;  /* 0x0000000000408947 */ /* 0x000fea0003800000 */
[----:B------:R-:W-:Y:S01]  /*71c0*/  FADD.FTZ R0, R11, R18 ;  /* 0x000000120b007221 */ /* 0x000fe20000010000 */
[----:B-----5:R-:W-:Y:S01]  /*71d0*/  FADD.FTZ R3, -R8, R5 ;  /* 0x0000000508037221 */ /* 0x020fe20000010100 */
        /* <DEDUP_REMOVED lines=10> */
.L_x_7044:
[----:B------:R-:W-:Y:S01]  /*7280*/  MOV R8, R5 ;  /* 0x0000000500087202 */ /* 0x000fe20000000f00 */
[----:B------:R-:W-:Y:S01]  /*7290*/  IMAD.MOV.U32 R10, RZ, RZ, R16 ;  /* 0x000000ffff0a7224 */ /* 0x000fe200078e0010 */
[----:B------:R-:W-:Y:S02]  /*72a0*/  MOV R9, R14 ;  /* 0x0000000e00097202 */ /* 0x000fe40000000f00 */
[----:B------:R-:W-:-:S07]  /*72b0*/  MOV R11, R18 ;  /* 0x00000012000b7202 */ /* 0x000fce0000000f00 */
.L_x_6995:
[----:B------:R-:W-:Y:S05]  /*72c0*/  BSYNC B0 ;  /* 0x0000000000007941 */ /* 0x000fea0003800000 */
.L_x_6994:
        /* <DEDUP_REMOVED lines=15> */
[----:B0-----:R-:W-:-:S07]  /*73c0*/  MOV R2, UR5 ;  /* 0x0000000500027c02 */ /* 0x001fce0008000f00 */
.L_x_7051:
[----:B0----5:R-:W-:Y:S01]  /*73d0*/  IMAD.IADD R3, R13, 0x1, R2 ;  /* 0x000000010d037824 */ /* 0x021fe200078e0202 */
[----:B------:R-:W-:Y:S04]  /*73e0*/  BAR.SYNC.DEFER_BLOCKING 0x0 ;  /* 0x0000000000007b1d */ /* 0x000fe80000010000 */
[----:B------:R-:W-:Y:S02]  /*73f0*/  ISETP.GE.U32.AND P0, PT, R3, UR7, PT ;  /* 0x0000000703007c0c */ /* 0x000fe4000bf06070 */
[----:B------:R-:W-:Y:S02]  /*7400*/  BSSY B0, `(.L_x_7046) ;  /* 0x000001d000007945 */ /* 0x000fe40003800000 */
        /* <DEDUP_REMOVED lines=22> */
.L_x_7049:
[----:B-12---:R-:W-:Y:S01]  /*7570*/  IMAD.MOV.U32 R10, RZ, RZ, R6 ;  /* 0x000000ffff0a7224 */ /* 0x006fe200078e0006 */
[----:B------:R-:W-:Y:S01]  /*7580*/  MOV R8, R4 ;  /* 0x0000000400087202 */ /* 0x000fe20000000f00 */
[----:B------:R-:W-:Y:S01]  /*7590*/  IMAD.MOV.U32 R11, RZ, RZ, R7 ;  /* 0x000000ffff0b7224 */ /* 0x000fe200078e0007 */
[----:B------:R-:W-:-:S07]  /*75a0*/  MOV R9, R5 ;  /* 0x0000000500097202 */ /* 0x000fce0000000f00 */
.L_x_7050:
[----:B------:R-:W-:Y:S05]  /*75b0*/  BSYNC B1 ;  /* 0x0000000000017941 */ /* 0x000fea0003800000 */
.L_x_7048:
[----:B------:R3:W-:Y:S02]  /*75c0*/  STS.128 [R0], R8 ;  /* 0x0000000800007388 */ /* 0x0007e40000000c00 */
.L_x_7047:
[----:B------:R-:W-:Y:S05]  /*75d0*/  BSYNC B0 ;  /* 0x0000000000007941 */ /* 0x000fea0003800000 */
.L_x_7046:
[----:B------:R-:W-:Y:S02]  /*75e0*/  ISETP.GT.AND P0, PT, R2, 0x1, PT ;  /* 0x000000010200780c */ /* 0x000fe40003f04270 */
[----:B------:R-:W-:-:S11]  /*75f0*/  SHF.R.S32.HI R2, RZ, 0x1, R2 ;  /* 0x00000001ff027819 */ /* 0x000fd60000011402 */
[----:B------:R-:W-:Y:S05]  /*7600*/  @P0 BRA `(.L_x_7051) ;  /* 0xfffffffc00700947 */ /* 0x000fea000383ffff */
.L_x_7045:
        /* <DEDUP_REMOVED lines=16> */
[----:B------:R-:W-:-:S03]  /*7710*/  HFMA2.MMA R0, -RZ, RZ, 0, 1.9073486328125e-06 ;  /* 0x00000020ff007435 */ /* 0x000fc600000001ff */
[----:B------:R-:W-:-:S13]  /*7720*/  ISETP.GE.AND P0, PT, R3, 0x20, PT ;  /* 0x000000200300780c */ /* 0x000fda0003f06270 */
[----:B--2---:R-:W-:Y:S05]  /*7730*/  @!P0 BRA `(.L_x_7053) ;  /* 0x0000000000908947 */ /* 0x004fea0003800000 */
.L_x_7059:
[----:B------:R-:W-:Y:S01]  /*7740*/  IMAD.IADD R0, R20, 0x1, R3 ;  /* 0x0000000114007824 */ /* 0x000fe200078e0203 */
[----:B------:R-:W-:Y:S04]  /*7750*/  BAR.SYNC.DEFER_BLOCKING 0x0 ;  /* 0x0000000000007b1d */ /* 0x000fe80000010000 */
[----:B------:R-:W-:Y:S02]  /*7760*/  ISETP.GE.U32.AND P0, PT, R0, R17, PT ;  /* 0x000000110000720c */ /* 0x000fe40003f06070 */
[----:B------:R-:W-:Y:S02]  /*7770*/  BSSY B0, `(.L_x_7054) ;  /* 0x000001c000007945 */ /* 0x000fe40003800000 */
        /* <DEDUP_REMOVED lines=21> */
.L_x_7057:
[----:B0-----:R-:W-:Y:S01]  /*78d0*/  MOV R10, R6 ;  /* 0x00000006000a7202 */ /* 0x001fe20000000f00 */
[----:B------:R-:W-:Y:S01]  /*78e0*/  IMAD.MOV.U32 R9, RZ, RZ, R5 ;  /* 0x000000ffff097224 */ /* 0x000fe200078e0005 */
[----:B------:R-:W-:Y:S02]  /*78f0*/  MOV R8, R4 ;  /* 0x0000000400087202 */ /* 0x000fe40000000f00 */
[----:B------:R-:W-:-:S07]  /*7900*/  MOV R11, R7 ;  /* 0x00000007000b7202 */ /* 0x000fce0000000f00 */
.L_x_7058:
[----:B------:R-:W-:Y:S05]  /*7910*/  BSYNC B1 ;  /* 0x0000000000017941 */ /* 0x000fea0003800000 */
.L_x_7056:
[----:B------:R0:W-:Y:S02]  /*7920*/  STS.128 [R2], R8 ;  /* 0x0000000802007388 */ /* 0x0001e40000000c00 */
.L_x_7055:
[----:B------:R-:W-:Y:S05]  /*7930*/  BSYNC B0 ;  /* 0x0000000000007941 */ /* 0x000fea0003800000 */
.L_x_7054:
[----:B------:R-:W-:-:S04]  /*7940*/  SHF.R.S32.HI R3, RZ, 0x1, R3 ;  /* 0x00000001ff037819 */ /* 0x000fc80000011403 */
[----:B------:R-:W-:-:S13]  /*7950*/  ISETP.GE.AND P0, PT, R3, 0x20, PT ;  /* 0x000000200300780c */ /* 0x000fda0003f06270 */
[----:B------:R-:W-:Y:S05]  /*7960*/  @P0 BRA `(.L_x_7059) ;  /* 0xfffffffc00740947 */ /* 0x000fea000383ffff */
[----:B------:R-:W-:-:S11]  /*7970*/  HFMA2.MMA R0, -RZ, RZ, 0, 1.9073486328125e-06 ;  /* 0x00000020ff007435 */ /* 0x000fd600000001ff */
.L_x_7053:
[----:B------:R-:W-:Y:S01]  /*7980*/  BAR.SYNC.DEFER_BLOCKING 0x0 ;  /* 0x0000000000007b1d */ /* 0x000fe20000010000 */
[----:B------:R-:W-:-:S13]  /*7990*/  ISETP.GE.AND P0, PT, R0, 0x2, PT ;  /* 0x000000020000780c */ /* 0x000fda0003f06270 */
[----:B------:R-:W-:Y:S05]  /*79a0*/  @!P0 BRA `(.L_x_7052) ;  /* 0x0000000000788947 */ /* 0x000fea0003800000 */
[----:B0-----:R-:W-:-:S07]  /*79b0*/  IMAD.MOV.U32 R3, RZ, RZ, 0x1 ;  /* 0x00000001ff037424 */ /* 0x001fce00078e00ff */
.L_x_7063:
        /* <DEDUP_REMOVED lines=21> */
.L_x_7061:
[----:B0-2---:R-:W-:Y:S01]  /*7b10*/  IMAD.MOV.U32 R8, RZ, RZ, R5 ;  /* 0x000000ffff087224 */ /* 0x005fe200078e0005 */
[----:B---3--:R-:W-:Y:S01]  /*7b20*/  MOV R9, R14 ;  /* 0x0000000e00097202 */ /* 0x008fe20000000f00 */
[----:B------:R-:W-:Y:S01]  /*7b30*/  IMAD.MOV.U32 R11, RZ, RZ, R15 ;  /* 0x000000ffff0b7224 */ /* 0x000fe200078e000f */
[----:B----4-:R-:W-:-:S07]  /*7b40*/  MOV R10, R2 ;  /* 0x00000002000a7202 */ /* 0x010fce0000000f00 */
.L_x_7062:
[----:B------:R-:W-:Y:S05]  /*7b50*/  BSYNC B0 ;  /* 0x0000000000007941 */ /* 0x000fea0003800000 */
.L_x_7060:
[----:B------:R-:W-:-:S04]  /*7b60*/  SHF.L.U32 R3, R3, 0x1, RZ ;  /* 0x0000000103037819 */ /* 0x000fc800000006ff */
[----:B------:R-:W-:-:S13]  /*7b70*/  ISETP.GE.AND P0, PT, R3, R0, PT ;  /* 0x000000000300720c */ /* 0x000fda0003f06270 */
[----:B------:R-:W-:Y:S05]  /*7b80*/  @!P0 BRA `(.L_x_7063) ;  /* 0xfffffffc008c8947 */ /* 0x000fea000383ffff */
.L_x_7052:
[----:B--23--:R-:W2:Y:S01]  /*7b90*/  LDC R0, c[0x0][0x3fc] ;  /* 0x0000ff00ff007b82 */ /* 0x00cea20000000800 */
[----:B-----5:R-:W-:Y:S01]  /*7ba0*/  HFMA2.MMA R17, -RZ, RZ, 0, 0 ;  /* 0x00000000ff117435 */ /* 0x020fe200000001ff */
        /* <DEDUP_REMOVED lines=281> */
.L_x_7064:
[----:B------:R-:W-:Y:S01]  /*8d40*/  ULDC.64 UR4, c[0x0][0x610] ;  /* 0x0001840000047ab9 */ /* 0x000fe20000000a00 */
[----:B0---4-:R-:W-:Y:S02]  /*8d50*/  CS2R R2, SRZ ;  /* 0x0000000000027805 */ /* 0x011fe4000001ff00 */
[----:B------:R-:W-:Y:S02]  /*8d60*/  ISETP.NE.U32.AND P0, PT, RZ, UR4, PT ;  /* 0x00000004ff007c0c */ /* 0x000fe4000bf05070 */
[----:B------:R-:W-:Y:S02]  /*8d70*/  MOV R0, RZ ;  /* 0x000000ff00007202 */ /* 0x000fe40000000f00 */
[----:B------:R-:W-:-:S13]  /*8d80*/  ISETP.NE.AND.EX P0, PT, RZ, UR5, PT, P0 ;  /* 0x00000005ff007c0c */ /* 0x000fda000bf05300 */
[----:B------:R-:W-:Y:S05]  /*8d90*/  @!P0 BRA `(.L_x_7065) ;  /* 0x0000000800048947 */ /* 0x000fea0003800000 */
[----:B------:R-:W-:Y:S01]  /*8da0*/  HFMA2.MMA R18, -RZ, RZ, 0, 9.5367431640625e-07 ;  /* 0x00000010ff127435 */ /* 0x000fe200000001ff */
[----:B-1----:R-:W-:Y:S01]  /*8db0*/  IMAD.MOV.U32 R6, RZ, RZ, 0x4 ;  /* 0x00000004ff067424 */ /* 0x002fe200078e00ff */
[----:B------:R-:W-:Y:S01]  /*8dc0*/  MOV R16, RZ ;  /* 0x000000ff00107202 */ /* 0x000fe20000000f00 */
[----:B------:R-:W-:-:S08]  /*8dd0*/  IMAD.MOV.U32 R19, RZ, RZ, 0x0 ;  /* 0x00000000ff137424 */ /* 0x000fd000078e00ff */
.L_x_7068:
[-C--:B------:R-:W-:Y:S02]  /*8de0*/  LOP3.LUT R0, R16, R19.reuse, RZ, 0xfc, !PT ;  /* 0x0000001310007212 */ /* 0x080fe400078efcff */
[----:B------:R-:W-:Y:S02]  /*8df0*/  MOV R3, R19 ;  /* 0x0000001300037202 */ /* 0x000fe40000000f00 */
[----:B------:R-:W-:Y:S02]  /*8e00*/  ISETP.NE.U32.AND P0, PT, R0, RZ, PT ;  /* 0x000000ff0000720c */ /* 0x000fe40003f05070 */
[----:B------:R-:W-:-:S11]  /*8e10*/  MOV R0, R18 ;  /* 0x0000001200007202 */ /* 0x000fd60000000f00 */
[----:B------:R-:W-:Y:S05]  /*8e20*/  @!P0 BRA `(.L_x_7066) ;  /* 0x0000000000148947 */ /* 0x000fea0003800000 */
[----:B------:R-:W-:Y:S01]  /*8e30*/  IMAD.MOV.U32 R15, RZ, RZ, R18 ;  /* 0x000000ffff0f7224 */ /* 0x000fe200078e0012 */
[----:B------:R-:W-:Y:S02]  /*8e40*/  MOV R2, R6 ;  /* 0x0000000600027202 */ /* 0x000fe40000000f00 */
[----:B------:R-:W-:-:S07]  /*8e50*/  MOV R14, 0x8e70 ;  /* 0x00008e70000e7802 */ /* 0x000fce0000000f00 */
[----:B------:R-:W-:Y:S05]  /*8e60*/  CALL.REL.NOINC `($__internal_43_$__cuda_sm20_rem_u64) ;  /* 0x0000004000987944 */ /* 0x000fea0003c00000 */
[----:B------:R-:W-:Y:S05]  /*8e70*/  BRA `(.L_x_7067) ;  /* 0x00000000004c7947 */ /* 0x000fea0003800000 */
.L_x_7066:
        /* <DEDUP_REMOVED lines=19> */
.L_x_7067:
        /* <DEDUP_REMOVED lines=10> */
[----:B------:R-:W-:Y:S05]  /*9050*/  CALL.REL.NOINC `($__internal_42_$__cuda_sm20_div_u64) ;  /* 0x0000003c00087944 */ /* 0x000fea0003c00000 */
[----:B------:R-:W-:Y:S01]  /*9060*/  MOV R14, R2 ;  /* 0x00000002000e7202 */ /* 0x000fe20000000f00 */
[----:B------:R-:W-:Y:S01]  /*9070*/  IMAD.MOV.U32 R15, RZ, RZ, R7 ;  /* 0x000000ffff0f7224 */ /* 0x000fe200078e0007 */
[----:B------:R-:W-:Y:S06]  /*9080*/  BRA `(.L_x_7070) ;  /* 0x00000000004c7947 */ /* 0x000fec0003800000 */
.L_x_7069:
[----:B------:R-:W0:Y:S01]  /*9090*/  I2F.U32.RP R2, R0 ;  /* 0x0000000000027306 */ /* 0x000e220000209000 */
[----:B------:R-:W-:Y:S01]  /*90a0*/  ISETP.NE.U32.AND P3, PT, R0, RZ, PT ;  /* 0x000000ff0000720c */ /* 0x000fe20003f65070 */
[----:B------:R-:W-:-:S06]  /*90b0*/  HFMA2.MMA R15, -RZ, RZ, 0, 0 ;  /* 0x00000000ff0f7435 */ /* 0x000fcc00000001ff */
[----:B0-----:R-:W0:Y:S02]  /*90c0*/  MUFU.RCP R2, R2 ;  /* 0x0000000200027308 */ /* 0x001e240000001000 */
[----:B0-----:R-:W-:-:S06]  /*90d0*/  IADD3 R4, R2, 0xffffffe, RZ ;  /* 0x0ffffffe02047810 */ /* 0x001fcc0007ffe0ff */
[----:B------:R0:W1:Y:S02]  /*90e0*/  F2I.FTZ.U32.TRUNC.NTZ R5, R4 ;  /* 0x0000000400057305 */ /* 0x000064000021f000 */
[----:B0-----:R-:W-:Y:S01]  /*90f0*/  IMAD.MOV.U32 R4, RZ, RZ, RZ ;  /* 0x000000ffff047224 */ /* 0x001fe200078e00ff */
[----:B-1----:R-:W-:-:S05]  /*9100*/  IADD3 R7, RZ, -R5, RZ ;  /* 0x80000005ff077210 */ /* 0x002fca0007ffe0ff */
        /* <DEDUP_REMOVED lines=11> */
.L_x_7070:
[----:B------:R-:W-:Y:S05]  /*91c0*/  @!P2 BRA `(.L_x_7071) ;  /* 0x000000000018a947 */ /* 0x000fea0003800000 */
[----:B------:R-:W-:Y:S01]  /*91d0*/  IMAD.MOV.U32 R6, RZ, RZ, 0x4 ;  /* 0x00000004ff067424 */ /* 0x000fe200078e00ff */
[----:B------:R-:W-:Y:S02]  /*91e0*/  MOV R2, RZ ;  /* 0x000000ff00027202 */ /* 0x000fe40000000f00 */
[----:B------:R-:W-:-:S07]  /*91f0*/  MOV R4, 0x9210 ;  /* 0x0000921000047802 */ /* 0x000fce0000000f00 */
[----:B------:R-:W-:Y:S05]  /*9200*/  CALL.REL.NOINC `($__internal_42_$__cuda_sm20_div_u64) ;  /* 0x00000038009c7944 */ /* 0x000fea0003c00000 */
[----:B------:R-:W-:Y:S01]  /*9210*/  MOV R3, R7 ;  /* 0x0000000700037202 */ /* 0x000fe20000000f00 */
[----:B------:R-:W-:Y:S06]  /*9220*/  BRA `(.L_x_7072) ;  /* 0x00000000004c7947 */ /* 0x000fec0003800000 */
.L_x_7071:
        /* <DEDUP_REMOVED lines=19> */
.L_x_7072:
        /* <DEDUP_REMOVED lines=9> */
[----:B------:R-:W-:Y:S05]  /*93f0*/  CALL.REL.NOINC `($__internal_42_$__cuda_sm20_div_u64) ;  /* 0x0000003800207944 */ /* 0x000fea0003c00000 */
[----:B------:R-:W-:Y:S01]  /*9400*/  MOV R3, R7 ;  /* 0x0000000700037202 */ /* 0x000fe20000000f00 */
[----:B------:R-:W-:Y:S06]  /*9410*/  BRA `(.L_x_7075) ;  /* 0x0000000000507947 */ /* 0x000fec0003800000 */
.L_x_7074:
        /* <DEDUP_REMOVED lines=8> */
[----:B------:R-:W-:Y:S01]  /*94a0*/  IMAD.HI.U32 R5, R5, R3, R4 ;  /* 0x0000000305057227 */ /* 0x000fe200078e0004 */
[----:B------:R-:W-:-:S05]  /*94b0*/  HFMA2.MMA R3, -RZ, RZ, 0, 0 ;  /* 0x00000000ff037435 */ /* 0x000fca00000001ff */
[----:B------:R-:W-:-:S04]  /*94c0*/  IMAD.HI.U32 R5, R5, R6, RZ ;  /* 0x0000000605057227 */ /* 0x000fc800078e00ff */
[----:B------:R-:W-:-:S04]  /*94d0*/  IMAD.MOV R7, RZ, RZ, -R5 ;  /* 0x000000ffff077224 */ /* 0x000fc800078e0a05 */
[----:B------:R-:W-:-:S05]  /*94e0*/  IMAD R7, R2, R7, R6 ;  /* 0x0000000702077224 */ /* 0x000fca00078e0206 */
[----:B------:R-:W-:-:S13]  /*94f0*/  ISETP.GE.U32.AND P0, PT, R7, R2, PT ;  /* 0x000000020700720c */ /* 0x000fda0003f06070 */
[-C--:B------:R-:W-:Y:S02]  /*9500*/  @P0 IADD3 R7, R7, -R2.reuse, RZ ;  /* 0x8000000207070210 */ /* 0x080fe40007ffe0ff */
[----:B------:R-:W-:Y:S02]  /*9510*/  @P0 IADD3 R5, R5, 0x1, RZ ;  /* 0x0000000105050810 */ /* 0x000fe40007ffe0ff */
[----:B------:R-:W-:-:S13]  /*9520*/  ISETP.GE.U32.AND P1, PT, R7, R2, PT ;  /* 0x000000020700720c */ /* 0x000fda0003f26070 */
[----:B------:R-:W-:Y:S01]  /*9530*/  @P1 VIADD R5, R5, 0x1 ;  /* 0x0000000105051836 */ /* 0x000fe20000000000 */
[----:B------:R-:W-:-:S04]  /*9540*/  @!P2 LOP3.LUT R5, RZ, R2, RZ, 0x33, !PT ;  /* 0x00000002ff05a212 */ /* 0x000fc800078e33ff */
[----:B------:R-:W-:-:S07]  /*9550*/  MOV R2, R5 ;  /* 0x0000000500027202 */ /* 0x000fce0000000f00 */
.L_x_7075:
[----:B------:R-:W-:Y:S05]  /*9560*/  BSYNC B0 ;  /* 0x0000000000007941 */ /* 0x000fea0003800000 */
.L_x_7073:
[----:B------:R-:W-:Y:S02]  /*9570*/  ULDC.64 UR4, c[0x0][0x610] ;  /* 0x0001840000047ab9 */ /* 0x000fe40000000a00 */
[----:B------:R-:W-:-:S04]  /*9580*/  IADD3 R2, P0, R2, UR4, RZ ;  /* 0x0000000402027c10 */ /* 0x000fc8000ff1e0ff */
[----:B------:R-:W-:-:S05]  /*9590*/  IADD3.X R3, R3, UR5, RZ, P0, !PT ;  /* 0x0000000503037c10 */ /* 0x000fca00087fe4ff */
[----:B------:R-:W-:-:S07]  /*95a0*/  IMAD.MOV.U32 R0, RZ, RZ, R3 ;  /* 0x000000ffff007224 */ /* 0x000fce00078e0003 */
.L_x_7065:
[----:B------:R-:W-:Y:S02]  /*95b0*/  ULDC UR4, c[0x0][0x248] ;  /* 0x0000920000047ab9 */ /* 0x000fe40000000800 */
[----:B------:R-:W-:-:S13]  /*95c0*/  ISETP.NE.AND P0, PT, RZ, UR4, PT ;  /* 0x00000004ff007c0c */ /* 0x000fda000bf05270 */
[----:B------:R-:W-:Y:S05]  /*95d0*/  @!P0 BRA `(.L_x_7076) ;  /* 0x0000002c00588947 */ /* 0x000fea0003800000 */
[----:B------:R-:W0:Y:S01]  /*95e0*/  LDC R16, c[0x0][0x3fc] ;  /* 0x0000ff00ff107b82 */ /* 0x000e220000000800 */
[----:B------:R-:W2:Y:S01]  /*95f0*/  S2R R12, SR_CTAID.X ;  /* 0x00000000000c7919 */ /* 0x000ea20000002500 */
[----:B------:R-:W-:Y:S01]  /*9600*/  ULDC UR4, c[0x0][0x24c] ;  /* 0x0000930000047ab9 */ /* 0x000fe20000000800 */
[----:B------:R-:W-:Y:S01]  /*9610*/  MOV R17, RZ ;  /* 0x000000ff00117202 */ /* 0x000fe20000000f00 */
        /* <DEDUP_REMOVED lines=11> */
[----:B-1----:R-:W-:-:S05]  /*96d0*/  IMAD.HI.U32 R6, R5, UR7, R4 ;  /* 0x0000000705067c27 */ /* 0x002fca000f8e0004 */
        /* <DEDUP_REMOVED lines=268> */
.L_x_7077:
        /* <DEDUP_REMOVED lines=14> */
.L_x_7079:
[----:B------:R-:W-:Y:S05]  /*a880*/  BSYNC B0 ;  /* 0x0000000000007941 */ /* 0x000fea0003800000 */
.L_x_7078:
        /* <DEDUP_REMOVED lines=17> */
.L_x_7081:
[----:B------:R-:W-:Y:S05]  /*a9a0*/  BSYNC B0 ;  /* 0x0000000000007941 */ /* 0x000fea0003800000 */
.L_x_7080:
        /* <DEDUP_REMOVED lines=34> */
.L_x_7083:
[----:B------:R-:W-:Y:S05]  /*abd0*/  BSYNC B0 ;  /* 0x0000000000007941 */ /* 0x000fea0003800000 */
.L_x_7082:
        /* <DEDUP_REMOVED lines=19> */
[----:B------:R-:W-:Y:S01]  /*ad10*/  IMAD.U32 R4, RZ, RZ, UR4 ;  /* 0x00000004ff047e24 */ /* 0x000fe2000f8e00ff */
[----:B------:R-:W-:Y:S01]  /*ad20*/  MOV R5, UR5 ;  /* 0x0000000500057c02 */ /* 0x000fe20008000f00 */
[----:B-1----:R-:W-:Y:S01]  /*ad30*/  IMAD.U32 R7, RZ, RZ, UR9 ;  /* 0x00000009ff077e24 */ /* 0x002fe2000f8e00ff */
        /* <DEDUP_REMOVED lines=15> */
.L_x_7091:
[----:B0-----:R-:W-:-:S05]  /*ae30*/  IADD3 R11, R15, R14, RZ ;  /* 0x0000000e0f0b7210 */ /* 0x001fca0007ffe0ff */
[----:B-1----:R-:W-:-:S05]  /*ae40*/  IMAD.WIDE.U32 R10, R11, 0x10, R8 ;  /* 0x000000100b0a7825 */ /* 0x002fca00078e0008 */
        /* <DEDUP_REMOVED lines=22> */
.L_x_7089:
[----:B------:R0:W5:Y:S02]  /*afb0*/  LDG.E R6, desc[UR36][R10.64+0x8] ;  /* 0x000008240a067981 */ /* 0x000164000c1e1900 */
[----:B-----5:R-:W-:Y:S01]  /*afc0*/  MOV R4, R21 ;  /* 0x0000001500047202 */ /* 0x020fe20000000f00 */
[----:B------:R-:W-:Y:S01]  /*afd0*/  IMAD.MOV.U32 R5, RZ, RZ, R12 ;  /* 0x000000ffff057224 */ /* 0x000fe200078e000c */
[----:B------:R-:W-:-:S07]  /*afe0*/  MOV R7, R22 ;  /* 0x0000001600077202 */ /* 0x000fce0000000f00 */
.L_x_7090:
[----:B------:R-:W-:Y:S05]  /*aff0*/  BSYNC B2 ;  /* 0x0000000000027941 */ /* 0x000fea0003800000 */
.L_x_7088:
[----:B------:R-:W-:Y:S05]  /*b000*/  @!P2 BRA `(.L_x_7091) ;  /* 0xfffffffc0088a947 */ /* 0x000fea000383ffff */
[----:B------:R-:W-:Y:S05]  /*b010*/  BSYNC B1 ;  /* 0x0000000000017941 */ /* 0x000fea0003800000 */
.L_x_7087:
[----:B------:R-:W-:Y:S05]  /*b020*/  BRA `(.L_x_7086) ;  /* 0x0000000000a47947 */ /* 0x000fea0003800000 */
.L_x_7085:
[----:B------:R-:W-:Y:S01]  /*b030*/  ULDC UR4, c[0x0][0x23c] ;  /* 0x00008f0000047ab9 */ /* 0x000fe20000000800 */
[----:B------:R-:W-:Y:S01]  /*b040*/  ULDC UR5, c[0x0][0x23c] ;  /* 0x00008f0000057ab9 */ /* 0x000fe20000000800 */
[----:B------:R-:W-:-:S13]  /*b050*/  ISETP.GE.U32.AND P0, PT, R13, UR4, PT ;  /* 0x000000040d007c0c */ /* 0x000fda000bf06070 */
[----:B------:R-:W-:Y:S05]  /*b060*/  @P0 BRA `(.L_x_7086) ;  /* 0x0000000000940947 */ /* 0x000fea0003800000 */
[----:B------:R-:W-:Y:S01]  /*b070*/  ULDC UR4, c[0x0][0x10] ;  /* 0x0000040000047ab9 */ /* 0x000fe20000000800 */
[----:B------:R-:W0:Y:S01]  /*b080*/  LDC R19, c[0x0][RZ] ;  /* 0x00000000ff137b82 */ /* 0x000e220000000800 */
[----:B------:R-:W-:Y:S01]  /*b090*/  MOV R14, R13 ;  /* 0x0000000d000e7202 */ /* 0x000fe20000000f00 */
[----:B------:R-:W-:-:S06]  /*b0a0*/  IMAD R21, R12, UR4, RZ ;  /* 0x000000040c157c24 */ /* 0x000fcc000f8e02ff */
[----:B------:R-:W1:Y:S08]  /*b0b0*/  LDC.64 R8, c[0x0][0x618] ;  /* 0x00018600ff087b82 */ /* 0x000e700000000a00 */
[----:B------:R-:W2:Y:S02]  /*b0c0*/  LDC R15, c[0x0][0x4] ;  /* 0x00000100ff0f7b82 */ /* 0x000ea40000000800 */
.L_x_7095:
[----:B0-----:R-:W-:-:S04]  /*b0d0*/  IMAD.IADD R10, R21, 0x1, R14 ;  /* 0x00000001150a7824 */ /* 0x001fc800078e020e */
        /* <DEDUP_REMOVED lines=24> */
.L_x_7093:
[----:B------:R0:W5:Y:S02]  /*b260*/  LDG.E R6, desc[UR36][R10.64+0x8] ;  /* 0x000008240a067981 */ /* 0x000164000c1e1900 */
[----:B-----5:R-:W-:Y:S01]  /*b270*/  MOV R4, R23 ;  /* 0x0000001700047202 */ /* 0x020fe20000000f00 */
[----:B------:R-:W-:Y:S01]  /*b280*/  IMAD.MOV.U32 R7, RZ, RZ, R22 ;  /* 0x000000ffff077224 */ /* 0x000fe200078e0016 */
[----:B------:R-:W-:-:S07]  /*b290*/  MOV R5, R12 ;  /* 0x0000000c00057202 */ /* 0x000fce0000000f00 */
.L_x_7094:
[----:B------:R-:W-:Y:S05]  /*b2a0*/  BSYNC B1 ;  /* 0x0000000000017941 */ /* 0x000fea0003800000 */
.L_x_7092:
[----:B------:R-:W-:Y:S05]  /*b2b0*/  @!P2 BRA `(.L_x_7095) ;  /* 0xfffffffc0084a947 */ /* 0x000fea000383ffff */
.L_x_7086:
[----:B------:R-:W-:Y:S05]  /*b2c0*/  BSYNC B0 ;  /* 0x0000000000007941 */ /* 0x000fea0003800000 */
.L_x_7084:
        /* <DEDUP_REMOVED lines=13> */
.L_x_7102:
        /* <DEDUP_REMOVED lines=20> */
[----:B------:R-:W-:Y:S01]  /*b4e0*/  IMAD.MOV.U32 R6, RZ, RZ, -0x1 ;  /* 0xffffffffff067424 */ /* 0x000fe200078e00ff */
[----:B------:R-:W-:Y:S01]  /*b4f0*/  MOV R7, R10 ;  /* 0x0000000a00077202 */ /* 0x000fe20000000f00 */
[----:B0-----:R-:W-:-:S04]  /*b500*/  FMUL.FTZ R11, R11, R18 ;  /* 0x000000120b0b7220 */ /* 0x001fc80000410000 */
[----:B------:R-:W-:Y:S01]  /*b510*/  FFMA.FTZ R5, R11, R8, R16 ;  /* 0x000000080b057223 */ /* 0x000fe20000010010 */
[----:B------:R-:W-:Y:S01]  /*b520*/  FFMA.FTZ R4, R19, R11, R4 ;  /* 0x0000000b13047223 */ /* 0x000fe20000010004 */
[----:B------:R-:W-:Y:S06]  /*b530*/  BRA `(.L_x_7101) ;  /* 0x0000000000107947 */ /* 0x000fec0003800000 */
.L_x_7100:
[----:B01----:R-:W-:Y:S01]  /*b540*/  MOV R6, R10 ;  /* 0x0000000a00067202 */ /* 0x003fe20000000f00 */
[----:B------:R-:W-:Y:S01]  /*b550*/  IMAD.MOV.U32 R4, RZ, RZ, R8 ;  /* 0x000000ffff047224 */ /* 0x000fe200078e0008 */
[----:B------:R-:W-:Y:S02]  /*b560*/  MOV R5, R9 ;  /* 0x0000000900057202 */ /* 0x000fe40000000f00 */
[----:B------:R-:W-:-:S07]  /*b570*/  MOV R7, R11 ;  /* 0x0000000b00077202 */ /* 0x000fce0000000f00 */
.L_x_7101:
[----:B------:R-:W-:Y:S05]  /*b580*/  BSYNC B1 ;  /* 0x0000000000017941 */ /* 0x000fea0003800000 */
.L_x_7099:
[----:B------:R2:W-:Y:S02]  /*b590*/  STS.128 [R12], R4 ;  /* 0x000000040c007388 */ /* 0x0005e40000000c00 */
.L_x_7098:
[----:B------:R-:W-:Y:S05]  /*b5a0*/  BSYNC B0 ;  /* 0x0000000000007941 */ /* 0x000fea0003800000 */
.L_x_7097:
[----:B------:R-:W-:Y:S02]  /*b5b0*/  ISETP.GT.AND P0, PT, R14, 0x1, PT ;  /* 0x000000010e00780c */ /* 0x000fe40003f04270 */
[----:B------:R-:W-:-:S11]  /*b5c0*/  SHF.R.S32.HI R14, RZ, 0x1, R14 ;  /* 0x00000001ff0e7819 */ /* 0x000fd6000001140e */
[----:B------:R-:W-:Y:S05]  /*b5d0*/  @P0 BRA `(.L_x_7102) ;  /* 0xfffffffc00700947 */ /* 0x000fea000383ffff */
.L_x_7096:
        /* <DEDUP_REMOVED lines=13> */
.L_x_7110:
[----:B------:R-:W-:Y:S01]  /*b6b0*/  IMAD.IADD R8, R20, 0x1, R13 ;  /* 0x0000000114087824 */ /* 0x000fe200078e020d */
[----:B------:R-:W-:Y:S04]  /*b6c0*/  BAR.SYNC.DEFER_BLOCKING 0x0 ;  /* 0x0000000000007b1d */ /* 0x000fe80000010000 */
[----:B------:R-:W-:Y:S02]  /*b6d0*/  ISETP.GE.U32.AND P0, PT, R8, R15, PT ;  /* 0x0000000f0800720c */ /* 0x000fe40003f06070 */
[----:B------:R-:W-:Y:S02]  /*b6e0*/  BSSY B0, `(.L_x_7105) ;  /* 0x000001c000007945 */ /* 0x000fe40003800000 */
        /* <DEDUP_REMOVED lines=15> */
[----:B------:R-:W-:Y:S01]  /*b7e0*/  MOV R6, 0xffffffff ;  /* 0xffffffff00067802 */ /* 0x000fe20000000f00 */
[----:B------:R-:W-:Y:S02]  /*b7f0*/  IMAD.MOV.U32 R7, RZ, RZ, R10 ;  /* 0x000000ffff077224 */ /* 0x000fe400078e000a */
[----:B0-----:R-:W-:-:S04]  /*b800*/  FMUL.FTZ R11, R11, R16 ;  /* 0x000000100b0b7220 */ /* 0x001fc80000410000 */
[----:B------:R-:W-:Y:S01]  /*b810*/  FFMA.FTZ R5, R11, R8, R14 ;  /* 0x000000080b057223 */ /* 0x000fe2000001000e */
[----:B------:R-:W-:Y:S01]  /*b820*/  FFMA.FTZ R4, R19, R11, R4 ;  /* 0x0000000b13047223 */ /* 0x000fe20000010004 */
[----:B------:R-:W-:Y:S06]  /*b830*/  BRA `(.L_x_7109) ;  /* 0x0000000000107947 */ /* 0x000fec0003800000 */
.L_x_7108:
[----:B012---:R-:W-:Y:S01]  /*b840*/  MOV R6, R10 ;  /* 0x0000000a00067202 */ /* 0x007fe20000000f00 */
[----:B------:R-:W-:Y:S01]  /*b850*/  IMAD.MOV.U32 R5, RZ, RZ, R9 ;  /* 0x000000ffff057224 */ /* 0x000fe200078e0009 */
[----:B------:R-:W-:Y:S02]  /*b860*/  MOV R4, R8 ;  /* 0x0000000800047202 */ /* 0x000fe40000000f00 */
[----:B------:R-:W-:-:S07]  /*b870*/  MOV R7, R11 ;  /* 0x0000000b00077202 */ /* 0x000fce0000000f00 */
.L_x_7109:
[----:B------:R-:W-:Y:S05]  /*b880*/  BSYNC B1 ;  /* 0x0000000000017941 */ /* 0x000fea0003800000 */
.L_x_7107:
[----:B------:R3:W-:Y:S02]  /*b890*/  STS.128 [R12], R4 ;  /* 0x000000040c007388 */ /* 0x0007e40000000c00 */
.L_x_7106:
[----:B------:R-:W-:Y:S05]  /*b8a0*/  BSYNC B0 ;  /* 0x0000000000007941 */ /* 0x000fea0003800000 */
.L_x_7105:
[----:B------:R-:W-:-:S04]  /*b8b0*/  SHF.R.S32.HI R13, RZ, 0x1, R13 ;  /* 0x00000001ff0d7819 */ /* 0x000fc8000001140d */
[----:B------:R-:W-:-:S13]  /*b8c0*/  ISETP.GE.AND P0, PT, R13, 0x20, PT ;  /* 0x000000200d00780c */ /* 0x000fda0003f06270 */
[----:B------:R-:W-:Y:S05]  /*b8d0*/  @P0 BRA `(.L_x_7110) ;  /* 0xfffffffc00740947 */ /* 0x000fea000383ffff */
[----:B------:R-:W-:-:S11]  /*b8e0*/  HFMA2.MMA R8, -RZ, RZ, 0, 1.9073486328125e-06 ;  /* 0x00000020ff087435 */ /* 0x000fd600000001ff */
.L_x_7104:
[----:B------:R-:W-:Y:S01]  /*b8f0*/  BAR.SYNC.DEFER_BLOCKING 0x0 ;  /* 0x0000000000007b1d */ /* 0x000fe20000010000 */
[----:B------:R-:W-:-:S13]  /*b900*/  ISETP.GE.AND P0, PT, R8, 0x2, PT ;  /* 0x000000020800780c */ /* 0x000fda0003f06270 */
[----:B------:R-:W-:Y:S05]  /*b910*/  @!P0 BRA `(.L_x_7103) ;  /* 0x0000000000788947 */ /* 0x000fea0003800000 */
[----:B------:R-:W-:-:S07]  /*b920*/  IMAD.MOV.U32 R9, RZ, RZ, 0x1 ;  /* 0x00000001ff097424 */ /* 0x000fce00078e00ff */
.L_x_7114:
        /* <DEDUP_REMOVED lines=19> */
[----:B------:R-:W-:Y:S01]  /*ba60*/  MOV R7, R10 ;  /* 0x0000000a00077202 */ /* 0x000fe20000000f00 */
[----:B------:R-:W-:Y:S06]  /*ba70*/  BRA `(.L_x_7113) ;  /* 0x0000000000107947 */ /* 0x000fec0003800000 */
.L_x_7112:
[----:B0---4-:R-:W-:Y:S01]  /*ba80*/  IMAD.MOV.U32 R4, RZ, RZ, R11 ;  /* 0x000000ffff047224 */ /* 0x011fe200078e000b */
[----:B-1----:R-:W-:Y:S01]  /*ba90*/  MOV R5, R12 ;  /* 0x0000000c00057202 */ /* 0x002fe20000000f00 */
[----:B---3--:R-:W-:Y:S01]  /*baa0*/  IMAD.MOV.U32 R7, RZ, RZ, R16 ;  /* 0x000000ffff077224 */ /* 0x008fe200078e0010 */
[----:B--2---:R-:W-:-:S07]  /*bab0*/  MOV R6, R10 ;  /* 0x0000000a00067202 */ /* 0x004fce0000000f00 */
.L_x_7113:
[----:B------:R-:W-:Y:S05]  /*bac0*/  BSYNC B0 ;  /* 0x0000000000007941 */ /* 0x000fea0003800000 */
.L_x_7111:
[----:B0-----:R-:W-:-:S04]  /*bad0*/  SHF.L.U32 R9, R9, 0x1, RZ ;  /* 0x0000000109097819 */ /* 0x001fc800000006ff */
[----:B------:R-:W-:-:S13]  /*bae0*/  ISETP.GE.AND P0, PT, R9, R8, PT ;  /* 0x000000080900720c */ /* 0x000fda0003f06270 */
[----:B------:R-:W-:Y:S05]  /*baf0*/  @!P0 BRA `(.L_x_7114) ;  /* 0xfffffffc008c8947 */ /* 0x000fea000383ffff */
.L_x_7103:
        /* <DEDUP_REMOVED lines=14> */
[----:B-123--:R-:W-:-:S06]  /*bbe0*/  @P0 MOV R6, 0xffffffff ;  /* 0xffffffff00060802 */ /* 0x00efcc0000000f00 */
[----:B------:R0:W5:Y:S01]  /*bbf0*/  @!P0 LDG.E R6, desc[UR36][R2.64+0x8] ;  /* 0x0000082402068981 */ /* 0x000162000c1e1900 */
[----:B------:R-:W-:-:S04]  /*bc00*/  @P0 FADD.FTZ R8, R7, R13 ;  /* 0x0000000d07080221 */ /* 0x000fc80000010000 */
[----:B------:R-:W1:Y:S02]  /*bc10*/  @P0 MUFU.RCP R14, R8 ;  /* 0x00000008000e0308 */ /* 0x000e640000001000 */
[----:B-1----:R-:W-:Y:S01]  /*bc20*/  @P0 FMUL.FTZ R9, R7, R14 ;  /* 0x0000000e07090220 */ /* 0x002fe20000410000 */
[----:B------:R-:W-:Y:S01]  /*bc30*/  @P0 IMAD.MOV.U32 R7, RZ, RZ, R8 ;  /* 0x000000ffff070224 */ /* 0x000fe200078e0008 */
[----:B------:R-:W-:Y:S01]  /*bc40*/  @!P0 MOV R7, R13 ;  /* 0x0000000d00078202 */ /* 0x000fe20000000f00 */
[----:B----4-:R-:W-:-:S04]  /*bc50*/  @P0 FADD.FTZ R0, R4, -R11 ;  /* 0x8000000b04000221 */ /* 0x010fc80000010000 */
[C---:B------:R-:W-:Y:S01]  /*bc60*/  @P0 FMUL.FTZ R10, R0.reuse, R0 ;  /* 0x00000000000a0220 */ /* 0x040fe20000410000 */
[----:B------:R-:W-:Y:S01]  /*bc70*/  @P0 FADD.FTZ R12, R5, R16 ;  /* 0x00000010050c0221 */ /* 0x000fe20000010000 */
[----:B------:R-:W-:Y:S01]  /*bc80*/  @P0 FFMA.FTZ R4, R0, R9, R11 ;  /* 0x0000000900040223 */ /* 0x000fe2000001000b */
[----:B------:R-:W-:Y:S01]  /*bc90*/  @!P0 MOV R4, R11 ;  /* 0x0000000b00048202 */ /* 0x000fe20000000f00 */
[----:B------:R-:W-:-:S04]  /*bca0*/  @P0 FMUL.FTZ R10, R13, R10 ;  /* 0x0000000a0d0a0220 */ /* 0x000fc80000410000 */
[----:B------:R-:W-:Y:S01]  /*bcb0*/  @P0 FFMA.FTZ R5, R9, R10, R12 ;  /* 0x0000000a09050223 */ /* 0x000fe2000001000c */
[----:B0-----:R-:W-:-:S07]  /*bcc0*/  @!P0 IMAD.MOV.U32 R5, RZ, RZ, R16 ;  /* 0x000000ffff058224 */ /* 0x001fce00078e0010 */
.L_x_7117:
[----:B------:R-:W-:Y:S05]  /*bcd0*/  BSYNC B0 ;  /* 0x0000000000007941 */ /* 0x000fea0003800000 */
.L_x_7116:
        /* <DEDUP_REMOVED lines=20> */
[----:B------:R-:W2:Y:S01]  /*be20*/  F2F.BF16.F32 R4, R4 ;  /* 0x0000000400047304 */ /* 0x000ea20000202000 */
[----:B-1----:R-:W-:Y:S01]  /*be30*/  LOP3.LUT R2, R17, 0xfffffffc, RZ, 0xc0, !PT ;  /* 0xfffffffc11027812 */ /* 0x002fe200078ec0ff */
[----:B------:R-:W-:-:S03]  /*be40*/  ULDC.64 UR4, c[0x0][0x608] ;  /* 0x0001820000047ab9 */ /* 0x000fc60000000a00 */
[----:B------:R-:W-:-:S04]  /*be50*/  IADD3 R2, P0, R2, UR4, RZ ;  /* 0x0000000402027c10 */ /* 0x000fc8000ff1e0ff */
[----:B------:R-:W-:Y:S01]  /*be60*/  IADD3.X R3, RZ, UR5, RZ, P0, !PT ;  /* 0x00000005ff037c10 */ /* 0x000fe200087fe4ff */
[----:B--2---:R-:W-:-:S05]  /*be70*/  IMAD.U32 R5, R4, 0x10000, RZ ;  /* 0x0001000004057824 */ /* 0x004fca00078e00ff */
[----:B------:R-:W-:Y:S01]  /*be80*/  STG.E desc[UR36][R2.64], R5 ;  /* 0x0000000502007986 */ /* 0x000fe2000c101924 */
[----:B------:R-:W-:Y:S05]  /*be90*/  EXIT ;  /* 0x000000000000794d */ /* 0x000fea0003800000 */
.L_x_7118:
[----:B------:R-:W-:Y:S04]  /*bea0*/  STG.E desc[UR36][R2.64], R4 ;  /* 0x0000000402007986 */ /* 0x000fe8000c101924 */
[----:B------:R-:W-:Y:S04]  /*beb0*/  STG.E desc[UR36][R2.64+0x4], R5 ;  /* 0x0000040502007986 */ /* 0x000fe8000c101924 */
[----:B-----5:R-:W-:Y:S04]  /*bec0*/  STG.E desc[UR36][R2.64+0x8], R6 ;  /* 0x0000080602007986 */ /* 0x020fe8000c101924 */
[----:B------:R-:W-:Y:S01]  /*bed0*/  STG.E desc[UR36][R2.64+0xc], R7 ;  /* 0x00000c0702007986 */ /* 0x000fe2000c101924 */
[----:B------:R-:W-:Y:S05]  /*bee0*/  EXIT ;  /* 0x000000000000794d */ /* 0x000fea0003800000 */
.L_x_7115:
        /* <DEDUP_REMOVED lines=18> */
.L_x_7120:
[----:B------:R-:W-:Y:S01]  /*c010*/  UMOV UR4, URZ ;  /* 0x0000003f00047c82 */ /* 0x000fe20008000000 */
[----:B------:R-:W-:Y:S01]  /*c020*/  UMOV UR5, URZ ;  /* 0x0000003f00057c82 */ /* 0x000fe20008000000 */
[----:B------:R-:W-:Y:S01]  /*c030*/  UMOV UR6, URZ ;  /* 0x0000003f00067c82 */ /* 0x000fe20008000000 */
[----:B------:R-:W-:Y:S01]  /*c040*/  MOV R7, UR4 ;  /* 0x0000000400077c02 */ /* 0x000fe20008000f00 */
[----:B------:R-:W-:Y:S01]  /*c050*/  IMAD.U32 R4, RZ, RZ, UR6 ;  /* 0x00000006ff047e24 */ /* 0x000fe2000f8e00ff */
[----:B------:R-:W-:-:S07]  /*c060*/  MOV R5, UR5 ;  /* 0x0000000500057c02 */ /* 0x000fce0008000f00 */
.L_x_7119:
        /* <DEDUP_REMOVED lines=28> */
.L_x_7121:
[----:B------:R-:W-:Y:S01]  /*c230*/  MOV R0, 0x0 ;  /* 0x0000000000007802 */ /* 0x000fe20000000f00 */
[----:B------:R-:W-:Y:S01]  /*c240*/  ULDC.64 UR4, c[0x4][0x580] ;  /* 0x0101600000047ab9 */ /* 0x000fe20000000a00 */
[----:B------:R-:W-:Y:S01]  /*c250*/  ULDC.64 UR6, c[0x4][0x578] ;  /* 0x01015e0000067ab9 */ /* 0x000fe20000000a00 */
[----:B-123--:R-:W-:Y:S01]  /*c260*/  MOV R4, UR4 ;  /* 0x0000000400047c02 */ /* 0x00efe20008000f00 */
[----:B------:R1:W2:Y:S01]  /*c270*/  LDC.64 R2, c[0x4][R0] ;  /* 0x0100000000027b82 */ /* 0x0002a20000000a00 */
[----:B------:R-:W-:Y:S01]  /*c280*/  MOV R5, UR5 ;  /* 0x0000000500057c02 */ /* 0x000fe20008000f00 */
[----:B------:R-:W-:Y:S01]  /*c290*/  ULDC.64 UR4, c[0x4][0x68] ;  /* 0x01001a0000047ab9 */ /* 0x000fe20000000a00 */
[----:B------:R-:W-:Y:S01]  /*c2a0*/  HFMA2.MMA R8, -RZ, RZ, 0, 4.4405460357666015625e-05 ;  /* 0x000002e9ff087435 */ /* 0x000fe200000001ff */
        /* <DEDUP_REMOVED lines=8> */
.L_x_7122:
[----:B------:R-:W-:Y:S05]  /*c330*/  EXIT ;  /* 0x000000000000794d */ /* 0x000fea0003800000 */
.L_x_7076:
        /* <DEDUP_REMOVED lines=45> */
.L_x_7125:
[----:B------:R-:W-:Y:S05]  /*c610*/  BSYNC B0 ;  /* 0x0000000000007941 */ /* 0x000fea0003800000 */
.L_x_7124:
        /* <DEDUP_REMOVED lines=15> */
[----:B0-----:R-:W-:-:S05]  /*c710*/  @P1 IADD3 R2, P0, R17, R2, RZ ;  /* 0x0000000211021210 */ /* 0x001fca0007f1e0ff */
[----:B------:R-:W-:Y:S01]  /*c720*/  @P1 IMAD.X R3, RZ, RZ, R3, P0 ;  /* 0x000000ffff031224 */ /* 0x000fe200000e0603 */
[----:B------:R-:W-:-:S04]  /*c730*/  ISETP.GE.AND P0, PT, R4, 0x2, PT ;  /* 0x000000020400780c */ /* 0x000fc80003f06270 */
[----:B-1----:R0:W-:Y:S09]  /*c740*/  @P1 STG.E desc[UR36][R2.64], R9 ;  /* 0x0000000902001986 */ /* 0x0021f2000c101924 */
[----:B------:R-:W-:Y:S05]  /*c750*/  @!P0 EXIT ;  /* 0x000000000000894d */ /* 0x000fea0003800000 */
[----:B------:R-:W1:Y:S01]  /*c760*/  F2F.BF16.F32 R8, R8 ;  /* 0x0000000800087304 */ /* 0x000e620000202000 */
[----:B0-----:R-:W-:Y:S01]  /*c770*/  LOP3.LUT R2, R17, 0xfffffffc, RZ, 0xc0, !PT ;  /* 0xfffffffc11027812 */ /* 0x001fe200078ec0ff */
[----:B------:R-:W-:-:S03]  /*c780*/  ULDC.64 UR4, c[0x0][0x608] ;  /* 0x0001820000047ab9 */ /* 0x000fc60000000a00 */
[----:B------:R-:W-:-:S04]  /*c790*/  IADD3 R2, P0, R2, UR4, RZ ;  /* 0x0000000402027c10 */ /* 0x000fc8000ff1e0ff */
[----:B------:R-:W-:Y:S02]  /*c7a0*/  IADD3.X R3, RZ, UR5, RZ, P0, !PT ;  /* 0x00000005ff037c10 */ /* 0x000fe400087fe4ff */
[----:B-1----:R-:W-:-:S05]  /*c7b0*/  SHF.L.U32 R5, R8, 0x10, RZ ;  /* 0x0000001008057819 */ /* 0x002fca00000006ff */
[----:B------:R-:W-:Y:S01]  /*c7c0*/  STG.E desc[UR36][R2.64], R5 ;  /* 0x0000000502007986 */ /* 0x000fe2000c101924 */
[----:B------:R-:W-:Y:S05]  /*c7d0*/  EXIT ;  /* 0x000000000000794d */ /* 0x000fea0003800000 */
.L_x_7126:
[----:B------:R-:W-:Y:S04]  /*c7e0*/  STG.E desc[UR36][R2.64], R8 ;  /* 0x0000000802007986 */ /* 0x000fe8000c101924 */
[----:B------:R-:W-:Y:S04]  /*c7f0*/  STG.E desc[UR36][R2.64+0x4], R9 ;  /* 0x0000040902007986 */ /* 0x000fe8000c101924 */
[----:B-----5:R-:W-:Y:S04]  /*c800*/  STG.E desc[UR36][R2.64+0x8], R10 ;  /* 0x0000080a02007986 */ /* 0x020fe8000c101924 */
[----:B------:R-:W-:Y:S01]  /*c810*/  STG.E desc[UR36][R2.64+0xc], R11 ;  /* 0x00000c0b02007986 */ /* 0x000fe2000c101924 */
[----:B------:R-:W-:Y:S05]  /*c820*/  EXIT ;  /* 0x000000000000794d */ /* 0x000fea0003800000 */
.L_x_7123:
[----:B------:R-:W-:-:S13]  /*c830*/  ISETP.NE.AND P0, PT, RZ, UR38, PT ;  /* 0x00000026ff007c0c */ /* 0x000fda000bf05270 */
        /* <DEDUP_REMOVED lines=17> */
.L_x_7128:
[----:B------:R-:W-:Y:S01]  /*c950*/  UMOV UR4, URZ ;  /* 0x0000003f00047c82 */ /* 0x000fe20008000000 */
[----:B------:R-:W-:Y:S01]  /*c960*/  UMOV UR5, URZ ;  /* 0x0000003f00057c82 */ /* 0x000fe20008000000 */
[----:B------:R-:W-:Y:S01]  /*c970*/  UMOV UR6, URZ ;  /* 0x0000003f00067c82 */ /* 0x000fe20008000000 */
[----:B------:R-:W-:Y:S01]  /*c980*/  IMAD.U32 R11, RZ, RZ, UR4 ;  /* 0x00000004ff0b7e24 */ /* 0x000fe2000f8e00ff */
[----:B------:R-:W-:Y:S02]  /*c990*/  MOV R9, UR5 ;  /* 0x0000000500097c02 */ /* 0x000fe40008000f00 */
[----:B------:R-:W-:-:S07]  /*c9a0*/  MOV R8, UR6 ;  /* 0x0000000600087c02 */ /* 0x000fce0008000f00 */
.L_x_7127:
        /* <DEDUP_REMOVED lines=28> */
.L_x_7129:
        /* <DEDUP_REMOVED lines=16> */
.L_x_7130:
[----:B------:R-:W-:Y:S05]  /*cc70*/  EXIT ;  /* 0x000000000000794d */ /* 0x000fea0003800000 */
        .weak           $__internal_42_$__cuda_sm20_div_u64
        .type           $__internal_42_$__cuda_sm20_div_u64,@function
        .size           $__internal_42_$__cuda_sm20_div_u64,($__internal_43_$__cuda_sm20_rem_u64 - $__internal_42_$__cuda_sm20_div_u64)
$__internal_42_$__cuda_sm20_div_u64:
        /* <DEDUP_REMOVED lines=68> */
[----:B------:R-:W-:Y:S06]  /*d0c0*/  RET.REL.NODEC R4 `(_ZN2at6native13reduce_kernelILi512ELi1ENS0_8ReduceOpIN3c108BFloat16ENS0_10WelfordOpsIS4_fiN4cuda3std3__44pairIffEEEEjfLi2ELi2EEEEEvT1_) ;  /* 0xffffff2c04cc7950 */ /* 0x000fec0003c3ffff */
        .weak           $__internal_43_$__cuda_sm20_rem_u64
        .type           $__internal_43_$__cuda_sm20_rem_u64,@function
        .size           $__internal_43_$__cuda_sm20_rem_u64,(.L_x_8226 - $__internal_43_$__cuda_sm20_rem_u64)
$__internal_43_$__cuda_sm20_rem_u64:
        /* <DEDUP_REMOVED lines=63> */
[----:B------:R-:W-:Y:S06]  /*d4c0*/  RET.REL.NODEC R14 `(_ZN2at6native13reduce_kernelILi512ELi1ENS0_8ReduceOpIN3c108BFloat16ENS0_10WelfordOpsIS4_fiN4cuda3std3__44pairIffEEEEjfLi2ELi2EEEEEvT1_) ;  /* 0xffffff280ecc7950 */ /* 0x000fec0003c3ffff */
.L_x_7131:
        /* <DEDUP_REMOVED lines=11> */
.L_x_8226:


//--------------------- .text._ZN2at6native13reduce_kernelILi256ELi2ENS0_8ReduceOpIN3c108BFloat16ENS0_10WelfordOpsIS4_fiN4cuda3std3__44pairIffEEEEjfLi2ELi2EEEEEvT1_ --------------------------
	.section	.text._ZN2at6native13reduce_kernelILi256ELi2ENS0_8ReduceOpIN3c108BFloat16ENS0_10WelfordOpsIS4_fiN4cuda3std3__44pairIffEEEEjfLi2ELi2EEEEEvT1_,"ax",@progbits
	.align	128
        .global         _ZN2at6native13reduce_kernelILi256ELi2ENS0_8ReduceOpIN3c108BFloat16ENS0_10WelfordOpsIS4_fiN4cuda3std3__44pairIffEEEEjfLi2ELi2EEEEEvT1_
        .type           _ZN2at6native13reduce_kernelILi256ELi2ENS0_8ReduceOpIN3c108BFloat16ENS0_10WelfordOpsIS4_fiN4cuda3std3__44pairIffEEEEjfLi2ELi2EEEEEvT1_,@function
        .size           _ZN2at6native13reduce_kernelILi256ELi2ENS0_8ReduceOpIN3c108BFloat16ENS0_10WelfordOpsIS4_fiN4cuda3std3__44pairIffEEEEjfLi2ELi2EEEEEvT1_,(.L_x_8228 - _ZN2at6native13reduce_kernelILi256ELi2ENS0_8ReduceOpIN3c108BFloat16ENS0_10WelfordOpsIS4_fiN4cuda3std3__44pairIffEEEEjfLi2ELi2EEEEEvT1_)
        .other          _ZN2at6native13reduce_kernelILi256ELi2ENS0_8ReduceOpIN3c108BFloat16ENS0_10WelfordOpsIS4_fiN4cuda3std3__44pairIffEEEEjfLi2ELi2EEEEEvT1_,@"STO_CUDA_ENTRY STV_DEFAULT"
_ZN2at6native13reduce_kernelILi256ELi2ENS0_8ReduceOpIN3c108BFloat16ENS0_10WelfordOpsIS4_fiN4cuda3std3__44pairIffEEEEjfLi2ELi2EEEEEvT1_:
.text._ZN2at6native13reduce_kernelILi256ELi2ENS0_8ReduceOpIN3c108BFloat16ENS0_10WelfordOpsIS4_fiN4cuda3std3__44pairIffEEEEjfLi2ELi2EEEEEvT1_:
        /* <DEDUP_REMOVED lines=294> */
.L_x_7132:
        /* <DEDUP_REMOVED lines=34> */
.L_x_7136:
        /* <DEDUP_REMOVED lines=31> */
.L_x_7142:
[----:B------:R-:W-:Y:S05]  /*1670*/  BSYNC B2 ;  /* 0x0000000000027941 */ /* 0x000fea0003800000 */
.L_x_7141:
        /* <DEDUP_REMOVED lines=19> */
.L_x_7140:
[----:B------:R-:W-:Y:S05]  /*17b0*/  BSYNC B1 ;  /* 0x0000000000017941 */ /* 0x000fea0003800000 */
.L_x_7139:
[----:B------:R-:W0:Y:S01]  /*17c0*/  LDC R15, c[0x0][0x22c] ;  /* 0x00008b00ff0f7b82 */ /* 0x000e220000000800 */
[----:B------:R-:W-:-:S04]  /*17d0*/  IADD3 R8, P0, -R10, 0x2, RZ ;  /* 0x000000020a087810 */ /* 0x000fc80007f1e1ff */
[----:B------:R-:W-:Y:S02]  /*17e0*/  LEA R16, P1, R8, R16, 0x1 ;  /* 0x0000001008107211 */ /* 0x000fe400078208ff */
[----:B------:R-:W-:-:S04]  /*17f0*/  IADD3.X R9, RZ, -0x1, RZ, P0, !PT ;  /* 0xffffffffff097810 */ /* 0x000fc800007fe4ff */
[----:B------:R-:W-:Y:S02]  /*1800*/  LEA.HI.X R17, R8, R17, R9, 0x1, P1 ;  /* 0x0000001108117211 */ /* 0x000fe400008f0c09 */
[----:B0-----:R-:W-:-:S07]  /*1810*/  IADD3 R0, R10, -0x2, R15 ;  /* 0xfffffffe0a007810 */ /* 0x001fce0007ffe00f */
.L_x_7138:
[----:B------:R-:W-:Y:S05]  /*1820*/  BSYNC B0 ;  /* 0x0000000000007941 */ /* 0x000fea0003800000 */
.L_x_7137:
        /* <DEDUP_REMOVED lines=12> */
.L_x_7146:
        /* <DEDUP_REMOVED lines=25> */
.L_x_7145:
[----:B------:R-:W-:Y:S01]  /*1a80*/  MOV R12, R20 ;  /* 0x00000014000c7202 */ /* 0x000fe20000000f00 */
[----:B------:R-:W-:-:S07]  /*1a90*/  IMAD.MOV.U32 R7, RZ, RZ, R15 ;  /* 0x000000ffff077224 */ /* 0x000fce00078e000f */
.L_x_7144:
[----:B------:R-:W-:Y:S05]  /*1aa0*/  BSYNC B0 ;  /* 0x0000000000007941 */ /* 0x000fea0003800000 */
.L_x_7143:
        /* <DEDUP_REMOVED lines=10> */
.L_x_7148:
[----:B------:R-:W-:Y:S05]  /*1b50*/  BSYNC B0 ;  /* 0x0000000000007941 */ /* 0x000fea0003800000 */
.L_x_7147:
        /* <DEDUP_REMOVED lines=18> */
.L_x_7150:
[----:B------:R-:W-:Y:S05]  /*1c80*/  BSYNC B0 ;  /* 0x0000000000007941 */ /* 0x000fea0003800000 */
.L_x_7149:
        /* <DEDUP_REMOVED lines=17> */
.L_x_7152:
[----:B------:R-:W-:Y:S01]  /*1da0*/  MOV R4, R3 ;  /* 0x0000000300047202 */ /* 0x000fe20000000f00 */
[----:B------:R-:W-:Y:S01]  /*1db0*/  IMAD.MOV.U32 R5, RZ, RZ, R8 ;  /* 0x000000ffff057224 */ /* 0x000fe200078e0008 */
[----:B------:R-:W-:Y:S01]  /*1dc0*/  MOV R6, R11 ;  /* 0x0000000b00067202 */ /* 0x000fe20000000f00 */
[----:B------:R-:W-:-:S07]  /*1dd0*/  IMAD.MOV.U32 R7, RZ, RZ, R12 ;  /* 0x000000ffff077224 */ /* 0x000fce00078e000c */
.L_x_7153:
[----:B------:R-:W-:Y:S05]  /*1de0*/  BSYNC B0 ;  /* 0x0000000000007941 */ /* 0x000fea0003800000 */
.L_x_7151:
[----:B------:R-:W-:Y:S02]  /*1df0*/  CS2R R8, SRZ ;  /* 0x0000000000087805 */ /* 0x000fe4000001ff00 */
[----:B------:R-:W-:Y:S01]  /*1e00*/  CS2R R10, SRZ ;  /* 0x00000000000a7805 */ /* 0x000fe2000001ff00 */
[----:B------:R-:W-:Y:S06]  /*1e10*/  BRA `(.L_x_7134) ;  /* 0x0000006000cc7947 */ /* 0x000fec0003800000 */
.L_x_7135:
        /* <DEDUP_REMOVED lines=32> */
.L_x_7161:
        /* <DEDUP_REMOVED lines=287> */
.L_x_7159:
        /* <DEDUP_REMOVED lines=244> */
.L_x_7160:
[----:B------:R-:W-:Y:S02]  /*4150*/  LOP3.LUT R7, R7, 0xfffffffc, RZ, 0xc0, !PT ;  /* 0xfffffffc07077812 */ /* 0x000fe400078ec0ff */
[----:B------:R-:W-:Y:S01]  /*4160*/  IADD3 R6, R6, 0x1, RZ ;  /* 0x0000000106067810 */ /* 0x000fe20007ffe0ff */
[----:B------:R-:W-:Y:S01]  /*4170*/  IMAD.IADD R15, R15, 0x1, R0 ;  /* 0x000000010f0f7824 */ /* 0x000fe200078e0200 */
[----:B------:R-:W-:Y:S01]  /*4180*/  IADD3 R20, P1, R7, R16, RZ ;  /* 0x0000001007147210 */ /* 0x000fe20007f3e0ff */
[----:B------:R-:W-:-:S03]  /*4190*/  ULDC UR4, c[0x0][0x22c] ;  /* 0x00008b0000047ab9 */ /* 0x000fc60000000800 */
[----:B------:R-:W-:-:S05]  /*41a0*/  IADD3.X R21, RZ, R17, RZ, P1, !PT ;  /* 0x00000011ff157210 */ /* 0x000fca0000ffe4ff */
[----:B------:R1:W2:Y:S01]  /*41b0*/  LDG.E R27, desc[UR40][R20.64] ;  /* 0x00000028141b7981 */ /* 0x0002a2000c1e1900 */
[----:B------:R-:W-:Y:S02]  /*41c0*/  I2FP.F32.S32 R7, R6 ;  /* 0x0000000600077245 */ /* 0x000fe40000201400 */
[----:B------:R-:W-:Y:S02]  /*41d0*/  IADD3 R25, R15, R0, RZ ;  /* 0x000000000f197210 */ /* 0x000fe40007ffe0ff */
[----:B------:R-:W3:Y:S01]  /*41e0*/  MUFU.RCP R30, R7 ;  /* 0x00000007001e7308 */ /* 0x000ee20000001000 */
[----:B------:R-:W-:Y:S01]  /*41f0*/  MOV R22, UR4 ;  /* 0x0000000400167c02 */ /* 0x000fe20008000f00 */
[----:B-1----:R-:W-:-:S03]  /*4200*/  IMAD.U32 R21, R31, 0x10000, RZ ;  /* 0x000100001f157824 */ /* 0x002fc600078e00ff */
[----:B------:R-:W-:Y:S01]  /*4210*/  ISETP.GE.U32.AND P1, PT, R25, R22, PT ;  /* 0x000000161900720c */ /* 0x000fe20003f26070 */
[----:B------:R-:W-:-:S04]  /*4220*/  FADD.FTZ R24, R21, -R8 ;  /* 0x8000000815187221 */ /* 0x000fc80000010000 */
[----:B---3--:R-:W-:-:S04]  /*4230*/  FFMA.FTZ R8, R24, R30, R8 ;  /* 0x0000001e18087223 */ /* 0x008fc80000010008 */
[----:B------:R-:W-:-:S04]  /*4240*/  FADD.FTZ R21, R21, -R8 ;  /* 0x8000000815157221 */ /* 0x000fc80000010000 */
[----:B------:R-:W-:Y:S01]  /*4250*/  FFMA.FTZ R9, R24, R21, R9 ;  /* 0x0000001518097223 */ /* 0x000fe20000010009 */
[C---:B--2---:R-:W-:Y:S01]  /*4260*/  PRMT R19, R27.reuse, 0x7632, R19 ;  /* 0x000076321b137816 */ /* 0x044fe20000000013 */
[----:B------:R-:W-:-:S03]  /*4270*/  IMAD.U32 R26, R27, 0x10000, RZ ;  /* 0x000100001b1a7824 */ /* 0x000fc600078e00ff */
[----:B------:R-:W-:Y:S01]  /*4280*/  SHF.L.U32 R28, R19, 0x10, RZ ;  /* 0x00000010131c7819 */ /* 0x000fe200000006ff */
[----:B------:R-:W-:Y:S01]  /*4290*/  FADD.FTZ R25, R26, -R3 ;  /* 0x800000031a197221 */ /* 0x000fe20000010000 */
[----:B------:R-:W-:-:S03]  /*42a0*/  SHF.L.U32 R19, R32, 0x10, RZ ;  /* 0x0000001020137819 */ /* 0x000fc600000006ff */
[----:B------:R-:W-:Y:S01]  /*42b0*/  FADD.FTZ R29, R28, -R13 ;  /* 0x8000000d1c1d7221 */ /* 0x000fe20000010000 */
[-C--:B------:R-:W-:Y:S01]  /*42c0*/  FFMA.FTZ R3, R25, R30.reuse, R3 ;  /* 0x0000001e19037223 */ /* 0x080fe20000010003 */
[--C-:B------:R-:W-:Y:S02]  /*42d0*/  FADD.FTZ R20, R19, -R4.reuse ;  /* 0x8000000413147221 */ /* 0x100fe40000010000 */
[-C--:B------:R-:W-:Y:S01]  /*42e0*/  FFMA.FTZ R13, R29, R30.reuse, R13 ;  /* 0x0000001e1d0d7223 */ /* 0x080fe2000001000d */
[----:B------:R-:W-:Y:S01]  /*42f0*/  FADD.FTZ R26, R26, -R3 ;  /* 0x800000031a1a7221 */ /* 0x000fe20000010000 */
[----:B------:R-:W-:Y:S02]  /*4300*/  FFMA.FTZ R4, R20, R30, R4 ;  /* 0x0000001e14047223 */ /* 0x000fe40000010004 */
[----:B------:R-:W-:Y:S01]  /*4310*/  FADD.FTZ R28, R28, -R13 ;  /* 0x8000000d1c1c7221 */ /* 0x000fe20000010000 */
[----:B------:R-:W-:Y:S01]  /*4320*/  FFMA.FTZ R12, R25, R26, R12 ;  /* 0x0000001a190c7223 */ /* 0x000fe2000001000c */
[----:B------:R-:W-:-:S02]  /*4330*/  FADD.FTZ R19, R19, -R4 ;  /* 0x8000000413137221 */ /* 0x000fc40000010000 */
[----:B------:R-:W-:Y:S02]  /*4340*/  FFMA.FTZ R14, R29, R28, R14 ;  /* 0x0000001c1d0e7223 */ /* 0x000fe4000001000e */
[----:B------:R-:W-:Y:S01]  /*4350*/  FFMA.FTZ R5, R20, R19, R5 ;  /* 0x0000001314057223 */ /* 0x000fe20000010005 */
[----:B------:R-:W-:Y:S06]  /*4360*/  @!P1 BRA `(.L_x_7161) ;  /* 0xffffffdc002c9947 */ /* 0x000fec000383ffff */
[----:B------:R-:W-:Y:S05]  /*4370*/  BSYNC B1 ;  /* 0x0000000000017941 */ /* 0x000fea0003800000 */
.L_x_7158:
[C---:B------:R-:W-:Y:S02]  /*4380*/  PRMT R34, R27.reuse, 0x7610, R34 ;  /* 0x000076101b227816 */ /* 0x040fe40000000022 */
[----:B------:R-:W-:-:S07]  /*4390*/  PRMT R27, R27, 0x7632, R27 ;  /* 0x000076321b1b7816 */ /* 0x000fce000000001b */
.L_x_7157:
[----:B------:R-:W-:Y:S05]  /*43a0*/  BSYNC B0 ;  /* 0x0000000000007941 */ /* 0x000fea0003800000 */
.L_x_7156:
[----:B------:R-:W-:Y:S01]  /*43b0*/  ISETP.GE.U32.AND P0, PT, R15, R22, PT ;  /* 0x000000160f00720c */ /* 0x000fe20003f06070 */
[----:B------:R-:W-:Y:S01]  /*43c0*/  BSSY B0, `(.L_x_7162) ;  /* 0x000023e000007945 */ /* 0x000fe20003800000 */
[-C--:B------:R-:W-:Y:S01]  /*43d0*/  MOV R19, R6.reuse ;  /* 0x0000000600137202 */ /* 0x080fe20000000f00 */
[----:B------:R-:W-:Y:S01]  /*43e0*/  IMAD.MOV.U32 R29, RZ, RZ, R6 ;  /* 0x000000ffff1d7224 */ /* 0x000fe200078e0006 */
[-C--:B------:R-:W-:Y:S01]  /*43f0*/  MOV R28, R7.reuse ;  /* 0x00000007001c7202 */ /* 0x080fe20000000f00 */
[----:B0-----:R-:W-:Y:S01]  /*4400*/  IMAD.MOV.U32 R11, RZ, RZ, R7 ;  /* 0x000000ffff0b7224 */ /* 0x001fe200078e0007 */
[----:B------:R-:W-:Y:S02]  /*4410*/  MOV R30, R7 ;  /* 0x00000007001e7202 */ /* 0x000fe40000000f00 */
[----:B------:R-:W-:-:S05]  /*4420*/  MOV R10, R6 ;  /* 0x00000006000a7202 */ /* 0x000fca0000000f00 */
[----:B------:R-:W-:Y:S05]  /*4430*/  @P0 BRA `(.L_x_7163) ;  /* 0x0000002000d80947 */ /* 0x000fea0003800000 */
        /* <DEDUP_REMOVED lines=277> */
.L_x_7164:
        /* <DEDUP_REMOVED lines=283> */
.L_x_7165:
[----:B------:R-:W-:-:S04]  /*6740*/  LOP3.LUT R33, R33, 0xfffffffc, RZ, 0xc0, !PT ;  /* 0xfffffffc21217812 */ /* 0x000fc800078ec0ff */
[----:B------:R-:W-:-:S04]  /*6750*/  IADD3 R16, P1, R33, R16, RZ ;  /* 0x0000001021107210 */ /* 0x000fc80007f3e0ff */
[----:B------:R-:W-:-:S05]  /*6760*/  IADD3.X R17, RZ, R17, RZ, P1, !PT ;  /* 0x00000011ff117210 */ /* 0x000fca0000ffe4ff */
[----:B------:R-:W2:Y:S02]  /*6770*/  LDG.E R16, desc[UR40][R16.64] ;  /* 0x0000002810107981 */ /* 0x000ea4000c1e1900 */
[C---:B--2---:R-:W-:Y:S02]  /*6780*/  PRMT R34, R16.reuse, 0x7610, R34 ;  /* 0x0000761010227816 */ /* 0x044fe40000000022 */
[----:B------:R-:W-:-:S07]  /*6790*/  PRMT R27, R16, 0x7632, R27 ;  /* 0x00007632101b7816 */ /* 0x000fce000000001b */
.L_x_7163:
[----:B------:R-:W-:Y:S05]  /*67a0*/  BSYNC B0 ;  /* 0x0000000000007941 */ /* 0x000fea0003800000 */
.L_x_7162:
        /* <DEDUP_REMOVED lines=37> */
.L_x_7167:
[----:B------:R-:W-:Y:S05]  /*6a00*/  BSYNC B0 ;  /* 0x0000000000007941 */ /* 0x000fea0003800000 */
.L_x_7166:
        /* <DEDUP_REMOVED lines=17> */
.L_x_7169:
[----:B------:R-:W-:Y:S01]  /*6b20*/  MOV R4, R3 ;  /* 0x0000000300047202 */ /* 0x000fe20000000f00 */
[----:B------:R-:W-:Y:S01]  /*6b30*/  IMAD.MOV.U32 R6, RZ, RZ, R19 ;  /* 0x000000ffff067224 */ /* 0x000fe200078e0013 */
[----:B------:R-:W-:Y:S02]  /*6b40*/  MOV R5, R12 ;  /* 0x0000000c00057202 */ /* 0x000fe40000000f00 */
[----:B------:R-:W-:-:S07]  /*6b50*/  MOV R7, R28 ;  /* 0x0000001c00077202 */ /* 0x000fce0000000f00 */
.L_x_7170:
[----:B------:R-:W-:Y:S05]  /*6b60*/  BSYNC B0 ;  /* 0x0000000000007941 */ /* 0x000fea0003800000 */
.L_x_7168:
        /* <DEDUP_REMOVED lines=16> */
.L_x_7171:
[----:B------:R-:W-:Y:S01]  /*6c70*/  MOV R8, R13 ;  /* 0x0000000d00087202 */ /* 0x000fe20000000f00 */
[----:B------:R-:W-:Y:S01]  /*6c80*/  IMAD.MOV.U32 R10, RZ, RZ, R29 ;  /* 0x000000ffff0a7224 */ /* 0x000fe200078e001d */
[----:B------:R-:W-:Y:S02]  /*6c90*/  MOV R9, R14 ;  /* 0x0000000e00097202 */ /* 0x000fe40000000f00 */
[----:B------:R-:W-:Y:S01]  /*6ca0*/  MOV R11, R30 ;  /* 0x0000001e000b7202 */ /* 0x000fe20000000f00 */
[----:B------:R-:W-:Y:S06]  /*6cb0*/  BRA `(.L_x_7134) ;  /* 0x0000001400247947 */ /* 0x000fec0003800000 */
.L_x_7155:
        /* <DEDUP_REMOVED lines=12> */
.L_x_7175:
[-C--:B------:R-:W-:Y:S01]  /*6d80*/  IADD3 R19, R0, R15.reuse, RZ ;  /* 0x0000000f00137210 */ /* 0x080fe20007ffe0ff */
[----:B------:R-:W-:-:S04]  /*6d90*/  IMAD R15, R20, R15, RZ ;  /* 0x0000000f140f7224 */ /* 0x000fc800078e02ff */
[----:B------:R-:W-:Y:S01]  /*6da0*/  IMAD R7, R20, R19, RZ ;  /* 0x0000001314077224 */ /* 0x000fe200078e02ff */
[----:B------:R-:W-:-:S04]  /*6db0*/  SHF.R.U32.HI R15, RZ, 0x1, R15 ;  /* 0x00000001ff0f7819 */ /* 0x000fc8000001160f */
[----:B------:R-:W-:Y:S01]  /*6dc0*/  SHF.R.U32.HI R7, RZ, 0x1, R7 ;  /* 0x00000001ff077819 */ /* 0x000fe20000011607 */
[----:B------:R-:W-:-:S04]  /*6dd0*/  IMAD.WIDE.U32 R24, R15, 0x4, R16 ;  /* 0x000000040f187825 */ /* 0x000fc800078e0010 */
[----:B------:R-:W-:Y:S02]  /*6de0*/  IMAD.WIDE.U32 R10, R7, 0x4, R16 ;  /* 0x00000004070a7825 */ /* 0x000fe400078e0010 */
[----:B------:R-:W2:Y:S04]  /*6df0*/  LDG.E R24, desc[UR40][R24.64] ;  /* 0x0000002818187981 */ /* 0x000ea8000c1e1900 */
        /* <DEDUP_REMOVED lines=31> */
.L_x_7174:
[C---:B------:R-:W-:Y:S02]  /*6ff0*/  PRMT R29, R24.reuse, 0x7610, R29 ;  /* 0x00007610181d7816 */ /* 0x040fe4000000001d */
[----:B------:R-:W-:Y:S02]  /*7000*/  PRMT R30, R24, 0x7632, R30 ;  /* 0x00007632181e7816 */ /* 0x000fe4000000001e */
[C---:B------:R-:W-:Y:S02]  /*7010*/  PRMT R19, R10.reuse, 0x7610, R19 ;  /* 0x000076100a137816 */ /* 0x040fe40000000013 */
[----:B------:R-:W-:-:S07]  /*7020*/  PRMT R24, R10, 0x7632, R24 ;  /* 0x000076320a187816 */ /* 0x000fce0000000018 */
.L_x_7173:
[----:B------:R-:W-:Y:S05]  /*7030*/  BSYNC B0 ;  /* 0x0000000000007941 */ /* 0x000fea0003800000 */
.L_x_7172:
        /* <DEDUP_REMOVED lines=11> */
[----:B------:R-:W-:-:S13]  /*70f0*/  ISETP.GE.U32.AND P0, PT, R29, R22, PT ;  /* 0x000000161d00720c */ /* 0x000fda0003f06070 */
[----:B------:R-:W-:Y:S01]  /*7100*/  @!P0 IMAD R20, R20, R29, RZ ;  /* 0x0000001d14148224 */ /* 0x000fe200078e02ff */
[----:B------:R-:W-:Y:S02]  /*7110*/  SHF.R.U32.HI R29, RZ, 0x1, R21 ;  /* 0x00000001ff1d7819 */ /* 0x000fe40000011615 */
[----:B------:R-:W-:Y:S02]  /*7120*/  MOV R21, R17 ;  /* 0x0000001100157202 */ /* 0x000fe40000000f00 */
[----:B------:R-:W-:Y:S02]  /*7130*/  @!P0 SHF.R.U32.HI R31, RZ, 0x1, R20 ;  /* 0x00000001ff1f8819 */ /* 0x000fe40000011614 */
[----:B------:R-:W-:-:S05]  /*7140*/  MOV R20, R16 ;  /* 0x0000001000147202 */ /* 0x000fca0000000f00 */
        /* <DEDUP_REMOVED lines=8> */
.L_x_7177:
[----:B------:R-:W-:Y:S05]  /*71d0*/  BSYNC B0 ;  /* 0x0000000000007941 */ /* 0x000fea0003800000 */
.L_x_7176:
[----:B------:R-:W-:Y:S04]  /*71e0*/  BSSY B0, `(.L_x_7178) ;  /* 0x0000025000007945 */ /* 0x000fe80003800000 */
[----:B------:R-:W-:Y:S05]  /*71f0*/  @P1 BRA `(.L_x_7179) ;  /* 0x00000000008c1947 */ /* 0x000fea0003800000 */
[----:B------:R-:W-:Y:S01]  /*7200*/  VIADD R6, R6, 0x1 ;  /* 0x0000000106067836 */ /* 0x000fe20000000000 */
[----:B------:R-:W-:Y:S01]  /*7210*/  IADD3 R10, R10, 0x1, RZ ;  /* 0x000000010a0a7810 */ /* 0x000fe20007ffe0ff */
[----:B------:R-:W-:Y:S01]  /*7220*/  IMAD.U32 R17, R30, 0x10000, RZ ;  /* 0x000100001e117824 */ /* 0x000fe200078e00ff */
[----:B------:R-:W-:Y:S02]  /*7230*/  IADD3 R15, R15, R0, RZ ;  /* 0x000000000f0f7210 */ /* 0x000fe40007ffe0ff */
[----:B------:R-:W-:Y:S01]  /*7240*/  I2FP.F32.S32 R7, R6 ;  /* 0x0000000600077245 */ /* 0x000fe20000201400 */
[----:B------:R-:W-:Y:S01]  /*7250*/  FADD.FTZ R20, -R8, R17 ;  /* 0x0000001108147221 */ /* 0x000fe20000010100 */
[----:B------:R-:W-:Y:S02]  /*7260*/  I2FP.F32.S32 R11, R10 ;  /* 0x0000000a000b7245 */ /* 0x000fe40000201400 */
[----:B------:R-:W0:Y:S01]  /*7270*/  MUFU.RCP R21, R7 ;  /* 0x0000000700157308 */ /* 0x000e220000001000 */
[----:B------:R-:W-:-:S02]  /*7280*/  SHF.L.U32 R29, R29, 0x10, RZ ;  /* 0x000000101d1d7819 */ /* 0x000fc400000006ff */
[----:B------:R-:W-:-:S03]  /*7290*/  ISETP.GE.U32.AND P0, PT, R15, R22, PT ;  /* 0x000000160f00720c */ /* 0x000fc60003f06070 */
[----:B------:R-:W-:Y:S02]  /*72a0*/  FADD.FTZ R16, -R4, R29 ;  /* 0x0000001d04107221 */ /* 0x000fe40000010100 */
[----:B------:R-:W1:Y:S02]  /*72b0*/  MUFU.RCP R31, R11 ;  /* 0x0000000b001f7308 */ /* 0x000e640000001000 */
        /* <DEDUP_REMOVED lines=8> */
[----:B------:R-:W-:Y:S02]  /*7340*/  IADD3 R25, R25, 0x1, RZ ;  /* 0x0000000119197810 */ /* 0x000fe40007ffe0ff */
[----:B------:R-:W-:Y:S02]  /*7350*/  SHF.L.U32 R0, R19, 0x10, RZ ;  /* 0x0000001013007819 */ /* 0x000fe400000006ff */
[----:B------:R-:W-:Y:S02]  /*7360*/  I2FP.F32.S32 R28, R25 ;  /* 0x00000019001c7245 */ /* 0x000fe40000201400 */
[----:B------:R-:W-:Y:S01]  /*7370*/  I2FP.F32.S32 R26, R27 ;  /* 0x0000001b001a7245 */ /* 0x000fe20000201400 */
[----:B------:R-:W-:Y:S01]  /*7380*/  FADD.FTZ R15, -R3, R0 ;  /* 0x00000000030f7221 */ /* 0x000fe20000010100 */
        /* <DEDUP_REMOVED lines=10> */
.L_x_7179:
[----:B------:R-:W-:Y:S05]  /*7430*/  BSYNC B0 ;  /* 0x0000000000007941 */ /* 0x000fea0003800000 */
.L_x_7178:
        /* <DEDUP_REMOVED lines=17> */
.L_x_7181:
[----:B------:R-:W-:Y:S01]  /*7550*/  MOV R4, R3 ;  /* 0x0000000300047202 */ /* 0x000fe20000000f00 */
[----:B------:R-:W-:Y:S01]  /*7560*/  IMAD.MOV.U32 R5, RZ, RZ, R12 ;  /* 0x000000ffff057224 */ /* 0x000fe200078e000c */
[----:B------:R-:W-:Y:S02]  /*7570*/  MOV R6, R25 ;  /* 0x0000001900067202 */ /* 0x000fe40000000f00 */
[----:B------:R-:W-:-:S07]  /*7580*/  MOV R7, R28 ;  /* 0x0000001c00077202 */ /* 0x000fce0000000f00 */
.L_x_7182:
[----:B------:R-:W-:Y:S05]  /*7590*/  BSYNC B0 ;  /* 0x0000000000007941 */ /* 0x000fea0003800000 */
.L_x_7180:
        /* <DEDUP_REMOVED lines=16> */
.L_x_7183:
[----:B------:R-:W-:Y:S01]  /*76a0*/  MOV R8, R13 ;  /* 0x0000000d00087202 */ /* 0x000fe20000000f00 */
[----:B------:R-:W-:Y:S01]  /*76b0*/  IMAD.MOV.U32 R9, RZ, RZ, R14 ;  /* 0x000000ffff097224 */ /* 0x000fe200078e000e */
[----:B------:R-:W-:Y:S02]  /*76c0*/  MOV R10, R27 ;  /* 0x0000001b000a7202 */ /* 0x000fe40000000f00 */
[----:B------:R-:W-:Y:S01]  /*76d0*/  MOV R11, R26 ;  /* 0x0000001a000b7202 */ /* 0x000fe20000000f00 */
[----:B------:R-:W-:Y:S06]  /*76e0*/  BRA `(.L_x_7134) ;  /* 0x0000000800987947 */ /* 0x000fec0003800000 */
.L_x_7154:
        /* <DEDUP_REMOVED lines=12> */
[----:B------:R-:W-:Y:S01]  /*77b0*/  MOV R8, R4 ;  /* 0x0000000400087202 */ /* 0x000fe20000000f00 */
[--C-:B--2---:R-:W-:Y:S01]  /*77c0*/  IMAD.MOV.U32 R20, RZ, RZ, R5.reuse ;  /* 0x000000ffff147224 */ /* 0x104fe200078e0005 */
[----:B------:R-:W-:Y:S01]  /*77d0*/  MOV R14, R5 ;  /* 0x00000005000e7202 */ /* 0x000fe20000000f00 */
[----:B------:R-:W-:-:S04]  /*77e0*/  IMAD.MOV.U32 R9, RZ, RZ, R5 ;  /* 0x000000ffff097224 */ /* 0x000fc800078e0005 */
[----:B------:R-:W-:Y:S05]  /*77f0*/  @P0 BRA `(.L_x_7185) ;  /* 0x0000000000b80947 */ /* 0x000fea0003800000 */
[----:B------:R-:W-:Y:S01]  /*7800*/  BSSY B1, `(.L_x_7186) ;  /* 0x0000029000017945 */ /* 0x000fe20003800000 */
[----:B------:R-:W-:Y:S01]  /*7810*/  MOV R14, R5 ;  /* 0x00000005000e7202 */ /* 0x000fe20000000f00 */
[----:B------:R-:W-:Y:S01]  /*7820*/  IMAD.MOV.U32 R9, RZ, RZ, R5 ;  /* 0x000000ffff097224 */ /* 0x000fe200078e0005 */
[-C--:B------:R-:W-:Y:S02]  /*7830*/  MOV R3, R4.reuse ;  /* 0x0000000400037202 */ /* 0x080fe40000000f00 */
[----:B------:R-:W-:-:S07]  /*7840*/  MOV R8, R4 ;  /* 0x0000000400087202 */ /* 0x000fce0000000f00 */
.L_x_7187:
[----:B------:R-:W-:Y:S02]  /*7850*/  IADD3 R21, R19, R0, RZ ;  /* 0x0000000013157210 */ /* 0x000fe40007ffe0ff */
[----:B------:R-:W-:Y:S02]  /*7860*/  SHF.R.U32.HI R13, RZ, 0x1, R19 ;  /* 0x00000001ff0d7819 */ /* 0x000fe40000011613 */
[----:B------:R-:W-:-:S03]  /*7870*/  SHF.R.U32.HI R11, RZ, 0x1, R21 ;  /* 0x00000001ff0b7819 */ /* 0x000fc60000011615 */
[----:B------:R-:W-:-:S04]  /*7880*/  IMAD.WIDE.U32 R12, R13, 0x4, R16 ;  /* 0x000000040d0c7825 */ /* 0x000fc800078e0010 */
[----:B------:R-:W-:Y:S01]  /*7890*/  IMAD.WIDE.U32 R10, R11, 0x4, R16 ;  /* 0x000000040b0a7825 */ /* 0x000fe200078e0010 */
[----:B------:R-:W2:Y:S05]  /*78a0*/  LDG.E R30, desc[UR40][R12.64] ;  /* 0x000000280c1e7981 */ /* 0x000eaa000c1e1900 */
[----:B------:R-:W3:Y:S01]  /*78b0*/  LDG.E R10, desc[UR40][R10.64] ;  /* 0x000000280a0a7981 */ /* 0x000ee2000c1e1900 */
[----:B------:R-:W-:-:S05]  /*78c0*/  VIADD R6, R6, 0x1 ;  /* 0x0000000106067836 */ /* 0x000fca0000000000 */
[----:B------:R-:W-:-:S04]  /*78d0*/  I2FP.F32.S32 R7, R6 ;  /* 0x0000000600077245 */ /* 0x000fc80000201400 */
[----:B------:R-:W0:Y:S01]  /*78e0*/  MUFU.RCP R28, R7 ;  /* 0x00000007001c7308 */ /* 0x000e220000001000 */
[----:B------:R-:W-:-:S04]  /*78f0*/  IADD3 R19, R21, R0, RZ ;  /* 0x0000000015137210 */ /* 0x000fc80007ffe0ff */
[----:B------:R-:W-:-:S04]  /*7900*/  IADD3 R25, R19, R0, RZ ;  /* 0x0000000013197210 */ /* 0x000fc80007ffe0ff */
[----:B------:R-:W-:Y:S02]  /*7910*/  ISETP.GE.U32.AND P0, PT, R25, R22, PT ;  /* 0x000000161900720c */ /* 0x000fe40003f06070 */
[----:B--2---:R-:W-:Y:S02]  /*7920*/  PRMT R21, R30, 0x7632, R21 ;  /* 0x000076321e157816 */ /* 0x004fe40000000015 */
[C---:B---3--:R-:W-:Y:S01]  /*7930*/  PRMT R24, R10.reuse, 0x7632, R24 ;  /* 0x000076320a187816 */ /* 0x048fe20000000018 */
[----:B------:R-:W-:Y:S01]  /*7940*/  IMAD.U32 R26, R10, 0x10000, RZ ;  /* 0x000100000a1a7824 */ /* 0x000fe200078e00ff */
[----:B------:R-:W-:Y:S02]  /*7950*/  SHF.L.U32 R11, R30, 0x10, RZ ;  /* 0x000000101e0b7819 */ /* 0x000fe400000006ff */
[----:B------:R-:W-:Y:S01]  /*7960*/  SHF.L.U32 R24, R24, 0x10, RZ ;  /* 0x0000001018187819 */ /* 0x000fe200000006ff */
[----:B------:R-:W-:Y:S02]  /*7970*/  IMAD.U32 R21, R21, 0x10000, RZ ;  /* 0x0001000015157824 */ /* 0x000fe400078e00ff */
[----:B------:R-:W-:Y:S01]  /*7980*/  FADD.FTZ R25, R26, -R3 ;  /* 0x800000031a197221 */ /* 0x000fe20000010000 */
        /* <DEDUP_REMOVED lines=17> */
.L_x_7186:
[C---:B------:R-:W-:Y:S02]  /*7aa0*/  PRMT R29, R30.reuse, 0x7610, R29 ;  /* 0x000076101e1d7816 */ /* 0x040fe4000000001d */
[----:B------:R-:W-:Y:S02]  /*7ab0*/  PRMT R30, R30, 0x7632, R30 ;  /* 0x000076321e1e7816 */ /* 0x000fe4000000001e */
[C---:B------:R-:W-:Y:S02]  /*7ac0*/  PRMT R21, R10.reuse, 0x7610, R21 ;  /* 0x000076100a157816 */ /* 0x040fe40000000015 */
[----:B------:R-:W-:-:S07]  /*7ad0*/  PRMT R24, R10, 0x7632, R24 ;  /* 0x000076320a187816 */ /* 0x000fce0000000018 */
.L_x_7185:
[----:B------:R-:W-:Y:S05]  /*7ae0*/  BSYNC B0 ;  /* 0x0000000000007941 */ /* 0x000fea0003800000 */
.L_x_7184:
        /* <DEDUP_REMOVED lines=21> */
.L_x_7189:
[----:B------:R-:W-:Y:S05]  /*7c40*/  BSYNC B0 ;  /* 0x0000000000007941 */ /* 0x000fea0003800000 */
.L_x_7188:
        /* <DEDUP_REMOVED lines=37> */
.L_x_7191:
[----:B------:R-:W-:Y:S05]  /*7ea0*/  BSYNC B0 ;  /* 0x0000000000007941 */ /* 0x000fea0003800000 */
.L_x_7190:
        /* <DEDUP_REMOVED lines=17> */
.L_x_7193:
[----:B------:R-:W-:Y:S01]  /*7fc0*/  MOV R4, R3 ;  /* 0x0000000300047202 */ /* 0x000fe20000000f00 */
[----:B------:R-:W-:Y:S01]  /*7fd0*/  IMAD.MOV.U32 R6, RZ, RZ, R25 ;  /* 0x000000ffff067224 */ /* 0x000fe200078e0019 */
[----:B------:R-:W-:Y:S02]  /*7fe0*/  MOV R5, R14 ;  /* 0x0000000e00057202 */ /* 0x000fe40000000f00 */
[----:B------:R-:W-:-:S07]  /*7ff0*/  MOV R7, R28 ;  /* 0x0000001c00077202 */ /* 0x000fce0000000f00 */
.L_x_7194:
[----:B------:R-:W-:Y:S05]  /*8000*/  BSYNC B0 ;  /* 0x0000000000007941 */ /* 0x000fea0003800000 */
.L_x_7192:
        /* <DEDUP_REMOVED lines=16> */
.L_x_7195:
[----:B------:R-:W-:Y:S01]  /*8110*/  MOV R8, R15 ;  /* 0x0000000f00087202 */ /* 0x000fe20000000f00 */
[----:B------:R-:W-:Y:S01]  /*8120*/  IMAD.MOV.U32 R10, RZ, RZ, R27 ;  /* 0x000000ffff0a7224 */ /* 0x000fe200078e001b */
[----:B------:R-:W-:Y:S02]  /*8130*/  MOV R9, R20 ;  /* 0x0000001400097202 */ /* 0x000fe40000000f00 */
[----:B------:R-:W-:-:S07]  /*8140*/  MOV R11, R26 ;  /* 0x0000001a000b7202 */ /* 0x000fce0000000f00 */
.L_x_7134:
[----:B------:R-:W-:Y:S05]  /*8150*/  BSYNC B6 ;  /* 0x0000000000067941 */ /* 0x000fea0003800000 */
.L_x_7133:
        /* <DEDUP_REMOVED lines=14> */
[----:B------:R0:W-:Y:S05]  /*8240*/  STS.128 [R17+0x10], R8 ;  /* 0x0000100811007388 */ /* 0x0001ea0000000c00 */
[----:B------:R-:W-:Y:S05]  /*8250*/  @!P0 BRA `(.L_x_7196) ;  /* 0x0000000000f48947 */ /* 0x000fea0003800000 */
.L_x_7205:
[----:B------:R-:W-:Y:S01]  /*8260*/  IADD3 R12, R18, R19, RZ ;  /* 0x00000013120c7210 */ /* 0x000fe20007ffe0ff */
        /* <DEDUP_REMOVED lines=27> */
.L_x_7200:
[----:B0-2---:R-:W-:Y:S01]  /*8420*/  MOV R6, R14 ;  /* 0x0000000e00067202 */ /* 0x005fe20000000f00 */
[----:B------:R-:W-:Y:S01]  /*8430*/  IMAD.MOV.U32 R4, RZ, RZ, R12 ;  /* 0x000000ffff047224 */ /* 0x000fe200078e000c */
[----:B------:R-:W-:Y:S02]  /*8440*/  MOV R5, R13 ;  /* 0x0000000d00057202 */ /* 0x000fe40000000f00 */
[----:B------:R-:W-:-:S07]  /*8450*/  MOV R7, R15 ;  /* 0x0000000f00077202 */ /* 0x000fce0000000f00 */
.L_x_7201:
[----:B------:R-:W-:Y:S05]  /*8460*/  BSYNC B1 ;  /* 0x0000000000017941 */ /* 0x000fea0003800000 */
.L_x_7199:
        /* <DEDUP_REMOVED lines=17> */
.L_x_7203:
[----:B0--3--:R-:W-:Y:S01]  /*8580*/  MOV R8, R24 ;  /* 0x0000001800087202 */ /* 0x009fe20000000f00 */
[----:B------:R-:W-:Y:S01]  /*8590*/  IMAD.MOV.U32 R9, RZ, RZ, R25 ;  /* 0x000000ffff097224 */ /* 0x000fe200078e0019 */
[----:B------:R-:W-:Y:S02]  /*85a0*/  MOV R10, R26 ;  /* 0x0000001a000a7202 */ /* 0x000fe40000000f00 */
[----:B------:R-:W-:-:S07]  /*85b0*/  MOV R11, R27 ;  /* 0x0000001b000b7202 */ /* 0x000fce0000000f00 */
.L_x_7204:
[----:B------:R-:W-:Y:S05]  /*85c0*/  BSYNC B1 ;  /* 0x0000000000017941 */ /* 0x000fea0003800000 */
.L_x_7202:
[----:B------:R2:W-:Y:S04]  /*85d0*/  STS.128 [R17], R4 ;  /* 0x0000000411007388 */ /* 0x0005e80000000c00 */
[----:B------:R2:W-:Y:S02]  /*85e0*/  STS.128 [R17+0x10], R8 ;  /* 0x0000100811007388 */ /* 0x0005e40000000c00 */
.L_x_7198:
[----:B------:R-:W-:Y:S05]  /*85f0*/  BSYNC B0 ;  /* 0x0000000000007941 */ /* 0x000fea0003800000 */
.L_x_7197:
[----:B------:R-:W-:Y:S02]  /*8600*/  ISETP.GT.AND P0, PT, R19, 0x1, PT ;  /* 0x000000011300780c */ /* 0x000fe40003f04270 */
[----:B------:R-:W-:-:S11]  /*8610*/  SHF.R.S32.HI R19, RZ, 0x1, R19 ;  /* 0x00000001ff137819 */ /* 0x000fd60000011413 */
[----:B------:R-:W-:Y:S05]  /*8620*/  @P0 BRA `(.L_x_7205) ;  /* 0xfffffffc000c0947 */ /* 0x000fea000383ffff */
.L_x_7196:
[----:B------:R-:W-:Y:S02]  /*8630*/  ULDC UR4, c[0x0][0x240] ;  /* 0x0000900000047ab9 */ /* 0x000fe40000000800 */
[----:B------:R-:W-:-:S13]  /*8640*/  ISETP.NE.AND P0, PT, RZ, UR4, PT ;  /* 0x00000004ff007c0c */ /* 0x000fda000bf05270 */
[----:B------:R-:W-:Y:S05]  /*8650*/  @!P0 BRA `(.L_x_7206) ;  /* 0x0000000800288947 */ /* 0x000fea0003800000 */
[----:B------:R-:W3:Y:S02]  /*8660*/  LDC R0, c[0x0][RZ] ;  /* 0x00000000ff007b82 */ /* 0x000ee40000000800 */
[----:B---3--:R-:W-:Y:S01]  /*8670*/  ISETP.GT.AND P0, PT, R0, 0x20, PT ;  /* 0x000000200000780c */ /* 0x008fe20003f04270 */
[----:B------:R-:W-:-:S12]  /*8680*/  IMAD.MOV.U32 R12, RZ, RZ, R0 ;  /* 0x000000ffff0c7224 */ /* 0x000fd800078e0000 */
[----:B------:R-:W-:Y:S05]  /*8690*/  @!P0 BRA `(.L_x_7207) ;  /* 0x0000000400288947 */ /* 0x000fea0003800000 */
[----:B------:R-:W3:Y:S01]  /*86a0*/  S2UR UR5, SR_CgaCtaId ;  /* 0x00000000000579c3 */ /* 0x000ee20000008800 */
[----:B------:R-:W-:Y:S01]  /*86b0*/  UMOV UR4, 0x400 ;  /* 0x0000040000047882 */ /* 0x000fe20000000000 */
[-C--:B------:R-:W-:Y:S01]  /*86c0*/  IMAD R3, R18, R0.reuse, R23 ;  /* 0x0000000012037224 */ /* 0x080fe200078e0217 */
[----:B------:R-:W-:Y:S01]  /*86d0*/  UIADD3 UR4, UR4, 0x10, URZ ;  /* 0x0000001004047890 */ /* 0x000fe2000fffe03f */
[----:B------:R-:W-:-:S04]  /*86e0*/  LEA.HI R12, R0, R0, RZ, 0x1 ;  /* 0x00000000000c7211 */ /* 0x000fc800078f08ff */
[----:B-1----:R-:W-:Y:S01]  /*86f0*/  SHF.R.S32.HI R20, RZ, 0x1, R12 ;  /* 0x00000001ff147819 */ /* 0x002fe2000001140c */
[----:B------:R-:W-:-:S03]  /*8700*/  HFMA2.MMA R12, -RZ, RZ, 0, 1.9073486328125e-06 ;  /* 0x00000020ff0c7435 */ /* 0x000fc600000001ff */
[----:B------:R-:W-:Y:S01]  /*8710*/  ISETP.GE.AND P0, PT, R20, 0x20, PT ;  /* 0x000000201400780c */ /* 0x000fe20003f06270 */
[----:B---3--:R-:W-:-:S06]  /*8720*/  ULEA UR4, UR5, UR4, 0x18 ;  /* 0x0000000405047291 */ /* 0x008fcc000f8ec03f */
[----:B------:R-:W-:-:S05]  /*8730*/  LEA R3, R3, UR4, 0x5 ;  /* 0x0000000403037c11 */ /* 0x000fca000f8e28ff */
[----:B------:R3:W-:Y:S04]  /*8740*/  STS.128 [R3], R4 ;  /* 0x0000000403007388 */ /* 0x0007e80000000c00 */
[----:B------:R3:W-:Y:S01]  /*8750*/  STS.128 [R3+0x10], R8 ;  /* 0x0000100803007388 */ /* 0x0007e20000000c00 */
[----:B------:R-:W-:Y:S05]  /*8760*/  @!P0 BRA `(.L_x_7207) ;  /* 0x0000000000f48947 */ /* 0x000fea0003800000 */
.L_x_7216:
[----:B------:R-:W-:Y:S01]  /*8770*/  IADD3 R13, R23, R20, RZ ;  /* 0x00000014170d7210 */ /* 0x000fe20007ffe0ff */
[----:B------:R-:W-:Y:S05]  /*8780*/  WARPSYNC.ALL ;  /* 0x0000000000007948 */ /* 0x000fea0003800000 */
[----:B------:R-:W-:Y:S01]  /*8790*/  BAR.SYNC.DEFER_BLOCKING 0x0 ;  /* 0x0000000000007b1d */ /* 0x000fe20000010000 */
[----:B------:R-:W-:-:S04]  /*87a0*/  ISETP.GE.U32.AND P0, PT, R13, R0, PT ;  /* 0x000000000d00720c */ /* 0x000fc80003f06070 */
[----:B------:R-:W-:Y:S01]  /*87b0*/  ISETP.GE.U32.OR P0, PT, R23, R20, P0 ;  /* 0x000000141700720c */ /* 0x000fe20000706470 */
[----:B------:R-:W-:-:S12]  /*87c0*/  BSSY B0, `(.L_x_7208) ;  /* 0x0000033000007945 */ /* 0x000fd80003800000 */
[----:B01----:R-:W-:Y:S05]  /*87d0*/  @P0 BRA `(.L_x_7209) ;  /* 0x0000000000c40947 */ /* 0x003fea0003800000 */
[----:B------:R-:W-:Y:S01]  /*87e0*/  IMAD R21, R20, 0x20, R3 ;  /* 0x0000002014157824 */ /* 0x000fe200078e0203 */
[----:B------:R-:W-:Y:S01]  /*87f0*/  FSETP.NEU.FTZ.AND P0, PT, R7, RZ, PT ;  /* 0x000000ff0700720b */ /* 0x000fe20003f1d000 */
[----:B------:R-:W-:Y:S03]  /*8800*/  BSSY B1, `(.L_x_7210) ;  /* 0x0000016000017945 */ /* 0x000fe60003800000 */
[----:B0-2---:R0:W1:Y:S04]  /*8810*/  LDS.128 R16, [R21] ;  /* 0x0000000015107984 */ /* 0x0050680000000c00 */
[----:B------:R0:W2:Y:S05]  /*8820*/  LDS.128 R12, [R21+0x10] ;  /* 0x00001000150c7984 */ /* 0x0000aa0000000c00 */
        /* <DEDUP_REMOVED lines=9> */
[----:B------:R-:W-:Y:S02]  /*88c0*/  MOV R6, 0xffffffff ;  /* 0xffffffff00067802 */ /* 0x000fe40000000f00 */
[----:B------:R-:W-:Y:S01]  /*88d0*/  MOV R7, R18 ;  /* 0x0000001200077202 */ /* 0x000fe20000000f00 */
[----:B0-----:R-:W-:-:S04]  /*88e0*/  FMUL.FTZ R19, R19, R24 ;  /* 0x0000001813137220 */ /* 0x001fc80000410000 */
[----:B------:R-:W-:Y:S01]  /*88f0*/  FFMA.FTZ R5, R19, R16, R22 ;  /* 0x0000001013057223 */ /* 0x000fe20000010016 */
[----:B------:R-:W-:Y:S01]  /*8900*/  FFMA.FTZ R4, R21, R19, R4 ;  /* 0x0000001315047223 */ /* 0x000fe20000010004 */
[----:B------:R-:W-:Y:S06]  /*8910*/  BRA `(.L_x_7212) ;  /* 0x0000000000107947 */ /* 0x000fec0003800000 */
.L_x_7211:
[----:B-1-3--:R-:W-:Y:S01]  /*8920*/  IMAD.MOV.U32 R4, RZ, RZ, R16 ;  /* 0x000000ffff047224 */ /* 0x00afe200078e0010 */
[----:B------:R-:W-:Y:S01]  /*8930*/  MOV R5, R17 ;  /* 0x0000001100057202 */ /* 0x000fe20000000f00 */
[----:B------:R-:W-:Y:S01]  /*8940*/  IMAD.MOV.U32 R6, RZ, RZ, R18 ;  /* 0x000000ffff067224 */ /* 0x000fe200078e0012 */
[----:B------:R-:W-:-:S07]  /*8950*/  MOV R7, R19 ;  /* 0x0000001300077202 */ /* 0x000fce0000000f00 */
.L_x_7212:
[----:B------:R-:W-:Y:S05]  /*8960*/  BSYNC B1 ;  /* 0x0000000000017941 */ /* 0x000fea0003800000 */
.L_x_7210:
        /* <DEDUP_REMOVED lines=11> */
[----:B------:R-:W-:Y:S02]  /*8a20*/  MOV R10, 0xffffffff ;  /* 0xffffffff000a7802 */ /* 0x000fe40000000f00 */
[----:B------:R-:W-:Y:S01]  /*8a30*/  MOV R11, R14 ;  /* 0x0000000e000b7202 */ /* 0x000fe20000000f00 */
[----:B-1----:R-:W-:-:S04]  /*8a40*/  FMUL.FTZ R15, R15, R18 ;  /* 0x000000120f0f7220 */ /* 0x002fc80000410000 */
[----:B------:R-:W-:Y:S01]  /*8a50*/  FFMA.FTZ R9, R15, R12, R16 ;  /* 0x0000000c0f097223 */ /* 0x000fe20000010010 */
[----:B------:R-:W-:Y:S01]  /*8a60*/  FFMA.FTZ R8, R17, R15, R8 ;  /* 0x0000000f11087223 */ /* 0x000fe20000010008 */
[----:B------:R-:W-:Y:S06]  /*8a70*/  BRA `(.L_x_7215) ;  /* 0x0000000000107947 */ /* 0x000fec0003800000 */
.L_x_7214:
[----:B--23--:R-:W-:Y:S01]  /*8a80*/  IMAD.MOV.U32 R8, RZ, RZ, R12 ;  /* 0x000000ffff087224 */ /* 0x00cfe200078e000c */
[----:B------:R-:W-:Y:S01]  /*8a90*/  MOV R9, R13 ;  /* 0x0000000d00097202 */ /* 0x000fe20000000f00 */
[----:B------:R-:W-:Y:S01]  /*8aa0*/  IMAD.MOV.U32 R11, RZ, RZ, R15 ;  /* 0x000000ffff0b7224 */ /* 0x000fe200078e000f */
[----:B------:R-:W-:-:S07]  /*8ab0*/  MOV R10, R14 ;  /* 0x0000000e000a7202 */ /* 0x000fce0000000f00 */
.L_x_7215:
[----:B------:R-:W-:Y:S05]  /*8ac0*/  BSYNC B1 ;  /* 0x0000000000017941 */ /* 0x000fea0003800000 */
.L_x_7213:
[----:B------:R1:W-:Y:S04]  /*8ad0*/  STS.128 [R3], R4 ;  /* 0x0000000403007388 */ /* 0x0003e80000000c00 */
[----:B------:R1:W-:Y:S02]  /*8ae0*/  STS.128 [R3+0x10], R8 ;  /* 0x0000100803007388 */ /* 0x0003e40000000c00 */
.L_x_7209:
[----:B------:R-:W-:Y:S05]  /*8af0*/  BSYNC B0 ;  /* 0x0000000000007941 */ /* 0x000fea0003800000 */
.L_x_7208:
[----:B------:R-:W-:-:S04]  /*8b00*/  SHF.R.S32.HI R20, RZ, 0x1, R20 ;  /* 0x00000001ff147819 */ /* 0x000fc80000011414 */
[----:B------:R-:W-:-:S13]  /*8b10*/  ISETP.GE.AND P0, PT, R20, 0x20, PT ;  /* 0x000000201400780c */ /* 0x000fda0003f06270 */
[----:B------:R-:W-:Y:S05]  /*8b20*/  @P0 BRA `(.L_x_7216) ;  /* 0xfffffffc00100947 */ /* 0x000fea000383ffff */
[----:B------:R-:W-:-:S11]  /*8b30*/  HFMA2.MMA R12, -RZ, RZ, 0, 1.9073486328125e-06 ;  /* 0x00000020ff0c7435 */ /* 0x000fd600000001ff */
.L_x_7207:
[----:B------:R-:W-:Y:S01]  /*8b40*/  ISETP.GE.AND P0, PT, R12, 0x2, PT ;  /* 0x000000020c00780c */ /* 0x000fe20003f06270 */
[----:B------:R-:W-:Y:S05]  /*8b50*/  WARPSYNC.ALL ;  /* 0x0000000000007948 */ /* 0x000fea0003800000 */
[----:B------:R-:W-:Y:S07]  /*8b60*/  BAR.SYNC.DEFER_BLOCKING 0x0 ;  /* 0x0000000000007b1d */ /* 0x000fee0000010000 */
[----:B------:R-:W-:Y:S05]  /*8b70*/  @!P0 BRA `(.L_x_7206) ;  /* 0x0000000000e08947 */ /* 0x000fea0003800000 */
[----:B-1-3--:R-:W-:-:S07]  /*8b80*/  MOV R3, 0x1 ;  /* 0x0000000100037802 */ /* 0x00afce0000000f00 */
.L_x_7223:
        /* <DEDUP_REMOVED lines=15> */
[----:B------:R-:W-:Y:S02]  /*8c80*/  IMAD.MOV.U32 R6, RZ, RZ, -0x1 ;  /* 0xffffffffff067424 */ /* 0x000fe400078e00ff */
[----:B0-----:R-:W-:-:S04]  /*8c90*/  FMUL.FTZ R7, R18, R15 ;  /* 0x0000000f12077220 */ /* 0x001fc80000410000 */
[----:B------:R-:W-:Y:S01]  /*8ca0*/  FFMA.FTZ R5, R7, R14, R16 ;  /* 0x0000000e07057223 */ /* 0x000fe20000010010 */
[----:B------:R-:W-:Y:S01]  /*8cb0*/  FFMA.FTZ R4, R13, R7, R4 ;  /* 0x000000070d047223 */ /* 0x000fe20000010004 */
[----:B------:R-:W-:Y:S01]  /*8cc0*/  MOV R7, R0 ;  /* 0x0000000000077202 */ /* 0x000fe20000000f00 */
[----:B------:R-:W-:Y:S06]  /*8cd0*/  BRA `(.L_x_7219) ;  /* 0x0000000000107947 */ /* 0x000fec0003800000 */
.L_x_7218:
[----:B0123--:R-:W-:Y:S01]  /*8ce0*/  MOV R4, R13 ;  /* 0x0000000d00047202 */ /* 0x00ffe20000000f00 */
[----:B----4-:R-:W-:Y:S01]  /*8cf0*/  IMAD.MOV.U32 R5, RZ, RZ, R16 ;  /* 0x000000ffff057224 */ /* 0x010fe200078e0010 */
[----:B------:R-:W-:Y:S02]  /*8d00*/  MOV R7, R18 ;  /* 0x0000001200077202 */ /* 0x000fe40000000f00 */
[----:B------:R-:W-:-:S07]  /*8d10*/  MOV R6, R0 ;  /* 0x0000000000067202 */ /* 0x000fce0000000f00 */
.L_x_7219:
[----:B------:R-:W-:Y:S05]  /*8d20*/  BSYNC B0 ;  /* 0x0000000000007941 */ /* 0x000fea0003800000 */
.L_x_7217:
        /* <DEDUP_REMOVED lines=15> */
[----:B------:R-:W-:Y:S02]  /*8e20*/  IMAD.MOV.U32 R10, RZ, RZ, -0x1 ;  /* 0xffffffffff0a7424 */ /* 0x000fe400078e00ff */
[----:B0-----:R-:W-:-:S04]  /*8e30*/  FMUL.FTZ R11, R18, R15 ;  /* 0x0000000f120b7220 */ /* 0x001fc80000410000 */
[----:B------:R-:W-:Y:S01]  /*8e40*/  FFMA.FTZ R9, R11, R14, R16 ;  /* 0x0000000e0b097223 */ /* 0x000fe20000010010 */
[----:B------:R-:W-:Y:S01]  /*8e50*/  FFMA.FTZ R8, R13, R11, R8 ;  /* 0x0000000b0d087223 */ /* 0x000fe20000010008 */
[----:B------:R-:W-:Y:S01]  /*8e60*/  MOV R11, R0 ;  /* 0x00000000000b7202 */ /* 0x000fe20000000f00 */
[----:B------:R-:W-:Y:S06]  /*8e70*/  BRA `(.L_x_7222) ;  /* 0x0000000000107947 */ /* 0x000fec0003800000 */
.L_x_7221:
[----:B0-23--:R-:W-:Y:S01]  /*8e80*/  MOV R8, R13 ;  /* 0x0000000d00087202 */ /* 0x00dfe20000000f00 */
[----:B----4-:R-:W-:Y:S01]  /*8e90*/  IMAD.MOV.U32 R9, RZ, RZ, R16 ;  /* 0x000000ffff097224 */ /* 0x010fe200078e0010 */
[----:B------:R-:W-:Y:S02]  /*8ea0*/  MOV R11, R18 ;  /* 0x00000012000b7202 */ /* 0x000fe40000000f00 */
[----:B------:R-:W-:-:S07]  /*8eb0*/  MOV R10, R0 ;  /* 0x00000000000a7202 */ /* 0x000fce0000000f00 */
.L_x_7222:
[----:B------:R-:W-:Y:S05]  /*8ec0*/  BSYNC B0 ;  /* 0x0000000000007941 */ /* 0x000fea0003800000 */
.L_x_7220:
[----:B-1----:R-:W-:-:S05]  /*8ed0*/  IMAD.SHL.U32 R3, R3, 0x2, RZ ;  /* 0x0000000203037824 */ /* 0x002fca00078e00ff */
[----:B------:R-:W-:-:S13]  /*8ee0*/  ISETP.GE.AND P0, PT, R3, R12, PT ;  /* 0x0000000c0300720c */ /* 0x000fda0003f06270 */
[----:B------:R-:W-:Y:S05]  /*8ef0*/  @!P0 BRA `(.L_x_7223) ;  /* 0xfffffffc00248947 */ /* 0x000fea000383ffff */
.L_x_7206:
[----:B------:R-:W5:Y:S01]  /*8f00*/  LDC R0, c[0x0][0x3fc] ;  /* 0x0000ff00ff007b82 */ /* 0x000f620000000800 */
[----:B------:R-:W-:Y:S01]  /*8f10*/  HFMA2.MMA R19, -RZ, RZ, 0, 0 ;  /* 0x00000000ff137435 */ /* 0x000fe200000001ff */
[----:B0-2---:R-:W-:Y:S02]  /*8f20*/  MOV R17, RZ ;  /* 0x000000ff00117202 */ /* 0x005fe40000000f00 */
        /* <DEDUP_REMOVED lines=10> */
[----:B------:R-:W-:-:S03]  /*8fd0*/  ULDC UR4, c[0x0][0x408] ;  /* 0x0001020000047ab9 */ /* 0x000fc60000000800 */
[----:B------:R-:W-:Y:S01]  /*8fe0*/  IMAD.SHL.U32 R13, R12, 0x2, RZ ;  /* 0x000000020c0d7824 */ /* 0x000fe200078e00ff */
[----:B------:R-:W-:-:S05]  /*8ff0*/  MOV R12, RZ ;  /* 0x000000ff000c7202 */ /* 0x000fca0000000f00 */
        /* <DEDUP_REMOVED lines=269> */
.L_x_7224:
        /* <DEDUP_REMOVED lines=281> */
.L_x_7225:
[----:B------:R-:W-:Y:S01]  /*b260*/  ULDC.64 UR4, c[0x0][0x610] ;  /* 0x0001840000047ab9 */ /* 0x000fe20000000a00 */
[----:B------:R-:W-:Y:S01]  /*b270*/  MOV R0, RZ ;  /* 0x000000ff00007202 */ /* 0x000fe20000000f00 */
[----:B------:R-:W-:Y:S01]  /*b280*/  IMAD.MOV.U32 R21, RZ, RZ, RZ ;  /* 0x000000ffff157224 */ /* 0x000fe200078e00ff */
[----:B------:R-:W-:Y:S02]  /*b290*/  ISETP.NE.U32.AND P0, PT, RZ, UR4, PT ;  /* 0x00000004ff007c0c */ /* 0x000fe4000bf05070 */
[----:B------:R-:W-:Y:S02]  /*b2a0*/  MOV R2, RZ ;  /* 0x000000ff00027202 */ /* 0x000fe40000000f00 */
[----:B------:R-:W-:-:S13]  /*b2b0*/  ISETP.NE.AND.EX P0, PT, RZ, UR5, PT, P0 ;  /* 0x00000005ff007c0c */ /* 0x000fda000bf05300 */
[----:B------:R-:W-:Y:S05]  /*b2c0*/  @!P0 BRA `(.L_x_7226) ;  /* 0x0000000800248947 */ /* 0x000fea0003800000 */
[----:B------:R-:W-:Y:S01]  /*b2d0*/  HFMA2.MMA R24, -RZ, RZ, 0, 9.5367431640625e-07 ;  /* 0x00000010ff187435 */ /* 0x000fe200000001ff */
[----:B------:R-:W-:Y:S01]  /*b2e0*/  BSSY B0, `(.L_x_7227) ;  /* 0x0000027000007945 */ /* 0x000fe20003800000 */
[----:B------:R-:W-:Y:S01]  /*b2f0*/  MOV R14, 0x4 ;  /* 0x00000004000e7802 */ /* 0x000fe20000000f00 */
[----:B------:R-:W-:Y:S01]  /*b300*/  IMAD.MOV.U32 R22, RZ, RZ, RZ ;  /* 0x000000ffff167224 */ /* 0x000fe200078e00ff */
[----:B------:R-:W-:-:S07]  /*b310*/  MOV R25, 0x0 ;  /* 0x0000000000197802 */ /* 0x000fce0000000f00 */
.L_x_7231:
[-C--:B------:R-:W-:Y:S01]  /*b320*/  LOP3.LUT R0, R22, R25.reuse, RZ, 0xfc, !PT ;  /* 0x0000001916007212 */ /* 0x080fe200078efcff */
[----:B------:R-:W-:Y:S01]  /*b330*/  BSSY B1, `(.L_x_7228) ;  /* 0x000001c000017945 */ /* 0x000fe20003800000 */
[----:B------:R-:W-:Y:S02]  /*b340*/  MOV R21, R25 ;  /* 0x0000001900157202 */ /* 0x000fe40000000f00 */
[----:B------:R-:W-:Y:S01]  /*b350*/  ISETP.NE.U32.AND P0, PT, R0, RZ, PT ;  /* 0x000000ff0000720c */ /* 0x000fe20003f05070 */
[----:B------:R-:W-:-:S12]  /*b360*/  IMAD.MOV.U32 R0, RZ, RZ, R24 ;  /* 0x000000ffff007224 */ /* 0x000fd800078e0018 */
[----:B------:R-:W-:Y:S05]  /*b370*/  @!P0 BRA `(.L_x_7229) ;  /* 0x0000000000108947 */ /* 0x000fea0003800000 */
[----:B------:R-:W-:Y:S02]  /*b380*/  MOV R15, R24 ;  /* 0x00000018000f7202 */ /* 0x000fe40000000f00 */
[----:B------:R-:W-:-:S07]  /*b390*/  MOV R20, 0xb3b0 ;  /* 0x0000b3b000147802 */ /* 0x000fce0000000f00 */
[----:B------:R-:W-:Y:S05]  /*b3a0*/  CALL.REL.NOINC `($__internal_45_$__cuda_sm20_rem_u64) ;  /* 0x0000006400c47944 */ /* 0x000fea0003c00000 */
[----:B------:R-:W-:Y:S05]  /*b3b0*/  BRA `(.L_x_7230) ;  /* 0x00000000004c7947 */ /* 0x000fea0003800000 */
.L_x_7229:
        /* <DEDUP_REMOVED lines=19> */
.L_x_7230:
[----:B------:R-:W-:Y:S05]  /*b4f0*/  BSYNC B1 ;  /* 0x0000000000017941 */ /* 0x000fea0003800000 */
.L_x_7228:
[----:B------:R-:W-:Y:S01]  /*b500*/  ISETP.NE.U32.AND P0, PT, R24, RZ, PT ;  /* 0x000000ff1800720c */ /* 0x000fe20003f05070 */
[----:B------:R-:W-:Y:S01]  /*b510*/  IMAD.MOV.U32 R22, RZ, RZ, R21 ;  /* 0x000000ffff167224 */ /* 0x000fe200078e0015 */
[----:B------:R-:W-:Y:S02]  /*b520*/  MOV R14, R0 ;  /* 0x00000000000e7202 */ /* 0x000fe40000000f00 */
[----:B------:R-:W-:-:S13]  /*b530*/  ISETP.NE.AND.EX P0, PT, R25, RZ, PT, P0 ;  /* 0x000000ff1900720c */ /* 0x000fda0003f05300 */
[----:B------:R-:W-:Y:S05]  /*b540*/  @P0 BRA `(.L_x_7231) ;  /* 0xfffffffc00740947 */ /* 0x000fea000383ffff */
[----:B------:R-:W-:Y:S05]  /*b550*/  BSYNC B0 ;  /* 0x0000000000007941 */ /* 0x000fea0003800000 */
.L_x_7227:
[----:B------:R-:W-:Y:S01]  /*b560*/  ISETP.NE.U32.AND P2, PT, R21, RZ, PT ;  /* 0x000000ff1500720c */ /* 0x000fe20003f45070 */
[----:B------:R-:W-:-:S12]  /*b570*/  BSSY B0, `(.L_x_7232) ;  /* 0x000001c000007945 */ /* 0x000fd80003800000 */
[----:B------:R-:W-:Y:S05]  /*b580*/  @!P2 BRA `(.L_x_7233) ;  /* 0x00000000001ca947 */ /* 0x000fea0003800000 */
[----:B------:R-:W-:Y:S01]  /*b590*/  HFMA2.MMA R20, -RZ, RZ, 0, 9.5367431640625e-07 ;  /* 0x00000010ff147435 */ /* 0x000fe200000001ff */
[----:B------:R-:W-:Y:S02]  /*b5a0*/  MOV R24, RZ ;  /* 0x000000ff00187202 */ /* 0x000fe40000000f00 */
[----:B------:R-:W-:-:S08]  /*b5b0*/  MOV R22, 0xb5d0 ;  /* 0x0000b5d000167802 */ /* 0x000fd00000000f00 */
[----:B------:R-:W-:Y:S05]  /*b5c0*/  CALL.REL.NOINC `($__internal_44_$__cuda_sm20_div_u64) ;  /* 0x0000006000247944 */ /* 0x000fea0003c00000 */
[----:B------:R-:W-:Y:S01]  /*b5d0*/  IMAD.MOV.U32 R2, RZ, RZ, R14 ;  /* 0x000000ffff027224 */ /* 0x000fe200078e000e */
[----:B------:R-:W-:Y:S01]  /*b5e0*/  MOV R3, R15 ;  /* 0x0000000f00037202 */ /* 0x000fe20000000f00 */
[----:B------:R-:W-:Y:S06]  /*b5f0*/  BRA `(.L_x_7234) ;  /* 0x00000000004c7947 */ /* 0x000fec0003800000 */
.L_x_7233:
        /* <DEDUP_REMOVED lines=19> */
.L_x_7234:
[----:B------:R-:W-:Y:S05]  /*b730*/  BSYNC B0 ;  /* 0x0000000000007941 */ /* 0x000fea0003800000 */
.L_x_7232:
[----:B------:R-:W-:Y:S04]  /*b740*/  BSSY B0, `(.L_x_7235) ;  /* 0x000001c000007945 */ /* 0x000fe80003800000 */
[----:B------:R-:W-:Y:S05]  /*b750*/  @!P2 BRA `(.L_x_7236) ;  /* 0x00000000001ca947 */ /* 0x000fea0003800000 */
[----:B------:R-:W-:Y:S01]  /*b760*/  HFMA2.MMA R24, -RZ, RZ, 0, 0 ;  /* 0x00000000ff187435 */ /* 0x000fe200000001ff */
[----:B------:R-:W-:Y:S02]  /*b770*/  MOV R20, 0x4 ;  /* 0x0000000400147802 */ /* 0x000fe40000000f00 */
[----:B------:R-:W-:-:S08]  /*b780*/  MOV R22, 0xb7a0 ;  /* 0x0000b7a000167802 */ /* 0x000fd00000000f00 */
[----:B------:R-:W-:Y:S05]  /*b790*/  CALL.REL.NOINC `($__internal_44_$__cuda_sm20_div_u64) ;  /* 0x0000005c00b07944 */ /* 0x000fea0003c00000 */
[----:B------:R-:W-:Y:S01]  /*b7a0*/  IMAD.MOV.U32 R12, RZ, RZ, R14 ;  /* 0x000000ffff0c7224 */ /* 0x000fe200078e000e */
[----:B------:R-:W-:Y:S01]  /*b7b0*/  MOV R13, R15 ;  /* 0x0000000f000d7202 */ /* 0x000fe20000000f00 */
[----:B------:R-:W-:Y:S06]  /*b7c0*/  BRA `(.L_x_7237) ;  /* 0x00000000004c7947 */ /* 0x000fec0003800000 */
.L_x_7236:
        /* <DEDUP_REMOVED lines=19> */
.L_x_7237:
[----:B------:R-:W-:Y:S05]  /*b900*/  BSYNC B0 ;  /* 0x0000000000007941 */ /* 0x000fea0003800000 */
.L_x_7235:
[-C--:B------:R-:W-:Y:S01]  /*b910*/  IMAD R3, R3, R17.reuse, RZ ;  /* 0x0000001103037224 */ /* 0x080fe200078e02ff */
[----:B------:R-:W-:Y:S01]  /*b920*/  BSSY B0, `(.L_x_7238) ;  /* 0x000001f000007945 */ /* 0x000fe20003800000 */
[----:B------:R-:W-:-:S05]  /*b930*/  IMAD.WIDE.U32 R20, R2, R17, RZ ;  /* 0x0000001102147225 */ /* 0x000fca00078e00ff */
[----:B------:R-:W-:-:S04]  /*b940*/  IADD3 R24, R21, R3, RZ ;  /* 0x0000000315187210 */ /* 0x000fc80007ffe0ff */
[----:B------:R-:W-:-:S13]  /*b950*/  LOP3.LUT P0, RZ, R24, 0x1f, RZ, 0xc0, !PT ;  /* 0x0000001f18ff7812 */ /* 0x000fda000780c0ff */
[----:B------:R-:W-:Y:S05]  /*b960*/  @!P0 BRA `(.L_x_7239) ;  /* 0x00000000001c8947 */ /* 0x000fea0003800000 */
[----:B------:R-:W-:Y:S01]  /*b970*/  MOV R0, R12 ;  /* 0x0000000c00007202 */ /* 0x000fe20000000f00 */
[----:B------:R-:W-:Y:S01]  /*b980*/  IMAD.MOV.U32 R21, RZ, RZ, R13 ;  /* 0x000000ffff157224 */ /* 0x000fe200078e000d */
[----:B------:R-:W-:-:S07]  /*b990*/  MOV R22, 0xb9b0 ;  /* 0x0000b9b000167802 */ /* 0x000fce0000000f00 */
[----:B------:R-:W-:Y:S05]  /*b9a0*/  CALL.REL.NOINC `($__internal_44_$__cuda_sm20_div_u64) ;  /* 0x0000005c002c7944 */ /* 0x000fea0003c00000 */
[----:B------:R-:W-:Y:S02]  /*b9b0*/  MOV R2, R14 ;  /* 0x0000000e00027202 */ /* 0x000fe40000000f00 */
[----:B------:R-:W-:Y:S01]  /*b9c0*/  MOV R3, R15 ;  /* 0x0000000f00037202 */ /* 0x000fe20000000f00 */
[----:B------:R-:W-:Y:S06]  /*b9d0*/  BRA `(.L_x_7240) ;  /* 0x00000000004c7947 */ /* 0x000fec0003800000 */
.L_x_7239:
        /* <DEDUP_REMOVED lines=19> */
.L_x_7240:
[----:B------:R-:W-:Y:S05]  /*bb10*/  BSYNC B0 ;  /* 0x0000000000007941 */ /* 0x000fea0003800000 */
.L_x_7238:
[----:B------:R-:W-:Y:S02]  /*bb20*/  ULDC.64 UR4, c[0x0][0x610] ;  /* 0x0001840000047ab9 */ /* 0x000fe40000000a00 */
[----:B------:R-:W-:-:S04]  /*bb30*/  IADD3 R0, P0, R2, UR4, RZ ;  /* 0x0000000402007c10 */ /* 0x000fc8000ff1e0ff */
[----:B------:R-:W-:-:S04]  /*bb40*/  IADD3.X R21, R3, UR5, RZ, P0, !PT ;  /* 0x0000000503157c10 */ /* 0x000fc800087fe4ff */
[----:B------:R-:W-:-:S07]  /*bb50*/  MOV R2, R21 ;  /* 0x0000001500027202 */ /* 0x000fce0000000f00 */
.L_x_7226:
[----:B------:R-:W-:Y:S01]  /*bb60*/  ULDC UR4, c[0x0][0x248] ;  /* 0x0000920000047ab9 */ /* 0x000fe20000000800 */
[----:B------:R-:W-:Y:S01]  /*bb70*/  IMAD.MOV.U32 R20, RZ, RZ, R0 ;  /* 0x000000ffff147224 */ /* 0x000fe200078e0000 */
        /* <DEDUP_REMOVED lines=8> */
[----:B------:R-:W-:Y:S02]  /*bc00*/  MOV R17, RZ ;  /* 0x000000ff00117202 */ /* 0x000fe40000000f00 */
[----:B------:R-:W-:Y:S01]  /*bc10*/  IMAD R12, R18, UR4, R13 ;  /* 0x00000004120c7c24 */ /* 0x000fe2000f8e020d */
[----:B------:R-:W-:Y:S01]  /*bc20*/  ULDC UR4, c[0x0][0x238] ;  /* 0x00008e0000047ab9 */ /* 0x000fe20000000800 */
[----:B0-----:R-:W-:-:S02]  /*bc30*/  ISETP.NE.AND P0, PT, R16, RZ, PT ;  /* 0x000000ff1000720c */ /* 0x001fc40003f05270 */
[----:B-1----:R-:W-:-:S04]  /*bc40*/  IMAD R12, R3, UR4, R12 ;  /* 0x00000004030c7c24 */ /* 0x002fc8000f8e020c */
[----:B------:R-:W-:-:S07]  /*bc50*/  IMAD.SHL.U32 R13, R12, 0x2, RZ ;  /* 0x000000020c0d7824 */ /* 0x000fce00078e00ff */
        /* <DEDUP_REMOVED lines=274> */
.L_x_7242:
        /* <DEDUP_REMOVED lines=275> */
.L_x_7243:
        /* <DEDUP_REMOVED lines=14> */
.L_x_7245:
[----:B------:R-:W-:Y:S05]  /*df90*/  BSYNC B0 ;  /* 0x0000000000007941 */ /* 0x000fea0003800000 */
.L_x_7244:
        /* <DEDUP_REMOVED lines=21> */
.L_x_7247:
[----:B------:R-:W-:Y:S05]  /*e0f0*/  BSYNC B0 ;  /* 0x0000000000007941 */ /* 0x000fea0003800000 */
.L_x_7246:
        /* <DEDUP_REMOVED lines=35> */
.L_x_7249:
[----:B------:R-:W-:Y:S05]  /*e330*/  BSYNC B0 ;  /* 0x0000000000007941 */ /* 0x000fea0003800000 */
.L_x_7248:
        /* <DEDUP_REMOVED lines=29> */
[----:B------:R-:W-:Y:S01]  /*e510*/  IMAD.U32 R24, RZ, RZ, UR6 ;  /* 0x00000006ff187e24 */ /* 0x000fe2000f8e00ff */
[----:B------:R-:W-:Y:S01]  /*e520*/  MOV R25, UR7 ;  /* 0x0000000700197c02 */ /* 0x000fe20008000f00 */
[----:B------:R-:W-:Y:S01]  /*e530*/  IMAD.U32 R27, RZ, RZ, UR9 ;  /* 0x00000009ff1b7e24 */ /* 0x000fe2000f8e00ff */
        /* <DEDUP_REMOVED lines=9> */
[----:B------:R-:W-:Y:S02]  /*e5d0*/  MOV R25, UR7 ;  /* 0x0000000700197c02 */ /* 0x000fe40008000f00 */
[----:B------:R-:W-:Y:S01]  /*e5e0*/  MOV R27, UR9 ;  /* 0x00000009001b7c02 */ /* 0x000fe20008000f00 */
[----:B------:R-:W1:Y:S01]  /*e5f0*/  LDC.64 R4, c[0x0][0x618] ;  /* 0x00018600ff047b82 */ /* 0x000e620000000a00 */
[----:B0-----:R-:W-:-:S07]  /*e600*/  IMAD R3, R6, UR4, RZ ;  /* 0x0000000406037c24 */ /* 0x001fce000f8e02ff */
.L_x_7260:
        /* <DEDUP_REMOVED lines=28> */
.L_x_7255:
[----:B------:R0:W5:Y:S02]  /*e7d0*/  LDG.E R14, desc[UR40][R6.64+0x8] ;  /* 0x00000828060e7981 */ /* 0x000164000c1e1900 */
[----:B-----5:R-:W-:Y:S01]  /*e7e0*/  IMAD.MOV.U32 R12, RZ, RZ, R31 ;  /* 0x000000ffff0c7224 */ /* 0x020fe200078e001f */
[----:B------:R-:W-:Y:S02]  /*e7f0*/  MOV R13, R22 ;  /* 0x00000016000d7202 */ /* 0x000fe40000000f00 */
[----:B------:R-:W-:-:S07]  /*e800*/  MOV R15, R30 ;  /* 0x0000001e000f7202 */ /* 0x000fce0000000f00 */
.L_x_7256:
[----:B------:R-:W-:Y:S05]  /*e810*/  BSYNC B2 ;  /* 0x0000000000027941 */ /* 0x000fea0003800000 */
.L_x_7254:
        /* <DEDUP_REMOVED lines=17> */
.L_x_7258:
[----:B------:R-:W-:Y:S01]  /*e930*/  MOV R24, R11 ;  /* 0x0000000b00187202 */ /* 0x000fe20000000f00 */
[----:B------:R-:W-:Y:S01]  /*e940*/  IMAD.MOV.U32 R25, RZ, RZ, R16 ;  /* 0x000000ffff197224 */ /* 0x000fe200078e0010 */
[----:B------:R-:W-:Y:S02]  /*e950*/  MOV R26, R32 ;  /* 0x00000020001a7202 */ /* 0x000fe40000000f00 */
[----:B------:R-:W-:-:S07]  /*e960*/  MOV R27, R10 ;  /* 0x0000000a001b7202 */ /* 0x000fce0000000f00 */
.L_x_7259:
[----:B------:R-:W-:Y:S05]  /*e970*/  BSYNC B2 ;  /* 0x0000000000027941 */ /* 0x000fea0003800000 */
.L_x_7257:
[----:B------:R-:W-:Y:S05]  /*e980*/  @!P0 BRA `(.L_x_7260) ;  /* 0xfffffffc00208947 */ /* 0x000fea000383ffff */
[----:B------:R-:W-:Y:S05]  /*e990*/  BSYNC B1 ;  /* 0x0000000000017941 */ /* 0x000fea0003800000 */
.L_x_7253:
[----:B------:R-:W-:Y:S05]  /*e9a0*/  BRA `(.L_x_7252) ;  /* 0x00000004002c7947 */ /* 0x000fea0003800000 */
.L_x_7251:
[----:B------:R-:W-:Y:S01]  /*e9b0*/  ULDC UR4, c[0x0][0x23c] ;  /* 0x00008f0000047ab9 */ /* 0x000fe20000000800 */
[----:B------:R-:W-:Y:S01]  /*e9c0*/  ULDC UR5, c[0x0][0x23c] ;  /* 0x00008f0000057ab9 */ /* 0x000fe20000000800 */
[----:B------:R-:W-:Y:S01]  /*e9d0*/  ISETP.GE.U32.AND P0, PT, R18, UR4, PT ;  /* 0x0000000412007c0c */ /* 0x000fe2000bf06070 */
[----:B------:R-:W-:Y:S01]  /*e9e0*/  IMAD.U32 R24, RZ, RZ, UR6 ;  /* 0x00000006ff187e24 */ /* 0x000fe2000f8e00ff */
[----:B------:R-:W-:Y:S01]  /*e9f0*/  MOV R25, UR7 ;  /* 0x0000000700197c02 */ /* 0x000fe20008000f00 */
[----:B------:R-:W-:Y:S01]  /*ea00*/  IMAD.U32 R27, RZ, RZ, UR9 ;  /* 0x00000009ff1b7e24 */ /* 0x000fe2000f8e00ff */
[----:B------:R-:W-:-:S09]  /*ea10*/  MOV R26, UR8 ;  /* 0x00000008001a7c02 */ /* 0x000fd20008000f00 */
[----:B------:R-:W-:Y:S05]  /*ea20*/  @P0 BRA `(.L_x_7252) ;  /* 0x00000004000c0947 */ /* 0x000fea0003800000 */
[----:B------:R-:W-:Y:S01]  /*ea30*/  ULDC UR4, c[0x0][0x10] ;  /* 0x0000040000047ab9 */ /* 0x000fe20000000800 */
[----:B------:R-:W0:Y:S01]  /*ea40*/  LDC R8, c[0x0][RZ] ;  /* 0x00000000ff087b82 */ /* 0x000e220000000800 */
[----:B------:R-:W-:Y:S01]  /*ea50*/  MOV R10, R18 ;  /* 0x00000012000a7202 */ /* 0x000fe20000000f00 */
[----:B------:R-:W-:Y:S01]  /*ea60*/  IMAD.U32 R25, RZ, RZ, UR7 ;  /* 0x00000007ff197e24 */ /* 0x000fe2000f8e00ff */
[----:B------:R-:W-:Y:S01]  /*ea70*/  MOV R24, UR6 ;  /* 0x0000000600187c02 */ /* 0x000fe20008000f00 */
[----:B------:R-:W-:Y:S01]  /*ea80*/  IMAD R3, R3, UR4, RZ ;  /* 0x0000000403037c24 */ /* 0x000fe2000f8e02ff */
[----:B------:R-:W-:Y:S02]  /*ea90*/  MOV R26, UR8 ;  /* 0x00000008001a7c02 */ /* 0x000fe40008000f00 */
[----:B------:R-:W-:Y:S01]  /*eaa0*/  MOV R27, UR9 ;  /* 0x00000009001b7c02 */ /* 0x000fe20008000f00 */
[----:B------:R-:W1:Y:S08]  /*eab0*/  LDC.64 R4, c[0x0][0x618] ;  /* 0x00018600ff047b82 */ /* 0x000e700000000a00 */
[----:B------:R-:W2:Y:S02]  /*eac0*/  LDC R9, c[0x0][0x4] ;  /* 0x00000100ff097b82 */ /* 0x000ea40000000800 */
.L_x_7267:
[----:B0-----:R-:W-:-:S04]  /*ead0*/  IMAD.IADD R6, R3, 0x1, R10 ;  /* 0x0000000103067824 */ /* 0x001fc800078e020a */
        /* <DEDUP_REMOVED lines=28> */
.L_x_7262:
[----:B------:R0:W5:Y:S02]  /*eca0*/  LDG.E R14, desc[UR40][R6.64+0x8] ;  /* 0x00000828060e7981 */ /* 0x000164000c1e1900 */
[----:B-----5:R-:W-:Y:S01]  /*ecb0*/  MOV R12, R31 ;  /* 0x0000001f000c7202 */ /* 0x020fe20000000f00 */
[----:B------:R-:W-:Y:S01]  /*ecc0*/  IMAD.MOV.U32 R15, RZ, RZ, R34 ;  /* 0x000000ffff0f7224 */ /* 0x000fe200078e0022 */
[----:B------:R-:W-:-:S07]  /*ecd0*/  MOV R13, R30 ;  /* 0x0000001e000d7202 */ /* 0x000fce0000000f00 */
.L_x_7263:
[----:B------:R-:W-:Y:S05]  /*ece0*/  BSYNC B1 ;  /* 0x0000000000017941 */ /* 0x000fea0003800000 */
.L_x_7261:
        /* <DEDUP_REMOVED lines=17> */
.L_x_7265:
[----:B------:R-:W-:Y:S01]  /*ee00*/  IMAD.MOV.U32 R24, RZ, RZ, R11 ;  /* 0x000000ffff187224 */ /* 0x000fe200078e000b */
[----:B------:R-:W-:Y:S01]  /*ee10*/  MOV R25, R22 ;  /* 0x0000001600197202 */ /* 0x000fe20000000f00 */
[----:B------:R-:W-:Y:S01]  /*ee20*/  IMAD.MOV.U32 R27, RZ, RZ, R16 ;  /* 0x000000ffff1b7224 */ /* 0x000fe200078e0010 */
[----:B------:R-:W-:-:S07]  /*ee30*/  MOV R26, R28 ;  /* 0x0000001c001a7202 */ /* 0x000fce0000000f00 */
.L_x_7266:
[----:B------:R-:W-:Y:S05]  /*ee40*/  BSYNC B1 ;  /* 0x0000000000017941 */ /* 0x000fea0003800000 */
.L_x_7264:
[----:B------:R-:W-:Y:S05]  /*ee50*/  @!P0 BRA `(.L_x_7267) ;  /* 0xfffffffc001c8947 */ /* 0x000fea000383ffff */
.L_x_7252:
[----:B------:R-:W-:Y:S05]  /*ee60*/  BSYNC B0 ;  /* 0x0000000000007941 */ /* 0x000fea0003800000 */
.L_x_7250:
        /* <DEDUP_REMOVED lines=13> */
[----:B------:R-:W-:-:S07]  /*ef40*/  MOV R29, UR5 ;  /* 0x00000005001d7c02 */ /* 0x000fce0008000f00 */
.L_x_7277:
        /* <DEDUP_REMOVED lines=27> */
.L_x_7272:
[----:B-12---:R-:W-:Y:S01]  /*f100*/  MOV R14, R6 ;  /* 0x00000006000e7202 */ /* 0x006fe20000000f00 */
[----:B------:R-:W-:Y:S01]  /*f110*/  IMAD.MOV.U32 R12, RZ, RZ, R4 ;  /* 0x000000ffff0c7224 */ /* 0x000fe200078e0004 */
[----:B------:R-:W-:Y:S02]  /*f120*/  MOV R13, R5 ;  /* 0x00000005000d7202 */ /* 0x000fe40000000f00 */
[----:B------:R-:W-:-:S07]  /*f130*/  MOV R15, R7 ;  /* 0x00000007000f7202 */ /* 0x000fce0000000f00 */
.L_x_7273:
[----:B------:R-:W-:Y:S05]  /*f140*/  BSYNC B1 ;  /* 0x0000000000017941 */ /* 0x000fea0003800000 */
.L_x_7271:
        /* <DEDUP_REMOVED lines=17> */
.L_x_7275:
[----:B-1-3--:R-:W-:Y:S01]  /*f260*/  MOV R24, R8 ;  /* 0x0000000800187202 */ /* 0x00afe20000000f00 */
[----:B------:R-:W-:Y:S01]  /*f270*/  IMAD.MOV.U32 R25, RZ, RZ, R9 ;  /* 0x000000ffff197224 */ /* 0x000fe200078e0009 */
[----:B------:R-:W-:Y:S02]  /*f280*/  MOV R26, R10 ;  /* 0x0000000a001a7202 */ /* 0x000fe40000000f00 */
[----:B------:R-:W-:-:S07]  /*f290*/  MOV R27, R11 ;  /* 0x0000000b001b7202 */ /* 0x000fce0000000f00 */
.L_x_7276:
[----:B------:R-:W-:Y:S05]  /*f2a0*/  BSYNC B1 ;  /* 0x0000000000017941 */ /* 0x000fea0003800000 */
.L_x_7274:
[----:B------:R2:W-:Y:S04]  /*f2b0*/  STS.128 [R3], R12 ;  /* 0x0000000c03007388 */ /* 0x0005e80000000c00 */
[----:B------:R2:W-:Y:S02]  /*f2c0*/  STS.128 [R3+0x10], R24 ;  /* 0x0000101803007388 */ /* 0x0005e40000000c00 */
.L_x_7270:
[----:B------:R-:W-:Y:S05]  /*f2d0*/  BSYNC B0 ;  /* 0x0000000000007941 */ /* 0x000fea0003800000 */
.L_x_7269:
[----:B------:R-:W-:Y:S02]  /*f2e0*/  ISETP.GT.AND P0, PT, R29, 0x1, PT ;  /* 0x000000011d00780c */ /* 0x000fe40003f04270 */
[----:B------:R-:W-:-:S11]  /*f2f0*/  SHF.R.S32.HI R29, RZ, 0x1, R29 ;  /* 0x00000001ff1d7819 */ /* 0x000fd6000001141d */
[----:B------:R-:W-:Y:S05]  /*f300*/  @P0 BRA `(.L_x_7277) ;  /* 0xfffffffc00100947 */ /* 0x000fea000383ffff */
.L_x_7268:
        /* <DEDUP_REMOVED lines=13> */
.L_x_7288:
[----:B------:R-:W-:Y:S01]  /*f3e0*/  IADD3 R5, R23, R18, RZ ;  /* 0x0000001217057210 */ /* 0x000fe20007ffe0ff */
[----:B------:R-:W-:Y:S03]  /*f3f0*/  BAR.SYNC.DEFER_BLOCKING 0x0 ;  /* 0x0000000000007b1d */ /* 0x000fe60000010000 */
[----:B------:R-:W-:-:S03]  /*f400*/  ISETP.GE.U32.AND P0, PT, R5, R16, PT ;  /* 0x000000100500720c */ /* 0x000fc60003f06070 */
[----:B------:R-:W-:Y:S01]  /*f410*/  BSSY B0, `(.L_x_7280) ;  /* 0x0000034000007945 */ /* 0x000fe20003800000 */
[----:B------:R-:W-:-:S13]  /*f420*/  ISETP.GE.U32.OR P0, PT, R23, R18, P0 ;  /* 0x000000121700720c */ /* 0x000fda0000706470 */
[----:B---3--:R-:W-:Y:S05]  /*f430*/  @P0 BRA `(.L_x_7281) ;  /* 0x0000000000c40947 */ /* 0x008fea0003800000 */
[----:B0-----:R-:W-:Y:S01]  /*f440*/  IMAD R22, R18, 0x20, R3 ;  /* 0x0000002012167824 */ /* 0x001fe200078e0203 */
[----:B------:R-:W-:Y:S01]  /*f450*/  FSETP.NEU.FTZ.AND P0, PT, R15, RZ, PT ;  /* 0x000000ff0f00720b */ /* 0x000fe20003f1d000 */
[----:B------:R-:W-:Y:S03]  /*f460*/  BSSY B1, `(.L_x_7282) ;  /* 0x0000016000017945 */ /* 0x000fe60003800000 */
[----:B------:R0:W3:Y:S04]  /*f470*/  LDS.128 R4, [R22] ;  /* 0x0000000016047984 */ /* 0x0000e80000000c00 */
[----:B------:R0:W4:Y:S05]  /*f480*/  LDS.128 R8, [R22+0x10] ;  /* 0x0000100016087984 */ /* 0x00012a0000000c00 */
        /* <DEDUP_REMOVED lines=15> */
.L_x_7283:
[----:B-123--:R-:W-:Y:S01]  /*f580*/  IMAD.MOV.U32 R12, RZ, RZ, R4 ;  /* 0x000000ffff0c7224 */ /* 0x00efe200078e0004 */
[----:B------:R-:W-:Y:S01]  /*f590*/  MOV R13, R5 ;  /* 0x00000005000d7202 */ /* 0x000fe20000000f00 */
[----:B------:R-:W-:Y:S01]  /*f5a0*/  IMAD.MOV.U32 R14, RZ, RZ, R6 ;  /* 0x000000ffff0e7224 */ /* 0x000fe200078e0006 */
[----:B------:R-:W-:-:S07]  /*f5b0*/  MOV R15, R7 ;  /* 0x00000007000f7202 */ /* 0x000fce0000000f00 */
.L_x_7284:
[----:B------:R-:W-:Y:S05]  /*f5c0*/  BSYNC B1 ;  /* 0x0000000000017941 */ /* 0x000fea0003800000 */
.L_x_7282:
        /* <DEDUP_REMOVED lines=8> */
[----:B-12---:R-:W-:Y:S01]  /*f650*/  MOV R26, 0xffffffff ;  /* 0xffffffff001a7802 */ /* 0x006fe20000000f00 */
        /* <DEDUP_REMOVED lines=8> */
.L_x_7286:
[----:B-12-4-:R-:W-:Y:S01]  /*f6e0*/  IMAD.MOV.U32 R24, RZ, RZ, R8 ;  /* 0x000000ffff187224 */ /* 0x016fe200078e0008 */
[----:B------:R-:W-:Y:S01]  /*f6f0*/  MOV R25, R9 ;  /* 0x0000000900197202 */ /* 0x000fe20000000f00 */
[----:B------:R-:W-:Y:S01]  /*f700*/  IMAD.MOV.U32 R27, RZ, RZ, R11 ;  /* 0x000000ffff1b7224 */ /* 0x000fe200078e000b */
[----:B------:R-:W-:-:S07]  /*f710*/  MOV R26, R10 ;  /* 0x0000000a001a7202 */ /* 0x000fce0000000f00 */
.L_x_7287:
[----:B------:R-:W-:Y:S05]  /*f720*/  BSYNC B1 ;  /* 0x0000000000017941 */ /* 0x000fea0003800000 */
.L_x_7285:
[----:B------:R3:W-:Y:S04]  /*f730*/  STS.128 [R3], R12 ;  /* 0x0000000c03007388 */ /* 0x0007e80000000c00 */
[----:B------:R3:W-:Y:S02]  /*f740*/  STS.128 [R3+0x10], R24 ;  /* 0x0000101803007388 */ /* 0x0007e40000000c00 */
.L_x_7281:
[----:B------:R-:W-:Y:S05]  /*f750*/  BSYNC B0 ;  /* 0x0000000000007941 */ /* 0x000fea0003800000 */
.L_x_7280:
[----:B------:R-:W-:-:S04]  /*f760*/  SHF.R.S32.HI R18, RZ, 0x1, R18 ;  /* 0x00000001ff127819 */ /* 0x000fc80000011412 */
[----:B------:R-:W-:-:S13]  /*f770*/  ISETP.GE.AND P0, PT, R18, 0x20, PT ;  /* 0x000000201200780c */ /* 0x000fda0003f06270 */
[----:B------:R-:W-:Y:S05]  /*f780*/  @P0 BRA `(.L_x_7288) ;  /* 0xfffffffc00140947 */ /* 0x000fea000383ffff */
[----:B------:R-:W-:-:S11]  /*f790*/  HFMA2.MMA R4, -RZ, RZ, 0, 1.9073486328125e-06 ;  /* 0x00000020ff047435 */ /* 0x000fd600000001ff */
.L_x_7279:
[----:B------:R-:W-:Y:S01]  /*f7a0*/  BAR.SYNC.DEFER_BLOCKING 0x0 ;  /* 0x0000000000007b1d */ /* 0x000fe20000010000 */
[----:B------:R-:W-:-:S13]  /*f7b0*/  ISETP.GE.AND P0, PT, R4, 0x2, PT ;  /* 0x000000020400780c */ /* 0x000fda0003f06270 */
[----:B------:R-:W-:Y:S05]  /*f7c0*/  @!P0 BRA `(.L_x_7278) ;  /* 0x0000000000e08947 */ /* 0x000fea0003800000 */
[----:B-123--:R-:W-:-:S07]  /*f7d0*/  MOV R3, 0x1 ;  /* 0x0000000100037802 */ /* 0x00efce0000000f00 */
.L_x_7295:
        /* <DEDUP_REMOVED lines=21> */
.L_x_7290:
[----:B-12---:R-:W-:Y:S01]  /*f930*/  MOV R12, R5 ;  /* 0x00000005000c7202 */ /* 0x006fe20000000f00 */
[----:B---3--:R-:W-:Y:S01]  /*f940*/  IMAD.MOV.U32 R13, RZ, RZ, R10 ;  /* 0x000000ffff0d7224 */ /* 0x008fe200078e000a */
[----:B----4-:R-:W-:Y:S02]  /*f950*/  MOV R15, R16 ;  /* 0x00000010000f7202 */ /* 0x010fe40000000f00 */
[----:B0-----:R-:W-:-:S07]  /*f960*/  MOV R14, R6 ;  /* 0x00000006000e7202 */ /* 0x001fce0000000f00 */
.L_x_7291:
[----:B------:R-:W-:Y:S05]  /*f970*/  BSYNC B0 ;  /* 0x0000000000007941 */ /* 0x000fea0003800000 */
.L_x_7289:
        /* <DEDUP_REMOVED lines=21> */
.L_x_7293:
[----:B--2-4-:R-:W-:Y:S01]  /*fad0*/  MOV R24, R5 ;  /* 0x0000000500187202 */ /* 0x014fe20000000f00 */
[----:B---3--:R-:W-:Y:S01]  /*fae0*/  IMAD.MOV.U32 R25, RZ, RZ, R10 ;  /* 0x000000ffff197224 */ /* 0x008fe200078e000a */
[----:B0-----:R-:W-:Y:S02]  /*faf0*/  MOV R27, R16 ;  /* 0x00000010001b7202 */ /* 0x001fe40000000f00 */
[----:B------:R-:W-:-:S07]  /*fb00*/  MOV R26, R6 ;  /* 0x00000006001a7202 */ /* 0x000fce0000000f00 */
.L_x_7294:
[----:B------:R-:W-:Y:S05]  /*fb10*/  BSYNC B0 ;  /* 0x0000000000007941 */ /* 0x000fea0003800000 */
.L_x_7292:
[----:B-12---:R-:W-:-:S05]  /*fb20*/  IMAD.SHL.U32 R3, R3, 0x2, RZ ;  /* 0x0000000203037824 */ /* 0x006fca00078e00ff */
[----:B------:R-:W-:-:S13]  /*fb30*/  ISETP.GE.AND P0, PT, R3, R4, PT ;  /* 0x000000040300720c */ /* 0x000fda0003f06270 */
[----:B------:R-:W-:Y:S05]  /*fb40*/  @!P0 BRA `(.L_x_7295) ;  /* 0xfffffffc00248947 */ /* 0x000fea000383ffff */
.L_x_7278:
        /* <DEDUP_REMOVED lines=31> */
.L_x_7299:
[----:B------:R-:W-:Y:S05]  /*fd40*/  BSYNC B0 ;  /* 0x0000000000007941 */ /* 0x000fea0003800000 */
.L_x_7298:
[----:B------:R-:W-:Y:S04]  /*fd50*/  BSSY B0, `(.L_x_7297) ;  /* 0x0000014000007945 */ /* 0x000fe80003800000 */
        /* <DEDUP_REMOVED lines=19> */
.L_x_7300:
[----:B------:R-:W-:Y:S05]  /*fe90*/  BSYNC B0 ;  /* 0x0000000000007941 */ /* 0x000fea0003800000 */
.L_x_7297:
[----:B------:R-:W-:Y:S02]  /*fea0*/  ULDC.U8 UR4, c[0x0][0x631] ;  /* 0x00018c4000047ab9 */ /* 0x000fe40000000000 */
[----:B------:R-:W-:-:S13]  /*feb0*/  ISETP.NE.AND P0, PT, RZ, UR4, PT ;  /* 0x00000004ff007c0c */ /* 0x000fda000bf05270 */
[----:B------:R-:W-:Y:S05]  /*fec0*/  @!P0 BRA `(.L_x_7301) ;  /* 0x0000000000a88947 */ /* 0x000fea0003800000 */
[----:B------:R-:W0:Y:S01]  /*fed0*/  LDC R2, c[0x0][0x634] ;  /* 0x00018d00ff027b82 */ /* 0x000e220000000800 */
[----:B------:R-:W-:Y:S01]  /*fee0*/  ULDC UR4, c[0x0][0x210] ;  /* 0x0000840000047ab9 */ /* 0x000fe20000000800 */
[----:B-123--:R-:W-:Y:S01]  /*fef0*/  F2F.BF16.F32 R12, R12 ;  /* 0x0000000c000c7304 */ /* 0x00efe20000202000 */
        /* <DEDUP_REMOVED lines=26> */
[----:B------:R-:W-:Y:S02]  /*100a0*/  @P1 IADD3.X R7, RZ, R9, RZ, P4, !PT ;  /* 0x00000009ff071210 */ /* 0x000fe400027fe4ff */
[----:B------:R-:W-:-:S05]  /*100b0*/  SHF.L.U32 R9, R12, 0x10, RZ ;  /* 0x000000100c097819 */ /* 0x000fca00000006ff */
[----:B------:R0:W-:Y:S04]  /*100c0*/  @P0 STG.E desc[UR40][R4.64], R9 ;  /* 0x0000000904000986 */ /* 0x0001e8000c101928 */
[----:B-1----:R0:W-:Y:S01]  /*100d0*/  @P1 STG.E desc[UR40][R6.64], R25 ;  /* 0x0000001906001986 */ /* 0x0021e2000c101928 */
[----:B------:R-:W-:Y:S05]  /*100e0*/  @!P0 EXIT ;  /* 0x000000000000894d */ /* 0x000fea0003800000 */
[----:B------:R-:W1:Y:S01]  /*100f0*/  F2F.BF16.F32 R24, R24 ;  /* 0x0000001800187304 */ /* 0x000e620000202000 */
[----:B0-----:R-:W-:Y:S01]  /*10100*/  LOP3.LUT R2, R19, 0xfffffffc, RZ, 0xc0, !PT ;  /* 0xfffffffc13027812 */ /* 0x001fe200078ec0ff */
[----:B------:R-:W-:-:S03]  /*10110*/  ULDC.64 UR4, c[0x0][0x608] ;  /* 0x0001820000047ab9 */ /* 0x000fc60000000a00 */
[----:B------:R-:W-:-:S05]  /*10120*/  IADD3 R2, P0, R2, UR4, RZ ;  /* 0x0000000402027c10 */ /* 0x000fca000ff1e0ff */
[----:B------:R-:W-:Y:S01]  /*10130*/  IMAD.X R3, RZ, RZ, UR5, P0 ;  /* 0x00000005ff037e24 */ /* 0x000fe200080e06ff */
[----:B-1----:R-:W-:-:S05]  /*10140*/  SHF.L.U32 R5, R24, 0x10, RZ ;  /* 0x0000001018057819 */ /* 0x002fca00000006ff */
[----:B------:R-:W-:Y:S01]  /*10150*/  STG.E desc[UR40][R2.64], R5 ;  /* 0x0000000502007986 */ /* 0x000fe2000c101928 */
[----:B------:R-:W-:Y:S05]  /*10160*/  EXIT ;  /* 0x000000000000794d */ /* 0x000fea0003800000 */
.L_x_7301:
        /* <DEDUP_REMOVED lines=9> */
.L_x_7296:
        /* <DEDUP_REMOVED lines=18> */
.L_x_7303:
        /* <DEDUP_REMOVED lines=9> */
.L_x_7302:
[----:B------:R-:W-:Y:S02]  /*103b0*/  ULDC.U8 UR4, c[0x0][0x631] ;  /* 0x00018c4000047ab9 */ /* 0x000fe40000000000 */
[----:B------:R-:W-:-:S13]  /*103c0*/  ISETP.NE.AND P0, PT, RZ, UR4, PT ;  /* 0x00000004ff007c0c */ /* 0x000fda000bf05270 */
[----:B------:R-:W-:Y:S05]  /*103d0*/  @!P0 BRA `(.L_x_7304) ;  /* 0x0000000000a88947 */ /* 0x000fea0003800000 */
[----:B------:R-:W5:Y:S01]  /*103e0*/  LDC R2, c[0x0][0x634] ;  /* 0x00018d00ff027b82 */ /* 0x000f620000000800 */
[----:B------:R-:W-:Y:S01]  /*103f0*/  ULDC UR4, c[0x0][0x210] ;  /* 0x0000840000047ab9 */ /* 0x000fe20000000800 */
[----:B-123--:R-:W-:Y:S01]  /*10400*/  F2F.BF16.F32 R12, R12 ;  /* 0x0000000c000c7304 */ /* 0x00efe20000202000 */
        /* <DEDUP_REMOVED lines=9> */
[----:B-1----:R-:W-:-:S03]  /*104a0*/  FMUL.FTZ R13, R0, R13 ;  /* 0x0000000d000d7220 */ /* 0x002fc60000410000 */
[----:B------:R-:W-:Y:S02]  /*104b0*/  FSEL R4, R2, RZ, P2 ;  /* 0x000000ff02047208 */ /* 0x000fe40001000000 */
[----:B------:R-:W-:-:S03]  /*104c0*/  ISETP.NE.AND P2, PT, RZ, UR4, PT ;  /* 0x00000004ff007c0c */ /* 0x000fc6000bf45270 */
[----:B------:R-:W1:Y:S01]  /*104d0*/  @P1 LDC.64 R2, c[0x0][0x600] ;  /* 0x00018000ff021b82 */ /* 0x000e620000000a00 */
[----:B------:R-:W2:Y:S01]  /*104e0*/  MUFU.RCP R4, R4 ;  /* 0x0000000400047308 */ /* 0x000ea20000001000 */
[----:B----4-:R-:W-:-:S06]  /*104f0*/  @P0 LOP3.LUT R5, R17, 0xfffffffc, RZ, 0xc0, !PT ;  /* 0xfffffffc11050812 */ /* 0x010fcc00078ec0ff */
[----:B0-----:R-:W0:Y:S02]  /*10500*/  @P0 LDC.64 R6, c[0x0][0x608] ;  /* 0x00018200ff060b82 */ /* 0x001e240000000a00 */
[----:B------:R-:W3:Y:S06]  /*10510*/  @P2 MUFU.SQRT R13, R13 ;  /* 0x0000000d000d2308 */ /* 0x000eec0000002000 */
[----:B------:R-:W4:Y:S01]  /*10520*/  @P1 LDC.64 R8, c[0x0][0x600] ;  /* 0x00018000ff081b82 */ /* 0x000f220000000a00 */
[----:B--2---:R-:W-:-:S06]  /*10530*/  FMUL.FTZ R25, R4, R25 ;  /* 0x0000001904197220 */ /* 0x004fcc0000410000 */
[----:B------:R-:W2:Y:S01]  /*10540*/  @P2 MUFU.SQRT R25, R25 ;  /* 0x0000001900192308 */ /* 0x000ea20000002000 */
[----:B-1----:R-:W-:-:S04]  /*10550*/  @P1 IADD3 R2, P2, R17, R2, RZ ;  /* 0x0000000211021210 */ /* 0x002fc80007f5e0ff */
[----:B------:R-:W-:Y:S02]  /*10560*/  @P1 IADD3.X R3, RZ, R3, RZ, P2, !PT ;  /* 0x00000003ff031210 */ /* 0x000fe400017fe4ff */
[----:B0-----:R-:W-:-:S03]  /*10570*/  @P0 IADD3 R4, P3, R5, R6, RZ ;  /* 0x0000000605040210 */ /* 0x001fc60007f7e0ff */
[----:B---3--:R0:W-:Y:S02]  /*10580*/  @P1 STG.E desc[UR40][R2.64], R13 ;  /* 0x0000000d02001986 */ /* 0x0081e4000c101928 */
[----:B------:R-:W-:Y:S01]  /*10590*/  @P0 IMAD.X R5, RZ, RZ, R7, P3 ;  /* 0x000000ffff050224 */ /* 0x000fe200018e0607 */
[----:B----4-:R-:W-:-:S04]  /*105a0*/  @P1 IADD3 R6, P4, R19, R8, RZ ;  /* 0x0000000813061210 */ /* 0x010fc80007f9e0ff */
[----:B------:R-:W-:Y:S02]  /*105b0*/  @P1 IADD3.X R7, RZ, R9, RZ, P4, !PT ;  /* 0x00000009ff071210 */ /* 0x000fe400027fe4ff */
[----:B------:R-:W-:-:S05]  /*105c0*/  SHF.L.U32 R9, R12, 0x10, RZ ;  /* 0x000000100c097819 */ /* 0x000fca00000006ff */
[----:B------:R0:W-:Y:S04]  /*105d0*/  @P0 STG.E desc[UR40][R4.64], R9 ;  /* 0x0000000904000986 */ /* 0x0001e8000c101928 */
[----:B--2---:R0:W-:Y:S01]  /*105e0*/  @P1 STG.E desc[UR40][R6.64], R25 ;  /* 0x0000001906001986 */ /* 0x0041e2000c101928 */
        /* <DEDUP_REMOVED lines=9> */
.L_x_7304:
[----:B------:R-:W-:Y:S01]  /*10680*/  MOV R2, 0x0 ;  /* 0x0000000000027802 */ /* 0x000fe20000000f00 */
[----:B------:R-:W-:Y:S01]  /*10690*/  ULDC.64 UR4, c[0x4][0x580] ;  /* 0x0101600000047ab9 */ /* 0x000fe20000000a00 */
[----:B------:R-:W-:Y:S01]  /*106a0*/  ULDC.64 UR6, c[0x4][0x578] ;  /* 0x01015e0000067ab9 */ /* 0x000fe20000000a00 */
[----:B------:R-:W-:Y:S01]  /*106b0*/  MOV R4, UR4 ;  /* 0x0000000400047c02 */ /* 0x000fe20008000f00 */
[----:B-123--:R1:W2:Y:S01]  /*106c0*/  LDC.64 R14, c[0x4][R2] ;  /* 0x01000000020e7b82 */ /* 0x00e2a20000000a00 */
[----:B----4-:R-:W-:Y:S01]  /*106d0*/  IMAD.U32 R5, RZ, RZ, UR5 ;  /* 0x00000005ff057e24 */ /* 0x010fe2000f8e00ff */
[----:B------:R-:W-:Y:S01]  /*106e0*/  ULDC.64 UR4, c[0x4][0x68] ;  /* 0x01001a0000047ab9 */ /* 0x000fe20000000a00 */
[----:B------:R-:W-:Y:S01]  /*106f0*/  HFMA2.MMA R8, -RZ, RZ, 0, 4.4405460357666015625e-05 ;  /* 0x000002e9ff087435 */ /* 0x000fe200000001ff */
        /* <DEDUP_REMOVED lines=8> */
.L_x_7305:
        /* <DEDUP_REMOVED lines=15> */
.L_x_7306:
[----:B------:R-:W-:Y:S05]  /*10870*/  EXIT ;  /* 0x000000000000794d */ /* 0x000fea0003800000 */
.L_x_7241:
        /* <DEDUP_REMOVED lines=42> */
.L_x_7310:
[----:B------:R-:W-:Y:S05]  /*10b20*/  BSYNC B0 ;  /* 0x0000000000007941 */ /* 0x000fea0003800000 */
.L_x_7309:
        /* <DEDUP_REMOVED lines=20> */
.L_x_7311:
[----:B------:R-:W-:Y:S05]  /*10c70*/  BSYNC B0 ;  /* 0x0000000000007941 */ /* 0x000fea0003800000 */
.L_x_7308:
[----:B------:R-:W-:Y:S02]  /*10c80*/  ULDC.U8 UR4, c[0x0][0x631] ;  /* 0x00018c4000047ab9 */ /* 0x000fe40000000000 */
[----:B------:R-:W-:-:S13]  /*10c90*/  ISETP.NE.AND P0, PT, RZ, UR4, PT ;  /* 0x00000004ff007c0c */ /* 0x000fda000bf05270 */
[----:B------:R-:W-:Y:S05]  /*10ca0*/  @!P0 BRA `(.L_x_7312) ;  /* 0x0000000000a88947 */ /* 0x000fea0003800000 */
[----:B------:R-:W0:Y:S01]  /*10cb0*/  LDC R2, c[0x0][0x634] ;  /* 0x00018d00ff027b82 */ /* 0x000e220000000800 */
[----:B------:R-:W-:Y:S01]  /*10cc0*/  ULDC UR4, c[0x0][0x210] ;  /* 0x0000840000047ab9 */ /* 0x000fe20000000800 */
[----:B------:R-:W-:Y:S01]  /*10cd0*/  F2F.BF16.F32 R4, R4 ;  /* 0x0000000400047304 */ /* 0x000fe20000202000 */
        /* <DEDUP_REMOVED lines=20> */
[----:B--2---:R-:W-:Y:S02]  /*10e20*/  @P0 IADD3 R6, P3, R7, R10, RZ ;  /* 0x0000000a07060210 */ /* 0x004fe40007f7e0ff */
[----:B0-----:R-:W-:Y:S02]  /*10e30*/  @P1 IADD3 R10, P4, R19, R12, RZ ;  /* 0x0000000c130a1210 */ /* 0x001fe40007f9e0ff */
[----:B------:R-:W-:-:S03]  /*10e40*/  @P0 IADD3.X R7, RZ, R11, RZ, P3, !PT ;  /* 0x0000000bff070210 */ /* 0x000fc60001ffe4ff */
[----:B------:R-:W-:Y:S01]  /*10e50*/  @P1 IMAD.X R11, RZ, RZ, R13, P4 ;  /* 0x000000ffff0b1224 */ /* 0x000fe200020e060d */
[----:B----4-:R-:W-:Y:S02]  /*10e60*/  @P1 IADD3 R2, P2, R17, R2, RZ ;  /* 0x0000000211021210 */ /* 0x010fe40007f5e0ff */
[----:B------:R-:W-:Y:S02]  /*10e70*/  SHF.L.U32 R13, R4, 0x10, RZ ;  /* 0x00000010040d7819 */ /* 0x000fe400000006ff */
[----:B------:R-:W-:-:S05]  /*10e80*/  @P1 IADD3.X R3, RZ, R3, RZ, P2, !PT ;  /* 0x00000003ff031210 */ /* 0x000fca00017fe4ff */
[----:B---3--:R0:W-:Y:S04]  /*10e90*/  @P1 STG.E desc[UR40][R2.64], R5 ;  /* 0x0000000502001986 */ /* 0x0081e8000c101928 */
[----:B------:R0:W-:Y:S04]  /*10ea0*/  @P0 STG.E desc[UR40][R6.64], R13 ;  /* 0x0000000d06000986 */ /* 0x0001e8000c101928 */
[----:B-1----:R0:W-:Y:S01]  /*10eb0*/  @P1 STG.E desc[UR40][R10.64], R9 ;  /* 0x000000090a001986 */ /* 0x0021e2000c101928 */
[----:B------:R-:W-:Y:S05]  /*10ec0*/  @!P0 EXIT ;  /* 0x000000000000894d */ /* 0x000fea0003800000 */
[----:B------:R-:W1:Y:S01]  /*10ed0*/  F2F.BF16.F32 R8, R8 ;  /* 0x0000000800087304 */ /* 0x000e620000202000 */
[----:B0-----:R-:W-:Y:S01]  /*10ee0*/  LOP3.LUT R2, R19, 0xfffffffc, RZ, 0xc0, !PT ;  /* 0xfffffffc13027812 */ /* 0x001fe200078ec0ff */
[----:B------:R-:W-:-:S03]  /*10ef0*/  ULDC.64 UR4, c[0x0][0x608] ;  /* 0x0001820000047ab9 */ /* 0x000fc60000000a00 */
[----:B------:R-:W-:-:S04]  /*10f00*/  IADD3 R2, P0, R2, UR4, RZ ;  /* 0x0000000402027c10 */ /* 0x000fc8000ff1e0ff */
[----:B------:R-:W-:Y:S01]  /*10f10*/  IADD3.X R3, RZ, UR5, RZ, P0, !PT ;  /* 0x00000005ff037c10 */ /* 0x000fe200087fe4ff */
[----:B-1----:R-:W-:-:S05]  /*10f20*/  IMAD.U32 R5, R8, 0x10000, RZ ;  /* 0x0001000008057824 */ /* 0x002fca00078e00ff */
[----:B------:R-:W-:Y:S01]  /*10f30*/  STG.E desc[UR40][R2.64], R5 ;  /* 0x0000000502007986 */ /* 0x000fe2000c101928 */
[----:B------:R-:W-:Y:S05]  /*10f40*/  EXIT ;  /* 0x000000000000794d */ /* 0x000fea0003800000 */
.L_x_7312:
        /* <DEDUP_REMOVED lines=9> */
.L_x_7307:
[----:B0-----:R-:W-:-:S13]  /*10fe0*/  ISETP.NE.AND P0, PT, R3, RZ, PT ;  /* 0x000000ff0300720c */ /* 0x001fda0003f05270 */
        /* <DEDUP_REMOVED lines=17> */
.L_x_7314:
        /* <DEDUP_REMOVED lines=9> */
.L_x_7313:
        /* <DEDUP_REMOVED lines=45> */
.L_x_7315:
        /* <DEDUP_REMOVED lines=16> */
.L_x_7316:
        /* <DEDUP_REMOVED lines=15> */
.L_x_7317:
[----:B------:R-:W-:Y:S05]  /*11650*/  EXIT ;  /* 0x000000000000794d */ /* 0x000fea0003800000 */
        .weak           $__internal_44_$__cuda_sm20_div_u64
        .type           $__internal_44_$__cuda_sm20_div_u64,@function
        .size           $__internal_44_$__cuda_sm20_div_u64,($__internal_45_$__cuda_sm20_rem_u64 - $__internal_44_$__cuda_sm20_div_u64)
$__internal_44_$__cuda_sm20_div_u64:
        /* <DEDUP_REMOVED lines=69> */
[----:B------:R-:W-:Y:S06]  /*11ab0*/  RET.REL.NODEC R12 `(_ZN2at6native13reduce_kernelILi256ELi2ENS0_8ReduceOpIN3c108BFloat16ENS0_10WelfordOpsIS4_fiN4cuda3std3__44pairIffEEEEjfLi2ELi2EEEEEvT1_) ;  /* 0xfffffee40c507950 */ /* 0x000fec0003c3ffff */
        .weak           $__internal_45_$__cuda_sm20_rem_u64
        .type           $__internal_45_$__cuda_sm20_rem_u64,@function
        .size           $__internal_45_$__cuda_sm20_rem_u64,(.L_x_8228 - $__internal_45_$__cuda_sm20_rem_u64)
$__internal_45_$__cuda_sm20_rem_u64:
        /* <DEDUP_REMOVED lines=64> */
[----:B------:R-:W-:Y:S06]  /*11ec0*/  RET.REL.NODEC R2 `(_ZN2at6native13reduce_kernelILi256ELi2ENS0_8ReduceOpIN3c108BFloat16ENS0_10WelfordOpsIS4_fiN4cuda3std3__44pairIffEEEEjfLi2ELi2EEEEEvT1_) ;  /* 0xfffffee0024c7950 */ /* 0x000fec0003c3ffff */
.L_x_7318:
        /* <DEDUP_REMOVED lines=11> */
.L_x_8228:


//--------------------- .text._ZN2at6native13reduce_kernelILi128ELi4ENS0_8ReduceOpIN3c108BFloat16ENS0_10WelfordOpsIS4_fiN4cuda3std3__44pairIffEEEEjfLi2ELi2EEEEEvT1_ --------------------------
	.section	.text._ZN2at6native13reduce_kernelILi128ELi4ENS0_8ReduceOpIN3c108BFloat16ENS0_10WelfordOpsIS4_fiN4cuda3std3__44pairIffEEEEjfLi2ELi2EEEEEvT1_,"ax",@progbits
	.align	128
        .global         _ZN2at6native13reduce_kernelILi128ELi4ENS0_8ReduceOpIN3c108BFloat16ENS0_10WelfordOpsIS4_fiN4cuda3std3__44pairIffEEEEjfLi2ELi2EEEEEvT1_
        .type           _ZN2at6native13reduce_kernelILi128ELi4ENS0_8ReduceOpIN3c108BFloat16ENS0_10WelfordOpsIS4_fiN4cuda3std3__44pairIffEEEEjfLi2ELi2EEEEEvT1_,@function
        .size           _ZN2at6native13reduce_kernelILi128ELi4ENS0_8ReduceOpIN3c108BFloat16ENS0_10WelfordOpsIS4_fiN4cuda3std3__44pairIffEEEEjfLi2ELi2EEEEEvT1_,(.L_x_8230 - _ZN2at6native13reduce_kernelILi128ELi4ENS0_8ReduceOpIN3c108BFloat16ENS0_10WelfordOpsIS4_fiN4cuda3std3__44pairIffEEEEjfLi2ELi2EEEEEvT1_)
        .other          _ZN2at6native13reduce_kernelILi128ELi4ENS0_8ReduceOpIN3c108BFloat16ENS0_10WelfordOpsIS4_fiN4cuda3std3__44pairIffEEEEjfLi2ELi2EEEEEvT1_,@"STO_CUDA_ENTRY STV_DEFAULT"
_ZN2at6native13reduce_kernelILi128ELi4ENS0_8ReduceOpIN3c108BFloat16ENS0_10WelfordOpsIS4_fiN4cuda3std3__44pairIffEEEEjfLi2ELi2EEEEEvT1_:
.text._ZN2at6native13reduce_kernelILi128ELi4ENS0_8ReduceOpIN3c108BFloat16ENS0_10WelfordOpsIS4_fiN4cuda3std3__44pairIffEEEEjfLi2ELi2EEEEEvT1_:
        /* <DEDUP_REMOVED lines=294> */
.L_x_7319:
        /* <DEDUP_REMOVED lines=38> */
.L_x_7323:
        /* <DEDUP_REMOVED lines=31> */
.L_x_7329:
[----:B------:R-:W-:Y:S05]  /*16b0*/  BSYNC B2 ;  /* 0x0000000000027941 */ /* 0x000fea0003800000 */
.L_x_7328:
        /* <DEDUP_REMOVED lines=19> */
.L_x_7327:
[----:B------:R-:W-:Y:S05]  /*17f0*/  BSYNC B1 ;  /* 0x0000000000017941 */ /* 0x000fea0003800000 */
.L_x_7326:
[----:B------:R-:W0:Y:S01]  /*1800*/  LDC R9, c[0x0][0x22c] ;  /* 0x00008b00ff097b82 */ /* 0x000e220000000800 */
[----:B------:R-:W-:-:S04]  /*1810*/  IADD3 R0, P0, -R12, 0x2, RZ ;  /* 0x000000020c007810 */ /* 0x000fc80007f1e1ff */
[----:B------:R-:W-:Y:S01]  /*1820*/  LEA R18, P1, R0, R18, 0x1 ;  /* 0x0000001200127211 */ /* 0x000fe200078208ff */
[----:B------:R-:W-:-:S05]  /*1830*/  IMAD.X R3, RZ, RZ, -0x1, P0 ;  /* 0xffffffffff037424 */ /* 0x000fca00000e06ff */
[----:B------:R-:W-:Y:S02]  /*1840*/  LEA.HI.X R19, R0, R19, R3, 0x1, P1 ;  /* 0x0000001300137211 */ /* 0x000fe400008f0c03 */
[----:B0-----:R-:W-:-:S07]  /*1850*/  IADD3 R10, R12, -0x2, R9 ;  /* 0xfffffffe0c0a7810 */ /* 0x001fce0007ffe009 */
.L_x_7325:
[----:B------:R-:W-:Y:S05]  /*1860*/  BSYNC B0 ;  /* 0x0000000000007941 */ /* 0x000fea0003800000 */
.L_x_7324:
        /* <DEDUP_REMOVED lines=15> */
.L_x_7333:
        /* <DEDUP_REMOVED lines=25> */
.L_x_7332:
[----:B------:R-:W-:Y:S01]  /*1af0*/  MOV R12, R20 ;  /* 0x00000014000c7202 */ /* 0x000fe20000000f00 */
[----:B------:R-:W-:-:S07]  /*1b00*/  IMAD.MOV.U32 R7, RZ, RZ, R14 ;  /* 0x000000ffff077224 */ /* 0x000fce00078e000e */
.L_x_7331:
[----:B------:R-:W-:Y:S05]  /*1b10*/  BSYNC B0 ;  /* 0x0000000000007941 */ /* 0x000fea0003800000 */
.L_x_7330:
        /* <DEDUP_REMOVED lines=10> */
.L_x_7335:
[----:B------:R-:W-:Y:S05]  /*1bc0*/  BSYNC B0 ;  /* 0x0000000000007941 */ /* 0x000fea0003800000 */
.L_x_7334:
        /* <DEDUP_REMOVED lines=18> */
.L_x_7337:
[----:B------:R-:W-:Y:S05]  /*1cf0*/  BSYNC B0 ;  /* 0x0000000000007941 */ /* 0x000fea0003800000 */
.L_x_7336:
        /* <DEDUP_REMOVED lines=17> */
.L_x_7339:
[----:B------:R-:W-:Y:S01]  /*1e10*/  MOV R4, R3 ;  /* 0x0000000300047202 */ /* 0x000fe20000000f00 */
[----:B------:R-:W-:Y:S01]  /*1e20*/  IMAD.MOV.U32 R6, RZ, RZ, R8 ;  /* 0x000000ffff067224 */ /* 0x000fe200078e0008 */
[----:B------:R-:W-:Y:S02]  /*1e30*/  MOV R5, R0 ;  /* 0x0000000000057202 */ /* 0x000fe40000000f00 */
[----:B------:R-:W-:-:S07]  /*1e40*/  MOV R7, R12 ;  /* 0x0000000c00077202 */ /* 0x000fce0000000f00 */
.L_x_7340:
[----:B------:R-:W-:Y:S05]  /*1e50*/  BSYNC B0 ;  /* 0x0000000000007941 */ /* 0x000fea0003800000 */
.L_x_7338:
[----:B------:R-:W-:Y:S02]  /*1e60*/  CS2R R8, SRZ ;  /* 0x0000000000087805 */ /* 0x000fe4000001ff00 */
[----:B------:R-:W-:Y:S02]  /*1e70*/  CS2R R10, SRZ ;  /* 0x00000000000a7805 */ /* 0x000fe4000001ff00 */
[----:B------:R-:W-:Y:S02]  /*1e80*/  CS2R R12, SRZ ;  /* 0x00000000000c7805 */ /* 0x000fe4000001ff00 */
[----:B------:R-:W-:Y:S02]  /*1e90*/  CS2R R14, SRZ ;  /* 0x00000000000e7805 */ /* 0x000fe4000001ff00 */
[----:B------:R-:W-:Y:S02]  /*1ea0*/  CS2R R20, SRZ ;  /* 0x0000000000147805 */ /* 0x000fe4000001ff00 */
[----:B------:R-:W-:Y:S01]  /*1eb0*/  CS2R R22, SRZ ;  /* 0x0000000000167805 */ /* 0x000fe2000001ff00 */
[----:B------:R-:W-:Y:S06]  /*1ec0*/  BRA `(.L_x_7321) ;  /* 0x0000007800cc7947 */ /* 0x000fec0003800000 */
.L_x_7322:
        /* <DEDUP_REMOVED lines=49> */
.L_x_7348:
        /* <DEDUP_REMOVED lines=286> */
.L_x_7346:
        /* <DEDUP_REMOVED lines=246> */
.L_x_7347:
        /* <DEDUP_REMOVED lines=56> */
.L_x_7345:
[C---:B------:R-:W-:Y:S02]  /*46a0*/  PRMT R47, R14.reuse, 0x7610, R47 ;  /* 0x000076100e2f7816 */ /* 0x040fe4000000002f */
[----:B------:R-:W-:Y:S02]  /*46b0*/  PRMT R48, R14, 0x7632, R48 ;  /* 0x000076320e307816 */ /* 0x000fe40000000030 */
[C---:B------:R-:W-:Y:S02]  /*46c0*/  PRMT R49, R15.reuse, 0x7610, R49 ;  /* 0x000076100f317816 */ /* 0x040fe40000000031 */
[----:B------:R-:W-:-:S07]  /*46d0*/  PRMT R50, R15, 0x7632, R50 ;  /* 0x000076320f327816 */ /* 0x000fce0000000032 */
.L_x_7344:
[----:B------:R-:W-:Y:S05]  /*46e0*/  BSYNC B0 ;  /* 0x0000000000007941 */ /* 0x000fea0003800000 */
.L_x_7343:
        /* <DEDUP_REMOVED lines=294> */
.L_x_7351:
        /* <DEDUP_REMOVED lines=285> */
.L_x_7352:
        /* <DEDUP_REMOVED lines=8> */
.L_x_7350:
[----:B------:R-:W-:Y:S05]  /*6ba0*/  BSYNC B0 ;  /* 0x0000000000007941 */ /* 0x000fea0003800000 */
.L_x_7349:
        /* <DEDUP_REMOVED lines=69> */
.L_x_7354:
[----:B------:R-:W-:Y:S05]  /*7000*/  BSYNC B0 ;  /* 0x0000000000007941 */ /* 0x000fea0003800000 */
.L_x_7353:
        /* <DEDUP_REMOVED lines=17> */
.L_x_7356:
[----:B------:R-:W-:Y:S01]  /*7120*/  IMAD.MOV.U32 R4, RZ, RZ, R3 ;  /* 0x000000ffff047224 */ /* 0x000fe200078e0003 */
[----:B------:R-:W-:Y:S01]  /*7130*/  MOV R5, R0 ;  /* 0x0000000000057202 */ /* 0x000fe20000000f00 */
[----:B------:R-:W-:Y:S01]  /*7140*/  IMAD.MOV.U32 R7, RZ, RZ, R40 ;  /* 0x000000ffff077224 */ /* 0x000fe200078e0028 */
[----:B------:R-:W-:-:S07]  /*7150*/  MOV R6, R39 ;  /* 0x0000002700067202 */ /* 0x000fce0000000f00 */
.L_x_7357:
[----:B------:R-:W-:Y:S05]  /*7160*/  BSYNC B0 ;  /* 0x0000000000007941 */ /* 0x000fea0003800000 */
.L_x_7355:
        /* <DEDUP_REMOVED lines=17> */
.L_x_7359:
[----:B------:R-:W-:Y:S01]  /*7280*/  IMAD.MOV.U32 R8, RZ, RZ, R25 ;  /* 0x000000ffff087224 */ /* 0x000fe200078e0019 */
[----:B------:R-:W-:Y:S01]  /*7290*/  MOV R9, R24 ;  /* 0x0000001800097202 */ /* 0x000fe20000000f00 */
[----:B------:R-:W-:Y:S01]  /*72a0*/  IMAD.MOV.U32 R11, RZ, RZ, R42 ;  /* 0x000000ffff0b7224 */ /* 0x000fe200078e002a */
[----:B------:R-:W-:-:S07]  /*72b0*/  MOV R10, R41 ;  /* 0x00000029000a7202 */ /* 0x000fce0000000f00 */
.L_x_7360:
[----:B------:R-:W-:Y:S05]  /*72c0*/  BSYNC B0 ;  /* 0x0000000000007941 */ /* 0x000fea0003800000 */
.L_x_7358:
        /* <DEDUP_REMOVED lines=17> */
.L_x_7362:
[----:B------:R-:W-:Y:S01]  /*73e0*/  IMAD.MOV.U32 R12, RZ, RZ, R27 ;  /* 0x000000ffff0c7224 */ /* 0x000fe200078e001b */
[----:B------:R-:W-:Y:S01]  /*73f0*/  MOV R13, R26 ;  /* 0x0000001a000d7202 */ /* 0x000fe20000000f00 */
[----:B------:R-:W-:Y:S01]  /*7400*/  IMAD.MOV.U32 R15, RZ, RZ, R44 ;  /* 0x000000ffff0f7224 */ /* 0x000fe200078e002c */
[----:B------:R-:W-:-:S07]  /*7410*/  MOV R14, R43 ;  /* 0x0000002b000e7202 */ /* 0x000fce0000000f00 */
.L_x_7363:
[----:B------:R-:W-:Y:S05]  /*7420*/  BSYNC B0 ;  /* 0x0000000000007941 */ /* 0x000fea0003800000 */
.L_x_7361:
        /* <DEDUP_REMOVED lines=16> */
.L_x_7364:
[----:B------:R-:W-:Y:S01]  /*7530*/  IMAD.MOV.U32 R20, RZ, RZ, R29 ;  /* 0x000000ffff147224 */ /* 0x000fe200078e001d */
[----:B------:R-:W-:Y:S01]  /*7540*/  MOV R21, R28 ;  /* 0x0000001c00157202 */ /* 0x000fe20000000f00 */
[----:B------:R-:W-:Y:S01]  /*7550*/  IMAD.MOV.U32 R23, RZ, RZ, R46 ;  /* 0x000000ffff177224 */ /* 0x000fe200078e002e */
[----:B------:R-:W-:Y:S01]  /*7560*/  MOV R22, R45 ;  /* 0x0000002d00167202 */ /* 0x000fe20000000f00 */
[----:B------:R-:W-:Y:S06]  /*7570*/  BRA `(.L_x_7321) ;  /* 0x0000002400207947 */ /* 0x000fec0003800000 */
.L_x_7342:
        /* <DEDUP_REMOVED lines=28> */
.L_x_7368:
        /* <DEDUP_REMOVED lines=61> */
.L_x_7367:
[C---:B------:R-:W-:Y:S02]  /*7b10*/  PRMT R35, R40.reuse, 0x7610, R35 ;  /* 0x0000761028237816 */ /* 0x040fe40000000023 */
[----:B------:R-:W-:Y:S02]  /*7b20*/  PRMT R39, R40, 0x7632, R39 ;  /* 0x0000763228277816 */ /* 0x000fe40000000027 */
[----:B------:R-:W-:Y:S02]  /*7b30*/  PRMT R50, R49, 0x7610, R50 ;  /* 0x0000761031327816 */ /* 0x000fe40000000032 */
[----:B------:R-:W-:Y:S02]  /*7b40*/  PRMT R40, R41, 0x7610, R40 ;  /* 0x0000761029287816 */ /* 0x000fe40000000028 */
[----:B------:R-:W-:Y:S02]  /*7b50*/  PRMT R47, R48, 0x7632, R47 ;  /* 0x00007632302f7816 */ /* 0x000fe4000000002f */
[----:B------:R-:W-:-:S02]  /*7b60*/  PRMT R49, R49, 0x7632, R49 ;  /* 0x0000763231317816 */ /* 0x000fc40000000031 */
[----:B------:R-:W-:-:S07]  /*7b70*/  PRMT R41, R41, 0x7632, R41 ;  /* 0x0000763229297816 */ /* 0x000fce0000000029 */
.L_x_7366:
[----:B------:R-:W-:Y:S05]  /*7b80*/  BSYNC B0 ;  /* 0x0000000000007941 */ /* 0x000fea0003800000 */
.L_x_7365:
        /* <DEDUP_REMOVED lines=35> */
.L_x_7370:
[----:B------:R-:W-:Y:S05]  /*7dc0*/  BSYNC B0 ;  /* 0x0000000000007941 */ /* 0x000fea0003800000 */
.L_x_7369:
        /* <DEDUP_REMOVED lines=69> */
.L_x_7372:
[----:B------:R-:W-:Y:S05]  /*8220*/  BSYNC B0 ;  /* 0x0000000000007941 */ /* 0x000fea0003800000 */
.L_x_7371:
        /* <DEDUP_REMOVED lines=17> */
.L_x_7374:
[----:B------:R-:W-:Y:S01]  /*8340*/  MOV R4, R27 ;  /* 0x0000001b00047202 */ /* 0x000fe20000000f00 */
[----:B------:R-:W-:Y:S01]  /*8350*/  IMAD.MOV.U32 R5, RZ, RZ, R26 ;  /* 0x000000ffff057224 */ /* 0x000fe200078e001a */
[----:B------:R-:W-:Y:S02]  /*8360*/  MOV R6, R42 ;  /* 0x0000002a00067202 */ /* 0x000fe40000000f00 */
[----:B------:R-:W-:-:S07]  /*8370*/  MOV R7, R44 ;  /* 0x0000002c00077202 */ /* 0x000fce0000000f00 */
.L_x_7375:
[----:B------:R-:W-:Y:S05]  /*8380*/  BSYNC B0 ;  /* 0x0000000000007941 */ /* 0x000fea0003800000 */
.L_x_7373:
        /* <DEDUP_REMOVED lines=17> */
.L_x_7377:
[----:B------:R-:W-:Y:S01]  /*84a0*/  MOV R8, R25 ;  /* 0x0000001900087202 */ /* 0x000fe20000000f00 */
[----:B------:R-:W-:Y:S01]  /*84b0*/  IMAD.MOV.U32 R9, RZ, RZ, R24 ;  /* 0x000000ffff097224 */ /* 0x000fe200078e0018 */
[----:B------:R-:W-:Y:S02]  /*84c0*/  MOV R10, R43 ;  /* 0x0000002b000a7202 */ /* 0x000fe40000000f00 */
[----:B------:R-:W-:-:S07]  /*84d0*/  MOV R11, R46 ;  /* 0x0000002e000b7202 */ /* 0x000fce0000000f00 */
.L_x_7378:
[----:B------:R-:W-:Y:S05]  /*84e0*/  BSYNC B0 ;  /* 0x0000000000007941 */ /* 0x000fea0003800000 */
.L_x_7376:
        /* <DEDUP_REMOVED lines=17> */
.L_x_7380:
[----:B------:R-:W-:Y:S01]  /*8600*/  MOV R12, R3 ;  /* 0x00000003000c7202 */ /* 0x000fe20000000f00 */
[----:B------:R-:W-:Y:S01]  /*8610*/  IMAD.MOV.U32 R13, RZ, RZ, R0 ;  /* 0x000000ffff0d7224 */ /* 0x000fe200078e0000 */
[----:B------:R-:W-:Y:S02]  /*8620*/  MOV R14, R45 ;  /* 0x0000002d000e7202 */ /* 0x000fe40000000f00 */
[----:B------:R-:W-:-:S07]  /*8630*/  MOV R15, R34 ;  /* 0x00000022000f7202 */ /* 0x000fce0000000f00 */
.L_x_7381:
[----:B------:R-:W-:Y:S05]  /*8640*/  BSYNC B0 ;  /* 0x0000000000007941 */ /* 0x000fea0003800000 */
.L_x_7379:
        /* <DEDUP_REMOVED lines=16> */
.L_x_7382:
[----:B------:R-:W-:Y:S01]  /*8750*/  MOV R20, R29 ;  /* 0x0000001d00147202 */ /* 0x000fe20000000f00 */
[----:B------:R-:W-:Y:S01]  /*8760*/  IMAD.MOV.U32 R21, RZ, RZ, R28 ;  /* 0x000000ffff157224 */ /* 0x000fe200078e001c */
[----:B------:R-:W-:Y:S02]  /*8770*/  MOV R22, R33 ;  /* 0x0000002100167202 */ /* 0x000fe40000000f00 */
[----:B------:R-:W-:Y:S01]  /*8780*/  MOV R23, R38 ;  /* 0x0000002600177202 */ /* 0x000fe20000000f00 */
[----:B------:R-:W-:Y:S06]  /*8790*/  BRA `(.L_x_7321) ;  /* 0x0000001000987947 */ /* 0x000fec0003800000 */
.L_x_7341:
        /* <DEDUP_REMOVED lines=37> */
.L_x_7386:
        /* <DEDUP_REMOVED lines=59> */
.L_x_7385:
[C---:B------:R-:W-:Y:S02]  /*8da0*/  PRMT R35, R40.reuse, 0x7610, R35 ;  /* 0x0000761028237816 */ /* 0x040fe40000000023 */
[----:B------:R-:W-:Y:S02]  /*8db0*/  PRMT R39, R40, 0x7632, R39 ;  /* 0x0000763228277816 */ /* 0x000fe40000000027 */
[----:B------:R-:W-:Y:S02]  /*8dc0*/  PRMT R50, R49, 0x7610, R50 ;  /* 0x0000761031327816 */ /* 0x000fe40000000032 */
[----:B------:R-:W-:Y:S02]  /*8dd0*/  PRMT R40, R41, 0x7610, R40 ;  /* 0x0000761029287816 */ /* 0x000fe40000000028 */
[----:B------:R-:W-:Y:S02]  /*8de0*/  PRMT R47, R48, 0x7632, R47 ;  /* 0x00007632302f7816 */ /* 0x000fe4000000002f */
[----:B------:R-:W-:-:S02]  /*8df0*/  PRMT R49, R49, 0x7632, R49 ;  /* 0x0000763231317816 */ /* 0x000fc40000000031 */
[----:B------:R-:W-:-:S07]  /*8e00*/  PRMT R41, R41, 0x7632, R41 ;  /* 0x0000763229297816 */ /* 0x000fce0000000029 */
.L_x_7384:
[----:B------:R-:W-:Y:S05]  /*8e10*/  BSYNC B0 ;  /* 0x0000000000007941 */ /* 0x000fea0003800000 */
.L_x_7383:
        /* <DEDUP_REMOVED lines=33> */
.L_x_7388:
[----:B------:R-:W-:Y:S05]  /*9030*/  BSYNC B0 ;  /* 0x0000000000007941 */ /* 0x000fea0003800000 */
.L_x_7387:
        /* <DEDUP_REMOVED lines=69> */
.L_x_7390:
[----:B------:R-:W-:Y:S05]  /*9490*/  BSYNC B0 ;  /* 0x0000000000007941 */ /* 0x000fea0003800000 */
.L_x_7389:
        /* <DEDUP_REMOVED lines=17> */
.L_x_7392:
[----:B------:R-:W-:Y:S01]  /*95b0*/  IMAD.MOV.U32 R4, RZ, RZ, R31 ;  /* 0x000000ffff047224 */ /* 0x000fe200078e001f */
[----:B------:R-:W-:Y:S01]  /*95c0*/  MOV R5, R30 ;  /* 0x0000001e00057202 */ /* 0x000fe20000000f00 */
[----:B------:R-:W-:Y:S01]  /*95d0*/  IMAD.MOV.U32 R7, RZ, RZ, R44 ;  /* 0x000000ffff077224 */ /* 0x000fe200078e002c */
[----:B------:R-:W-:-:S07]  /*95e0*/  MOV R6, R42 ;  /* 0x0000002a00067202 */ /* 0x000fce0000000f00 */
.L_x_7393:
[----:B------:R-:W-:Y:S05]  /*95f0*/  BSYNC B0 ;  /* 0x0000000000007941 */ /* 0x000fea0003800000 */
.L_x_7391:
        /* <DEDUP_REMOVED lines=17> */
.L_x_7395:
[----:B------:R-:W-:Y:S01]  /*9710*/  IMAD.MOV.U32 R8, RZ, RZ, R29 ;  /* 0x000000ffff087224 */ /* 0x000fe200078e001d */
[----:B------:R-:W-:Y:S01]  /*9720*/  MOV R9, R28 ;  /* 0x0000001c00097202 */ /* 0x000fe20000000f00 */
[----:B------:R-:W-:Y:S01]  /*9730*/  IMAD.MOV.U32 R11, RZ, RZ, R46 ;  /* 0x000000ffff0b7224 */ /* 0x000fe200078e002e */
[----:B------:R-:W-:-:S07]  /*9740*/  MOV R10, R43 ;  /* 0x0000002b000a7202 */ /* 0x000fce0000000f00 */
.L_x_7396:
[----:B------:R-:W-:Y:S05]  /*9750*/  BSYNC B0 ;  /* 0x0000000000007941 */ /* 0x000fea0003800000 */
.L_x_7394:
        /* <DEDUP_REMOVED lines=17> */
.L_x_7398:
[----:B------:R-:W-:Y:S01]  /*9870*/  IMAD.MOV.U32 R12, RZ, RZ, R27 ;  /* 0x000000ffff0c7224 */ /* 0x000fe200078e001b */
[----:B------:R-:W-:Y:S01]  /*9880*/  MOV R13, R26 ;  /* 0x0000001a000d7202 */ /* 0x000fe20000000f00 */
[----:B------:R-:W-:Y:S01]  /*9890*/  IMAD.MOV.U32 R15, RZ, RZ, R34 ;  /* 0x000000ffff0f7224 */ /* 0x000fe200078e0022 */
[----:B------:R-:W-:-:S07]  /*98a0*/  MOV R14, R45 ;  /* 0x0000002d000e7202 */ /* 0x000fce0000000f00 */
.L_x_7399:
[----:B------:R-:W-:Y:S05]  /*98b0*/  BSYNC B0 ;  /* 0x0000000000007941 */ /* 0x000fea0003800000 */
.L_x_7397:
        /* <DEDUP_REMOVED lines=16> */
.L_x_7400:
[----:B------:R-:W-:Y:S01]  /*99c0*/  IMAD.MOV.U32 R20, RZ, RZ, R25 ;  /* 0x000000ffff147224 */ /* 0x000fe200078e0019 */
[----:B------:R-:W-:Y:S01]  /*99d0*/  MOV R21, R24 ;  /* 0x0000001800157202 */ /* 0x000fe20000000f00 */
[----:B------:R-:W-:Y:S01]  /*99e0*/  IMAD.MOV.U32 R23, RZ, RZ, R38 ;  /* 0x000000ffff177224 */ /* 0x000fe200078e0026 */
[----:B------:R-:W-:-:S07]  /*99f0*/  MOV R22, R33 ;  /* 0x0000002100167202 */ /* 0x000fce0000000f00 */
.L_x_7321:
[----:B------:R-:W-:Y:S05]  /*9a00*/  BSYNC B6 ;  /* 0x0000000000067941 */ /* 0x000fea0003800000 */
.L_x_7320:
        /* <DEDUP_REMOVED lines=18> */
.L_x_7416:
        /* <DEDUP_REMOVED lines=30> */
.L_x_7405:
[----:B0-2---:R-:W-:Y:S01]  /*9d10*/  MOV R6, R26 ;  /* 0x0000001a00067202 */ /* 0x005fe20000000f00 */
[----:B------:R-:W-:Y:S01]  /*9d20*/  IMAD.MOV.U32 R5, RZ, RZ, R25 ;  /* 0x000000ffff057224 */ /* 0x000fe200078e0019 */
[----:B------:R-:W-:Y:S02]  /*9d30*/  MOV R4, R24 ;  /* 0x0000001800047202 */ /* 0x000fe40000000f00 */
[----:B------:R-:W-:-:S07]  /*9d40*/  MOV R7, R27 ;  /* 0x0000001b00077202 */ /* 0x000fce0000000f00 */
.L_x_7406:
[----:B------:R-:W-:Y:S05]  /*9d50*/  BSYNC B1 ;  /* 0x0000000000017941 */ /* 0x000fea0003800000 */
.L_x_7404:
        /* <DEDUP_REMOVED lines=17> */
.L_x_7408:
[----:B0--3--:R-:W-:Y:S01]  /*9e70*/  MOV R8, R28 ;  /* 0x0000001c00087202 */ /* 0x009fe20000000f00 */
[----:B------:R-:W-:Y:S01]  /*9e80*/  IMAD.MOV.U32 R10, RZ, RZ, R30 ;  /* 0x000000ffff0a7224 */ /* 0x000fe200078e001e */
[----:B------:R-:W-:Y:S02]  /*9e90*/  MOV R9, R29 ;  /* 0x0000001d00097202 */ /* 0x000fe40000000f00 */
[----:B------:R-:W-:-:S07]  /*9ea0*/  MOV R11, R31 ;  /* 0x0000001f000b7202 */ /* 0x000fce0000000f00 */
.L_x_7409:
[----:B------:R-:W-:Y:S05]  /*9eb0*/  BSYNC B1 ;  /* 0x0000000000017941 */ /* 0x000fea0003800000 */
.L_x_7407:
        /* <DEDUP_REMOVED lines=17> */
.L_x_7411:
[----:B0---4-:R-:W-:Y:S01]  /*9fd0*/  MOV R12, R32 ;  /* 0x00000020000c7202 */ /* 0x011fe20000000f00 */
[----:B------:R-:W-:Y:S01]  /*9fe0*/  IMAD.MOV.U32 R14, RZ, RZ, R34 ;  /* 0x000000ffff0e7224 */ /* 0x000fe200078e0022 */
[----:B------:R-:W-:Y:S02]  /*9ff0*/  MOV R13, R33 ;  /* 0x00000021000d7202 */ /* 0x000fe40000000f00 */
[----:B------:R-:W-:-:S07]  /*a000*/  MOV R15, R35 ;  /* 0x00000023000f7202 */ /* 0x000fce0000000f00 */
.L_x_7412:
[----:B------:R-:W-:Y:S05]  /*a010*/  BSYNC B1 ;  /* 0x0000000000017941 */ /* 0x000fea0003800000 */
.L_x_7410:
        /* <DEDUP_REMOVED lines=17> */
.L_x_7414:
[----:B0-----:R-:W-:Y:S01]  /*a130*/  MOV R20, R36 ;  /* 0x0000002400147202 */ /* 0x001fe20000000f00 */
[----:B------:R-:W-:Y:S01]  /*a140*/  IMAD.MOV.U32 R22, RZ, RZ, R38 ;  /* 0x000000ffff167224 */ /* 0x000fe200078e0026 */
[----:B------:R-:W-:Y:S02]  /*a150*/  MOV R21, R37 ;  /* 0x0000002500157202 */ /* 0x000fe40000000f00 */
[----:B------:R-:W-:-:S07]  /*a160*/  MOV R23, R39 ;  /* 0x0000002700177202 */ /* 0x000fce0000000f00 */
.L_x_7415:
[----:B------:R-:W-:Y:S05]  /*a170*/  BSYNC B1 ;  /* 0x0000000000017941 */ /* 0x000fea0003800000 */
.L_x_7413:
[----:B------:R2:W-:Y:S04]  /*a180*/  STS.128 [R19], R4 ;  /* 0x0000000413007388 */ /* 0x0005e80000000c00 */
[----:B------:R2:W-:Y:S04]  /*a190*/  STS.128 [R19+0x10], R8 ;  /* 0x0000100813007388 */ /* 0x0005e80000000c00 */
[----:B------:R2:W-:Y:S04]  /*a1a0*/  STS.128 [R19+0x20], R12 ;  /* 0x0000200c13007388 */ /* 0x0005e80000000c00 */
[----:B------:R2:W-:Y:S02]  /*a1b0*/  STS.128 [R19+0x30], R20 ;  /* 0x0000301413007388 */ /* 0x0005e40000000c00 */
.L_x_7403:
[----:B------:R-:W-:Y:S05]  /*a1c0*/  BSYNC B0 ;  /* 0x0000000000007941 */ /* 0x000fea0003800000 */
.L_x_7402:
[----:B------:R-:W-:Y:S02]  /*a1d0*/  ISETP.GT.AND P0, PT, R41, 0x1, PT ;  /* 0x000000012900780c */ /* 0x000fe40003f04270 */
[----:B------:R-:W-:-:S11]  /*a1e0*/  SHF.R.S32.HI R41, RZ, 0x1, R41 ;  /* 0x00000001ff297819 */ /* 0x000fd60000011429 */
[----:B------:R-:W-:Y:S05]  /*a1f0*/  @P0 BRA `(.L_x_7416) ;  /* 0xfffffff8004c0947 */ /* 0x000fea000383ffff */
.L_x_7401:
        /* <DEDUP_REMOVED lines=22> */
.L_x_7433:
        /* <DEDUP_REMOVED lines=29> */
.L_x_7422:
[----:B--23--:R-:W-:Y:S01]  /*a530*/  MOV R4, R24 ;  /* 0x0000001800047202 */ /* 0x00cfe20000000f00 */
[----:B------:R-:W-:Y:S01]  /*a540*/  IMAD.MOV.U32 R5, RZ, RZ, R25 ;  /* 0x000000ffff057224 */ /* 0x000fe200078e0019 */
[----:B------:R-:W-:Y:S02]  /*a550*/  MOV R7, R27 ;  /* 0x0000001b00077202 */ /* 0x000fe40000000f00 */
[----:B------:R-:W-:-:S07]  /*a560*/  MOV R6, R26 ;  /* 0x0000001a00067202 */ /* 0x000fce0000000f00 */
.L_x_7423:
[----:B------:R-:W-:Y:S05]  /*a570*/  BSYNC B1 ;  /* 0x0000000000017941 */ /* 0x000fea0003800000 */
.L_x_7421:
        /* <DEDUP_REMOVED lines=17> */
.L_x_7425:
[----:B---34-:R-:W-:Y:S01]  /*a690*/  MOV R8, R28 ;  /* 0x0000001c00087202 */ /* 0x018fe20000000f00 */
[----:B------:R-:W-:Y:S01]  /*a6a0*/  IMAD.MOV.U32 R9, RZ, RZ, R29 ;  /* 0x000000ffff097224 */ /* 0x000fe200078e001d */
[----:B------:R-:W-:Y:S02]  /*a6b0*/  MOV R11, R31 ;  /* 0x0000001f000b7202 */ /* 0x000fe40000000f00 */
[----:B------:R-:W-:-:S07]  /*a6c0*/  MOV R10, R30 ;  /* 0x0000001e000a7202 */ /* 0x000fce0000000f00 */
.L_x_7426:
[----:B------:R-:W-:Y:S05]  /*a6d0*/  BSYNC B1 ;  /* 0x0000000000017941 */ /* 0x000fea0003800000 */
.L_x_7424:
        /* <DEDUP_REMOVED lines=17> */
.L_x_7428:
[----:B0--3--:R-:W-:Y:S01]  /*a7f0*/  MOV R12, R32 ;  /* 0x00000020000c7202 */ /* 0x009fe20000000f00 */
[----:B------:R-:W-:Y:S01]  /*a800*/  IMAD.MOV.U32 R13, RZ, RZ, R33 ;  /* 0x000000ffff0d7224 */ /* 0x000fe200078e0021 */
[----:B------:R-:W-:Y:S02]  /*a810*/  MOV R15, R35 ;  /* 0x00000023000f7202 */ /* 0x000fe40000000f00 */
[----:B------:R-:W-:-:S07]  /*a820*/  MOV R14, R34 ;  /* 0x00000022000e7202 */ /* 0x000fce0000000f00 */
.L_x_7429:
[----:B------:R-:W-:Y:S05]  /*a830*/  BSYNC B1 ;  /* 0x0000000000017941 */ /* 0x000fea0003800000 */
.L_x_7427:
        /* <DEDUP_REMOVED lines=17> */
.L_x_7431:
[----:B---3--:R-:W-:Y:S01]  /*a950*/  MOV R20, R36 ;  /* 0x0000002400147202 */ /* 0x008fe20000000f00 */
[----:B------:R-:W-:Y:S01]  /*a960*/  IMAD.MOV.U32 R21, RZ, RZ, R37 ;  /* 0x000000ffff157224 */ /* 0x000fe200078e0025 */
[----:B------:R-:W-:Y:S02]  /*a970*/  MOV R22, R38 ;  /* 0x0000002600167202 */ /* 0x000fe40000000f00 */
[----:B------:R-:W-:-:S07]  /*a980*/  MOV R23, R39 ;  /* 0x0000002700177202 */ /* 0x000fce0000000f00 */
.L_x_7432:
[----:B------:R-:W-:Y:S05]  /*a990*/  BSYNC B1 ;  /* 0x0000000000017941 */ /* 0x000fea0003800000 */
.L_x_7430:
[----:B------:R0:W-:Y:S04]  /*a9a0*/  STS.128 [R3], R4 ;  /* 0x0000000403007388 */ /* 0x0001e80000000c00 */
[----:B------:R0:W-:Y:S04]  /*a9b0*/  STS.128 [R3+0x10], R8 ;  /* 0x0000100803007388 */ /* 0x0001e80000000c00 */
[----:B------:R0:W-:Y:S04]  /*a9c0*/  STS.128 [R3+0x20], R12 ;  /* 0x0000200c03007388 */ /* 0x0001e80000000c00 */
[----:B------:R0:W-:Y:S02]  /*a9d0*/  STS.128 [R3+0x30], R20 ;  /* 0x0000301403007388 */ /* 0x0001e40000000c00 */
.L_x_7420:
[----:B------:R-:W-:Y:S05]  /*a9e0*/  BSYNC B0 ;  /* 0x0000000000007941 */ /* 0x000fea0003800000 */
.L_x_7419:
[----:B------:R-:W-:-:S04]  /*a9f0*/  SHF.R.S32.HI R16, RZ, 0x1, R16 ;  /* 0x00000001ff107819 */ /* 0x000fc80000011410 */
[----:B------:R-:W-:-:S13]  /*aa00*/  ISETP.GE.AND P0, PT, R16, 0x20, PT ;  /* 0x000000201000780c */ /* 0x000fda0003f06270 */
[----:B------:R-:W-:Y:S05]  /*aa10*/  @P0 BRA `(.L_x_7433) ;  /* 0xfffffff800500947 */ /* 0x000fea000383ffff */
[----:B------:R-:W-:-:S07]  /*aa20*/  IMAD.MOV.U32 R18, RZ, RZ, 0x20 ;  /* 0x00000020ff127424 */ /* 0x000fce00078e00ff */
.L_x_7418:
[----:B------:R-:W-:Y:S01]  /*aa30*/  ISETP.GE.AND P0, PT, R18, 0x2, PT ;  /* 0x000000021200780c */ /* 0x000fe20003f06270 */
[----:B------:R-:W-:Y:S05]  /*aa40*/  WARPSYNC.ALL ;  /* 0x0000000000007948 */ /* 0x000fea0003800000 */
[----:B------:R-:W-:Y:S07]  /*aa50*/  BAR.SYNC.DEFER_BLOCKING 0x0 ;  /* 0x0000000000007b1d */ /* 0x000fee0000010000 */
[----:B------:R-:W-:Y:S05]  /*aa60*/  @!P0 BRA `(.L_x_7417) ;  /* 0x0000000400b08947 */ /* 0x000fea0003800000 */
[----:B0--3--:R-:W-:-:S11]  /*aa70*/  HFMA2.MMA R3, -RZ, RZ, 0, 5.9604644775390625e-08 ;  /* 0x00000001ff037435 */ /* 0x009fd600000001ff */
.L_x_7446:
        /* <DEDUP_REMOVED lines=21> */
.L_x_7435:
[----:B0-2---:R-:W-:Y:S01]  /*abd0*/  MOV R4, R19 ;  /* 0x0000001300047202 */ /* 0x005fe20000000f00 */
[----:B------:R-:W-:Y:S01]  /*abe0*/  IMAD.MOV.U32 R7, RZ, RZ, R26 ;  /* 0x000000ffff077224 */ /* 0x000fe200078e001a */
[----:B---3--:R-:W-:Y:S02]  /*abf0*/  MOV R5, R24 ;  /* 0x0000001800057202 */ /* 0x008fe40000000f00 */
[----:B----4-:R-:W-:-:S07]  /*ac00*/  MOV R6, R0 ;  /* 0x0000000000067202 */ /* 0x010fce0000000f00 */
.L_x_7436:
[----:B------:R-:W-:Y:S05]  /*ac10*/  BSYNC B0 ;  /* 0x0000000000007941 */ /* 0x000fea0003800000 */
.L_x_7434:
        /* <DEDUP_REMOVED lines=21> */
.L_x_7438:
[----:B0-2---:R-:W-:Y:S01]  /*ad70*/  MOV R8, R19 ;  /* 0x0000001300087202 */ /* 0x005fe20000000f00 */
[----:B------:R-:W-:Y:S01]  /*ad80*/  IMAD.MOV.U32 R11, RZ, RZ, R26 ;  /* 0x000000ffff0b7224 */ /* 0x000fe200078e001a */
[----:B---3--:R-:W-:Y:S02]  /*ad90*/  MOV R9, R24 ;  /* 0x0000001800097202 */ /* 0x008fe40000000f00 */
[----:B----4-:R-:W-:-:S07]  /*ada0*/  MOV R10, R0 ;  /* 0x00000000000a7202 */ /* 0x010fce0000000f00 */
.L_x_7439:
[----:B------:R-:W-:Y:S05]  /*adb0*/  BSYNC B0 ;  /* 0x0000000000007941 */ /* 0x000fea0003800000 */
.L_x_7437:
        /* <DEDUP_REMOVED lines=21> */
.L_x_7441:
[----:B0-2---:R-:W-:Y:S01]  /*af10*/  MOV R12, R19 ;  /* 0x00000013000c7202 */ /* 0x005fe20000000f00 */
[----:B------:R-:W-:Y:S01]  /*af20*/  IMAD.MOV.U32 R15, RZ, RZ, R26 ;  /* 0x000000ffff0f7224 */ /* 0x000fe200078e001a */
[----:B---3--:R-:W-:Y:S02]  /*af30*/  MOV R13, R24 ;  /* 0x00000018000d7202 */ /* 0x008fe40000000f00 */
[----:B----4-:R-:W-:-:S07]  /*af40*/  MOV R14, R0 ;  /* 0x00000000000e7202 */ /* 0x010fce0000000f00 */
.L_x_7442:
[----:B------:R-:W-:Y:S05]  /*af50*/  BSYNC B0 ;  /* 0x0000000000007941 */ /* 0x000fea0003800000 */
.L_x_7440:
        /* <DEDUP_REMOVED lines=21> */
.L_x_7444:
[----:B0-2---:R-:W-:Y:S01]  /*b0b0*/  MOV R20, R19 ;  /* 0x0000001300147202 */ /* 0x005fe20000000f00 */
[----:B------:R-:W-:Y:S01]  /*b0c0*/  IMAD.MOV.U32 R23, RZ, RZ, R26 ;  /* 0x000000ffff177224 */ /* 0x000fe200078e001a */
[----:B---3--:R-:W-:Y:S02]  /*b0d0*/  MOV R21, R24 ;  /* 0x0000001800157202 */ /* 0x008fe40000000f00 */
[----:B----4-:R-:W-:-:S07]  /*b0e0*/  MOV R22, R0 ;  /* 0x0000000000167202 */ /* 0x010fce0000000f00 */
.L_x_7445:
[----:B------:R-:W-:Y:S05]  /*b0f0*/  BSYNC B0 ;  /* 0x0000000000007941 */ /* 0x000fea0003800000 */
.L_x_7443:
[----:B------:R-:W-:-:S04]  /*b100*/  SHF.L.U32 R3, R3, 0x1, RZ ;  /* 0x0000000103037819 */ /* 0x000fc800000006ff */
[----:B------:R-:W-:-:S13]  /*b110*/  ISETP.GE.AND P0, PT, R3, R18, PT ;  /* 0x000000120300720c */ /* 0x000fda0003f06270 */
[----:B------:R-:W-:Y:S05]  /*b120*/  @!P0 BRA `(.L_x_7446) ;  /* 0xfffffff800548947 */ /* 0x000fea000383ffff */
.L_x_7417:
        /* <DEDUP_REMOVED lines=285> */
.L_x_7447:
        /* <DEDUP_REMOVED lines=281> */
.L_x_7448:
        /* <DEDUP_REMOVED lines=277> */
.L_x_7449:
        /* <DEDUP_REMOVED lines=275> */
.L_x_7450:
        /* <DEDUP_REMOVED lines=12> */
.L_x_7456:
        /* <DEDUP_REMOVED lines=8> */
[----:B-1----:R-:W-:Y:S05]  /*f850*/  CALL.REL.NOINC `($__internal_47_$__cuda_sm20_rem_u64) ;  /* 0x000000ac00f47944 */ /* 0x002fea0003c00000 */
[----:B------:R-:W-:Y:S05]  /*f860*/  BRA `(.L_x_7455) ;  /* 0x00000000004c7947 */ /* 0x000fea0003800000 */
.L_x_7454:
        /* <DEDUP_REMOVED lines=19> */
.L_x_7455:
[----:B------:R-:W-:Y:S05]  /*f9a0*/  BSYNC B1 ;  /* 0x0000000000017941 */ /* 0x000fea0003800000 */
.L_x_7453:
[----:B------:R-:W-:Y:S02]  /*f9b0*/  ISETP.NE.U32.AND P0, PT, R32, RZ, PT ;  /* 0x000000ff2000720c */ /* 0x000fe40003f05070 */
[----:B------:R-:W-:Y:S02]  /*f9c0*/  MOV R26, R0 ;  /* 0x00000000001a7202 */ /* 0x000fe40000000f00 */
[----:B------:R-:W-:Y:S02]  /*f9d0*/  ISETP.NE.AND.EX P0, PT, R33, RZ, PT, P0 ;  /* 0x000000ff2100720c */ /* 0x000fe40003f05300 */
[----:B------:R-:W-:-:S11]  /*f9e0*/  MOV R30, R31 ;  /* 0x0000001f001e7202 */ /* 0x000fd60000000f00 */
[----:B------:R-:W-:Y:S05]  /*f9f0*/  @P0 BRA `(.L_x_7456) ;  /* 0xfffffffc00740947 */ /* 0x000fea000383ffff */
[----:B------:R-:W-:Y:S05]  /*fa00*/  BSYNC B0 ;  /* 0x0000000000007941 */ /* 0x000fea0003800000 */
.L_x_7452:
[----:B------:R-:W-:Y:S01]  /*fa10*/  ISETP.NE.U32.AND P2, PT, R31, RZ, PT ;  /* 0x000000ff1f00720c */ /* 0x000fe20003f45070 */
[----:B------:R-:W-:-:S12]  /*fa20*/  BSSY B0, `(.L_x_7457) ;  /* 0x000001c000007945 */ /* 0x000fd80003800000 */
[----:B------:R-:W-:Y:S05]  /*fa30*/  @!P2 BRA `(.L_x_7458) ;  /* 0x00000000001ca947 */ /* 0x000fea0003800000 */
[----:B------:R-:W-:Y:S01]  /*fa40*/  HFMA2.MMA R26, -RZ, RZ, 0, 0 ;  /* 0x00000000ff1a7435 */ /* 0x000fe200000001ff */
[----:B------:R-:W-:Y:S01]  /*fa50*/  IMAD.MOV.U32 R24, RZ, RZ, 0x10 ;  /* 0x00000010ff187424 */ /* 0x000fe200078e00ff */
[----:B------:R-:W-:-:S09]  /*fa60*/  MOV R28, 0xfa80 ;  /* 0x0000fa80001c7802 */ /* 0x000fd20000000f00 */
[----:B-1----:R-:W-:Y:S05]  /*fa70*/  CALL.REL.NOINC `($__internal_46_$__cuda_sm20_div_u64) ;  /* 0x000000a800547944 */ /* 0x002fea0003c00000 */
[----:B------:R-:W-:Y:S01]  /*fa80*/  MOV R2, R30 ;  /* 0x0000001e00027202 */ /* 0x000fe20000000f00 */
[----:B------:R-:W-:Y:S01]  /*fa90*/  IMAD.MOV.U32 R3, RZ, RZ, R35 ;  /* 0x000000ffff037224 */ /* 0x000fe200078e0023 */
[----:B------:R-:W-:Y:S06]  /*faa0*/  BRA `(.L_x_7459) ;  /* 0x00000000004c7947 */ /* 0x000fec0003800000 */
.L_x_7458:
        /* <DEDUP_REMOVED lines=19> */
.L_x_7459:
[----:B------:R-:W-:Y:S05]  /*fbe0*/  BSYNC B0 ;  /* 0x0000000000007941 */ /* 0x000fea0003800000 */
.L_x_7457:
[----:B------:R-:W-:Y:S04]  /*fbf0*/  BSSY B0, `(.L_x_7460) ;  /* 0x000001b000007945 */ /* 0x000fe80003800000 */
[----:B------:R-:W-:Y:S05]  /*fc00*/  @!P2 BRA `(.L_x_7461) ;  /* 0x000000000018a947 */ /* 0x000fea0003800000 */
[----:B------:R-:W-:Y:S01]  /*fc10*/  IMAD.MOV.U32 R24, RZ, RZ, 0x4 ;  /* 0x00000004ff187424 */ /* 0x000fe200078e00ff */
[----:B------:R-:W-:Y:S02]  /*fc20*/  MOV R26, RZ ;  /* 0x000000ff001a7202 */ /* 0x000fe40000000f00 */
[----:B------:R-:W-:-:S07]  /*fc30*/  MOV R28, 0xfc50 ;  /* 0x0000fc50001c7802 */ /* 0x000fce0000000f00 */
[----:B-1----:R-:W-:Y:S05]  /*fc40*/  CALL.REL.NOINC `($__internal_46_$__cuda_sm20_div_u64) ;  /* 0x000000a400e07944 */ /* 0x002fea0003c00000 */
[----:B------:R-:W-:Y:S01]  /*fc50*/  MOV R31, R35 ;  /* 0x00000023001f7202 */ /* 0x000fe20000000f00 */
[----:B------:R-:W-:Y:S06]  /*fc60*/  BRA `(.L_x_7462) ;  /* 0x00000000004c7947 */ /* 0x000fec0003800000 */
.L_x_7461:
        /* <DEDUP_REMOVED lines=19> */
.L_x_7462:
[----:B------:R-:W-:Y:S05]  /*fda0*/  BSYNC B0 ;  /* 0x0000000000007941 */ /* 0x000fea0003800000 */
.L_x_7460:
        /* <DEDUP_REMOVED lines=9> */
[----:B-1----:R-:W-:Y:S05]  /*fe40*/  CALL.REL.NOINC `($__internal_46_$__cuda_sm20_div_u64) ;  /* 0x000000a400607944 */ /* 0x002fea0003c00000 */
[----:B------:R-:W-:Y:S01]  /*fe50*/  MOV R2, R30 ;  /* 0x0000001e00027202 */ /* 0x000fe20000000f00 */
[----:B------:R-:W-:Y:S01]  /*fe60*/  IMAD.MOV.U32 R3, RZ, RZ, R35 ;  /* 0x000000ffff037224 */ /* 0x000fe200078e0023 */
[----:B------:R-:W-:Y:S06]  /*fe70*/  BRA `(.L_x_7465) ;  /* 0x0000000000507947 */ /* 0x000fec0003800000 */
.L_x_7464:
        /* <DEDUP_REMOVED lines=20> */
.L_x_7465:
[----:B------:R-:W-:Y:S05]  /*ffc0*/  BSYNC B0 ;  /* 0x0000000000007941 */ /* 0x000fea0003800000 */
.L_x_7463:
[----:B------:R-:W-:Y:S02]  /*ffd0*/  ULDC.64 UR4, c[0x0][0x610] ;  /* 0x0001840000047ab9 */ /* 0x000fe40000000a00 */
[----:B------:R-:W-:-:S04]  /*ffe0*/  IADD3 R0, P0, R2, UR4, RZ ;  /* 0x0000000402007c10 */ /* 0x000fc8000ff1e0ff */
[----:B------:R-:W-:-:S04]  /*fff0*/  IADD3.X R47, R3, UR5, RZ, P0, !PT ;  /* 0x00000005032f7c10 */ /* 0x000fc800087fe4ff */
[----:B------:R-:W-:-:S07]  /*10000*/  MOV R2, R47 ;  /* 0x0000002f00027202 */ /* 0x000fce0000000f00 */
.L_x_7451:
        /* <DEDUP_REMOVED lines=290> */
.L_x_7467:
        /* <DEDUP_REMOVED lines=275> */
.L_x_7468:
        /* <DEDUP_REMOVED lines=277> */
.L_x_7469:
        /* <DEDUP_REMOVED lines=275> */
.L_x_7470:
        /* <DEDUP_REMOVED lines=14> */
.L_x_7472:
[----:B------:R-:W-:Y:S05]  /*146c0*/  BSYNC B0 ;  /* 0x0000000000007941 */ /* 0x000fea0003800000 */
.L_x_7471:
        /* <DEDUP_REMOVED lines=29> */
.L_x_7474:
[----:B------:R-:W-:Y:S05]  /*148a0*/  BSYNC B0 ;  /* 0x0000000000007941 */ /* 0x000fea0003800000 */
.L_x_7473:
        /* <DEDUP_REMOVED lines=35> */
.L_x_7476:
[----:B------:R-:W-:Y:S05]  /*14ae0*/  BSYNC B0 ;  /* 0x0000000000007941 */ /* 0x000fea0003800000 */
.L_x_7475:
        /* <DEDUP_REMOVED lines=61> */
.L_x_7493:
        /* <DEDUP_REMOVED lines=36> */
.L_x_7482:
[----:B------:R0:W5:Y:S02]  /*15100*/  LDG.E R26, desc[UR40][R6.64+0x8] ;  /* 0x00000828061a7981 */ /* 0x000164000c1e1900 */
[----:B-----5:R-:W-:Y:S01]  /*15110*/  MOV R24, R49 ;  /* 0x0000003100187202 */ /* 0x020fe20000000f00 */
[----:B------:R-:W-:Y:S01]  /*15120*/  IMAD.MOV.U32 R25, RZ, RZ, R44 ;  /* 0x000000ffff197224 */ /* 0x000fe200078e002c */
[----:B------:R-:W-:-:S07]  /*15130*/  MOV R27, R42 ;  /* 0x0000002a001b7202 */ /* 0x000fce0000000f00 */
.L_x_7483:
[----:B------:R-:W-:Y:S05]  /*15140*/  BSYNC B2 ;  /* 0x0000000000027941 */ /* 0x000fea0003800000 */
.L_x_7481:
        /* <DEDUP_REMOVED lines=17> */
.L_x_7485:
[----:B------:R-:W-:Y:S01]  /*15260*/  MOV R28, R23 ;  /* 0x00000017001c7202 */ /* 0x000fe20000000f00 */
[----:B------:R-:W-:Y:S01]  /*15270*/  IMAD.MOV.U32 R30, RZ, RZ, R40 ;  /* 0x000000ffff1e7224 */ /* 0x000fe200078e0028 */
[----:B------:R-:W-:Y:S02]  /*15280*/  MOV R29, R10 ;  /* 0x0000000a001d7202 */ /* 0x000fe40000000f00 */
[----:B------:R-:W-:-:S07]  /*15290*/  MOV R31, R22 ;  /* 0x00000016001f7202 */ /* 0x000fce0000000f00 */
.L_x_7486:
[----:B------:R-:W-:Y:S05]  /*152a0*/  BSYNC B2 ;  /* 0x0000000000027941 */ /* 0x000fea0003800000 */
.L_x_7484:
        /* <DEDUP_REMOVED lines=17> */
.L_x_7488:
[----:B------:R-:W-:Y:S01]  /*153c0*/  MOV R32, R11 ;  /* 0x0000000b00207202 */ /* 0x000fe20000000f00 */
[----:B------:R-:W-:Y:S01]  /*153d0*/  IMAD.MOV.U32 R34, RZ, RZ, R13 ;  /* 0x000000ffff227224 */ /* 0x000fe200078e000d */
[----:B------:R-:W-:Y:S02]  /*153e0*/  MOV R33, R14 ;  /* 0x0000000e00217202 */ /* 0x000fe40000000f00 */
[----:B------:R-:W-:-:S07]  /*153f0*/  MOV R35, R16 ;  /* 0x0000001000237202 */ /* 0x000fce0000000f00 */
.L_x_7489:
[----:B------:R-:W-:Y:S05]  /*15400*/  BSYNC B2 ;  /* 0x0000000000027941 */ /* 0x000fea0003800000 */
.L_x_7487:
        /* <DEDUP_REMOVED lines=17> */
.L_x_7491:
[----:B------:R-:W-:Y:S01]  /*15520*/  MOV R36, R15 ;  /* 0x0000000f00247202 */ /* 0x000fe20000000f00 */
[----:B------:R-:W-:Y:S01]  /*15530*/  IMAD.MOV.U32 R38, RZ, RZ, R21 ;  /* 0x000000ffff267224 */ /* 0x000fe200078e0015 */
[----:B------:R-:W-:Y:S02]  /*15540*/  MOV R37, R20 ;  /* 0x0000001400257202 */ /* 0x000fe40000000f00 */
[----:B------:R-:W-:-:S07]  /*15550*/  MOV R39, R12 ;  /* 0x0000000c00277202 */ /* 0x000fce0000000f00 */
.L_x_7492:
[----:B------:R-:W-:Y:S05]  /*15560*/  BSYNC B2 ;  /* 0x0000000000027941 */ /* 0x000fea0003800000 */
.L_x_7490:
[----:B------:R-:W-:Y:S05]  /*15570*/  @!P0 BRA `(.L_x_7493) ;  /* 0xfffffff800508947 */ /* 0x000fea000383ffff */
[----:B------:R-:W-:Y:S05]  /*15580*/  BSYNC B0 ;  /* 0x0000000000007941 */ /* 0x000fea0003800000 */
.L_x_7480:
[----:B------:R-:W-:Y:S05]  /*15590*/  BRA `(.L_x_7479) ;  /* 0x00000008003c7947 */ /* 0x000fea0003800000 */
.L_x_7478:
        /* <DEDUP_REMOVED lines=34> */
.L_x_7506:
        /* <DEDUP_REMOVED lines=37> */
.L_x_7495:
[----:B------:R0:W5:Y:S02]  /*15a10*/  LDG.E R26, desc[UR40][R6.64+0x8] ;  /* 0x00000828061a7981 */ /* 0x000164000c1e1900 */
[----:B-----5:R-:W-:Y:S01]  /*15a20*/  MOV R24, R49 ;  /* 0x0000003100187202 */ /* 0x020fe20000000f00 */
[----:B------:R-:W-:Y:S01]  /*15a30*/  IMAD.MOV.U32 R27, RZ, RZ, R44 ;  /* 0x000000ffff1b7224 */ /* 0x000fe200078e002c */
[----:B------:R-:W-:-:S07]  /*15a40*/  MOV R25, R48 ;  /* 0x0000003000197202 */ /* 0x000fce0000000f00 */
.L_x_7496:
[----:B------:R-:W-:Y:S05]  /*15a50*/  BSYNC B0 ;  /* 0x0000000000007941 */ /* 0x000fea0003800000 */
.L_x_7494:
        /* <DEDUP_REMOVED lines=17> */
.L_x_7498:
[----:B------:R-:W-:Y:S01]  /*15b70*/  IMAD.MOV.U32 R28, RZ, RZ, R23 ;  /* 0x000000ffff1c7224 */ /* 0x000fe200078e0017 */
[----:B------:R-:W-:Y:S01]  /*15b80*/  MOV R29, R12 ;  /* 0x0000000c001d7202 */ /* 0x000fe20000000f00 */
[----:B------:R-:W-:Y:S01]  /*15b90*/  IMAD.MOV.U32 R31, RZ, RZ, R40 ;  /* 0x000000ffff1f7224 */ /* 0x000fe200078e0028 */
[----:B------:R-:W-:-:S07]  /*15ba0*/  MOV R30, R42 ;  /* 0x0000002a001e7202 */ /* 0x000fce0000000f00 */
.L_x_7499:
[----:B------:R-:W-:Y:S05]  /*15bb0*/  BSYNC B0 ;  /* 0x0000000000007941 */ /* 0x000fea0003800000 */
.L_x_7497:
        /* <DEDUP_REMOVED lines=17> */
.L_x_7501:
[----:B------:R-:W-:Y:S01]  /*15cd0*/  IMAD.MOV.U32 R32, RZ, RZ, R11 ;  /* 0x000000ffff207224 */ /* 0x000fe200078e000b */
[----:B------:R-:W-:Y:S01]  /*15ce0*/  MOV R33, R16 ;  /* 0x0000001000217202 */ /* 0x000fe20000000f00 */
[----:B------:R-:W-:Y:S01]  /*15cf0*/  IMAD.MOV.U32 R35, RZ, RZ, R20 ;  /* 0x000000ffff237224 */ /* 0x000fe200078e0014 */
[----:B------:R-:W-:-:S07]  /*15d00*/  MOV R34, R13 ;  /* 0x0000000d00227202 */ /* 0x000fce0000000f00 */
.L_x_7502:
[----:B------:R-:W-:Y:S05]  /*15d10*/  BSYNC B0 ;  /* 0x0000000000007941 */ /* 0x000fea0003800000 */
.L_x_7500:
        /* <DEDUP_REMOVED lines=17> */
.L_x_7504:
[----:B------:R-:W-:Y:S01]  /*15e30*/  IMAD.MOV.U32 R36, RZ, RZ, R15 ;  /* 0x000000ffff247224 */ /* 0x000fe200078e000f */
[----:B------:R-:W-:Y:S01]  /*15e40*/  MOV R37, R22 ;  /* 0x0000001600257202 */ /* 0x000fe20000000f00 */
[----:B------:R-:W-:Y:S01]  /*15e50*/  IMAD.MOV.U32 R39, RZ, RZ, R14 ;  /* 0x000000ffff277224 */ /* 0x000fe200078e000e */
[----:B------:R-:W-:-:S07]  /*15e60*/  MOV R38, R21 ;  /* 0x0000001500267202 */ /* 0x000fce0000000f00 */
.L_x_7505:
[----:B------:R-:W-:Y:S05]  /*15e70*/  BSYNC B0 ;  /* 0x0000000000007941 */ /* 0x000fea0003800000 */
.L_x_7503:
[----:B------:R-:W-:Y:S05]  /*15e80*/  @!P0 BRA `(.L_x_7506) ;  /* 0xfffffff8004c8947 */ /* 0x000fea000383ffff */
.L_x_7479:
[----:B------:R-:W-:Y:S05]  /*15e90*/  BSYNC B1 ;  /* 0x0000000000017941 */ /* 0x000fea0003800000 */
.L_x_7477:
        /* <DEDUP_REMOVED lines=16> */
.L_x_7522:
        /* <DEDUP_REMOVED lines=29> */
.L_x_7511:
[----:B-12---:R-:W-:Y:S01]  /*16170*/  MOV R26, R6 ;  /* 0x00000006001a7202 */ /* 0x006fe20000000f00 */
[----:B------:R-:W-:Y:S01]  /*16180*/  IMAD.MOV.U32 R24, RZ, RZ, R4 ;  /* 0x000000ffff187224 */ /* 0x000fe200078e0004 */
[----:B------:R-:W-:Y:S02]  /*16190*/  MOV R25, R5 ;  /* 0x0000000500197202 */ /* 0x000fe40000000f00 */
[----:B------:R-:W-:-:S07]  /*161a0*/  MOV R27, R7 ;  /* 0x00000007001b7202 */ /* 0x000fce0000000f00 */
.L_x_7512:
[----:B------:R-:W-:Y:S05]  /*161b0*/  BSYNC B1 ;  /* 0x0000000000017941 */ /* 0x000fea0003800000 */
.L_x_7510:
        /* <DEDUP_REMOVED lines=17> */
.L_x_7514:
[----:B--23--:R-:W-:Y:S01]  /*162d0*/  MOV R28, R8 ;  /* 0x00000008001c7202 */ /* 0x00cfe20000000f00 */
[----:B------:R-:W-:Y:S01]  /*162e0*/  IMAD.MOV.U32 R29, RZ, RZ, R9 ;  /* 0x000000ffff1d7224 */ /* 0x000fe200078e0009 */
[----:B------:R-:W-:Y:S02]  /*162f0*/  MOV R30, R10 ;  /* 0x0000000a001e7202 */ /* 0x000fe40000000f00 */
[----:B------:R-:W-:-:S07]  /*16300*/  MOV R31, R11 ;  /* 0x0000000b001f7202 */ /* 0x000fce0000000f00 */
.L_x_7515:
[----:B------:R-:W-:Y:S05]  /*16310*/  BSYNC B1 ;  /* 0x0000000000017941 */ /* 0x000fea0003800000 */
.L_x_7513:
        /* <DEDUP_REMOVED lines=17> */
.L_x_7517:
[----:B--2-4-:R-:W-:Y:S01]  /*16430*/  MOV R32, R12 ;  /* 0x0000000c00207202 */ /* 0x014fe20000000f00 */
[----:B------:R-:W-:Y:S01]  /*16440*/  IMAD.MOV.U32 R33, RZ, RZ, R13 ;  /* 0x000000ffff217224 */ /* 0x000fe200078e000d */
[----:B------:R-:W-:Y:S02]  /*16450*/  MOV R34, R14 ;  /* 0x0000000e00227202 */ /* 0x000fe40000000f00 */
[----:B------:R-:W-:-:S07]  /*16460*/  MOV R35, R15 ;  /* 0x0000000f00237202 */ /* 0x000fce0000000f00 */
.L_x_7518:
[----:B------:R-:W-:Y:S05]  /*16470*/  BSYNC B1 ;  /* 0x0000000000017941 */ /* 0x000fea0003800000 */
.L_x_7516:
        /* <DEDUP_REMOVED lines=17> */
.L_x_7520:
[----:B0-2---:R-:W-:Y:S01]  /*16590*/  MOV R36, R20 ;  /* 0x0000001400247202 */ /* 0x005fe20000000f00 */
[----:B------:R-:W-:Y:S01]  /*165a0*/  IMAD.MOV.U32 R37, RZ, RZ, R21 ;  /* 0x000000ffff257224 */ /* 0x000fe200078e0015 */
[----:B------:R-:W-:Y:S02]  /*165b0*/  MOV R38, R22 ;  /* 0x0000001600267202 */ /* 0x000fe40000000f00 */
[----:B------:R-:W-:-:S07]  /*165c0*/  MOV R39, R23 ;  /* 0x0000001700277202 */ /* 0x000fce0000000f00 */
.L_x_7521:
[----:B------:R-:W-:Y:S05]  /*165d0*/  BSYNC B1 ;  /* 0x0000000000017941 */ /* 0x000fea0003800000 */
.L_x_7519:
[----:B------:R3:W-:Y:S04]  /*165e0*/  STS.128 [R3], R24 ;  /* 0x0000001803007388 */ /* 0x0007e80000000c00 */
[----:B------:R3:W-:Y:S04]  /*165f0*/  STS.128 [R3+0x10], R28 ;  /* 0x0000101c03007388 */ /* 0x0007e80000000c00 */
[----:B------:R3:W-:Y:S04]  /*16600*/  STS.128 [R3+0x20], R32 ;  /* 0x0000202003007388 */ /* 0x0007e80000000c00 */
[----:B------:R3:W-:Y:S02]  /*16610*/  STS.128 [R3+0x30], R36 ;  /* 0x0000302403007388 */ /* 0x0007e40000000c00 */
.L_x_7509:
[----:B------:R-:W-:Y:S05]  /*16620*/  BSYNC B0 ;  /* 0x0000000000007941 */ /* 0x000fea0003800000 */
.L_x_7508:
[----:B------:R-:W-:Y:S02]  /*16630*/  ISETP.GT.AND P0, PT, R49, 0x1, PT ;  /* 0x000000013100780c */ /* 0x000fe40003f04270 */
[----:B------:R-:W-:-:S11]  /*16640*/  SHF.R.S32.HI R49, RZ, 0x1, R49 ;  /* 0x00000001ff317819 */ /* 0x000fd60000011431 */
[----:B------:R-:W-:Y:S05]  /*16650*/  @P0 BRA `(.L_x_7522) ;  /* 0xfffffff800500947 */ /* 0x000fea000383ffff */
.L_x_7507:
        /* <DEDUP_REMOVED lines=15> */
.L_x_7539:
        /* <DEDUP_REMOVED lines=28> */
.L_x_7528:
[----:B-1234-:R-:W-:Y:S01]  /*16910*/  IMAD.MOV.U32 R24, RZ, RZ, R4 ;  /* 0x000000ffff187224 */ /* 0x01efe200078e0004 */
[----:B------:R-:W-:Y:S01]  /*16920*/  MOV R25, R5 ;  /* 0x0000000500197202 */ /* 0x000fe20000000f00 */
[----:B------:R-:W-:Y:S01]  /*16930*/  IMAD.MOV.U32 R26, RZ, RZ, R6 ;  /* 0x000000ffff1a7224 */ /* 0x000fe200078e0006 */
[----:B------:R-:W-:-:S07]  /*16940*/  MOV R27, R7 ;  /* 0x00000007001b7202 */ /* 0x000fce0000000f00 */
.L_x_7529:
[----:B------:R-:W-:Y:S05]  /*16950*/  BSYNC B1 ;  /* 0x0000000000017941 */ /* 0x000fea0003800000 */
.L_x_7527:
        /* <DEDUP_REMOVED lines=17> */
.L_x_7531:
[----:B0-234-:R-:W-:Y:S01]  /*16a70*/  IMAD.MOV.U32 R28, RZ, RZ, R8 ;  /* 0x000000ffff1c7224 */ /* 0x01dfe200078e0008 */
[----:B------:R-:W-:Y:S01]  /*16a80*/  MOV R29, R9 ;  /* 0x00000009001d7202 */ /* 0x000fe20000000f00 */
[----:B------:R-:W-:Y:S01]  /*16a90*/  IMAD.MOV.U32 R30, RZ, RZ, R10 ;  /* 0x000000ffff1e7224 */ /* 0x000fe200078e000a */
[----:B------:R-:W-:-:S07]  /*16aa0*/  MOV R31, R11 ;  /* 0x0000000b001f7202 */ /* 0x000fce0000000f00 */
.L_x_7532:
[----:B------:R-:W-:Y:S05]  /*16ab0*/  BSYNC B1 ;  /* 0x0000000000017941 */ /* 0x000fea0003800000 */
.L_x_7530:
        /* <DEDUP_REMOVED lines=17> */
.L_x_7534:
[----:B--234-:R-:W-:Y:S01]  /*16bd0*/  IMAD.MOV.U32 R32, RZ, RZ, R12 ;  /* 0x000000ffff207224 */ /* 0x01cfe200078e000c */
[----:B------:R-:W-:Y:S01]  /*16be0*/  MOV R33, R13 ;  /* 0x0000000d00217202 */ /* 0x000fe20000000f00 */
[----:B------:R-:W-:Y:S01]  /*16bf0*/  IMAD.MOV.U32 R34, RZ, RZ, R14 ;  /* 0x000000ffff227224 */ /* 0x000fe200078e000e */
[----:B------:R-:W-:-:S07]  /*16c00*/  MOV R35, R15 ;  /* 0x0000000f00237202 */ /* 0x000fce0000000f00 */
.L_x_7535:
[----:B------:R-:W-:Y:S05]  /*16c10*/  BSYNC B1 ;  /* 0x0000000000017941 */ /* 0x000fea0003800000 */
.L_x_7533:
        /* <DEDUP_REMOVED lines=17> */
.L_x_7537:
[----:B--234-:R-:W-:Y:S01]  /*16d30*/  IMAD.MOV.U32 R36, RZ, RZ, R20 ;  /* 0x000000ffff247224 */ /* 0x01cfe200078e0014 */
[----:B------:R-:W-:Y:S01]  /*16d40*/  MOV R37, R21 ;  /* 0x0000001500257202 */ /* 0x000fe20000000f00 */
[----:B------:R-:W-:Y:S01]  /*16d50*/  IMAD.MOV.U32 R39, RZ, RZ, R23 ;  /* 0x000000ffff277224 */ /* 0x000fe200078e0017 */
[----:B------:R-:W-:-:S07]  /*16d60*/  MOV R38, R22 ;  /* 0x0000001600267202 */ /* 0x000fce0000000f00 */
.L_x_7538:
[----:B------:R-:W-:Y:S05]  /*16d70*/  BSYNC B1 ;  /* 0x0000000000017941 */ /* 0x000fea0003800000 */
.L_x_7536:
[----:B------:R0:W-:Y:S04]  /*16d80*/  STS.128 [R3], R24 ;  /* 0x0000001803007388 */ /* 0x0001e80000000c00 */
[----:B------:R0:W-:Y:S04]  /*16d90*/  STS.128 [R3+0x10], R28 ;  /* 0x0000101c03007388 */ /* 0x0001e80000000c00 */
[----:B------:R0:W-:Y:S04]  /*16da0*/  STS.128 [R3+0x20], R32 ;  /* 0x0000202003007388 */ /* 0x0001e80000000c00 */
[----:B------:R0:W-:Y:S02]  /*16db0*/  STS.128 [R3+0x30], R36 ;  /* 0x0000302403007388 */ /* 0x0001e40000000c00 */
.L_x_7526:
[----:B------:R-:W-:Y:S05]  /*16dc0*/  BSYNC B0 ;  /* 0x0000000000007941 */ /* 0x000fea0003800000 */
.L_x_7525:
[----:B------:R-:W-:-:S04]  /*16dd0*/  SHF.R.S32.HI R18, RZ, 0x1, R18 ;  /* 0x00000001ff127819 */ /* 0x000fc80000011412 */
[----:B------:R-:W-:-:S13]  /*16de0*/  ISETP.GE.AND P0, PT, R18, 0x20, PT ;  /* 0x000000201200780c */ /* 0x000fda0003f06270 */
[----:B------:R-:W-:Y:S05]  /*16df0*/  @P0 BRA `(.L_x_7539) ;  /* 0xfffffff800540947 */ /* 0x000fea000383ffff */
[----:B------:R-:W-:-:S11]  /*16e00*/  HFMA2.MMA R4, -RZ, RZ, 0, 1.9073486328125e-06 ;  /* 0x00000020ff047435 */ /* 0x000fd600000001ff */
.L_x_7524:
[----:B------:R-:W-:Y:S01]  /*16e10*/  BAR.SYNC.DEFER_BLOCKING 0x0 ;  /* 0x0000000000007b1d */ /* 0x000fe20000010000 */
[----:B------:R-:W-:-:S13]  /*16e20*/  ISETP.GE.AND P0, PT, R4, 0x2, PT ;  /* 0x000000020400780c */ /* 0x000fda0003f06270 */
[----:B------:R-:W-:Y:S05]  /*16e30*/  @!P0 BRA `(.L_x_7523) ;  /* 0x0000000400b08947 */ /* 0x000fea0003800000 */
[----:B0-234-:R-:W-:-:S07]  /*16e40*/  MOV R3, 0x1 ;  /* 0x0000000100037802 */ /* 0x01dfce0000000f00 */
.L_x_7552:
        /* <DEDUP_REMOVED lines=21> */
.L_x_7541:
[----:B0-2---:R-:W-:Y:S01]  /*16fa0*/  MOV R24, R5 ;  /* 0x0000000500187202 */ /* 0x005fe20000000f00 */
[----:B---3--:R-:W-:Y:S01]  /*16fb0*/  IMAD.MOV.U32 R25, RZ, RZ, R10 ;  /* 0x000000ffff197224 */ /* 0x008fe200078e000a */
[----:B------:R-:W-:Y:S02]  /*16fc0*/  MOV R27, R12 ;  /* 0x0000000c001b7202 */ /* 0x000fe40000000f00 */
[----:B----4-:R-:W-:-:S07]  /*16fd0*/  MOV R26, R6 ;  /* 0x00000006001a7202 */ /* 0x010fce0000000f00 */
.L_x_7542:
[----:B------:R-:W-:Y:S05]  /*16fe0*/  BSYNC B0 ;  /* 0x0000000000007941 */ /* 0x000fea0003800000 */
.L_x_7540:
        /* <DEDUP_REMOVED lines=21> */
.L_x_7544:
[----:B0-2---:R-:W-:Y:S01]  /*17140*/  MOV R28, R5 ;  /* 0x00000005001c7202 */ /* 0x005fe20000000f00 */
[----:B---3--:R-:W-:Y:S01]  /*17150*/  IMAD.MOV.U32 R29, RZ, RZ, R10 ;  /* 0x000000ffff1d7224 */ /* 0x008fe200078e000a */
[----:B------:R-:W-:Y:S02]  /*17160*/  MOV R31, R12 ;  /* 0x0000000c001f7202 */ /* 0x000fe40000000f00 */
[----:B----4-:R-:W-:-:S07]  /*17170*/  MOV R30, R6 ;  /* 0x00000006001e7202 */ /* 0x010fce0000000f00 */
.L_x_7545:
[----:B------:R-:W-:Y:S05]  /*17180*/  BSYNC B0 ;  /* 0x0000000000007941 */ /* 0x000fea0003800000 */
.L_x_7543:
        /* <DEDUP_REMOVED lines=21> */
.L_x_7547:
[----:B0-2---:R-:W-:Y:S01]  /*172e0*/  MOV R32, R5 ;  /* 0x0000000500207202 */ /* 0x005fe20000000f00 */
[----:B---3--:R-:W-:Y:S01]  /*172f0*/  IMAD.MOV.U32 R33, RZ, RZ, R10 ;  /* 0x000000ffff217224 */ /* 0x008fe200078e000a */
[----:B------:R-:W-:Y:S02]  /*17300*/  MOV R35, R12 ;  /* 0x0000000c00237202 */ /* 0x000fe40000000f00 */
[----:B----4-:R-:W-:-:S07]  /*17310*/  MOV R34, R6 ;  /* 0x0000000600227202 */ /* 0x010fce0000000f00 */
.L_x_7548:
[----:B------:R-:W-:Y:S05]  /*17320*/  BSYNC B0 ;  /* 0x0000000000007941 */ /* 0x000fea0003800000 */
.L_x_7546:
        /* <DEDUP_REMOVED lines=21> */
.L_x_7550:
[----:B0-2---:R-:W-:Y:S01]  /*17480*/  MOV R36, R5 ;  /* 0x0000000500247202 */ /* 0x005fe20000000f00 */
[----:B---3--:R-:W-:Y:S01]  /*17490*/  IMAD.MOV.U32 R37, RZ, RZ, R10 ;  /* 0x000000ffff257224 */ /* 0x008fe200078e000a */
[----:B------:R-:W-:Y:S02]  /*174a0*/  MOV R39, R12 ;  /* 0x0000000c00277202 */ /* 0x000fe40000000f00 */
[----:B----4-:R-:W-:-:S07]  /*174b0*/  MOV R38, R6 ;  /* 0x0000000600267202 */ /* 0x010fce0000000f00 */
.L_x_7551:
[----:B------:R-:W-:Y:S05]  /*174c0*/  BSYNC B0 ;  /* 0x0000000000007941 */ /* 0x000fea0003800000 */
.L_x_7549:
[----:B------:R-:W-:-:S05]  /*174d0*/  IMAD.SHL.U32 R3, R3, 0x2, RZ ;  /* 0x0000000203037824 */ /* 0x000fca00078e00ff */
[----:B------:R-:W-:-:S13]  /*174e0*/  ISETP.GE.AND P0, PT, R3, R4, PT ;  /* 0x000000040300720c */ /* 0x000fda0003f06270 */
[----:B------:R-:W-:Y:S05]  /*174f0*/  @!P0 BRA `(.L_x_7552) ;  /* 0xfffffff800548947 */ /* 0x000fea000383ffff */
.L_x_7523:
        /* <DEDUP_REMOVED lines=35> */
.L_x_7556:
[----:B------:R-:W-:Y:S05]  /*17730*/  BSYNC B0 ;  /* 0x0000000000007941 */ /* 0x000fea0003800000 */
.L_x_7555:
        /* <DEDUP_REMOVED lines=20> */
.L_x_7558:
[----:B------:R-:W-:Y:S05]  /*17880*/  BSYNC B0 ;  /* 0x0000000000007941 */ /* 0x000fea0003800000 */
.L_x_7557:
        /* <DEDUP_REMOVED lines=20> */
.L_x_7560:
[----:B------:R-:W-:Y:S05]  /*179d0*/  BSYNC B0 ;  /* 0x0000000000007941 */ /* 0x000fea0003800000 */
.L_x_7559:
        /* <DEDUP_REMOVED lines=20> */
.L_x_7561:
[----:B------:R-:W-:Y:S05]  /*17b20*/  BSYNC B0 ;  /* 0x0000000000007941 */ /* 0x000fea0003800000 */
.L_x_7554:
[----:B------:R-:W-:Y:S02]  /*17b30*/  ULDC.U8 UR4, c[0x0][0x631] ;  /* 0x00018c4000047ab9 */ /* 0x000fe40000000000 */
[----:B------:R-:W-:-:S13]  /*17b40*/  ISETP.NE.AND P0, PT, RZ, UR4, PT ;  /* 0x00000004ff007c0c */ /* 0x000fda000bf05270 */
[----:B------:R-:W-:Y:S05]  /*17b50*/  @!P0 BRA `(.L_x_7562) ;  /* 0x0000000400308947 */ /* 0x000fea0003800000 */
[----:B------:R-:W1:Y:S01]  /*17b60*/  LDC R2, c[0x0][0x634] ;  /* 0x00018d00ff027b82 */ /* 0x000e620000000800 */
[----:B------:R-:W-:Y:S01]  /*17b70*/  ULDC UR4, c[0x0][0x210] ;  /* 0x0000840000047ab9 */ /* 0x000fe20000000800 */
[----:B0-234-:R-:W0:Y:S01]  /*17b80*/  F2F.BF16.F32 R24, R24 ;  /* 0x0000001800187304 */ /* 0x01de220000202000 */
[C---:B------:R-:W-:Y:S01]  /*17b90*/  FSETP.GT.FTZ.AND P1, PT, R27.reuse, UR4, PT ;  /* 0x000000041b007c0b */ /* 0x040fe2000bf34000 */
[----:B------:R-:W-:Y:S01]  /*17ba0*/  FADD.FTZ R27, R27, -UR4 ;  /* 0x800000041b1b7e21 */ /* 0x000fe20008010000 */
[C---:B------:R-:W-:Y:S01]  /*17bb0*/  FADD.FTZ R0, R31.reuse, -UR4 ;  /* 0x800000041f007e21 */ /* 0x040fe20008010000 */
[----:B------:R-:W-:Y:S02]  /*17bc0*/  FSETP.GT.FTZ.AND P2, PT, R31, UR4, PT ;  /* 0x000000041f007c0b */ /* 0x000fe4000bf54000 */
[C---:B------:R-:W-:Y:S01]  /*17bd0*/  FSETP.GT.FTZ.AND P3, PT, R39.reuse, UR4, PT ;  /* 0x0000000427007c0b */ /* 0x040fe2000bf74000 */
[----:B------:R-:W-:Y:S01]  /*17be0*/  FADD.FTZ R39, R39, -UR4 ;  /* 0x8000000427277e21 */ /* 0x000fe20008010000 */
[----:B------:R-:W-:Y:S01]  /*17bf0*/  FSEL R27, R27, RZ, P1 ;  /* 0x000000ff1b1b7208 */ /* 0x000fe20000800000 */
[----:B------:R-:W-:Y:S01]  /*17c00*/  F2F.BF16.F32 R28, R28 ;  /* 0x0000001c001c7304 */ /* 0x000fe20000202000 */
[----:B------:R-:W-:-:S02]  /*17c10*/  FSEL R0, R0, RZ, P2 ;  /* 0x000000ff00007208 */ /* 0x000fc40001000000 */
[C---:B------:R-:W-:Y:S01]  /*17c20*/  FSETP.GT.FTZ.AND P2, PT, R35.reuse, UR4, PT ;  /* 0x0000000423007c0b */ /* 0x040fe2000bf54000 */
[----:B------:R-:W-:Y:S01]  /*17c30*/  FADD.FTZ R35, R35, -UR4 ;  /* 0x8000000423237e21 */ /* 0x000fe20008010000 */
[----:B------:R-:W-:Y:S01]  /*17c40*/  FSEL R39, R39, RZ, P3 ;  /* 0x000000ff27277208 */ /* 0x000fe20001800000 */
[----:B------:R-:W-:Y:S01]  /*17c50*/  ULDC.U8 UR4, c[0x0][0x214] ;  /* 0x0000850000047ab9 */ /* 0x000fe20000000000 */
[----:B0-----:R-:W-:Y:S01]  /*17c60*/  SHF.L.U32 R21, R24, 0x10, RZ ;  /* 0x0000001018157819 */ /* 0x001fe200000006ff */
[----:B------:R-:W0:Y:S01]  /*17c70*/  MUFU.RCP R4, R27 ;  /* 0x0000001b00047308 */ /* 0x000e220000001000 */
[----:B------:R-:W-:Y:S02]  /*17c80*/  FSEL R35, R35, RZ, P2 ;  /* 0x000000ff23237208 */ /* 0x000fe40001000000 */
[----:B------:R-:W-:Y:S02]  /*17c90*/  ISETP.NE.AND P2, PT, RZ, UR4, PT ;  /* 0x00000004ff007c0c */ /* 0x000fe4000bf45270 */
[----:B-1----:R-:W-:-:S02]  /*17ca0*/  ISETP.GE.AND P0, PT, R2, 0x1, PT ;  /* 0x000000010200780c */ /* 0x002fc40003f06270 */
[----:B------:R-:W-:Y:S01]  /*17cb0*/  ISETP.GE.AND P1, PT, R2, 0x2, PT ;  /* 0x000000020200780c */ /* 0x000fe20003f26270 */
[----:B------:R-:W1:Y:S08]  /*17cc0*/  MUFU.RCP R6, R35 ;  /* 0x0000002300067308 */ /* 0x000e700000001000 */
[----:B------:R-:W2:Y:S01]  /*17cd0*/  MUFU.RCP R0, R0 ;  /* 0x0000000000007308 */ /* 0x000ea20000001000 */
[----:B0-----:R-:W-:Y:S01]  /*17ce0*/  FMUL.FTZ R25, R4, R25 ;  /* 0x0000001904197220 */ /* 0x001fe20000410000 */
[----:B------:R-:W0:Y:S02]  /*17cf0*/  @P0 LDC.64 R2, c[0x0][0x600] ;  /* 0x00018000ff020b82 */ /* 0x000e240000000a00 */
[----:B------:R-:W-:-:S04]  /*17d00*/  @P1 LOP3.LUT R17, R19, 0xfffffffc, RZ, 0xc0, !PT ;  /* 0xfffffffc13111812 */ /* 0x000fc800078ec0ff */
[----:B------:R-:W3:Y:S01]  /*17d10*/  MUFU.RCP R16, R39 ;  /* 0x0000002700107308 */ /* 0x000ee20000001000 */
[----:B-1----:R-:W-:Y:S01]  /*17d20*/  FMUL.FTZ R33, R6, R33 ;  /* 0x0000002106217220 */ /* 0x002fe20000410000 */
[----:B------:R-:W1:Y:S06]  /*17d30*/  @P1 LDC.64 R10, c[0x0][0x608] ;  /* 0x00018200ff0a1b82 */ /* 0x000e6c0000000a00 */
[----:B------:R-:W4:Y:S01]  /*17d40*/  @P2 MUFU.SQRT R25, R25 ;  /* 0x0000001900192308 */ /* 0x000f220000002000 */
[----:B--2---:R-:W-:Y:S01]  /*17d50*/  FMUL.FTZ R29, R0, R29 ;  /* 0x0000001d001d7220 */ /* 0x004fe20000410000 */
[----:B------:R-:W2:Y:S06]  /*17d60*/  @P0 LDC.64 R12, c[0x0][0x600] ;  /* 0x00018000ff0c0b82 */ /* 0x000eac0000000a00 */
[----:B------:R-:W2:Y:S01]  /*17d70*/  @P2 MUFU.SQRT R29, R29 ;  /* 0x0000001d001d2308 */ /* 0x000ea20000002000 */
[----:B---3--:R-:W-:Y:S01]  /*17d80*/  FMUL.FTZ R37, R16, R37 ;  /* 0x0000002510257220 */ /* 0x008fe20000410000 */
[C---:B0-----:R-:W-:Y:S01]  /*17d90*/  @P0 IADD3 R14, P3, R43.reuse, R2, RZ ;  /* 0x000000022b0e0210 */ /* 0x041fe20007f7e0ff */
[----:B------:R-:W0:Y:S01]  /*17da0*/  @P1 LDC.64 R8, c[0x0][0x608] ;  /* 0x00018200ff081b82 */ /* 0x000e220000000a00 */
[----:B------:R-:W-:-:S03]  /*17db0*/  @P1 LOP3.LUT R43, R43, 0xfffffffc, RZ, 0xc0, !PT ;  /* 0xfffffffc2b2b1812 */ /* 0x000fc600078ec0ff */
[----:B------:R-:W-:Y:S01]  /*17dc0*/  @P0 IMAD.X R15, RZ, RZ, R3, P3 ;  /* 0x000000ffff0f0224 */ /* 0x000fe200018e0603 */
[----:B------:R-:W3:Y:S01]  /*17dd0*/  F2F.BF16.F32 R32, R32 ;  /* 0x0000002000207304 */ /* 0x000ee20000202000 */
[----:B-1----:R-:W-:Y:S02]  /*17de0*/  @P1 IADD3 R10, P3, R43, R10, RZ ;  /* 0x0000000a2b0a1210 */ /* 0x002fe40007f7e0ff */
[----:B------:R-:W1:Y:S01]  /*17df0*/  @P0 LDC.64 R4, c[0x0][0x600] ;  /* 0x00018000ff040b82 */ /* 0x000e620000000a00 */
[----:B----4-:R4:W-:Y:S01]  /*17e00*/  @P0 STG.E desc[UR40][R14.64], R25 ;  /* 0x000000190e000986 */ /* 0x0109e2000c101928 */
[----:B------:R-:W-:-:S03]  /*17e10*/  @P1 IADD3.X R11, RZ, R11, RZ, P3, !PT ;  /* 0x0000000bff0b1210 */ /* 0x000fc60001ffe4ff */
[----:B------:R-:W1:Y:S01]  /*17e20*/  @P2 MUFU.SQRT R33, R33 ;  /* 0x0000002100212308 */ /* 0x000e620000002000 */
[C---:B--2---:R-:W-:Y:S02]  /*17e30*/  @P0 IADD3 R12, P4, R45.reuse, R12, RZ ;  /* 0x0000000c2d0c0210 */ /* 0x044fe40007f9e0ff */
[----:B------:R-:W2:Y:S01]  /*17e40*/  @P1 LDC.64 R2, c[0x0][0x608] ;  /* 0x00018200ff021b82 */ /* 0x000ea20000000a00 */
[----:B------:R-:W-:Y:S01]  /*17e50*/  @P1 LOP3.LUT R45, R45, 0xfffffffc, RZ, 0xc0, !PT ;  /* 0xfffffffc2d2d1812 */ /* 0x000fe200078ec0ff */
[----:B------:R3:W-:Y:S01]  /*17e60*/  @P1 STG.E desc[UR40][R10.64], R21 ;  /* 0x000000150a001986 */ /* 0x0007e2000c101928 */
[----:B------:R-:W-:Y:S02]  /*17e70*/  @P0 IMAD.X R13, RZ, RZ, R13, P4 ;  /* 0x000000ffff0d0224 */ /* 0x000fe400020e060d */
[----:B------:R-:W2:Y:S01]  /*17e80*/  @P2 MUFU.SQRT R37, R37 ;  /* 0x0000002500252308 */ /* 0x000ea20000002000 */
[----:B----4-:R-:W-:Y:S02]  /*17e90*/  SHF.L.U32 R15, R28, 0x10, RZ ;  /* 0x000000101c0f7819 */ /* 0x010fe400000006ff */
[----:B------:R-:W4:Y:S01]  /*17ea0*/  @P0 LDC.64 R6, c[0x0][0x600] ;  /* 0x00018000ff060b82 */ /* 0x000f220000000a00 */
[----:B0-----:R-:W-:Y:S01]  /*17eb0*/  @P1 IADD3 R8, P3, R45, R8, RZ ;  /* 0x000000082d081210 */ /* 0x001fe20007f7e0ff */
[----:B------:R0:W-:Y:S03]  /*17ec0*/  @P0 STG.E desc[UR40][R12.64], R29 ;  /* 0x0000001d0c000986 */ /* 0x0001e6000c101928 */
[----:B------:R-:W-:Y:S01]  /*17ed0*/  @P1 IADD3.X R9, RZ, R9, RZ, P3, !PT ;  /* 0x00000009ff091210 */ /* 0x000fe20001ffe4ff */
[----:B---3--:R-:W-:Y:S01]  /*17ee0*/  IMAD.U32 R11, R32, 0x10000, RZ ;  /* 0x00010000200b7824 */ /* 0x008fe200078e00ff */
[----:B-1----:R-:W-:-:S03]  /*17ef0*/  @P0 IADD3 R4, P2, R19, R4, RZ ;  /* 0x0000000413040210 */ /* 0x002fc60007f5e0ff */
[----:B------:R0:W-:Y:S02]  /*17f00*/  @P1 STG.E desc[UR40][R8.64], R15 ;  /* 0x0000000f08001986 */ /* 0x0001e4000c101928 */
[----:B------:R-:W-:Y:S01]  /*17f10*/  @P0 IMAD.X R5, RZ, RZ, R5, P2 ;  /* 0x000000ffff050224 */ /* 0x000fe200010e0605 */
[----:B--2---:R-:W-:-:S04]  /*17f20*/  @P1 IADD3 R2, P3, R17, R2, RZ ;  /* 0x0000000211021210 */ /* 0x004fc80007f7e0ff */
[----:B------:R0:W-:Y:S01]  /*17f30*/  @P0 STG.E desc[UR40][R4.64], R33 ;  /* 0x0000002104000986 */ /* 0x0001e2000c101928 */
[----:B------:R-:W-:Y:S02]  /*17f40*/  @P1 IADD3.X R3, RZ, R3, RZ, P3, !PT ;  /* 0x00000003ff031210 */ /* 0x000fe40001ffe4ff */
[----:B----4-:R-:W-:-:S03]  /*17f50*/  @P0 IADD3 R6, P2, R41, R6, RZ ;  /* 0x0000000629060210 */ /* 0x010fc60007f5e0ff */
[----:B------:R0:W-:Y:S01]  /*17f60*/  @P1 STG.E desc[UR40][R2.64], R11 ;  /* 0x0000000b02001986 */ /* 0x0001e2000c101928 */
[----:B------:R-:W-:-:S05]  /*17f70*/  @P0 IADD3.X R7, RZ, R7, RZ, P2, !PT ;  /* 0x00000007ff070210 */ /* 0x000fca00017fe4ff */
[----:B------:R0:W-:Y:S01]  /*17f80*/  @P0 STG.E desc[UR40][R6.64], R37 ;  /* 0x0000002506000986 */ /* 0x0001e2000c101928 */
        /* <DEDUP_REMOVED lines=9> */
.L_x_7562:
        /* <DEDUP_REMOVED lines=17> */
.L_x_7553:
[----:B------:R-:W-:-:S13]  /*18130*/  ISETP.NE.AND P0, PT, RZ, UR36, PT ;  /* 0x00000024ff007c0c */ /* 0x000fda000bf05270 */
[----:B------:R-:W-:Y:S05]  /*18140*/  @!P0 BRA `(.L_x_7563) ;  /* 0x00000000007c8947 */ /* 0x000fea0003800000 */
[----:B------:R-:W-:Y:S01]  /*18150*/  MOV R0, 0x0 ;  /* 0x0000000000007802 */ /* 0x000fe20000000f00 */
[----:B------:R-:W-:Y:S01]  /*18160*/  ULDC.64 UR4, c[0x4][0x580] ;  /* 0x0101600000047ab9 */ /* 0x000fe20000000a00 */
[----:B------:R-:W-:Y:S01]  /*18170*/  ULDC.64 UR6, c[0x4][0x578] ;  /* 0x01015e0000067ab9 */ /* 0x000fe20000000a00 */
[----:B------:R-:W-:Y:S01]  /*18180*/  IMAD.U32 R4, RZ, RZ, UR4 ;  /* 0x00000004ff047e24 */ /* 0x000fe2000f8e00ff */
[----:B0-234-:R0:W2:Y:S01]  /*18190*/  LDC.64 R2, c[0x4][R0] ;  /* 0x0100000000027b82 */ /* 0x01d0a20000000a00 */
        /* <DEDUP_REMOVED lines=11> */
.L_x_7564:
        /* <DEDUP_REMOVED lines=15> */
.L_x_7563:
[----:B------:R-:W-:Y:S02]  /*18340*/  ULDC.U8 UR4, c[0x0][0x631] ;  /* 0x00018c4000047ab9 */ /* 0x000fe40000000000 */
[----:B------:R-:W-:-:S13]  /*18350*/  ISETP.NE.AND P0, PT, RZ, UR4, PT ;  /* 0x00000004ff007c0c */ /* 0x000fda000bf05270 */
[----:B------:R-:W-:Y:S05]  /*18360*/  @!P0 BRA `(.L_x_7565) ;  /* 0x0000000400308947 */ /* 0x000fea0003800000 */
[----:B------:R-:W5:Y:S01]  /*18370*/  LDC R2, c[0x0][0x634] ;  /* 0x00018d00ff027b82 */ /* 0x000f620000000800 */
        /* <DEDUP_REMOVED lines=19> */
[----:B-----5:R-:W-:-:S02]  /*184b0*/  ISETP.GE.AND P0, PT, R2, 0x1, PT ;  /* 0x000000010200780c */ /* 0x020fc40003f06270 */
[----:B------:R-:W-:Y:S01]  /*184c0*/  ISETP.GE.AND P1, PT, R2, 0x2, PT ;  /* 0x000000020200780c */ /* 0x000fe20003f26270 */
[----:B------:R-:W2:Y:S08]  /*184d0*/  MUFU.RCP R12, R35 ;  /* 0x00000023000c7308 */ /* 0x000eb00000001000 */
[----:B------:R-:W3:Y:S01]  /*184e0*/  MUFU.RCP R0, R0 ;  /* 0x0000000000007308 */ /* 0x000ee20000001000 */
[----:B0-----:R-:W-:Y:S01]  /*184f0*/  FMUL.FTZ R25, R8, R25 ;  /* 0x0000001908197220 */ /* 0x001fe20000410000 */
[----:B------:R-:W0:Y:S02]  /*18500*/  @P0 LDC.64 R2, c[0x0][0x600] ;  /* 0x00018000ff020b82 */ /* 0x000e240000000a00 */
[----:B------:R-:W-:-:S04]  /*18510*/  @P1 LOP3.LUT R21, R19, 0xfffffffc, RZ, 0xc0, !PT ;  /* 0xfffffffc13151812 */ /* 0x000fc800078ec0ff */
[----:B------:R-:W4:Y:S01]  /*18520*/  MUFU.RCP R16, R39 ;  /* 0x0000002700107308 */ /* 0x000f220000001000 */
[----:B--2---:R-:W-:Y:S01]  /*18530*/  FMUL.FTZ R33, R12, R33 ;  /* 0x000000210c217220 */ /* 0x004fe20000410000 */
[----:B------:R-:W2:Y:S06]  /*18540*/  @P1 LDC.64 R4, c[0x0][0x608] ;  /* 0x00018200ff041b82 */ /* 0x000eac0000000a00 */
[----:B------:R-:W5:Y:S01]  /*18550*/  @P2 MUFU.SQRT R25, R25 ;  /* 0x0000001900192308 */ /* 0x000f620000002000 */
[----:B---3--:R-:W-:Y:S01]  /*18560*/  FMUL.FTZ R29, R0, R29 ;  /* 0x0000001d001d7220 */ /* 0x008fe20000410000 */
[----:B------:R-:W3:Y:S06]  /*18570*/  @P0 LDC.64 R6, c[0x0][0x600] ;  /* 0x00018000ff060b82 */ /* 0x000eec0000000a00 */
[----:B------:R-:W1:Y:S01]  /*18580*/  @P2 MUFU.SQRT R29, R29 ;  /* 0x0000001d001d2308 */ /* 0x000e620000002000 */
[----:B----4-:R-:W-:Y:S01]  /*18590*/  FMUL.FTZ R37, R16, R37 ;  /* 0x0000002510257220 */ /* 0x010fe20000410000 */
[C---:B0-----:R-:W-:Y:S01]  /*185a0*/  @P0 IADD3 R14, P3, R43.reuse, R2, RZ ;  /* 0x000000022b0e0210 */ /* 0x041fe20007f7e0ff */
[----:B------:R-:W0:Y:S01]  /*185b0*/  @P1 LDC.64 R10, c[0x0][0x608] ;  /* 0x00018200ff0a1b82 */ /* 0x000e220000000a00 */
[----:B------:R-:W-:-:S03]  /*185c0*/  @P1 LOP3.LUT R43, R43, 0xfffffffc, RZ, 0xc0, !PT ;  /* 0xfffffffc2b2b1812 */ /* 0x000fc600078ec0ff */
[----:B------:R-:W-:Y:S01]  /*185d0*/  @P0 IMAD.X R15, RZ, RZ, R3, P3 ;  /* 0x000000ffff0f0224 */ /* 0x000fe200018e0603 */
[----:B------:R-:W4:Y:S01]  /*185e0*/  F2F.BF16.F32 R32, R32 ;  /* 0x0000002000207304 */ /* 0x000f220000202000 */
[----:B--2---:R-:W-:Y:S02]  /*185f0*/  @P1 IADD3 R4, P3, R43, R4, RZ ;  /* 0x000000042b041210 */ /* 0x004fe40007f7e0ff */
[----:B------:R-:W2:Y:S01]  /*18600*/  @P0 LDC.64 R8, c[0x0][0x600] ;  /* 0x00018000ff080b82 */ /* 0x000ea20000000a00 */
[----:B-----5:R5:W-:Y:S01]  /*18610*/  @P0 STG.E desc[UR40][R14.64], R25 ;  /* 0x000000190e000986 */ /* 0x020be2000c101928 */
[----:B------:R-:W-:-:S03]  /*18620*/  @P1 IADD3.X R5, RZ, R5, RZ, P3, !PT ;  /* 0x00000005ff051210 */ /* 0x000fc60001ffe4ff */
[----:B------:R-:W2:Y:S01]  /*18630*/  @P2 MUFU.SQRT R33, R33 ;  /* 0x0000002100212308 */ /* 0x000ea20000002000 */
[C---:B---3--:R-:W-:Y:S02]  /*18640*/  @P0 IADD3 R6, P4, R45.reuse, R6, RZ ;  /* 0x000000062d060210 */ /* 0x048fe40007f9e0ff */
[----:B------:R-:W3:Y:S01]  /*18650*/  @P1 LDC.64 R2, c[0x0][0x608] ;  /* 0x00018200ff021b82 */ /* 0x000ee20000000a00 */
[----:B------:R-:W-:Y:S01]  /*18660*/  @P1 LOP3.LUT R45, R45, 0xfffffffc, RZ, 0xc0, !PT ;  /* 0xfffffffc2d2d1812 */ /* 0x000fe200078ec0ff */
[----:B------:R4:W-:Y:S01]  /*18670*/  @P1 STG.E desc[UR40][R4.64], R17 ;  /* 0x0000001104001986 */ /* 0x0009e2000c101928 */
[----:B------:R-:W-:Y:S02]  /*18680*/  @P0 IMAD.X R7, RZ, RZ, R7, P4 ;  /* 0x000000ffff070224 */ /* 0x000fe400020e0607 */
[----:B------:R-:W3:Y:S01]  /*18690*/  @P2 MUFU.SQRT R37, R37 ;  /* 0x0000002500252308 */ /* 0x000ee20000002000 */
[----:B-----5:R-:W-:Y:S02]  /*186a0*/  SHF.L.U32 R15, R28, 0x10, RZ ;  /* 0x000000101c0f7819 */ /* 0x020fe400000006ff */
[----:B------:R-:W5:Y:S01]  /*186b0*/  @P0 LDC.64 R12, c[0x0][0x600] ;  /* 0x00018000ff0c0b82 */ /* 0x000f620000000a00 */
[----:B0-----:R-:W-:Y:S01]  /*186c0*/  @P1 IADD3 R10, P3, R45, R10, RZ ;  /* 0x0000000a2d0a1210 */ /* 0x001fe20007f7e0ff */
[----:B-1----:R0:W-:Y:S03]  /*186d0*/  @P0 STG.E desc[UR40][R6.64], R29 ;  /* 0x0000001d06000986 */ /* 0x0021e6000c101928 */
[----:B------:R-:W-:Y:S01]  /*186e0*/  @P1 IADD3.X R11, RZ, R11, RZ, P3, !PT ;  /* 0x0000000bff0b1210 */ /* 0x000fe20001ffe4ff */
[----:B----4-:R-:W-:Y:S01]  /*186f0*/  IMAD.U32 R5, R32, 0x10000, RZ ;  /* 0x0001000020057824 */ /* 0x010fe200078e00ff */
[----:B--2---:R-:W-:-:S03]  /*18700*/  @P0 IADD3 R8, P2, R19, R8, RZ ;  /* 0x0000000813080210 */ /* 0x004fc60007f5e0ff */
[----:B------:R0:W-:Y:S02]  /*18710*/  @P1 STG.E desc[UR40][R10.64], R15 ;  /* 0x0000000f0a001986 */ /* 0x0001e4000c101928 */
[----:B------:R-:W-:Y:S01]  /*18720*/  @P0 IMAD.X R9, RZ, RZ, R9, P2 ;  /* 0x000000ffff090224 */ /* 0x000fe200010e0609 */
[----:B---3--:R-:W-:-:S04]  /*18730*/  @P1 IADD3 R2, P3, R21, R2, RZ ;  /* 0x0000000215021210 */ /* 0x008fc80007f7e0ff */
[----:B------:R0:W-:Y:S01]  /*18740*/  @P0 STG.E desc[UR40][R8.64], R33 ;  /* 0x0000002108000986 */ /* 0x0001e2000c101928 */
[----:B------:R-:W-:Y:S02]  /*18750*/  @P1 IADD3.X R3, RZ, R3, RZ, P3, !PT ;  /* 0x00000003ff031210 */ /* 0x000fe40001ffe4ff */
[----:B-----5:R-:W-:-:S03]  /*18760*/  @P0 IADD3 R12, P2, R41, R12, RZ ;  /* 0x0000000c290c0210 */ /* 0x020fc60007f5e0ff */
        /* <DEDUP_REMOVED lines=12> */
.L_x_7565:
[----:B------:R-:W-:Y:S01]  /*18830*/  MOV R2, 0x0 ;  /* 0x0000000000027802 */ /* 0x000fe20000000f00 */
[----:B------:R-:W-:Y:S01]  /*18840*/  ULDC.64 UR4, c[0x4][0x580] ;  /* 0x0101600000047ab9 */ /* 0x000fe20000000a00 */
[----:B------:R-:W-:Y:S01]  /*18850*/  ULDC.64 UR6, c[0x4][0x578] ;  /* 0x01015e0000067ab9 */ /* 0x000fe20000000a00 */
[----:B------:R-:W-:Y:S01]  /*18860*/  IMAD.U32 R4, RZ, RZ, UR4 ;  /* 0x00000004ff047e24 */ /* 0x000fe2000f8e00ff */
[----:B------:R1:W1:Y:S01]  /*18870*/  LDC.64 R14, c[0x4][R2] ;  /* 0x01000000020e7b82 */ /* 0x0002620000000a00 */
[----:B--2---:R-:W-:Y:S01]  /*18880*/  MOV R5, UR5 ;  /* 0x0000000500057c02 */ /* 0x004fe20008000f00 */
[----:B------:R-:W-:Y:S01]  /*18890*/  ULDC.64 UR4, c[0x4][0x68] ;  /* 0x01001a0000047ab9 */ /* 0x000fe20000000a00 */
[----:B------:R-:W-:Y:S01]  /*188a0*/  HFMA2.MMA R12, -RZ, RZ, 0, 5.9604644775390625e-08 ;  /* 0x00000001ff0c7435 */ /* 0x000fe200000001ff */
[----:B0---4-:R-:W-:Y:S01]  /*188b0*/  MOV R6, UR6 ;  /* 0x0000000600067c02 */ /* 0x011fe20008000f00 */
[----:B------:R-:W-:Y:S01]  /*188c0*/  IMAD.U32 R7, RZ, RZ, UR7 ;  /* 0x00000007ff077e24 */ /* 0x000fe2000f8e00ff */
[----:B---3--:R-:W-:Y:S01]  /*188d0*/  MOV R10, UR4 ;  /* 0x00000004000a7c02 */ /* 0x008fe20008000f00 */
[----:B------:R-:W-:Y:S01]  /*188e0*/  IMAD.MOV.U32 R8, RZ, RZ, 0x2e9 ;  /* 0x000002e9ff087424 */ /* 0x000fe200078e00ff */
[----:B------:R-:W-:-:S02]  /*188f0*/  MOV R11, UR5 ;  /* 0x00000005000b7c02 */ /* 0x000fc40008000f00 */
[----:B------:R-:W-:-:S07]  /*18900*/  MOV R13, RZ ;  /* 0x000000ff000d7202 */ /* 0x000fce0000000f00 */
[----:B------:R-:W-:-:S07]  /*18910*/  LEPC R20, `(.L_x_7566) ;  /* 0x000000001014794e */ /* 0x000fce0000000000 */
[----:B-1----:R-:W-:Y:S05]  /*18920*/  CALL.ABS.NOINC R14 ;  /* 0x000000000e007343 */ /* 0x002fea0003c00000 */
.L_x_7566:
        /* <DEDUP_REMOVED lines=15> */
.L_x_7567:
        /* <DEDUP_REMOVED lines=15> */
.L_x_7568:
        /* <DEDUP_REMOVED lines=15> */
.L_x_7569:
[----:B------:R-:W-:Y:S05]  /*18c00*/  EXIT ;  /* 0x000000000000794d */ /* 0x000fea0003800000 */
.L_x_7466:
        /* <DEDUP_REMOVED lines=46> */
.L_x_7573:
[----:B------:R-:W-:Y:S05]  /*18ef0*/  BSYNC B0 ;  /* 0x0000000000007941 */ /* 0x000fea0003800000 */
.L_x_7572:
        /* <DEDUP_REMOVED lines=20> */
.L_x_7575:
[----:B------:R-:W-:Y:S05]  /*19040*/  BSYNC B0 ;  /* 0x0000000000007941 */ /* 0x000fea0003800000 */
.L_x_7574:
        /* <DEDUP_REMOVED lines=20> */
.L_x_7577:
[----:B------:R-:W-:Y:S05]  /*19190*/  BSYNC B0 ;  /* 0x0000000000007941 */ /* 0x000fea0003800000 */
.L_x_7576:
        /* <DEDUP_REMOVED lines=20> */
.L_x_7578:
[----:B------:R-:W-:Y:S05]  /*192e0*/  BSYNC B0 ;  /* 0x0000000000007941 */ /* 0x000fea0003800000 */
.L_x_7571:
[----:B------:R-:W-:Y:S02]  /*192f0*/  ULDC.U8 UR4, c[0x0][0x631] ;  /* 0x00018c4000047ab9 */ /* 0x000fe40000000000 */
[----:B------:R-:W-:-:S13]  /*19300*/  ISETP.NE.AND P0, PT, RZ, UR4, PT ;  /* 0x00000004ff007c0c */ /* 0x000fda000bf05270 */
[----:B------:R-:W-:Y:S05]  /*19310*/  @!P0 BRA `(.L_x_7579) ;  /* 0x0000000400308947 */ /* 0x000fea0003800000 */
[----:B------:R-:W0:Y:S01]  /*19320*/  LDC R3, c[0x0][0x634] ;  /* 0x00018d00ff037b82 */ /* 0x000e220000000800 */
[----:B------:R-:W-:Y:S01]  /*19330*/  ULDC UR4, c[0x0][0x210] ;  /* 0x0000840000047ab9 */ /* 0x000fe20000000800 */
[----:B------:R2:W-:Y:S01]  /*19340*/  F2F.BF16.F32 R0, R4 ;  /* 0x0000000400007304 */ /* 0x0005e20000202000 */
[C---:B------:R-:W-:Y:S01]  /*19350*/  FADD.FTZ R2, R7.reuse, -UR4 ;  /* 0x8000000407027e21 */ /* 0x040fe20008010000 */
[----:B------:R-:W-:Y:S02]  /*19360*/  FSETP.GT.FTZ.AND P1, PT, R7, UR4, PT ;  /* 0x0000000407007c0b */ /* 0x000fe4000bf34000 */
[C---:B------:R-:W-:Y:S02]  /*19370*/  FSETP.GT.FTZ.AND P2, PT, R11.reuse, UR4, PT ;  /* 0x000000040b007c0b */ /* 0x040fe4000bf54000 */
[----:B-----5:R-:W-:Y:S01]  /*19380*/  FSEL R6, R2, RZ, P1 ;  /* 0x000000ff02067208 */ /* 0x020fe20000800000 */
[----:B------:R-:W-:Y:S01]  /*19390*/  FADD.FTZ R2, R11, -UR4 ;  /* 0x800000040b027e21 */ /* 0x000fe20008010000 */
[C---:B------:R-:W-:Y:S01]  /*193a0*/  FSETP.GT.FTZ.AND P3, PT, R23.reuse, UR4, PT ;  /* 0x0000000417007c0b */ /* 0x040fe2000bf74000 */
[----:B------:R-:W-:Y:S01]  /*193b0*/  FADD.FTZ R23, R23, -UR4 ;  /* 0x8000000417177e21 */ /* 0x000fe20008010000 */
[----:B------:R3:W4:Y:S02]  /*193c0*/  MUFU.RCP R10, R6 ;  /* 0x00000006000a7308 */ /* 0x0007240000001000 */
[----:B--2---:R-:W-:-:S02]  /*193d0*/  FSEL R4, R2, RZ, P2 ;  /* 0x000000ff02047208 */ /* 0x004fc40001000000 */
[C---:B------:R-:W-:Y:S01]  /*193e0*/  FSETP.GT.FTZ.AND P2, PT, R15.reuse, UR4, PT ;  /* 0x000000040f007c0b */ /* 0x040fe2000bf54000 */
[----:B------:R-:W-:Y:S01]  /*193f0*/  FADD.FTZ R15, R15, -UR4 ;  /* 0x800000040f0f7e21 */ /* 0x000fe20008010000 */
[----:B------:R-:W-:Y:S02]  /*19400*/  ULDC.U8 UR4, c[0x0][0x214] ;  /* 0x0000850000047ab9 */ /* 0x000fe40000000000 */
[----:B------:R-:W2:Y:S01]  /*19410*/  MUFU.RCP R4, R4 ;  /* 0x0000000400047308 */ /* 0x000ea20000001000 */
[----:B---3--:R-:W-:Y:S02]  /*19420*/  FSEL R6, R23, RZ, P3 ;  /* 0x000000ff17067208 */ /* 0x008fe40001800000 */
[----:B------:R-:W-:Y:S02]  /*19430*/  FSEL R7, R15, RZ, P2 ;  /* 0x000000ff0f077208 */ /* 0x000fe40001000000 */
[C---:B0-----:R-:W-:Y:S02]  /*19440*/  ISETP.GE.AND P0, PT, R3.reuse, 0x1, PT ;  /* 0x000000010300780c */ /* 0x041fe40003f06270 */
[----:B------:R-:W-:Y:S01]  /*19450*/  ISETP.GE.AND P1, PT, R3, 0x2, PT ;  /* 0x000000020300780c */ /* 0x000fe20003f26270 */
[----:B------:R-:W0:Y:S01]  /*19460*/  MUFU.RCP R18, R7 ;  /* 0x0000000700127308 */ /* 0x000e220000001000 */
[----:B----4-:R-:W-:Y:S01]  /*19470*/  FMUL.FTZ R31, R10, R5 ;  /* 0x000000050a1f7220 */ /* 0x010fe20000410000 */
[----:B------:R-:W-:-:S06]  /*19480*/  ISETP.NE.AND P2, PT, RZ, UR4, PT ;  /* 0x00000004ff007c0c */ /* 0x000fcc000bf45270 */
[----:B------:R-:W3:Y:S01]  /*19490*/  MUFU.RCP R24, R6 ;  /* 0x0000000600187308 */ /* 0x000ee20000001000 */
[----:B--2---:R-:W-:Y:S01]  /*194a0*/  FMUL.FTZ R9, R4, R9 ;  /* 0x0000000904097220 */ /* 0x004fe20000410000 */
[----:B------:R-:W2:Y:S06]  /*194b0*/  @P0 LDC.64 R2, c[0x0][0x600] ;  /* 0x00018000ff020b82 */ /* 0x000eac0000000a00 */
[----:B------:R-:W4:Y:S01]  /*194c0*/  @P2 MUFU.SQRT R31, R31 ;  /* 0x0000001f001f2308 */ /* 0x000f220000002000 */
[----:B0-----:R-:W-:Y:S01]  /*194d0*/  FMUL.FTZ R13, R18, R13 ;  /* 0x0000000d120d7220 */ /* 0x001fe20000410000 */
[----:B------:R-:W0:Y:S06]  /*194e0*/  @P1 LDC.64 R14, c[0x0][0x608] ;  /* 0x00018200ff0e1b82 */ /* 0x000e2c0000000a00 */
[----:B------:R-:W-:Y:S01]  /*194f0*/  @P2 MUFU.SQRT R9, R9 ;  /* 0x0000000900092308 */ /* 0x000fe20000002000 */
[----:B---3--:R-:W-:Y:S01]  /*19500*/  FMUL.FTZ R21, R24, R21 ;  /* 0x0000001518157220 */ /* 0x008fe20000410000 */
[----:B------:R-:W3:Y:S06]  /*19510*/  @P0 LDC.64 R16, c[0x0][0x600] ;  /* 0x00018000ff100b82 */ /* 0x000eec0000000a00 */
[----:B------:R-:W1:Y:S02]  /*19520*/  F2F.BF16.F32 R8, R8 ;  /* 0x0000000800087304 */ /* 0x000e640000202000 */
[----:B------:R-:W1:Y:S01]  /*19530*/  @P1 LDC.64 R10, c[0x0][0x608] ;  /* 0x00018200ff0a1b82 */ /* 0x000e620000000a00 */
[----:B--2---:R-:W-:-:S02]  /*19540*/  @P0 IADD3 R22, P3, R25, R2, RZ ;  /* 0x0000000219160210 */ /* 0x004fc40007f7e0ff */
[----:B------:R-:W-:Y:S02]  /*19550*/  @P1 LOP3.LUT R25, R25, 0xfffffffc, RZ, 0xc0, !PT ;  /* 0xfffffffc19191812 */ /* 0x000fe400078ec0ff */
[----:B------:R-:W-:Y:S01]  /*19560*/  @P0 IADD3.X R23, RZ, R3, RZ, P3, !PT ;  /* 0x00000003ff170210 */ /* 0x000fe20001ffe4ff */
[----:B------:R-:W2:Y:S02]  /*19570*/  F2F.BF16.F32 R12, R12 ;  /* 0x0000000c000c7304 */ /* 0x000ea40000202000 */
[----:B------:R-:W2:Y:S01]  /*19580*/  @P0 LDC.64 R4, c[0x0][0x600] ;  /* 0x00018000ff040b82 */ /* 0x000ea20000000a00 */
[----:B0-----:R-:W-:Y:S01]  /*19590*/  @P1 IADD3 R14, P3, R25, R14, RZ ;  /* 0x0000000e190e1210 */ /* 0x001fe20007f7e0ff */
[----:B----4-:R1:W-:Y:S01]  /*195a0*/  @P0 STG.E desc[UR40][R22.64], R31 ;  /* 0x0000001f16000986 */ /* 0x0103e2000c101928 */
[----:B------:R-:W-:-:S03]  /*195b0*/  SHF.L.U32 R25, R0, 0x10, RZ ;  /* 0x0000001000197819 */ /* 0x000fc600000006ff */
[----:B------:R-:W0:Y:S01]  /*195c0*/  @P2 MUFU.SQRT R13, R13 ;  /* 0x0000000d000d2308 */ /* 0x000e220000002000 */
[----:B------:R-:W-:Y:S01]  /*195d0*/  @P1 IMAD.X R15, RZ, RZ, R15, P3 ;  /* 0x000000ffff0f1224 */ /* 0x000fe200018e060f */
[----:B------:R-:W4:Y:S01]  /*195e0*/  @P1 LDC.64 R2, c[0x0][0x608] ;  /* 0x00018200ff021b82 */ /* 0x000f220000000a00 */
[C---:B---3--:R-:W-:Y:S02]  /*195f0*/  @P0 IADD3 R16, P4, R19.reuse, R16, RZ ;  /* 0x0000001013100210 */ /* 0x048fe40007f9e0ff */
[----:B------:R-:W-:Y:S01]  /*19600*/  @P1 LOP3.LUT R19, R19, 0xfffffffc, RZ, 0xc0, !PT ;  /* 0xfffffffc13131812 */ /* 0x000fe200078ec0ff */
[----:B------:R-:W-:Y:S01]  /*19610*/  @P1 STG.E desc[UR40][R14.64], R25 ;  /* 0x000000190e001986 */ /* 0x000fe2000c101928 */
[----:B------:R-:W-:Y:S01]  /*19620*/  @P0 IADD3.X R17, RZ, R17, RZ, P4, !PT ;  /* 0x00000011ff110210 */ /* 0x000fe200027fe4ff */
[----:B------:R-:W3:Y:S01]  /*19630*/  @P2 MUFU.SQRT R21, R21 ;  /* 0x0000001500152308 */ /* 0x000ee20000002000 */
[----:B-1----:R-:W-:Y:S01]  /*19640*/  IMAD.U32 R23, R8, 0x10000, RZ ;  /* 0x0001000008177824 */ /* 0x002fe200078e00ff */
[----:B------:R-:W1:Y:S01]  /*19650*/  @P0 LDC.64 R6, c[0x0][0x600] ;  /* 0x00018000ff060b82 */ /* 0x000e620000000a00 */
[----:B------:R-:W-:Y:S01]  /*19660*/  @P1 IADD3 R10, P3, R19, R10, RZ ;  /* 0x0000000a130a1210 */ /* 0x000fe20007f7e0ff */
[----:B------:R0:W-:Y:S01]  /*19670*/  @P0 STG.E desc[UR40][R16.64], R9 ;  /* 0x0000000910000986 */ /* 0x0001e2000c101928 */
[----:B------:R-:W-:-:S02]  /*19680*/  @P1 LOP3.LUT R19, R29, 0xfffffffc, RZ, 0xc0, !PT ;  /* 0xfffffffc1d131812 */ /* 0x000fc400078ec0ff */
[----:B------:R-:W-:Y:S02]  /*19690*/  @P1 IADD3.X R11, RZ, R11, RZ, P3, !PT ;  /* 0x0000000bff0b1210 */ /* 0x000fe40001ffe4ff */
[----:B--2---:R-:W-:-:S03]  /*196a0*/  @P0 IADD3 R4, P2, R29, R4, RZ ;  /* 0x000000041d040210 */ /* 0x004fc60007f5e0ff */
[----:B------:R2:W-:Y:S01]  /*196b0*/  @P1 STG.E desc[UR40][R10.64], R23 ;  /* 0x000000170a001986 */ /* 0x0005e2000c101928 */
[----:B------:R-:W-:Y:S01]  /*196c0*/  @P0 IADD3.X R5, RZ, R5, RZ, P2, !PT ;  /* 0x00000005ff050210 */ /* 0x000fe200017fe4ff */
[----:B0-----:R-:W-:Y:S01]  /*196d0*/  IMAD.U32 R9, R12, 0x10000, RZ ;  /* 0x000100000c097824 */ /* 0x001fe200078e00ff */
[----:B----4-:R-:W-:-:S03]  /*196e0*/  @P1 IADD3 R2, P3, R19, R2, RZ ;  /* 0x0000000213021210 */ /* 0x010fc60007f7e0ff */
[----:B------:R2:W-:Y:S01]  /*196f0*/  @P0 STG.E desc[UR40][R4.64], R13 ;  /* 0x0000000d04000986 */ /* 0x0005e2000c101928 */
[----:B------:R-:W-:Y:S02]  /*19700*/  @P1 IADD3.X R3, RZ, R3, RZ, P3, !PT ;  /* 0x00000003ff031210 */ /* 0x000fe40001ffe4ff */
[----:B-1----:R-:W-:-:S03]  /*19710*/  @P0 IADD3 R6, P2, R27, R6, RZ ;  /* 0x000000061b060210 */ /* 0x002fc60007f5e0ff */
[----:B------:R2:W-:Y:S01]  /*19720*/  @P1 STG.E desc[UR40][R2.64], R9 ;  /* 0x0000000902001986 */ /* 0x0005e2000c101928 */
[----:B------:R-:W-:-:S05]  /*19730*/  @P0 IADD3.X R7, RZ, R7, RZ, P2, !PT ;  /* 0x00000007ff070210 */ /* 0x000fca00017fe4ff */
[----:B---3--:R2:W-:Y:S01]  /*19740*/  @P0 STG.E desc[UR40][R6.64], R21 ;  /* 0x0000001506000986 */ /* 0x0085e2000c101928 */
[----:B------:R-:W-:Y:S05]  /*19750*/  @!P1 EXIT ;  /* 0x000000000000994d */ /* 0x000fea0003800000 */
[----:B------:R-:W0:Y:S01]  /*19760*/  F2F.BF16.F32 R20, R20 ;  /* 0x0000001400147304 */ /* 0x000e220000202000 */
[----:B--2---:R-:W-:Y:S01]  /*19770*/  LOP3.LUT R2, R27, 0xfffffffc, RZ, 0xc0, !PT ;  /* 0xfffffffc1b027812 */ /* 0x004fe200078ec0ff */
[----:B------:R-:W-:-:S03]  /*19780*/  ULDC.64 UR4, c[0x0][0x608] ;  /* 0x0001820000047ab9 */ /* 0x000fc60000000a00 */
[----:B------:R-:W-:-:S04]  /*19790*/  IADD3 R2, P0, R2, UR4, RZ ;  /* 0x0000000402027c10 */ /* 0x000fc8000ff1e0ff */
[----:B------:R-:W-:Y:S02]  /*197a0*/  IADD3.X R3, RZ, UR5, RZ, P0, !PT ;  /* 0x00000005ff037c10 */ /* 0x000fe400087fe4ff */
[----:B0-----:R-:W-:-:S05]  /*197b0*/  SHF.L.U32 R5, R20, 0x10, RZ ;  /* 0x0000001014057819 */ /* 0x001fca00000006ff */
[----:B------:R-:W-:Y:S01]  /*197c0*/  STG.E desc[UR40][R2.64], R5 ;  /* 0x0000000502007986 */ /* 0x000fe2000c101928 */
[----:B------:R-:W-:Y:S05]  /*197d0*/  EXIT ;  /* 0x000000000000794d */ /* 0x000fea0003800000 */
.L_x_7579:
        /* <DEDUP_REMOVED lines=17> */
.L_x_7570:
        /* <DEDUP_REMOVED lines=18> */
.L_x_7581:
        /* <DEDUP_REMOVED lines=15> */
.L_x_7580:
        /* <DEDUP_REMOVED lines=9> */
[----:B------:R-:W-:Y:S01]  /*19b90*/  FSEL R6, R2, RZ, P1 ;  /* 0x000000ff02067208 */ /* 0x000fe20000800000 */
[----:B------:R-:W-:Y:S01]  /*19ba0*/  FADD.FTZ R2, R11, -UR4 ;  /* 0x800000040b027e21 */ /* 0x000fe20008010000 */
[C---:B------:R-:W-:Y:S01]  /*19bb0*/  FSETP.GT.FTZ.AND P3, PT, R23.reuse, UR4, PT ;  /* 0x0000000417007c0b */ /* 0x040fe2000bf74000 */
[----:B------:R-:W-:Y:S01]  /*19bc0*/  FADD.FTZ R23, R23, -UR4 ;  /* 0x8000000417177e21 */ /* 0x000fe20008010000 */
[----:B------:R-:W3:Y:S02]  /*19bd0*/  MUFU.RCP R14, R6 ;  /* 0x00000006000e7308 */ /* 0x000ee40000001000 */
[----:B--2---:R-:W-:-:S02]  /*19be0*/  FSEL R4, R2, RZ, P2 ;  /* 0x000000ff02047208 */ /* 0x004fc40001000000 */
[C---:B------:R-:W-:Y:S01]  /*19bf0*/  FSETP.GT.FTZ.AND P2, PT, R15.reuse, UR4, PT ;  /* 0x000000040f007c0b */ /* 0x040fe2000bf54000 */
[----:B------:R-:W-:Y:S01]  /*19c00*/  FADD.FTZ R15, R15, -UR4 ;  /* 0x800000040f0f7e21 */ /* 0x000fe20008010000 */
[----:B------:R-:W-:Y:S01]  /*19c10*/  FSEL R17, R23, RZ, P3 ;  /* 0x000000ff17117208 */ /* 0x000fe20001800000 */
[----:B------:R-:W-:Y:S01]  /*19c20*/  ULDC.U8 UR4, c[0x0][0x214] ;  /* 0x0000850000047ab9 */ /* 0x000fe20000000000 */
[----:B------:R-:W2:Y:S02]  /*19c30*/  MUFU.RCP R4, R4 ;  /* 0x0000000400047308 */ /* 0x000ea40000001000 */
[----:B------:R-:W-:Y:S02]  /*19c40*/  FSEL R16, R15, RZ, P2 ;  /* 0x000000ff0f107208 */ /* 0x000fe40001000000 */
[C---:B0-----:R-:W-:Y:S02]  /*19c50*/  ISETP.GE.AND P0, PT, R3.reuse, 0x1, PT ;  /* 0x000000010300780c */ /* 0x041fe40003f06270 */
[----:B------:R-:W-:-:S02]  /*19c60*/  ISETP.GE.AND P1, PT, R3, 0x2, PT ;  /* 0x000000020300780c */ /* 0x000fc40003f26270 */
[----:B------:R-:W0:Y:S01]  /*19c70*/  MUFU.RCP R16, R16 ;  /* 0x0000001000107308 */ /* 0x000e220000001000 */
[----:B---3--:R-:W-:Y:S01]  /*19c80*/  FMUL.FTZ R31, R14, R5 ;  /* 0x000000050e1f7220 */ /* 0x008fe20000410000 */
[----:B------:R-:W-:-:S06]  /*19c90*/  ISETP.NE.AND P2, PT, RZ, UR4, PT ;  /* 0x00000004ff007c0c */ /* 0x000fcc000bf45270 */
[----:B------:R-:W3:Y:S01]  /*19ca0*/  MUFU.RCP R18, R17 ;  /* 0x0000001100127308 */ /* 0x000ee20000001000 */
[----:B------:R-:W4:Y:S01]  /*19cb0*/  @P0 LDC.64 R2, c[0x0][0x600] ;  /* 0x00018000ff020b82 */ /* 0x000f220000000a00 */
[----:B--2---:R-:W-:Y:S01]  /*19cc0*/  FMUL.FTZ R9, R4, R9 ;  /* 0x0000000904097220 */ /* 0x004fe20000410000 */
[----:B------:R-:W-:-:S05]  /*19cd0*/  @P1 LOP3.LUT R33, R29, 0xfffffffc, RZ, 0xc0, !PT ;  /* 0xfffffffc1d211812 */ /* 0x000fca00078ec0ff */
[----:B------:R-:W2:Y:S01]  /*19ce0*/  @P2 MUFU.SQRT R31, R31 ;  /* 0x0000001f001f2308 */ /* 0x000ea20000002000 */
[----:B------:R-:W5:Y:S01]  /*19cf0*/  @P1 LDC.64 R6, c[0x0][0x608] ;  /* 0x00018200ff061b82 */ /* 0x000f620000000a00 */
[----:B0-----:R-:W-:-:S06]  /*19d00*/  FMUL.FTZ R13, R16, R13 ;  /* 0x0000000d100d7220 */ /* 0x001fcc0000410000 */
[----:B------:R-:W-:Y:S01]  /*19d10*/  F2F.BF16.F32 R8, R8 ;  /* 0x0000000800087304 */ /* 0x000fe20000202000 */
[----:B------:R-:W0:Y:S01]  /*19d20*/  @P0 LDC.64 R10, c[0x0][0x600] ;  /* 0x00018000ff0a0b82 */ /* 0x000e220000000a00 */
[----:B---3--:R-:W-:-:S06]  /*19d30*/  FMUL.FTZ R21, R18, R21 ;  /* 0x0000001512157220 */ /* 0x008fcc0000410000 */
[----:B------:R-:W3:Y:S01]  /*19d40*/  @P2 MUFU.SQRT R9, R9 ;  /* 0x0000000900092308 */ /* 0x000ee20000002000 */
[----:B------:R-:W1:Y:S01]  /*19d50*/  @P1 LDC.64 R14, c[0x0][0x608] ;  /* 0x00018200ff0e1b82 */ /* 0x000e620000000a00 */
[C---:B----4-:R-:W-:Y:S02]  /*19d60*/  @P0 IADD3 R22, P3, R25.reuse, R2, RZ ;  /* 0x0000000219160210 */ /* 0x050fe40007f7e0ff */
[----:B------:R-:W-:-:S03]  /*19d70*/  @P1 LOP3.LUT R25, R25, 0xfffffffc, RZ, 0xc0, !PT ;  /* 0xfffffffc19191812 */ /* 0x000fc600078ec0ff */
[----:B------:R-:W-:Y:S01]  /*19d80*/  @P0 IMAD.X R23, RZ, RZ, R3, P3 ;  /* 0x000000ffff170224 */ /* 0x000fe200018e0603 */
[----:B------:R-:W4:Y:S01]  /*19d90*/  F2F.BF16.F32 R12, R12 ;  /* 0x0000000c000c7304 */ /* 0x000f220000202000 */
[----:B------:R-:W4:Y:S01]  /*19da0*/  @P0 LDC.64 R4, c[0x0][0x600] ;  /* 0x00018000ff040b82 */ /* 0x000f220000000a00 */
[----:B-----5:R-:W-:Y:S02]  /*19db0*/  @P1 IADD3 R6, P3, R25, R6, RZ ;  /* 0x0000000619061210 */ /* 0x020fe40007f7e0ff */
[----:B------:R-:W-:Y:S01]  /*19dc0*/  SHF.L.U32 R25, R0, 0x10, RZ ;  /* 0x0000001000197819 */ /* 0x000fe200000006ff */
[----:B--2---:R-:W-:Y:S01]  /*19dd0*/  @P0 STG.E desc[UR40][R22.64], R31 ;  /* 0x0000001f16000986 */ /* 0x004fe2000c101928 */
[----:B------:R-:W-:Y:S02]  /*19de0*/  @P1 IADD3.X R7, RZ, R7, RZ, P3, !PT ;  /* 0x00000007ff071210 */ /* 0x000fe40001ffe4ff */
[----:B------:R-:W2:Y:S01]  /*19df0*/  @P2 MUFU.SQRT R13, R13 ;  /* 0x0000000d000d2308 */ /* 0x000ea20000002000 */
[----:B------:R-:W5:Y:S01]  /*19e00*/  @P1 LDC.64 R2, c[0x0][0x608] ;  /* 0x00018200ff021b82 */ /* 0x000f620000000a00 */
[C---:B0-----:R-:W-:Y:S01]  /*19e10*/  @P0 IADD3 R10, P4, R19.reuse, R10, RZ ;  /* 0x0000000a130a0210 */ /* 0x041fe20007f9e0ff */
[----:B------:R4:W-:Y:S01]  /*19e20*/  @P1 STG.E desc[UR40][R6.64], R25 ;  /* 0x0000001906001986 */ /* 0x0009e2000c101928 */
[----:B------:R-:W-:-:S02]  /*19e30*/  @P1 LOP3.LUT R19, R19, 0xfffffffc, RZ, 0xc0, !PT ;  /* 0xfffffffc13131812 */ /* 0x000fc400078ec0ff */
[----:B------:R-:W-:Y:S02]  /*19e40*/  @P0 IADD3.X R11, RZ, R11, RZ, P4, !PT ;  /* 0x0000000bff0b0210 */ /* 0x000fe400027fe4ff */
[----:B------:R-:W0:Y:S01]  /*19e50*/  @P2 MUFU.SQRT R21, R21 ;  /* 0x0000001500152308 */ /* 0x000e220000002000 */
[----:B------:R-:W0:Y:S01]  /*19e60*/  @P0 LDC.64 R16, c[0x0][0x600] ;  /* 0x00018000ff100b82 */ /* 0x000e220000000a00 */
[----:B-1----:R-:W-:Y:S01]  /*19e70*/  @P1 IADD3 R14, P3, R19, R14, RZ ;  /* 0x0000000e130e1210 */ /* 0x002fe20007f7e0ff */
[----:B---3--:R1:W-:Y:S01]  /*19e80*/  @P0 STG.E desc[UR40][R10.64], R9 ;  /* 0x000000090a000986 */ /* 0x0083e2000c101928 */
[----:B------:R-:W-:-:S03]  /*19e90*/  SHF.L.U32 R19, R8, 0x10, RZ ;  /* 0x0000001008137819 */ /* 0x000fc600000006ff */
[----:B------:R-:W-:Y:S01]  /*19ea0*/  @P1 IMAD.X R15, RZ, RZ, R15, P3 ;  /* 0x000000ffff0f1224 */ /* 0x000fe200018e060f */
[----:B----4-:R-:W-:Y:S02]  /*19eb0*/  SHF.L.U32 R7, R12, 0x10, RZ ;  /* 0x000000100c077819 */ /* 0x010fe400000006ff */
[----:B------:R-:W-:Y:S02]  /*19ec0*/  @P0 IADD3 R4, P2, R29, R4, RZ ;  /* 0x000000041d040210 */ /* 0x000fe40007f5e0ff */
[----:B------:R1:W-:Y:S02]  /*19ed0*/  @P1 STG.E desc[UR40][R14.64], R19 ;  /* 0x000000130e001986 */ /* 0x0003e4000c101928 */
[----:B------:R-:W-:Y:S02]  /*19ee0*/  @P0 IADD3.X R5, RZ, R5, RZ, P2, !PT ;  /* 0x00000005ff050210 */ /* 0x000fe400017fe4ff */
[----:B-----5:R-:W-:-:S03]  /*19ef0*/  @P1 IADD3 R2, P3, R33, R2, RZ ;  /* 0x0000000221021210 */ /* 0x020fc60007f7e0ff */
[----:B--2---:R1:W-:Y:S01]  /*19f00*/  @P0 STG.E desc[UR40][R4.64], R13 ;  /* 0x0000000d04000986 */ /* 0x0043e2000c101928 */
[----:B------:R-:W-:Y:S02]  /*19f10*/  @P1 IADD3.X R3, RZ, R3, RZ, P3, !PT ;  /* 0x00000003ff031210 */ /* 0x000fe40001ffe4ff */
[----:B0-----:R-:W-:-:S03]  /*19f20*/  @P0 IADD3 R16, P2, R27, R16, RZ ;  /* 0x000000101b100210 */ /* 0x001fc60007f5e0ff */
[----:B------:R1:W-:Y:S02]  /*19f30*/  @P1 STG.E desc[UR40][R2.64], R7 ;  /* 0x0000000702001986 */ /* 0x0003e4000c101928 */
[----:B------:R-:W-:-:S05]  /*19f40*/  @P0 IMAD.X R17, RZ, RZ, R17, P2 ;  /* 0x000000ffff110224 */ /* 0x000fca00010e0611 */
[----:B------:R1:W-:Y:S01]  /*19f50*/  @P0 STG.E desc[UR40][R16.64], R21 ;  /* 0x0000001510000986 */ /* 0x0003e2000c101928 */
[----:B------:R-:W-:Y:S05]  /*19f60*/  @!P1 EXIT ;  /* 0x000000000000994d */ /* 0x000fea0003800000 */
[----:B------:R-:W0:Y:S01]  /*19f70*/  F2F.BF16.F32 R20, R20 ;  /* 0x0000001400147304 */ /* 0x000e220000202000 */
[----:B-1----:R-:W-:Y:S01]  /*19f80*/  LOP3.LUT R2, R27, 0xfffffffc, RZ, 0xc0, !PT ;  /* 0xfffffffc1b027812 */ /* 0x002fe200078ec0ff */
[----:B------:R-:W-:-:S03]  /*19f90*/  ULDC.64 UR4, c[0x0][0x608] ;  /* 0x0001820000047ab9 */ /* 0x000fc60000000a00 */
[----:B------:R-:W-:-:S04]  /*19fa0*/  IADD3 R2, P0, R2, UR4, RZ ;  /* 0x0000000402027c10 */ /* 0x000fc8000ff1e0ff */
[----:B------:R-:W-:Y:S02]  /*19fb0*/  IADD3.X R3, RZ, UR5, RZ, P0, !PT ;  /* 0x00000005ff037c10 */ /* 0x000fe400087fe4ff */
[----:B0-----:R-:W-:-:S05]  /*19fc0*/  SHF.L.U32 R5, R20, 0x10, RZ ;  /* 0x0000001014057819 */ /* 0x001fca00000006ff */
[----:B------:R-:W-:Y:S01]  /*19fd0*/  STG.E desc[UR40][R2.64], R5 ;  /* 0x0000000502007986 */ /* 0x000fe2000c101928 */
[----:B------:R-:W-:Y:S05]  /*19fe0*/  EXIT ;  /* 0x000000000000794d */ /* 0x000fea0003800000 */
.L_x_7582:
        /* <DEDUP_REMOVED lines=16> */
.L_x_7583:
        /* <DEDUP_REMOVED lines=15> */
.L_x_7584:
        /* <DEDUP_REMOVED lines=15> */
.L_x_7585:
        /* <DEDUP_REMOVED lines=15> */
.L_x_7586:
[----:B------:R-:W-:Y:S05]  /*1a3c0*/  EXIT ;  /* 0x000000000000794d */ /* 0x000fea0003800000 */
        .weak           $__internal_46_$__cuda_sm20_div_u64
        .type           $__internal_46_$__cuda_sm20_div_u64,@function
        .size           $__internal_46_$__cuda_sm20_div_u64,($__internal_47_$__cuda_sm20_rem_u64 - $__internal_46_$__cuda_sm20_div_u64)
$__internal_46_$__cuda_sm20_div_u64:
        /* <DEDUP_REMOVED lines=69> */
[----:B------:R-:W-:Y:S06]  /*1a820*/  RET.REL.NODEC R32 `(_ZN2at6native13reduce_kernelILi128ELi4ENS0_8ReduceOpIN3c108BFloat16ENS0_10WelfordOpsIS4_fiN4cuda3std3__44pairIffEEEEjfLi2ELi2EEEEEvT1_) ;  /* 0xfffffe5420f47950 */ /* 0x000fec0003c3ffff */
        .weak           $__internal_47_$__cuda_sm20_rem_u64
        .type           $__internal_47_$__cuda_sm20_rem_u64,@function
        .size           $__internal_47_$__cuda_sm20_rem_u64,(.L_x_8230 - $__internal_47_$__cuda_sm20_rem_u64)
$__internal_47_$__cuda_sm20_rem_u64:
        /* <DEDUP_REMOVED lines=64> */
[----:B------:R-:W-:Y:S06]  /*1ac30*/  RET.REL.NODEC R2 `(_ZN2at6native13reduce_kernelILi128ELi4ENS0_8ReduceOpIN3c108BFloat16ENS0_10WelfordOpsIS4_fiN4cuda3std3__44pairIffEEEEjfLi2ELi2EEEEEvT1_) ;  /* 0xfffffe5002f07950 */ /* 0x000fec0003c3ffff */
.L_x_7587:
        /* <DEDUP_REMOVED lines=12> */
.L_x_8230:


//--------------------- .text._ZN2at6native13reduce_kernelILi512ELi1ENS0_8ReduceOpIN3c104HalfENS0_10WelfordOpsIS4_fiN4cuda3std3__44pairIffEEEEjfLi2ELi2EEEEEvT1_ --------------------------
	.section	.text._ZN2at6native13reduce_kernelILi512ELi1ENS0_8ReduceOpIN3c104HalfENS0_10WelfordOpsIS4_fiN4cuda3std3__44pairIffEEEEjfLi2ELi2EEEEEvT1_,"ax",@progbits
	.align	128
        .global         _ZN2at6native13reduce_kernelILi512ELi1ENS0_8ReduceOpIN3c104HalfENS0_10WelfordOpsIS4_fiN4cuda3std3__44pairIffEEEEjfLi2ELi2EEEEEvT1_
        .type           _ZN2at6native13reduce_kernelILi512ELi1ENS0_8ReduceOpIN3c104HalfENS0_10WelfordOpsIS4_fiN4cuda3std3__44pairIffEEEEjfLi2ELi2EEEEEvT1_,@function
        .size           _ZN2at6native13reduce_kernelILi512ELi1ENS0_8ReduceOpIN3c104HalfENS0_10WelfordOpsIS4_fiN4cuda3std3__44pairIffEEEEjfLi2ELi2EEEEEvT1_,(.L_x_8232 - _ZN2at6native13reduce_kernelILi512ELi1ENS0_8ReduceOpIN3c104HalfENS0_10WelfordOpsIS4_fiN4cuda3std3__44pairIffEEEEjfLi2ELi2EEEEEvT1_)
        .other          _ZN2at6native13reduce_kernelILi512ELi1ENS0_8ReduceOpIN3c104HalfENS0_10WelfordOpsIS4_fiN4cuda3std3__44pairIffEEEEjfLi2ELi2EEEEEvT1_,@"STO_CUDA_ENTRY STV_DEFAULT"
_ZN2at6native13reduce_kernelILi512ELi1ENS0_8ReduceOpIN3c104HalfENS0_10WelfordOpsIS4_fiN4cuda3std3__44pairIffEEEEjfLi2ELi2EEEEEvT1_:
.text._ZN2at6native13reduce_kernelILi512ELi1ENS0_8ReduceOpIN3c104HalfENS0_10WelfordOpsIS4_fiN4cuda3std3__44pairIffEEEEjfLi2ELi2EEEEEvT1_:
        /* <DEDUP_REMOVED lines=293> */
.L_x_7588:
        /* <DEDUP_REMOVED lines=45> */
.L_x_7597:
[----:B------:R-:W-:Y:S05]  /*1520*/  BSYNC B3 ;  /* 0x0000000000037941 */ /* 0x000fea0003800000 */
.L_x_7596:
        /* <DEDUP_REMOVED lines=19> */
.L_x_7595:
[----:B------:R-:W-:Y:S05]  /*1660*/  BSYNC B2 ;  /* 0x0000000000027941 */ /* 0x000fea0003800000 */
.L_x_7594:
[C---:B------:R-:W-:Y:S02]  /*1670*/  IADD3 R18, P0, -R17.reuse, 0x2, RZ ;  /* 0x0000000211127810 */ /* 0x040fe40007f1e1ff */
[----:B------:R-:W-:Y:S02]  /*1680*/  IADD3 R2, R17, -0x2, R4 ;  /* 0xfffffffe11027810 */ /* 0x000fe40007ffe004 */
[----:B------:R-:W-:Y:S01]  /*1690*/  LEA R6, P1, R18, R6, 0x1 ;  /* 0x0000000612067211 */ /* 0x000fe200078208ff */
[----:B------:R-:W-:-:S05]  /*16a0*/  IMAD.X R19, RZ, RZ, -0x1, P0 ;  /* 0xffffffffff137424 */ /* 0x000fca00000e06ff */
[----:B------:R-:W-:-:S07]  /*16b0*/  LEA.HI.X R7, R18, R7, R19, 0x1, P1 ;  /* 0x0000000712077211 */ /* 0x000fce00008f0c13 */
.L_x_7593:
[----:B------:R-:W-:Y:S05]  /*16c0*/  BSYNC B1 ;  /* 0x0000000000017941 */ /* 0x000fea0003800000 */
.L_x_7592:
[----:B------:R-:W-:Y:S01]  /*16d0*/  LEA R17, R5, 0x1, 0x1 ;  /* 0x0000000105117811 */ /* 0x000fe200078e08ff */
[----:B------:R-:W-:Y:S01]  /*16e0*/  BSSY B1, `(.L_x_7598) ;  /* 0x000001e000017945 */ /* 0x000fe20003800000 */
[----:B------:R-:W-:Y:S02]  /*16f0*/  MOV R4, R15 ;  /* 0x0000000f00047202 */ /* 0x000fe40000000f00 */
[----:B------:R-:W-:-:S13]  /*1700*/  ISETP.GE.U32.AND P0, PT, R17, R2, PT ;  /* 0x000000021100720c */ /* 0x000fda0003f06070 */
[----:B------:R-:W-:Y:S05]  /*1710*/  @P0 BRA `(.L_x_7599) ;  /* 0x0000000000680947 */ /* 0x000fea0003800000 */
[----:B------:R-:W-:Y:S01]  /*1720*/  BSSY B2, `(.L_x_7600) ;  /* 0x0000018000027945 */ /* 0x000fe20003800000 */
.L_x_7601:
        /* <DEDUP_REMOVED lines=24> */
.L_x_7600:
[----:B------:R-:W-:-:S07]  /*18b0*/  MOV R16, R18 ;  /* 0x0000001200107202 */ /* 0x000fce0000000f00 */
.L_x_7599:
[----:B------:R-:W-:Y:S05]  /*18c0*/  BSYNC B1 ;  /* 0x0000000000017941 */ /* 0x000fea0003800000 */
.L_x_7598:
        /* <DEDUP_REMOVED lines=10> */
.L_x_7603:
[----:B------:R-:W-:Y:S05]  /*1970*/  BSYNC B1 ;  /* 0x0000000000017941 */ /* 0x000fea0003800000 */
.L_x_7602:
        /* <DEDUP_REMOVED lines=18> */
.L_x_7605:
[----:B------:R-:W-:Y:S05]  /*1aa0*/  BSYNC B1 ;  /* 0x0000000000017941 */ /* 0x000fea0003800000 */
.L_x_7604:
        /* <DEDUP_REMOVED lines=16> */
.L_x_7606:
[----:B------:R-:W-:Y:S01]  /*1bb0*/  MOV R8, R3 ;  /* 0x0000000300087202 */ /* 0x000fe20000000f00 */
[----:B------:R-:W-:Y:S01]  /*1bc0*/  IMAD.MOV.U32 R9, RZ, RZ, R4 ;  /* 0x000000ffff097224 */ /* 0x000fe200078e0004 */
[----:B------:R-:W-:Y:S01]  /*1bd0*/  MOV R10, R14 ;  /* 0x0000000e000a7202 */ /* 0x000fe20000000f00 */
[----:B------:R-:W-:Y:S01]  /*1be0*/  IMAD.MOV.U32 R11, RZ, RZ, R16 ;  /* 0x000000ffff0b7224 */ /* 0x000fe200078e0010 */
[----:B------:R-:W-:Y:S06]  /*1bf0*/  BRA `(.L_x_7590) ;  /* 0x0000005400a87947 */ /* 0x000fec0003800000 */
.L_x_7591:
        /* <DEDUP_REMOVED lines=25> */
.L_x_7614:
        /* <DEDUP_REMOVED lines=297> */
.L_x_7612:
        /* <DEDUP_REMOVED lines=242> */
.L_x_7613:
        /* <DEDUP_REMOVED lines=24> */
.L_x_7611:
[----:B------:R-:W-:-:S07]  /*40c0*/  PRMT R19, R16, 0x7610, R19 ;  /* 0x0000761010137816 */ /* 0x000fce0000000013 */
.L_x_7610:
[----:B------:R-:W-:Y:S05]  /*40d0*/  BSYNC B1 ;  /* 0x0000000000017941 */ /* 0x000fea0003800000 */
.L_x_7609:
        /* <DEDUP_REMOVED lines=282> */
.L_x_7617:
        /* <DEDUP_REMOVED lines=281> */
.L_x_7618:
[----:B------:R-:W-:-:S04]  /*6410*/  LOP3.LUT R23, R23, 0xfffffffe, RZ, 0xc0, !PT ;  /* 0xfffffffe17177812 */ /* 0x000fc800078ec0ff */
[----:B------:R-:W-:-:S05]  /*6420*/  IADD3 R6, P1, R23, R6, RZ ;  /* 0x0000000617067210 */ /* 0x000fca0007f3e0ff */
[----:B------:R-:W-:-:S05]  /*6430*/  IMAD.X R7, RZ, RZ, R7, P1 ;  /* 0x000000ffff077224 */ /* 0x000fca00008e0607 */
[----:B------:R1:W5:Y:S03]  /*6440*/  LDG.E.U16 R19, desc[UR36][R6.64] ;  /* 0x0000002406137981 */ /* 0x000366000c1e1500 */
.L_x_7616:
[----:B------:R-:W-:Y:S05]  /*6450*/  BSYNC B1 ;  /* 0x0000000000017941 */ /* 0x000fea0003800000 */
.L_x_7615:
        /* <DEDUP_REMOVED lines=20> */
.L_x_7620:
[----:B------:R-:W-:Y:S05]  /*65a0*/  BSYNC B1 ;  /* 0x0000000000017941 */ /* 0x000fea0003800000 */
.L_x_7619:
        /* <DEDUP_REMOVED lines=16> */
.L_x_7621:
[----:B------:R-:W-:Y:S01]  /*66b0*/  IMAD.MOV.U32 R8, RZ, RZ, R3 ;  /* 0x000000ffff087224 */ /* 0x000fe200078e0003 */
[----:B------:R-:W-:Y:S01]  /*66c0*/  MOV R9, R0 ;  /* 0x0000000000097202 */ /* 0x000fe20000000f00 */
[----:B------:R-:W-:Y:S01]  /*66d0*/  IMAD.MOV.U32 R11, RZ, RZ, R22 ;  /* 0x000000ffff0b7224 */ /* 0x000fe200078e0016 */
[----:B------:R-:W-:Y:S01]  /*66e0*/  MOV R10, R21 ;  /* 0x00000015000a7202 */ /* 0x000fe20000000f00 */
[----:B------:R-:W-:Y:S06]  /*66f0*/  BRA `(.L_x_7590) ;  /* 0x0000000800e87947 */ /* 0x000fec0003800000 */
.L_x_7608:
[----:B------:R-:W-:Y:S01]  /*6700*/  ISETP.GE.U32.AND P0, PT, R9, R4, PT ;  /* 0x000000040900720c */ /* 0x000fe20003f06070 */
[----:B------:R-:W-:Y:S01]  /*6710*/  BSSY B1, `(.L_x_7622) ;  /* 0x0000020000017945 */ /* 0x000fe20003800000 */
[----:B-1----:R-:W-:-:S11]  /*6720*/  MOV R9, R0 ;  /* 0x0000000000097202 */ /* 0x002fd60000000f00 */
[----:B------:R-:W-:Y:S05]  /*6730*/  @P0 BRA `(.L_x_7623) ;  /* 0x0000000000740947 */ /* 0x000fea0003800000 */
[----:B------:R-:W-:Y:S01]  /*6740*/  BSSY B2, `(.L_x_7624) ;  /* 0x000001a000027945 */ /* 0x000fe20003800000 */
[----:B------:R-:W-:-:S07]  /*6750*/  MOV R9, R0 ;  /* 0x0000000000097202 */ /* 0x000fce0000000f00 */
.L_x_7625:
        /* <DEDUP_REMOVED lines=25> */
.L_x_7624:
[----:B------:R-:W-:Y:S02]  /*68f0*/  PRMT R19, R14, 0x7610, R19 ;  /* 0x000076100e137816 */ /* 0x000fe40000000013 */
[----:B------:R-:W-:-:S07]  /*6900*/  MOV R11, R24 ;  /* 0x00000018000b7202 */ /* 0x000fce0000000f00 */
.L_x_7623:
[----:B------:R-:W-:Y:S05]  /*6910*/  BSYNC B1 ;  /* 0x0000000000017941 */ /* 0x000fea0003800000 */
.L_x_7622:
        /* <DEDUP_REMOVED lines=15> */
.L_x_7627:
[----:B------:R-:W-:Y:S05]  /*6a10*/  BSYNC B1 ;  /* 0x0000000000017941 */ /* 0x000fea0003800000 */
.L_x_7626:
        /* <DEDUP_REMOVED lines=20> */
.L_x_7629:
[----:B------:R-:W-:Y:S05]  /*6b60*/  BSYNC B1 ;  /* 0x0000000000017941 */ /* 0x000fea0003800000 */
.L_x_7628:
        /* <DEDUP_REMOVED lines=16> */
.L_x_7630:
[----:B------:R-:W-:Y:S01]  /*6c70*/  IMAD.MOV.U32 R8, RZ, RZ, R3 ;  /* 0x000000ffff087224 */ /* 0x000fe200078e0003 */
[----:B------:R-:W-:Y:S01]  /*6c80*/  MOV R9, R0 ;  /* 0x0000000000097202 */ /* 0x000fe20000000f00 */
[----:B------:R-:W-:Y:S01]  /*6c90*/  IMAD.MOV.U32 R11, RZ, RZ, R22 ;  /* 0x000000ffff0b7224 */ /* 0x000fe200078e0016 */
[----:B------:R-:W-:Y:S01]  /*6ca0*/  MOV R10, R16 ;  /* 0x00000010000a7202 */ /* 0x000fe20000000f00 */
[----:B------:R-:W-:Y:S06]  /*6cb0*/  BRA `(.L_x_7590) ;  /* 0x0000000400787947 */ /* 0x000fec0003800000 */
.L_x_7607:
        /* <DEDUP_REMOVED lines=14> */
.L_x_7634:
        /* <DEDUP_REMOVED lines=23> */
.L_x_7633:
[----:B------:R-:W-:Y:S02]  /*6f10*/  PRMT R3, R16, 0x7610, R3 ;  /* 0x0000761010037816 */ /* 0x000fe40000000003 */
[----:B------:R-:W-:Y:S02]  /*6f20*/  PRMT R17, R2, 0x7610, R17 ;  /* 0x0000761002117816 */ /* 0x000fe40000000011 */
[----:B------:R-:W-:-:S07]  /*6f30*/  MOV R11, R22 ;  /* 0x00000016000b7202 */ /* 0x000fce0000000f00 */
.L_x_7632:
[----:B------:R-:W-:Y:S05]  /*6f40*/  BSYNC B1 ;  /* 0x0000000000017941 */ /* 0x000fea0003800000 */
.L_x_7631:
        /* <DEDUP_REMOVED lines=11> */
.L_x_7636:
[----:B------:R-:W-:Y:S05]  /*7000*/  BSYNC B1 ;  /* 0x0000000000017941 */ /* 0x000fea0003800000 */
.L_x_7635:
        /* <DEDUP_REMOVED lines=20> */
.L_x_7638:
[----:B------:R-:W-:Y:S05]  /*7150*/  BSYNC B1 ;  /* 0x0000000000017941 */ /* 0x000fea0003800000 */
.L_x_7637:
        /* <DEDUP_REMOVED lines=16> */
.L_x_7639:
[----:B------:R-:W-:Y:S01]  /*7260*/  MOV R8, R5 ;  /* 0x0000000500087202 */ /* 0x000fe20000000f00 */
[----:B------:R-:W-:Y:S01]  /*7270*/  IMAD.MOV.U32 R9, RZ, RZ, R14 ;  /* 0x000000ffff097224 */ /* 0x000fe200078e000e */
[----:B------:R-:W-:Y:S02]  /*7280*/  MOV R10, R16 ;  /* 0x00000010000a7202 */ /* 0x000fe40000000f00 */
[----:B------:R-:W-:-:S07]  /*7290*/  MOV R11, R18 ;  /* 0x00000012000b7202 */ /* 0x000fce0000000f00 */
.L_x_7590:
[----:B------:R-:W-:Y:S05]  /*72a0*/  BSYNC B0 ;  /* 0x0000000000007941 */ /* 0x000fea0003800000 */
.L_x_7589:
        /* <DEDUP_REMOVED lines=16> */
.L_x_7646:
        /* <DEDUP_REMOVED lines=26> */
.L_x_7644:
[----:B-12---:R-:W-:Y:S01]  /*7550*/  MOV R10, R6 ;  /* 0x00000006000a7202 */ /* 0x006fe20000000f00 */
[----:B------:R-:W-:Y:S01]  /*7560*/  IMAD.MOV.U32 R9, RZ, RZ, R5 ;  /* 0x000000ffff097224 */ /* 0x000fe200078e0005 */
[----:B------:R-:W-:Y:S02]  /*7570*/  MOV R8, R4 ;  /* 0x0000000400087202 */ /* 0x000fe40000000f00 */
[----:B------:R-:W-:-:S07]  /*7580*/  MOV R11, R7 ;  /* 0x00000007000b7202 */ /* 0x000fce0000000f00 */
.L_x_7645:
[----:B------:R-:W-:Y:S05]  /*7590*/  BSYNC B1 ;  /* 0x0000000000017941 */ /* 0x000fea0003800000 */
.L_x_7643:
[----:B------:R3:W-:Y:S02]  /*75a0*/  STS.128 [R0], R8 ;  /* 0x0000000800007388 */ /* 0x0007e40000000c00 */
.L_x_7642:
[----:B------:R-:W-:Y:S05]  /*75b0*/  BSYNC B0 ;  /* 0x0000000000007941 */ /* 0x000fea0003800000 */
.L_x_7641:
[----:B------:R-:W-:Y:S02]  /*75c0*/  ISETP.GT.AND P0, PT, R2, 0x1, PT ;  /* 0x000000010200780c */ /* 0x000fe40003f04270 */
[----:B------:R-:W-:-:S11]  /*75d0*/  SHF.R.S32.HI R2, RZ, 0x1, R2 ;  /* 0x00000001ff027819 */ /* 0x000fd60000011402 */
[----:B------:R-:W-:Y:S05]  /*75e0*/  @P0 BRA `(.L_x_7646) ;  /* 0xfffffffc00700947 */ /* 0x000fea000383ffff */
.L_x_7640:
        /* <DEDUP_REMOVED lines=19> */
.L_x_7654:
        /* <DEDUP_REMOVED lines=25> */
.L_x_7652:
[----:B0-----:R-:W-:Y:S01]  /*78b0*/  MOV R10, R6 ;  /* 0x00000006000a7202 */ /* 0x001fe20000000f00 */
[----:B------:R-:W-:Y:S01]  /*78c0*/  IMAD.MOV.U32 R8, RZ, RZ, R4 ;  /* 0x000000ffff087224 */ /* 0x000fe200078e0004 */
[----:B------:R-:W-:Y:S02]  /*78d0*/  MOV R9, R5 ;  /* 0x0000000500097202 */ /* 0x000fe40000000f00 */
[----:B------:R-:W-:-:S07]  /*78e0*/  MOV R11, R7 ;  /* 0x00000007000b7202 */ /* 0x000fce0000000f00 */
.L_x_7653:
[----:B------:R-:W-:Y:S05]  /*78f0*/  BSYNC B1 ;  /* 0x0000000000017941 */ /* 0x000fea0003800000 */
.L_x_7651:
[----:B------:R0:W-:Y:S02]  /*7900*/  STS.128 [R2], R8 ;  /* 0x0000000802007388 */ /* 0x0001e40000000c00 */
.L_x_7650:
[----:B------:R-:W-:Y:S05]  /*7910*/  BSYNC B0 ;  /* 0x0000000000007941 */ /* 0x000fea0003800000 */
.L_x_7649:
[----:B------:R-:W-:-:S04]  /*7920*/  SHF.R.S32.HI R3, RZ, 0x1, R3 ;  /* 0x00000001ff037819 */ /* 0x000fc80000011403 */
[----:B------:R-:W-:-:S13]  /*7930*/  ISETP.GE.AND P0, PT, R3, 0x20, PT ;  /* 0x000000200300780c */ /* 0x000fda0003f06270 */
[----:B------:R-:W-:Y:S05]  /*7940*/  @P0 BRA `(.L_x_7654) ;  /* 0xfffffffc00740947 */ /* 0x000fea000383ffff */
[----:B------:R-:W-:-:S07]  /*7950*/  IMAD.MOV.U32 R0, RZ, RZ, 0x20 ;  /* 0x00000020ff007424 */ /* 0x000fce00078e00ff */
.L_x_7648:
[----:B------:R-:W-:Y:S01]  /*7960*/  BAR.SYNC.DEFER_BLOCKING 0x0 ;  /* 0x0000000000007b1d */ /* 0x000fe20000010000 */
[----:B------:R-:W-:-:S13]  /*7970*/  ISETP.GE.AND P0, PT, R0, 0x2, PT ;  /* 0x000000020000780c */ /* 0x000fda0003f06270 */
[----:B------:R-:W-:Y:S05]  /*7980*/  @!P0 BRA `(.L_x_7647) ;  /* 0x0000000000788947 */ /* 0x000fea0003800000 */
[----:B0-----:R-:W-:-:S11]  /*7990*/  HFMA2.MMA R3, -RZ, RZ, 0, 5.9604644775390625e-08 ;  /* 0x00000001ff037435 */ /* 0x001fd600000001ff */
.L_x_7658:
        /* <DEDUP_REMOVED lines=21> */
.L_x_7656:
[----:B0-2---:R-:W-:Y:S01]  /*7af0*/  MOV R8, R5 ;  /* 0x0000000500087202 */ /* 0x005fe20000000f00 */
[----:B----4-:R-:W-:Y:S01]  /*7b00*/  IMAD.MOV.U32 R10, RZ, RZ, R2 ;  /* 0x000000ffff0a7224 */ /* 0x010fe200078e0002 */
[----:B---3--:R-:W-:Y:S02]  /*7b10*/  MOV R9, R14 ;  /* 0x0000000e00097202 */ /* 0x008fe40000000f00 */
[----:B------:R-:W-:-:S07]  /*7b20*/  MOV R11, R15 ;  /* 0x0000000f000b7202 */ /* 0x000fce0000000f00 */
.L_x_7657:
[----:B------:R-:W-:Y:S05]  /*7b30*/  BSYNC B0 ;  /* 0x0000000000007941 */ /* 0x000fea0003800000 */
.L_x_7655:
[----:B------:R-:W-:-:S04]  /*7b40*/  SHF.L.U32 R3, R3, 0x1, RZ ;  /* 0x0000000103037819 */ /* 0x000fc800000006ff */
[----:B------:R-:W-:-:S13]  /*7b50*/  ISETP.GE.AND P0, PT, R3, R0, PT ;  /* 0x000000000300720c */ /* 0x000fda0003f06270 */
[----:B------:R-:W-:Y:S05]  /*7b60*/  @!P0 BRA `(.L_x_7658) ;  /* 0xfffffffc008c8947 */ /* 0x000fea000383ffff */
.L_x_7647:
        /* <DEDUP_REMOVED lines=283> */
.L_x_7659:
        /* <DEDUP_REMOVED lines=10> */
.L_x_7663:
        /* <DEDUP_REMOVED lines=8> */
[----:B------:R-:W-:Y:S05]  /*8e40*/  CALL.REL.NOINC `($__internal_49_$__cuda_sm20_rem_u64) ;  /* 0x0000004000987944 */ /* 0x000fea0003c00000 */
[----:B------:R-:W-:Y:S05]  /*8e50*/  BRA `(.L_x_7662) ;  /* 0x00000000004c7947 */ /* 0x000fea0003800000 */
.L_x_7661:
        /* <DEDUP_REMOVED lines=19> */
.L_x_7662:
        /* <DEDUP_REMOVED lines=10> */
[----:B------:R-:W-:Y:S05]  /*9030*/  CALL.REL.NOINC `($__internal_48_$__cuda_sm20_div_u64) ;  /* 0x0000003c00087944 */ /* 0x000fea0003c00000 */
[----:B------:R-:W-:Y:S01]  /*9040*/  IMAD.MOV.U32 R14, RZ, RZ, R2 ;  /* 0x000000ffff0e7224 */ /* 0x000fe200078e0002 */
[----:B------:R-:W-:Y:S01]  /*9050*/  MOV R15, R7 ;  /* 0x00000007000f7202 */ /* 0x000fe20000000f00 */
[----:B------:R-:W-:Y:S06]  /*9060*/  BRA `(.L_x_7665) ;  /* 0x00000000004c7947 */ /* 0x000fec0003800000 */
.L_x_7664:
        /* <DEDUP_REMOVED lines=19> */
.L_x_7665:
[----:B------:R-:W-:Y:S05]  /*91a0*/  @!P2 BRA `(.L_x_7666) ;  /* 0x000000000018a947 */ /* 0x000fea0003800000 */
[----:B------:R-:W-:Y:S01]  /*91b0*/  HFMA2.MMA R2, -RZ, RZ, 0, 0 ;  /* 0x00000000ff027435 */ /* 0x000fe200000001ff */
[----:B------:R-:W-:Y:S02]  /*91c0*/  MOV R6, 0x4 ;  /* 0x0000000400067802 */ /* 0x000fe40000000f00 */
[----:B------:R-:W-:-:S08]  /*91d0*/  MOV R4, 0x91f0 ;  /* 0x000091f000047802 */ /* 0x000fd00000000f00 */
[----:B------:R-:W-:Y:S05]  /*91e0*/  CALL.REL.NOINC `($__internal_48_$__cuda_sm20_div_u64) ;  /* 0x00000038009c7944 */ /* 0x000fea0003c00000 */
[----:B------:R-:W-:Y:S01]  /*91f0*/  IMAD.MOV.U32 R3, RZ, RZ, R7 ;  /* 0x000000ffff037224 */ /* 0x000fe200078e0007 */
[----:B------:R-:W-:Y:S06]  /*9200*/  BRA `(.L_x_7667) ;  /* 0x00000000004c7947 */ /* 0x000fec0003800000 */
.L_x_7666:
        /* <DEDUP_REMOVED lines=19> */
.L_x_7667:
        /* <DEDUP_REMOVED lines=9> */
[----:B------:R-:W-:Y:S05]  /*93d0*/  CALL.REL.NOINC `($__internal_48_$__cuda_sm20_div_u64) ;  /* 0x0000003800207944 */ /* 0x000fea0003c00000 */
[----:B------:R-:W-:Y:S01]  /*93e0*/  IMAD.MOV.U32 R3, RZ, RZ, R7 ;  /* 0x000000ffff037224 */ /* 0x000fe200078e0007 */
[----:B------:R-:W-:Y:S06]  /*93f0*/  BRA `(.L_x_7670) ;  /* 0x0000000000507947 */ /* 0x000fec0003800000 */
.L_x_7669:
        /* <DEDUP_REMOVED lines=20> */
.L_x_7670:
[----:B------:R-:W-:Y:S05]  /*9540*/  BSYNC B0 ;  /* 0x0000000000007941 */ /* 0x000fea0003800000 */
.L_x_7668:
[----:B------:R-:W-:Y:S02]  /*9550*/  ULDC.64 UR4, c[0x0][0x610] ;  /* 0x0001840000047ab9 */ /* 0x000fe40000000a00 */
[----:B------:R-:W-:-:S04]  /*9560*/  IADD3 R2, P0, R2, UR4, RZ ;  /* 0x0000000402027c10 */ /* 0x000fc8000ff1e0ff */
[----:B------:R-:W-:-:S04]  /*9570*/  IADD3.X R3, R3, UR5, RZ, P0, !PT ;  /* 0x0000000503037c10 */ /* 0x000fc800087fe4ff */
[----:B------:R-:W-:-:S07]  /*9580*/  MOV R0, R3 ;  /* 0x0000000300007202 */ /* 0x000fce0000000f00 */
.L_x_7660:
        /* <DEDUP_REMOVED lines=287> */
.L_x_7672:
        /* <DEDUP_REMOVED lines=14> */
.L_x_7674:
[----:B------:R-:W-:Y:S05]  /*a860*/  BSYNC B0 ;  /* 0x0000000000007941 */ /* 0x000fea0003800000 */
.L_x_7673:
        /* <DEDUP_REMOVED lines=17> */
.L_x_7676:
[----:B------:R-:W-:Y:S05]  /*a980*/  BSYNC B0 ;  /* 0x0000000000007941 */ /* 0x000fea0003800000 */
.L_x_7675:
        /* <DEDUP_REMOVED lines=34> */
.L_x_7678:
[----:B------:R-:W-:Y:S05]  /*abb0*/  BSYNC B0 ;  /* 0x0000000000007941 */ /* 0x000fea0003800000 */
.L_x_7677:
        /* <DEDUP_REMOVED lines=37> */
.L_x_7686:
        /* <DEDUP_REMOVED lines=24> */
.L_x_7684:
[----:B------:R0:W5:Y:S02]  /*af90*/  LDG.E R6, desc[UR36][R10.64+0x8] ;  /* 0x000008240a067981 */ /* 0x000164000c1e1900 */
[----:B-----5:R-:W-:Y:S01]  /*afa0*/  IMAD.MOV.U32 R4, RZ, RZ, R21 ;  /* 0x000000ffff047224 */ /* 0x020fe200078e0015 */
[----:B------:R-:W-:Y:S02]  /*afb0*/  MOV R5, R12 ;  /* 0x0000000c00057202 */ /* 0x000fe40000000f00 */
[----:B------:R-:W-:-:S07]  /*afc0*/  MOV R7, R22 ;  /* 0x0000001600077202 */ /* 0x000fce0000000f00 */
.L_x_7685:
[----:B------:R-:W-:Y:S05]  /*afd0*/  BSYNC B2 ;  /* 0x0000000000027941 */ /* 0x000fea0003800000 */
.L_x_7683:
[----:B------:R-:W-:Y:S05]  /*afe0*/  @!P2 BRA `(.L_x_7686) ;  /* 0xfffffffc0088a947 */ /* 0x000fea000383ffff */
[----:B------:R-:W-:Y:S05]  /*aff0*/  BSYNC B1 ;  /* 0x0000000000017941 */ /* 0x000fea0003800000 */
.L_x_7682:
[----:B------:R-:W-:Y:S05]  /*b000*/  BRA `(.L_x_7681) ;  /* 0x0000000000a47947 */ /* 0x000fea0003800000 */
.L_x_7680:
        /* <DEDUP_REMOVED lines=10> */
.L_x_7690:
        /* <DEDUP_REMOVED lines=25> */
.L_x_7688:
[----:B------:R0:W5:Y:S02]  /*b240*/  LDG.E R6, desc[UR36][R10.64+0x8] ;  /* 0x000008240a067981 */ /* 0x000164000c1e1900 */
[----:B-----5:R-:W-:Y:S01]  /*b250*/  MOV R4, R23 ;  /* 0x0000001700047202 */ /* 0x020fe20000000f00 */
[----:B------:R-:W-:Y:S01]  /*b260*/  IMAD.MOV.U32 R5, RZ, RZ, R12 ;  /* 0x000000ffff057224 */ /* 0x000fe200078e000c */
[----:B------:R-:W-:-:S07]  /*b270*/  MOV R7, R22 ;  /* 0x0000001600077202 */ /* 0x000fce0000000f00 */
.L_x_7689:
[----:B------:R-:W-:Y:S05]  /*b280*/  BSYNC B1 ;  /* 0x0000000000017941 */ /* 0x000fea0003800000 */
.L_x_7687:
[----:B------:R-:W-:Y:S05]  /*b290*/  @!P2 BRA `(.L_x_7690) ;  /* 0xfffffffc0084a947 */ /* 0x000fea000383ffff */
.L_x_7681:
[----:B------:R-:W-:Y:S05]  /*b2a0*/  BSYNC B0 ;  /* 0x0000000000007941 */ /* 0x000fea0003800000 */
.L_x_7679:
        /* <DEDUP_REMOVED lines=13> */
.L_x_7697:
        /* <DEDUP_REMOVED lines=26> */
.L_x_7695:
[----:B01----:R-:W-:Y:S01]  /*b520*/  IMAD.MOV.U32 R6, RZ, RZ, R10 ;  /* 0x000000ffff067224 */ /* 0x003fe200078e000a */
[----:B------:R-:W-:Y:S01]  /*b530*/  MOV R4, R8 ;  /* 0x0000000800047202 */ /* 0x000fe20000000f00 */
[----:B------:R-:W-:Y:S01]  /*b540*/  IMAD.MOV.U32 R7, RZ, RZ, R11 ;  /* 0x000000ffff077224 */ /* 0x000fe200078e000b */
[----:B------:R-:W-:-:S07]  /*b550*/  MOV R5, R9 ;  /* 0x0000000900057202 */ /* 0x000fce0000000f00 */
.L_x_7696:
[----:B------:R-:W-:Y:S05]  /*b560*/  BSYNC B1 ;  /* 0x0000000000017941 */ /* 0x000fea0003800000 */
.L_x_7694:
[----:B------:R2:W-:Y:S02]  /*b570*/  STS.128 [R12], R4 ;  /* 0x000000040c007388 */ /* 0x0005e40000000c00 */
.L_x_7693:
[----:B------:R-:W-:Y:S05]  /*b580*/  BSYNC B0 ;  /* 0x0000000000007941 */ /* 0x000fea0003800000 */
.L_x_7692:
[----:B------:R-:W-:Y:S02]  /*b590*/  ISETP.GT.AND P0, PT, R14, 0x1, PT ;  /* 0x000000010e00780c */ /* 0x000fe40003f04270 */
[----:B------:R-:W-:-:S11]  /*b5a0*/  SHF.R.S32.HI R14, RZ, 0x1, R14 ;  /* 0x00000001ff0e7819 */ /* 0x000fd6000001140e */
[----:B------:R-:W-:Y:S05]  /*b5b0*/  @P0 BRA `(.L_x_7697) ;  /* 0xfffffffc00700947 */ /* 0x000fea000383ffff */
.L_x_7691:
        /* <DEDUP_REMOVED lines=13> */
.L_x_7705:
        /* <DEDUP_REMOVED lines=25> */
.L_x_7703:
[----:B012---:R-:W-:Y:S01]  /*b820*/  MOV R6, R10 ;  /* 0x0000000a00067202 */ /* 0x007fe20000000f00 */
[----:B------:R-:W-:Y:S01]  /*b830*/  IMAD.MOV.U32 R4, RZ, RZ, R8 ;  /* 0x000000ffff047224 */ /* 0x000fe200078e0008 */
[----:B------:R-:W-:Y:S02]  /*b840*/  MOV R5, R9 ;  /* 0x0000000900057202 */ /* 0x000fe40000000f00 */
[----:B------:R-:W-:-:S07]  /*b850*/  MOV R7, R11 ;  /* 0x0000000b00077202 */ /* 0x000fce0000000f00 */
.L_x_7704:
[----:B------:R-:W-:Y:S05]  /*b860*/  BSYNC B1 ;  /* 0x0000000000017941 */ /* 0x000fea0003800000 */
.L_x_7702:
[----:B------:R3:W-:Y:S02]  /*b870*/  STS.128 [R12], R4 ;  /* 0x000000040c007388 */ /* 0x0007e40000000c00 */
.L_x_7701:
[----:B------:R-:W-:Y:S05]  /*b880*/  BSYNC B0 ;  /* 0x0000000000007941 */ /* 0x000fea0003800000 */
.L_x_7700:
[----:B------:R-:W-:-:S04]  /*b890*/  SHF.R.S32.HI R13, RZ, 0x1, R13 ;  /* 0x00000001ff0d7819 */ /* 0x000fc8000001140d */
[----:B------:R-:W-:-:S13]  /*b8a0*/  ISETP.GE.AND P0, PT, R13, 0x20, PT ;  /* 0x000000200d00780c */ /* 0x000fda0003f06270 */
[----:B------:R-:W-:Y:S05]  /*b8b0*/  @P0 BRA `(.L_x_7705) ;  /* 0xfffffffc00740947 */ /* 0x000fea000383ffff */
[----:B------:R-:W-:-:S07]  /*b8c0*/  IMAD.MOV.U32 R8, RZ, RZ, 0x20 ;  /* 0x00000020ff087424 */ /* 0x000fce00078e00ff */
.L_x_7699:
[----:B------:R-:W-:Y:S01]  /*b8d0*/  BAR.SYNC.DEFER_BLOCKING 0x0 ;  /* 0x0000000000007b1d */ /* 0x000fe20000010000 */
[----:B------:R-:W-:-:S13]  /*b8e0*/  ISETP.GE.AND P0, PT, R8, 0x2, PT ;  /* 0x000000020800780c */ /* 0x000fda0003f06270 */
[----:B------:R-:W-:Y:S05]  /*b8f0*/  @!P0 BRA `(.L_x_7698) ;  /* 0x0000000000788947 */ /* 0x000fea0003800000 */
[----:B------:R-:W-:-:S11]  /*b900*/  HFMA2.MMA R9, -RZ, RZ, 0, 5.9604644775390625e-08 ;  /* 0x00000001ff097435 */ /* 0x000fd600000001ff */
.L_x_7709:
        /* <DEDUP_REMOVED lines=21> */
.L_x_7707:
[----:B0---4-:R-:W-:Y:S01]  /*ba60*/  MOV R4, R11 ;  /* 0x0000000b00047202 */ /* 0x011fe20000000f00 */
[----:B--2---:R-:W-:Y:S01]  /*ba70*/  IMAD.MOV.U32 R6, RZ, RZ, R10 ;  /* 0x000000ffff067224 */ /* 0x004fe200078e000a */
[----:B-1----:R-:W-:Y:S02]  /*ba80*/  MOV R5, R12 ;  /* 0x0000000c00057202 */ /* 0x002fe40000000f00 */
[----:B---3--:R-:W-:-:S07]  /*ba90*/  MOV R7, R16 ;  /* 0x0000001000077202 */ /* 0x008fce0000000f00 */
.L_x_7708:
[----:B------:R-:W-:Y:S05]  /*baa0*/  BSYNC B0 ;  /* 0x0000000000007941 */ /* 0x000fea0003800000 */
.L_x_7706:
[----:B0-----:R-:W-:-:S04]  /*bab0*/  SHF.L.U32 R9, R9, 0x1, RZ ;  /* 0x0000000109097819 */ /* 0x001fc800000006ff */
[----:B------:R-:W-:-:S13]  /*bac0*/  ISETP.GE.AND P0, PT, R9, R8, PT ;  /* 0x000000080900720c */ /* 0x000fda0003f06270 */
[----:B------:R-:W-:Y:S05]  /*bad0*/  @!P0 BRA `(.L_x_7709) ;  /* 0xfffffffc008c8947 */ /* 0x000fea000383ffff */
.L_x_7698:
        /* <DEDUP_REMOVED lines=29> */
.L_x_7712:
[----:B------:R-:W-:Y:S05]  /*bcb0*/  BSYNC B0 ;  /* 0x0000000000007941 */ /* 0x000fea0003800000 */
.L_x_7711:
        /* <DEDUP_REMOVED lines=21> */
[----:B------:R-:W-:Y:S01]  /*be10*/  ULDC.64 UR4, c[0x0][0x608] ;  /* 0x0001820000047ab9 */ /* 0x000fe20000000a00 */
[----:B------:R-:W-:Y:S02]  /*be20*/  F2FP.F16.F32.PACK_AB R4, RZ, R4 ;  /* 0x00000004ff04723e */ /* 0x000fe400000000ff */
[----:B------:R-:W-:-:S03]  /*be30*/  IADD3 R2, P0, R2, UR4, RZ ;  /* 0x0000000402027c10 */ /* 0x000fc6000ff1e0ff */
[----:B------:R-:W-:Y:S02]  /*be40*/  HADD2.F32 R5, -RZ, R4.H0_H0 ;  /* 0x20000004ff057230 */ /* 0x000fe40000004100 */
[----:B------:R-:W-:-:S05]  /*be50*/  IMAD.X R3, RZ, RZ, UR5, P0 ;  /* 0x00000005ff037e24 */ /* 0x000fca00080e06ff */
[----:B------:R-:W-:Y:S01]  /*be60*/  STG.E desc[UR36][R2.64], R5 ;  /* 0x0000000502007986 */ /* 0x000fe2000c101924 */
[----:B------:R-:W-:Y:S05]  /*be70*/  EXIT ;  /* 0x000000000000794d */ /* 0x000fea0003800000 */
.L_x_7713:
[----:B------:R-:W-:Y:S04]  /*be80*/  STG.E desc[UR36][R2.64], R4 ;  /* 0x0000000402007986 */ /* 0x000fe8000c101924 */
[----:B------:R-:W-:Y:S04]  /*be90*/  STG.E desc[UR36][R2.64+0x4], R5 ;  /* 0x0000040502007986 */ /* 0x000fe8000c101924 */
[----:B-----5:R-:W-:Y:S04]  /*bea0*/  STG.E desc[UR36][R2.64+0x8], R6 ;  /* 0x0000080602007986 */ /* 0x020fe8000c101924 */
[----:B------:R-:W-:Y:S01]  /*beb0*/  STG.E desc[UR36][R2.64+0xc], R7 ;  /* 0x00000c0702007986 */ /* 0x000fe2000c101924 */
[----:B------:R-:W-:Y:S05]  /*bec0*/  EXIT ;  /* 0x000000000000794d */ /* 0x000fea0003800000 */
.L_x_7710:
        /* <DEDUP_REMOVED lines=18> */
.L_x_7715:
[----:B------:R-:W-:Y:S01]  /*bff0*/  UMOV UR4, URZ ;  /* 0x0000003f00047c82 */ /* 0x000fe20008000000 */
[----:B------:R-:W-:Y:S01]  /*c000*/  UMOV UR5, URZ ;  /* 0x0000003f00057c82 */ /* 0x000fe20008000000 */
[----:B------:R-:W-:Y:S01]  /*c010*/  UMOV UR6, URZ ;  /* 0x0000003f00067c82 */ /* 0x000fe20008000000 */
[----:B------:R-:W-:Y:S01]  /*c020*/  MOV R7, UR4 ;  /* 0x0000000400077c02 */ /* 0x000fe20008000f00 */
[----:B------:R-:W-:Y:S01]  /*c030*/  IMAD.U32 R4, RZ, RZ, UR6 ;  /* 0x00000006ff047e24 */ /* 0x000fe2000f8e00ff */
[----:B------:R-:W-:-:S07]  /*c040*/  MOV R5, UR5 ;  /* 0x0000000500057c02 */ /* 0x000fce0008000f00 */
.L_x_7714:
        /* <DEDUP_REMOVED lines=24> */
[----:B------:R-:W-:Y:S01]  /*c1d0*/  HADD2.F32 R5, -RZ, R4.H0_H0 ;  /* 0x20000004ff057230 */ /* 0x000fe20000004100 */
[----:B------:R-:W-:-:S05]  /*c1e0*/  IADD3.X R3, RZ, UR5, RZ, P0, !PT ;  /* 0x00000005ff037c10 */ /* 0x000fca00087fe4ff */
[----:B------:R-:W-:Y:S01]  /*c1f0*/  STG.E desc[UR36][R2.64], R5 ;  /* 0x0000000502007986 */ /* 0x000fe2000c101924 */
[----:B------:R-:W-:Y:S05]  /*c200*/  EXIT ;  /* 0x000000000000794d */ /* 0x000fea0003800000 */
.L_x_7716:
        /* <DEDUP_REMOVED lines=16> */
.L_x_7717:
[----:B------:R-:W-:Y:S05]  /*c310*/  EXIT ;  /* 0x000000000000794d */ /* 0x000fea0003800000 */
.L_x_7671:
        /* <DEDUP_REMOVED lines=45> */
.L_x_7720:
[----:B------:R-:W-:Y:S05]  /*c5f0*/  BSYNC B0 ;  /* 0x0000000000007941 */ /* 0x000fea0003800000 */
.L_x_7719:
        /* <DEDUP_REMOVED lines=21> */
[----:B------:R-:W-:Y:S01]  /*c750*/  ULDC.64 UR4, c[0x0][0x608] ;  /* 0x0001820000047ab9 */ /* 0x000fe20000000a00 */
[----:B------:R-:W-:Y:S02]  /*c760*/  F2FP.F16.F32.PACK_AB R8, RZ, R8 ;  /* 0x00000008ff08723e */ /* 0x000fe400000000ff */
[----:B------:R-:W-:-:S03]  /*c770*/  IADD3 R2, P0, R2, UR4, RZ ;  /* 0x0000000402027c10 */ /* 0x000fc6000ff1e0ff */
[----:B------:R-:W-:Y:S02]  /*c780*/  HADD2.F32 R5, -RZ, R8.H0_H0 ;  /* 0x20000008ff057230 */ /* 0x000fe40000004100 */
[----:B------:R-:W-:-:S05]  /*c790*/  IMAD.X R3, RZ, RZ, UR5, P0 ;  /* 0x00000005ff037e24 */ /* 0x000fca00080e06ff */
[----:B------:R-:W-:Y:S01]  /*c7a0*/  STG.E desc[UR36][R2.64], R5 ;  /* 0x0000000502007986 */ /* 0x000fe2000c101924 */
[----:B------:R-:W-:Y:S05]  /*c7b0*/  EXIT ;  /* 0x000000000000794d */ /* 0x000fea0003800000 */
.L_x_7721:
[----:B------:R-:W-:Y:S04]  /*c7c0*/  STG.E desc[UR36][R2.64], R8 ;  /* 0x0000000802007986 */ /* 0x000fe8000c101924 */
[----:B------:R-:W-:Y:S04]  /*c7d0*/  STG.E desc[UR36][R2.64+0x4], R9 ;  /* 0x0000040902007986 */ /* 0x000fe8000c101924 */
[----:B-----5:R-:W-:Y:S04]  /*c7e0*/  STG.E desc[UR36][R2.64+0x8], R10 ;  /* 0x0000080a02007986 */ /* 0x020fe8000c101924 */
[----:B------:R-:W-:Y:S01]  /*c7f0*/  STG.E desc[UR36][R2.64+0xc], R11 ;  /* 0x00000c0b02007986 */ /* 0x000fe2000c101924 */
[----:B------:R-:W-:Y:S05]  /*c800*/  EXIT ;  /* 0x000000000000794d */ /* 0x000fea0003800000 */
.L_x_7718:
        /* <DEDUP_REMOVED lines=18> */
.L_x_7723:
[----:B------:R-:W-:Y:S01]  /*c930*/  UMOV UR4, URZ ;  /* 0x0000003f00047c82 */ /* 0x000fe20008000000 */
[----:B------:R-:W-:Y:S01]  /*c940*/  UMOV UR5, URZ ;  /* 0x0000003f00057c82 */ /* 0x000fe20008000000 */
[----:B------:R-:W-:Y:S01]  /*c950*/  UMOV UR6, URZ ;  /* 0x0000003f00067c82 */ /* 0x000fe20008000000 */
[----:B------:R-:W-:Y:S01]  /*c960*/  MOV R11, UR4 ;  /* 0x00000004000b7c02 */ /* 0x000fe20008000f00 */
[----:B------:R-:W-:Y:S01]  /*c970*/  IMAD.U32 R8, RZ, RZ, UR6 ;  /* 0x00000006ff087e24 */ /* 0x000fe2000f8e00ff */
[----:B------:R-:W-:-:S07]  /*c980*/  MOV R9, UR5 ;  /* 0x0000000500097c02 */ /* 0x000fce0008000f00 */
.L_x_7722:
        /* <DEDUP_REMOVED lines=24> */
[----:B------:R-:W-:Y:S01]  /*cb10*/  HADD2.F32 R5, -RZ, R8.H0_H0 ;  /* 0x20000008ff057230 */ /* 0x000fe20000004100 */
[----:B------:R-:W-:-:S05]  /*cb20*/  IADD3.X R3, RZ, UR5, RZ, P0, !PT ;  /* 0x00000005ff037c10 */ /* 0x000fca00087fe4ff */
[----:B------:R-:W-:Y:S01]  /*cb30*/  STG.E desc[UR36][R2.64], R5 ;  /* 0x0000000502007986 */ /* 0x000fe2000c101924 */
[----:B------:R-:W-:Y:S05]  /*cb40*/  EXIT ;  /* 0x000000000000794d */ /* 0x000fea0003800000 */
.L_x_7724:
        /* <DEDUP_REMOVED lines=16> */
.L_x_7725:
[----:B------:R-:W-:Y:S05]  /*cc50*/  EXIT ;  /* 0x000000000000794d */ /* 0x000fea0003800000 */
        .weak           $__internal_48_$__cuda_sm20_div_u64
        .type           $__internal_48_$__cuda_sm20_div_u64,@function
        .size           $__internal_48_$__cuda_sm20_div_u64,($__internal_49_$__cuda_sm20_rem_u64 - $__internal_48_$__cuda_sm20_div_u64)
$__internal_48_$__cuda_sm20_div_u64:
        /* <DEDUP_REMOVED lines=68> */
[----:B------:R-:W-:Y:S06]  /*d0a0*/  RET.REL.NODEC R4 `(_ZN2at6native13reduce_kernelILi512ELi1ENS0_8ReduceOpIN3c104HalfENS0_10WelfordOpsIS4_fiN4cuda3std3__44pairIffEEEEjfLi2ELi2EEEEEvT1_) ;  /* 0xffffff2c04d47950 */ /* 0x000fec0003c3ffff */
        .weak           $__internal_49_$__cuda_sm20_rem_u64
        .type           $__internal_49_$__cuda_sm20_rem_u64,@function
        .size           $__internal_49_$__cuda_sm20_rem_u64,(.L_x_8232 - $__internal_49_$__cuda_sm20_rem_u64)
$__internal_49_$__cuda_sm20_rem_u64:
        /* <DEDUP_REMOVED lines=63> */
[----:B------:R-:W-:Y:S06]  /*d4a0*/  RET.REL.NODEC R14 `(_ZN2at6native13reduce_kernelILi512ELi1ENS0_8ReduceOpIN3c104HalfENS0_10WelfordOpsIS4_fiN4cuda3std3__44pairIffEEEEjfLi2ELi2EEEEEvT1_) ;  /* 0xffffff280ed47950 */ /* 0x000fec0003c3ffff */
.L_x_7726:
        /* <DEDUP_REMOVED lines=13> */
.L_x_8232:


//--------------------- .text._ZN2at6native13reduce_kernelILi256ELi2ENS0_8ReduceOpIN3c104HalfENS0_10WelfordOpsIS4_fiN4cuda3std3__44pairIffEEEEjfLi2ELi2EEEEEvT1_ --------------------------
	.section	.text._ZN2at6native13reduce_kernelILi256ELi2ENS0_8ReduceOpIN3c104HalfENS0_10WelfordOpsIS4_fiN4cuda3std3__44pairIffEEEEjfLi2ELi2EEEEEvT1_,"ax",@progbits
	.align	128
        .global         _ZN2at6native13reduce_kernelILi256ELi2ENS0_8ReduceOpIN3c104HalfENS0_10WelfordOpsIS4_fiN4cuda3std3__44pairIffEEEEjfLi2ELi2EEEEEvT1_
        .type           _ZN2at6native13reduce_kernelILi256ELi2ENS0_8ReduceOpIN3c104HalfENS0_10WelfordOpsIS4_fiN4cuda3std3__44pairIffEEEEjfLi2ELi2EEEEEvT1_,@function
        .size           _ZN2at6native13reduce_kernelILi256ELi2ENS0_8ReduceOpIN3c104HalfENS0_10WelfordOpsIS4_fiN4cuda3std3__44pairIffEEEEjfLi2ELi2EEEEEvT1_,(.L_x_8234 - _ZN2at6native13reduce_kernelILi256ELi2ENS0_8ReduceOpIN3c104HalfENS0_10WelfordOpsIS4_fiN4cuda3std3__44pairIffEEEEjfLi2ELi2EEEEEvT1_)
        .other          _ZN2at6native13reduce_kernelILi256ELi2ENS0_8ReduceOpIN3c104HalfENS0_10WelfordOpsIS4_fiN4cuda3std3__44pairIffEEEEjfLi2ELi2EEEEEvT1_,@"STO_CUDA_ENTRY STV_DEFAULT"
_ZN2at6native13reduce_kernelILi256ELi2ENS0_8ReduceOpIN3c104HalfENS0_10WelfordOpsIS4_fiN4cuda3std3__44pairIffEEEEjfLi2ELi2EEEEEvT1_:
.text._ZN2at6native13reduce_kernelILi256ELi2ENS0_8ReduceOpIN3c104HalfENS0_10WelfordOpsIS4_fiN4cuda3std3__44pairIffEEEEjfLi2ELi2EEEEEvT1_:
        /* <DEDUP_REMOVED lines=294> */
.L_x_7727:
        /* <DEDUP_REMOVED lines=34> */
.L_x_7731:
        /* <DEDUP_REMOVED lines=31> */
.L_x_7737:
[----:B------:R-:W-:Y:S05]  /*1670*/  BSYNC B2 ;  /* 0x0000000000027941 */ /* 0x000fea0003800000 */
.L_x_7736:
        /* <DEDUP_REMOVED lines=19> */
.L_x_7735:
[----:B------:R-:W-:Y:S05]  /*17b0*/  BSYNC B1 ;  /* 0x0000000000017941 */ /* 0x000fea0003800000 */
.L_x_7734:
[----:B------:R-:W0:Y:S01]  /*17c0*/  LDC R15, c[0x0][0x22c] ;  /* 0x00008b00ff0f7b82 */ /* 0x000e220000000800 */
[----:B------:R-:W-:-:S04]  /*17d0*/  IADD3 R8, P0, -R10, 0x2, RZ ;  /* 0x000000020a087810 */ /* 0x000fc80007f1e1ff */
[----:B------:R-:W-:Y:S02]  /*17e0*/  LEA R16, P1, R8, R16, 0x1 ;  /* 0x0000001008107211 */ /* 0x000fe400078208ff */
[----:B------:R-:W-:-:S04]  /*17f0*/  IADD3.X R9, RZ, -0x1, RZ, P0, !PT ;  /* 0xffffffffff097810 */ /* 0x000fc800007fe4ff */
[----:B------:R-:W-:Y:S02]  /*1800*/  LEA.HI.X R17, R8, R17, R9, 0x1, P1 ;  /* 0x0000001108117211 */ /* 0x000fe400008f0c09 */
[----:B0-----:R-:W-:-:S07]  /*1810*/  IADD3 R0, R10, -0x2, R15 ;  /* 0xfffffffe0a007810 */ /* 0x001fce0007ffe00f */
.L_x_7733:
[----:B------:R-:W-:Y:S05]  /*1820*/  BSYNC B0 ;  /* 0x0000000000007941 */ /* 0x000fea0003800000 */
.L_x_7732:
        /* <DEDUP_REMOVED lines=12> */
.L_x_7741:
        /* <DEDUP_REMOVED lines=24> */
.L_x_7740:
[----:B------:R-:W-:Y:S01]  /*1a70*/  MOV R12, R20 ;  /* 0x00000014000c7202 */ /* 0x000fe20000000f00 */
[----:B------:R-:W-:-:S07]  /*1a80*/  IMAD.MOV.U32 R7, RZ, RZ, R14 ;  /* 0x000000ffff077224 */ /* 0x000fce00078e000e */
.L_x_7739:
[----:B------:R-:W-:Y:S05]  /*1a90*/  BSYNC B0 ;  /* 0x0000000000007941 */ /* 0x000fea0003800000 */
.L_x_7738:
        /* <DEDUP_REMOVED lines=10> */
.L_x_7743:
[----:B------:R-:W-:Y:S05]  /*1b40*/  BSYNC B0 ;  /* 0x0000000000007941 */ /* 0x000fea0003800000 */
.L_x_7742:
        /* <DEDUP_REMOVED lines=18> */
.L_x_7745:
[----:B------:R-:W-:Y:S05]  /*1c70*/  BSYNC B0 ;  /* 0x0000000000007941 */ /* 0x000fea0003800000 */
.L_x_7744:
        /* <DEDUP_REMOVED lines=17> */
.L_x_7747:
[----:B------:R-:W-:Y:S01]  /*1d90*/  IMAD.MOV.U32 R4, RZ, RZ, R3 ;  /* 0x000000ffff047224 */ /* 0x000fe200078e0003 */
[----:B------:R-:W-:Y:S01]  /*1da0*/  MOV R5, R8 ;  /* 0x0000000800057202 */ /* 0x000fe20000000f00 */
[----:B------:R-:W-:Y:S01]  /*1db0*/  IMAD.MOV.U32 R7, RZ, RZ, R12 ;  /* 0x000000ffff077224 */ /* 0x000fe200078e000c */
[----:B------:R-:W-:-:S07]  /*1dc0*/  MOV R6, R11 ;  /* 0x0000000b00067202 */ /* 0x000fce0000000f00 */
.L_x_7748:
[----:B------:R-:W-:Y:S05]  /*1dd0*/  BSYNC B0 ;  /* 0x0000000000007941 */ /* 0x000fea0003800000 */
.L_x_7746:
[----:B------:R-:W-:Y:S02]  /*1de0*/  CS2R R8, SRZ ;  /* 0x0000000000087805 */ /* 0x000fe4000001ff00 */
[----:B------:R-:W-:Y:S01]  /*1df0*/  CS2R R10, SRZ ;  /* 0x00000000000a7805 */ /* 0x000fe2000001ff00 */
[----:B------:R-:W-:Y:S06]  /*1e00*/  BRA `(.L_x_7729) ;  /* 0x0000006000787947 */ /* 0x000fec0003800000 */
.L_x_7730:
        /* <DEDUP_REMOVED lines=14> */
[----:B------:R-:W-:Y:S01]  /*1ef0*/  IMAD.IADD R3, R29, 0x1, R28 ;  /* 0x000000011d037824 */ /* 0x000fe200078e021c */
[----:B0-----:R-:W-:-:S02]  /*1f00*/  MOV R19, R4 ;  /* 0x0000000400137202 */ /* 0x001fc40000000f00 */
[----:B-1----:R-:W-:Y:S02]  /*1f10*/  MOV R22, R5 ;  /* 0x0000000500167202 */ /* 0x002fe40000000f00 */
[----:B------:R-:W-:Y:S05]  /*1f20*/  @!P0 BRA `(.L_x_7750) ;  /* 0x0000004c00488947 */ /* 0x000fea0003800000 */
[----:B------:R-:W-:Y:S01]  /*1f30*/  ISETP.GE.U32.AND P0, PT, R3, R30, PT ;  /* 0x0000001e0300720c */ /* 0x000fe20003f06070 */
[----:B------:R-:W-:Y:S01]  /*1f40*/  BSSY B0, `(.L_x_7751) ;  /* 0x0000241000007945 */ /* 0x000fe20003800000 */
[----:B------:R-:W-:Y:S01]  /*1f50*/  MOV R14, R5 ;  /* 0x00000005000e7202 */ /* 0x000fe20000000f00 */
[----:B------:R-:W-:Y:S01]  /*1f60*/  IMAD.MOV.U32 R9, RZ, RZ, R5 ;  /* 0x000000ffff097224 */ /* 0x000fe200078e0005 */
[-C--:B------:R-:W-:Y:S02]  /*1f70*/  MOV R15, R4.reuse ;  /* 0x00000004000f7202 */ /* 0x080fe40000000f00 */
[----:B------:R-:W-:-:S07]  /*1f80*/  MOV R8, R4 ;  /* 0x0000000400087202 */ /* 0x000fce0000000f00 */
[----:B------:R-:W-:Y:S05]  /*1f90*/  @P0 BRA `(.L_x_7752) ;  /* 0x0000002000ec0947 */ /* 0x000fea0003800000 */
[----:B------:R-:W0:Y:S01]  /*1fa0*/  LDC.64 R10, c[0x0][0x268] ;  /* 0x00009a00ff0a7b82 */ /* 0x000e220000000a00 */
[----:B------:R-:W-:Y:S01]  /*1fb0*/  BSSY B1, `(.L_x_7753) ;  /* 0x0000238000017945 */ /* 0x000fe20003800000 */
[----:B------:R-:W-:Y:S01]  /*1fc0*/  ISETP.NE.AND P0, PT, R0, RZ, PT ;  /* 0x000000ff0000720c */ /* 0x000fe20003f05270 */
[----:B------:R-:W-:Y:S01]  /*1fd0*/  IMAD.MOV.U32 R15, RZ, RZ, R4 ;  /* 0x000000ffff0f7224 */ /* 0x000fe200078e0004 */
[-C--:B------:R-:W-:Y:S02]  /*1fe0*/  MOV R14, R5.reuse ;  /* 0x00000005000e7202 */ /* 0x080fe40000000f00 */
[----:B------:R-:W-:Y:S02]  /*1ff0*/  MOV R9, R5 ;  /* 0x0000000500097202 */ /* 0x000fe40000000f00 */
[----:B------:R-:W-:-:S07]  /*2000*/  MOV R8, R4 ;  /* 0x0000000400087202 */ /* 0x000fce0000000f00 */
.L_x_7756:
        /* <DEDUP_REMOVED lines=286> */
.L_x_7754:
[----:B------:R-:W-:Y:S01]  /*31f0*/  LOP3.LUT R3, R3, 0xfffffffc, RZ, 0xc0, !PT ;  /* 0xfffffffc03037812 */ /* 0x000fe200078ec0ff */
[----:B------:R-:W-:-:S03]  /*3200*/  ULDC UR36, c[0x0][0x234] ;  /* 0x00008d0000247ab9 */ /* 0x000fc60000000800 */
[----:B------:R-:W-:-:S04]  /*3210*/  IADD3 R12, P1, R3, R16, RZ ;  /* 0x00000010030c7210 */ /* 0x000fc80007f3e0ff */
[----:B------:R-:W-:-:S05]  /*3220*/  IADD3.X R13, RZ, R17, RZ, P1, !PT ;  /* 0x00000011ff0d7210 */ /* 0x000fca0000ffe4ff */
[----:B------:R-:W2:Y:S01]  /*3230*/  LDG.E R12, desc[UR40][R12.64] ;  /* 0x000000280c0c7981 */ /* 0x000ea2000c1e1900 */
[----:B------:R-:W-:-:S05]  /*3240*/  MOV R28, UR36 ;  /* 0x00000024001c7c02 */ /* 0x000fca0008000f00 */
[----:B------:R-:W-:Y:S01]  /*3250*/  IMAD.IADD R29, R29, 0x1, R28 ;  /* 0x000000011d1d7824 */ /* 0x000fe200078e021c */
        /* <DEDUP_REMOVED lines=236> */
.L_x_7755:
[----:B------:R-:W-:Y:S02]  /*4120*/  LOP3.LUT R13, R0, 0xfffffffc, RZ, 0xc0, !PT ;  /* 0xfffffffc000d7812 */ /* 0x000fe400078ec0ff */
[----:B------:R-:W-:Y:S01]  /*4130*/  IADD3 R6, R6, 0x1, RZ ;  /* 0x0000000106067810 */ /* 0x000fe20007ffe0ff */
[----:B------:R-:W-:Y:S01]  /*4140*/  IMAD.IADD R29, R29, 0x1, R28 ;  /* 0x000000011d1d7824 */ /* 0x000fe200078e021c */
[----:B------:R-:W-:Y:S01]  /*4150*/  IADD3 R12, P1, R13, R16, RZ ;  /* 0x000000100d0c7210 */ /* 0x000fe20007f3e0ff */
[----:B------:R-:W-:-:S03]  /*4160*/  ULDC UR4, c[0x0][0x22c] ;  /* 0x00008b0000047ab9 */ /* 0x000fc60000000800 */
[----:B------:R-:W-:-:S05]  /*4170*/  IADD3.X R13, RZ, R17, RZ, P1, !PT ;  /* 0x00000011ff0d7210 */ /* 0x000fca0000ffe4ff */
[----:B------:R1:W2:Y:S01]  /*4180*/  LDG.E R0, desc[UR40][R12.64] ;  /* 0x000000280c007981 */ /* 0x0002a2000c1e1900 */
[----:B------:R-:W-:Y:S01]  /*4190*/  I2FP.F32.S32 R7, R6 ;  /* 0x0000000600077245 */ /* 0x000fe20000201400 */
[--C-:B------:R-:W-:Y:S01]  /*41a0*/  HADD2.F32 R3, -RZ, R32.reuse.H1_H1 ;  /* 0x30000020ff037230 */ /* 0x100fe20000004100 */
[----:B------:R-:W-:Y:S02]  /*41b0*/  IADD3 R21, R29, R28, RZ ;  /* 0x0000001c1d157210 */ /* 0x000fe40007ffe0ff */
[----:B------:R-:W3:Y:S01]  /*41c0*/  MUFU.RCP R27, R7 ;  /* 0x00000007001b7308 */ /* 0x000ee20000001000 */
[----:B------:R-:W-:Y:S01]  /*41d0*/  MOV R30, UR4 ;  /* 0x00000004001e7c02 */ /* 0x000fe20008000f00 */
[----:B-1----:R-:W-:-:S03]  /*41e0*/  HADD2.F32 R13, -RZ, R32.H0_H0 ;  /* 0x20000020ff0d7230 */ /* 0x002fc60000004100 */
[----:B------:R-:W-:Y:S01]  /*41f0*/  ISETP.GE.U32.AND P1, PT, R21, R30, PT ;  /* 0x0000001e1500720c */ /* 0x000fe20003f26070 */
[----:B------:R-:W-:Y:S01]  /*4200*/  FADD.FTZ R12, R3, -R4 ;  /* 0x80000004030c7221 */ /* 0x000fe20000010000 */
[----:B------:R-:W-:-:S03]  /*4210*/  FADD.FTZ R20, R13, -R8 ;  /* 0x800000080d147221 */ /* 0x000fc60000010000 */
[-C--:B---3--:R-:W-:Y:S01]  /*4220*/  FFMA.FTZ R4, R12, R27.reuse, R4 ;  /* 0x0000001b0c047223 */ /* 0x088fe20000010004 */
[----:B------:R-:W-:-:S03]  /*4230*/  FFMA.FTZ R8, R20, R27, R8 ;  /* 0x0000001b14087223 */ /* 0x000fc60000010008 */
[----:B------:R-:W-:Y:S01]  /*4240*/  FADD.FTZ R3, R3, -R4 ;  /* 0x8000000403037221 */ /* 0x000fe20000010000 */
[----:B------:R-:W-:-:S03]  /*4250*/  FADD.FTZ R13, R13, -R8 ;  /* 0x800000080d0d7221 */ /* 0x000fc60000010000 */
[----:B------:R-:W-:Y:S01]  /*4260*/  FFMA.FTZ R5, R12, R3, R5 ;  /* 0x000000030c057223 */ /* 0x000fe20000010005 */
        /* <DEDUP_REMOVED lines=13> */
.L_x_7753:
[----:B------:R-:W-:-:S07]  /*4340*/  PRMT R31, R0, 0x5432, R0 ;  /* 0x00005432001f7816 */ /* 0x000fce0000000000 */
.L_x_7752:
[----:B------:R-:W-:Y:S05]  /*4350*/  BSYNC B0 ;  /* 0x0000000000007941 */ /* 0x000fea0003800000 */
.L_x_7751:
        /* <DEDUP_REMOVED lines=286> */
.L_x_7759:
[----:B------:R-:W-:-:S04]  /*5540*/  LOP3.LUT R21, R27, 0xfffffffc, RZ, 0xc0, !PT ;  /* 0xfffffffc1b157812 */ /* 0x000fc800078ec0ff */
        /* <DEDUP_REMOVED lines=281> */
.L_x_7760:
[----:B------:R-:W-:-:S04]  /*66e0*/  LOP3.LUT R31, R31, 0xfffffffc, RZ, 0xc0, !PT ;  /* 0xfffffffc1f1f7812 */ /* 0x000fc800078ec0ff */
[----:B------:R-:W-:-:S05]  /*66f0*/  IADD3 R16, P1, R31, R16, RZ ;  /* 0x000000101f107210 */ /* 0x000fca0007f3e0ff */
[----:B------:R-:W-:-:S05]  /*6700*/  IMAD.X R17, RZ, RZ, R17, P1 ;  /* 0x000000ffff117224 */ /* 0x000fca00008e0611 */
[----:B------:R-:W2:Y:S02]  /*6710*/  LDG.E R16, desc[UR40][R16.64] ;  /* 0x0000002810107981 */ /* 0x000ea4000c1e1900 */
[----:B--2---:R-:W-:-:S07]  /*6720*/  PRMT R31, R16, 0x5432, R16 ;  /* 0x00005432101f7816 */ /* 0x004fce0000000010 */
.L_x_7758:
[----:B------:R-:W-:Y:S05]  /*6730*/  BSYNC B0 ;  /* 0x0000000000007941 */ /* 0x000fea0003800000 */
.L_x_7757:
[----:B------:R-:W-:Y:S04]  /*6740*/  BSSY B0, `(.L_x_7761) ;  /* 0x0000025000007945 */ /* 0x000fe80003800000 */
[----:B------:R-:W-:Y:S05]  /*6750*/  @P0 BRA `(.L_x_7762) ;  /* 0x00000000008c0947 */ /* 0x000fea0003800000 */
[----:B------:R-:W-:Y:S01]  /*6760*/  IADD3 R6, R6, 0x1, RZ ;  /* 0x0000000106067810 */ /* 0x000fe20007ffe0ff */
[----:B------:R-:W-:Y:S01]  /*6770*/  IMAD.IADD R29, R29, 0x1, R28 ;  /* 0x000000011d1d7824 */ /* 0x000fe200078e021c */
[----:B------:R-:W-:Y:S01]  /*6780*/  IADD3 R10, R10, 0x1, RZ ;  /* 0x000000010a0a7810 */ /* 0x000fe20007ffe0ff */
[--C-:B------:R-:W-:Y:S01]  /*6790*/  HADD2.F32 R17, -RZ, R32.reuse.H1_H1 ;  /* 0x30000020ff117230 */ /* 0x100fe20000004100 */
[----:B------:R-:W-:Y:S01]  /*67a0*/  I2FP.F32.S32 R7, R6 ;  /* 0x0000000600077245 */ /* 0x000fe20000201400 */
[----:B------:R-:W-:Y:S01]  /*67b0*/  HADD2.F32 R21, -RZ, R32.H0_H0 ;  /* 0x20000020ff157230 */ /* 0x000fe20000004100 */
[----:B------:R-:W-:Y:S02]  /*67c0*/  I2FP.F32.S32 R11, R10 ;  /* 0x0000000a000b7245 */ /* 0x000fe40000201400 */
[----:B------:R-:W0:Y:S01]  /*67d0*/  MUFU.RCP R27, R7 ;  /* 0x00000007001b7308 */ /* 0x000e220000001000 */
[----:B------:R-:W-:Y:S01]  /*67e0*/  ISETP.GE.U32.AND P0, PT, R29, R30, PT ;  /* 0x0000001e1d00720c */ /* 0x000fe20003f06070 */
[----:B------:R-:W-:Y:S01]  /*67f0*/  FADD.FTZ R16, -R4, R17 ;  /* 0x0000001104107221 */ /* 0x000fe20000010100 */
[----:B------:R-:W-:-:S05]  /*6800*/  FADD.FTZ R20, -R8, R21 ;  /* 0x0000001508147221 */ /* 0x000fca0000010100 */
        /* <DEDUP_REMOVED lines=9> */
[--C-:B------:R-:W-:Y:S01]  /*68a0*/  HADD2.F32 R16, -RZ, R31.reuse.H1_H1 ;  /* 0x3000001fff107230 */ /* 0x100fe20000004100 */
[----:B------:R-:W-:Y:S01]  /*68b0*/  IADD3 R3, R3, 0x1, RZ ;  /* 0x0000000103037810 */ /* 0x000fe20007ffe0ff */
        /* <DEDUP_REMOVED lines=13> */
.L_x_7762:
[----:B------:R-:W-:Y:S05]  /*6990*/  BSYNC B0 ;  /* 0x0000000000007941 */ /* 0x000fea0003800000 */
.L_x_7761:
        /* <DEDUP_REMOVED lines=17> */
.L_x_7764:
[----:B------:R-:W-:Y:S01]  /*6ab0*/  MOV R4, R15 ;  /* 0x0000000f00047202 */ /* 0x000fe20000000f00 */
[----:B------:R-:W-:Y:S01]  /*6ac0*/  IMAD.MOV.U32 R5, RZ, RZ, R14 ;  /* 0x000000ffff057224 */ /* 0x000fe200078e000e */
[----:B------:R-:W-:Y:S02]  /*6ad0*/  MOV R6, R13 ;  /* 0x0000000d00067202 */ /* 0x000fe40000000f00 */
[----:B------:R-:W-:-:S07]  /*6ae0*/  MOV R7, R12 ;  /* 0x0000000c00077202 */ /* 0x000fce0000000f00 */
.L_x_7765:
[----:B------:R-:W-:Y:S05]  /*6af0*/  BSYNC B0 ;  /* 0x0000000000007941 */ /* 0x000fea0003800000 */
.L_x_7763:
        /* <DEDUP_REMOVED lines=16> */
.L_x_7766:
[----:B------:R-:W-:Y:S01]  /*6c00*/  MOV R8, R19 ;  /* 0x0000001300087202 */ /* 0x000fe20000000f00 */
[----:B------:R-:W-:Y:S01]  /*6c10*/  IMAD.MOV.U32 R9, RZ, RZ, R22 ;  /* 0x000000ffff097224 */ /* 0x000fe200078e0016 */
[----:B------:R-:W-:Y:S02]  /*6c20*/  MOV R10, R3 ;  /* 0x00000003000a7202 */ /* 0x000fe40000000f00 */
[----:B------:R-:W-:Y:S01]  /*6c30*/  MOV R11, R0 ;  /* 0x00000000000b7202 */ /* 0x000fe20000000f00 */
[----:B------:R-:W-:Y:S06]  /*6c40*/  BRA `(.L_x_7729) ;  /* 0x0000001000e87947 */ /* 0x000fec0003800000 */
.L_x_7750:
        /* <DEDUP_REMOVED lines=12> */
.L_x_7770:
        /* <DEDUP_REMOVED lines=37> */
.L_x_7769:
[----:B------:R-:W-:Y:S02]  /*6f60*/  PRMT R13, R31, 0x7610, R31 ;  /* 0x000076101f0d7816 */ /* 0x000fe4000000001f */
[----:B------:R-:W-:-:S07]  /*6f70*/  PRMT R14, R10, 0x7610, R10 ;  /* 0x000076100a0e7816 */ /* 0x000fce000000000a */
.L_x_7768:
[----:B------:R-:W-:Y:S05]  /*6f80*/  BSYNC B0 ;  /* 0x0000000000007941 */ /* 0x000fea0003800000 */
.L_x_7767:
        /* <DEDUP_REMOVED lines=21> */
.L_x_7772:
[----:B------:R-:W-:Y:S05]  /*70e0*/  BSYNC B0 ;  /* 0x0000000000007941 */ /* 0x000fea0003800000 */
.L_x_7771:
[----:B------:R-:W-:Y:S04]  /*70f0*/  BSSY B0, `(.L_x_7773) ;  /* 0x0000025000007945 */ /* 0x000fe80003800000 */
[----:B------:R-:W-:Y:S05]  /*7100*/  @P1 BRA `(.L_x_7774) ;  /* 0x00000000008c1947 */ /* 0x000fea0003800000 */
[----:B------:R-:W-:Y:S01]  /*7110*/  IADD3 R6, R6, 0x1, RZ ;  /* 0x0000000106067810 */ /* 0x000fe20007ffe0ff */
[----:B------:R-:W-:Y:S01]  /*7120*/  IMAD.IADD R29, R29, 0x1, R28 ;  /* 0x000000011d1d7824 */ /* 0x000fe200078e021c */
[----:B------:R-:W-:Y:S01]  /*7130*/  IADD3 R10, R10, 0x1, RZ ;  /* 0x000000010a0a7810 */ /* 0x000fe20007ffe0ff */
[--C-:B-----5:R-:W-:Y:S01]  /*7140*/  HADD2.F32 R17, -RZ, R13.reuse.H0_H0 ;  /* 0x2000000dff117230 */ /* 0x120fe20000004100 */
[----:B------:R-:W-:Y:S01]  /*7150*/  I2FP.F32.S32 R7, R6 ;  /* 0x0000000600077245 */ /* 0x000fe20000201400 */
[----:B------:R-:W-:Y:S01]  /*7160*/  HADD2.F32 R13, -RZ, R13.H1_H1 ;  /* 0x3000000dff0d7230 */ /* 0x000fe20000004100 */
        /* <DEDUP_REMOVED lines=14> */
[--C-:B------:R-:W-:Y:S01]  /*7250*/  HADD2.F32 R12, -RZ, R14.reuse.H0_H0 ;  /* 0x2000000eff0c7230 */ /* 0x100fe20000004100 */
[----:B------:R-:W-:Y:S01]  /*7260*/  IADD3 R21, R21, 0x1, RZ ;  /* 0x0000000115157810 */ /* 0x000fe20007ffe0ff */
        /* <DEDUP_REMOVED lines=13> */
.L_x_7774:
[----:B------:R-:W-:Y:S05]  /*7340*/  BSYNC B0 ;  /* 0x0000000000007941 */ /* 0x000fea0003800000 */
.L_x_7773:
        /* <DEDUP_REMOVED lines=17> */
.L_x_7776:
[----:B------:R-:W-:Y:S01]  /*7460*/  MOV R4, R3 ;  /* 0x0000000300047202 */ /* 0x000fe20000000f00 */
[----:B------:R-:W-:Y:S01]  /*7470*/  IMAD.MOV.U32 R5, RZ, RZ, R0 ;  /* 0x000000ffff057224 */ /* 0x000fe200078e0000 */
[----:B------:R-:W-:Y:S02]  /*7480*/  MOV R6, R15 ;  /* 0x0000000f00067202 */ /* 0x000fe40000000f00 */
[----:B------:R-:W-:-:S07]  /*7490*/  MOV R7, R24 ;  /* 0x0000001800077202 */ /* 0x000fce0000000f00 */
.L_x_7777:
[----:B------:R-:W-:Y:S05]  /*74a0*/  BSYNC B0 ;  /* 0x0000000000007941 */ /* 0x000fea0003800000 */
.L_x_7775:
        /* <DEDUP_REMOVED lines=16> */
.L_x_7778:
[----:B------:R-:W-:Y:S01]  /*75b0*/  MOV R8, R19 ;  /* 0x0000001300087202 */ /* 0x000fe20000000f00 */
[----:B------:R-:W-:Y:S01]  /*75c0*/  IMAD.MOV.U32 R9, RZ, RZ, R22 ;  /* 0x000000ffff097224 */ /* 0x000fe200078e0016 */
[----:B------:R-:W-:Y:S02]  /*75d0*/  MOV R10, R21 ;  /* 0x00000015000a7202 */ /* 0x000fe40000000f00 */
[----:B------:R-:W-:Y:S01]  /*75e0*/  MOV R11, R20 ;  /* 0x00000014000b7202 */ /* 0x000fe20000000f00 */
[----:B------:R-:W-:Y:S06]  /*75f0*/  BRA `(.L_x_7729) ;  /* 0x00000008007c7947 */ /* 0x000fec0003800000 */
.L_x_7749:
        /* <DEDUP_REMOVED lines=21> */
.L_x_7782:
        /* <DEDUP_REMOVED lines=35> */
.L_x_7781:
[----:B------:R-:W-:Y:S02]  /*7980*/  PRMT R13, R28, 0x7610, R28 ;  /* 0x000076101c0d7816 */ /* 0x000fe4000000001c */
[----:B------:R-:W-:-:S07]  /*7990*/  PRMT R19, R10, 0x7610, R10 ;  /* 0x000076100a137816 */ /* 0x000fce000000000a */
.L_x_7780:
[----:B------:R-:W-:Y:S05]  /*79a0*/  BSYNC B0 ;  /* 0x0000000000007941 */ /* 0x000fea0003800000 */
.L_x_7779:
        /* <DEDUP_REMOVED lines=19> */
.L_x_7784:
[----:B------:R-:W-:Y:S05]  /*7ae0*/  BSYNC B0 ;  /* 0x0000000000007941 */ /* 0x000fea0003800000 */
.L_x_7783:
        /* <DEDUP_REMOVED lines=37> */
.L_x_7786:
[----:B------:R-:W-:Y:S05]  /*7d40*/  BSYNC B0 ;  /* 0x0000000000007941 */ /* 0x000fea0003800000 */
.L_x_7785:
        /* <DEDUP_REMOVED lines=17> */
.L_x_7788:
[----:B------:R-:W-:Y:S01]  /*7e60*/  MOV R4, R3 ;  /* 0x0000000300047202 */ /* 0x000fe20000000f00 */
[----:B------:R-:W-:Y:S01]  /*7e70*/  IMAD.MOV.U32 R6, RZ, RZ, R21 ;  /* 0x000000ffff067224 */ /* 0x000fe200078e0015 */
[----:B------:R-:W-:Y:S02]  /*7e80*/  MOV R5, R14 ;  /* 0x0000000e00057202 */ /* 0x000fe40000000f00 */
[----:B------:R-:W-:-:S07]  /*7e90*/  MOV R7, R24 ;  /* 0x0000001800077202 */ /* 0x000fce0000000f00 */
.L_x_7789:
[----:B------:R-:W-:Y:S05]  /*7ea0*/  BSYNC B0 ;  /* 0x0000000000007941 */ /* 0x000fea0003800000 */
.L_x_7787:
        /* <DEDUP_REMOVED lines=16> */
.L_x_7790:
[----:B------:R-:W-:Y:S01]  /*7fb0*/  MOV R8, R15 ;  /* 0x0000000f00087202 */ /* 0x000fe20000000f00 */
[----:B------:R-:W-:Y:S01]  /*7fc0*/  IMAD.MOV.U32 R10, RZ, RZ, R25 ;  /* 0x000000ffff0a7224 */ /* 0x000fe200078e0019 */
[----:B------:R-:W-:Y:S02]  /*7fd0*/  MOV R9, R20 ;  /* 0x0000001400097202 */ /* 0x000fe40000000f00 */
[----:B------:R-:W-:-:S07]  /*7fe0*/  MOV R11, R22 ;  /* 0x00000016000b7202 */ /* 0x000fce0000000f00 */
.L_x_7729:
[----:B------:R-:W-:Y:S05]  /*7ff0*/  BSYNC B6 ;  /* 0x0000000000067941 */ /* 0x000fea0003800000 */
.L_x_7728:
        /* <DEDUP_REMOVED lines=16> */
.L_x_7800:
        /* <DEDUP_REMOVED lines=28> */
.L_x_7795:
[----:B0-2---:R-:W-:Y:S01]  /*82c0*/  MOV R6, R14 ;  /* 0x0000000e00067202 */ /* 0x005fe20000000f00 */
[----:B------:R-:W-:Y:S01]  /*82d0*/  IMAD.MOV.U32 R4, RZ, RZ, R12 ;  /* 0x000000ffff047224 */ /* 0x000fe200078e000c */
[----:B------:R-:W-:Y:S02]  /*82e0*/  MOV R5, R13 ;  /* 0x0000000d00057202 */ /* 0x000fe40000000f00 */
[----:B------:R-:W-:-:S07]  /*82f0*/  MOV R7, R15 ;  /* 0x0000000f00077202 */ /* 0x000fce0000000f00 */
.L_x_7796:
[----:B------:R-:W-:Y:S05]  /*8300*/  BSYNC B1 ;  /* 0x0000000000017941 */ /* 0x000fea0003800000 */
.L_x_7794:
        /* <DEDUP_REMOVED lines=17> */
.L_x_7798:
[----:B0--3--:R-:W-:Y:S01]  /*8420*/  MOV R8, R24 ;  /* 0x0000001800087202 */ /* 0x009fe20000000f00 */
[----:B------:R-:W-:Y:S01]  /*8430*/  IMAD.MOV.U32 R9, RZ, RZ, R25 ;  /* 0x000000ffff097224 */ /* 0x000fe200078e0019 */
[----:B------:R-:W-:Y:S02]  /*8440*/  MOV R10, R26 ;  /* 0x0000001a000a7202 */ /* 0x000fe40000000f00 */
[----:B------:R-:W-:-:S07]  /*8450*/  MOV R11, R27 ;  /* 0x0000001b000b7202 */ /* 0x000fce0000000f00 */
.L_x_7799:
[----:B------:R-:W-:Y:S05]  /*8460*/  BSYNC B1 ;  /* 0x0000000000017941 */ /* 0x000fea0003800000 */
.L_x_7797:
[----:B------:R2:W-:Y:S04]  /*8470*/  STS.128 [R17], R4 ;  /* 0x0000000411007388 */ /* 0x0005e80000000c00 */
[----:B------:R2:W-:Y:S02]  /*8480*/  STS.128 [R17+0x10], R8 ;  /* 0x0000100811007388 */ /* 0x0005e40000000c00 */
.L_x_7793:
[----:B------:R-:W-:Y:S05]  /*8490*/  BSYNC B0 ;  /* 0x0000000000007941 */ /* 0x000fea0003800000 */
.L_x_7792:
[----:B------:R-:W-:Y:S02]  /*84a0*/  ISETP.GT.AND P0, PT, R19, 0x1, PT ;  /* 0x000000011300780c */ /* 0x000fe40003f04270 */
[----:B------:R-:W-:-:S11]  /*84b0*/  SHF.R.S32.HI R19, RZ, 0x1, R19 ;  /* 0x00000001ff137819 */ /* 0x000fd60000011413 */
[----:B------:R-:W-:Y:S05]  /*84c0*/  @P0 BRA `(.L_x_7800) ;  /* 0xfffffffc000c0947 */ /* 0x000fea000383ffff */
.L_x_7791:
        /* <DEDUP_REMOVED lines=20> */
.L_x_7811:
[----:B-----5:R-:W-:Y:S01]  /*8610*/  IADD3 R13, R23, R20, RZ ;  /* 0x00000014170d7210 */ /* 0x020fe20007ffe0ff */
        /* <DEDUP_REMOVED lines=26> */
.L_x_7806:
[----:B-1-3--:R-:W-:Y:S01]  /*87c0*/  IMAD.MOV.U32 R4, RZ, RZ, R16 ;  /* 0x000000ffff047224 */ /* 0x00afe200078e0010 */
[----:B------:R-:W-:Y:S01]  /*87d0*/  MOV R5, R17 ;  /* 0x0000001100057202 */ /* 0x000fe20000000f00 */
[----:B------:R-:W-:Y:S01]  /*87e0*/  IMAD.MOV.U32 R6, RZ, RZ, R18 ;  /* 0x000000ffff067224 */ /* 0x000fe200078e0012 */
[----:B------:R-:W-:-:S07]  /*87f0*/  MOV R7, R19 ;  /* 0x0000001300077202 */ /* 0x000fce0000000f00 */
.L_x_7807:
[----:B------:R-:W-:Y:S05]  /*8800*/  BSYNC B1 ;  /* 0x0000000000017941 */ /* 0x000fea0003800000 */
.L_x_7805:
        /* <DEDUP_REMOVED lines=17> */
.L_x_7809:
[----:B--23--:R-:W-:Y:S01]  /*8920*/  IMAD.MOV.U32 R8, RZ, RZ, R12 ;  /* 0x000000ffff087224 */ /* 0x00cfe200078e000c */
[----:B------:R-:W-:Y:S01]  /*8930*/  MOV R9, R13 ;  /* 0x0000000d00097202 */ /* 0x000fe20000000f00 */
[----:B------:R-:W-:Y:S01]  /*8940*/  IMAD.MOV.U32 R11, RZ, RZ, R15 ;  /* 0x000000ffff0b7224 */ /* 0x000fe200078e000f */
[----:B------:R-:W-:-:S07]  /*8950*/  MOV R10, R14 ;  /* 0x0000000e000a7202 */ /* 0x000fce0000000f00 */
.L_x_7810:
[----:B------:R-:W-:Y:S05]  /*8960*/  BSYNC B1 ;  /* 0x0000000000017941 */ /* 0x000fea0003800000 */
.L_x_7808:
[----:B------:R1:W-:Y:S04]  /*8970*/  STS.128 [R3], R4 ;  /* 0x0000000403007388 */ /* 0x0003e80000000c00 */
[----:B------:R1:W-:Y:S02]  /*8980*/  STS.128 [R3+0x10], R8 ;  /* 0x0000100803007388 */ /* 0x0003e40000000c00 */
.L_x_7804:
[----:B------:R-:W-:Y:S05]  /*8990*/  BSYNC B0 ;  /* 0x0000000000007941 */ /* 0x000fea0003800000 */
.L_x_7803:
[----:B------:R-:W-:-:S04]  /*89a0*/  SHF.R.S32.HI R20, RZ, 0x1, R20 ;  /* 0x00000001ff147819 */ /* 0x000fc80000011414 */
[----:B------:R-:W-:-:S13]  /*89b0*/  ISETP.GE.AND P0, PT, R20, 0x20, PT ;  /* 0x000000201400780c */ /* 0x000fda0003f06270 */
[----:B------:R-:W-:Y:S05]  /*89c0*/  @P0 BRA `(.L_x_7811) ;  /* 0xfffffffc00100947 */ /* 0x000fea000383ffff */
[----:B------:R-:W-:-:S11]  /*89d0*/  HFMA2.MMA R12, -RZ, RZ, 0, 1.9073486328125e-06 ;  /* 0x00000020ff0c7435 */ /* 0x000fd600000001ff */
.L_x_7802:
[----:B------:R-:W-:Y:S01]  /*89e0*/  ISETP.GE.AND P0, PT, R12, 0x2, PT ;  /* 0x000000020c00780c */ /* 0x000fe20003f06270 */
[----:B------:R-:W-:Y:S05]  /*89f0*/  WARPSYNC.ALL ;  /* 0x0000000000007948 */ /* 0x000fea0003800000 */
[----:B------:R-:W-:Y:S07]  /*8a00*/  BAR.SYNC.DEFER_BLOCKING 0x0 ;  /* 0x0000000000007b1d */ /* 0x000fee0000010000 */
[----:B------:R-:W-:Y:S05]  /*8a10*/  @!P0 BRA `(.L_x_7801) ;  /* 0x0000000000e08947 */ /* 0x000fea0003800000 */
[----:B-1-3--:R-:W-:-:S07]  /*8a20*/  MOV R3, 0x1 ;  /* 0x0000000100037802 */ /* 0x00afce0000000f00 */
.L_x_7818:
        /* <DEDUP_REMOVED lines=21> */
.L_x_7813:
[----:B0123--:R-:W-:Y:S01]  /*8b80*/  MOV R4, R13 ;  /* 0x0000000d00047202 */ /* 0x00ffe20000000f00 */
[----:B----4-:R-:W-:Y:S01]  /*8b90*/  IMAD.MOV.U32 R5, RZ, RZ, R16 ;  /* 0x000000ffff057224 */ /* 0x010fe200078e0010 */
[----:B------:R-:W-:Y:S02]  /*8ba0*/  MOV R7, R18 ;  /* 0x0000001200077202 */ /* 0x000fe40000000f00 */
[----:B------:R-:W-:-:S07]  /*8bb0*/  MOV R6, R0 ;  /* 0x0000000000067202 */ /* 0x000fce0000000f00 */
.L_x_7814:
[----:B------:R-:W-:Y:S05]  /*8bc0*/  BSYNC B0 ;  /* 0x0000000000007941 */ /* 0x000fea0003800000 */
.L_x_7812:
        /* <DEDUP_REMOVED lines=21> */
.L_x_7816:
[----:B0-23--:R-:W-:Y:S01]  /*8d20*/  MOV R8, R13 ;  /* 0x0000000d00087202 */ /* 0x00dfe20000000f00 */
[----:B----4-:R-:W-:Y:S01]  /*8d30*/  IMAD.MOV.U32 R9, RZ, RZ, R16 ;  /* 0x000000ffff097224 */ /* 0x010fe200078e0010 */
[----:B------:R-:W-:Y:S02]  /*8d40*/  MOV R11, R18 ;  /* 0x00000012000b7202 */ /* 0x000fe40000000f00 */
[----:B------:R-:W-:-:S07]  /*8d50*/  MOV R10, R0 ;  /* 0x00000000000a7202 */ /* 0x000fce0000000f00 */
.L_x_7817:
[----:B------:R-:W-:Y:S05]  /*8d60*/  BSYNC B0 ;  /* 0x0000000000007941 */ /* 0x000fea0003800000 */
.L_x_7815:
[----:B-1----:R-:W-:-:S05]  /*8d70*/  IMAD.SHL.U32 R3, R3, 0x2, RZ ;  /* 0x0000000203037824 */ /* 0x002fca00078e00ff */
[----:B------:R-:W-:-:S13]  /*8d80*/  ISETP.GE.AND P0, PT, R3, R12, PT ;  /* 0x0000000c0300720c */ /* 0x000fda0003f06270 */
[----:B------:R-:W-:Y:S05]  /*8d90*/  @!P0 BRA `(.L_x_7818) ;  /* 0xfffffffc00248947 */ /* 0x000fea000383ffff */
.L_x_7801:
[----:B------:R-:W1:Y:S01]  /*8da0*/  LDC R0, c[0x0][0x3fc] ;  /* 0x0000ff00ff007b82 */ /* 0x000e620000000800 */
[----:B------:R-:W-:Y:S01]  /*8db0*/  HFMA2.MMA R19, -RZ, RZ, 0, 0 ;  /* 0x00000000ff137435 */ /* 0x000fe200000001ff */
[----:B0-2---:R-:W-:Y:S02]  /*8dc0*/  MOV R17, RZ ;  /* 0x000000ff00117202 */ /* 0x005fe40000000f00 */
        /* <DEDUP_REMOVED lines=11> */
[----:B-----5:R-:W-:Y:S01]  /*8e80*/  IMAD.SHL.U32 R13, R12, 0x2, RZ ;  /* 0x000000020c0d7824 */ /* 0x020fe200078e00ff */
        /* <DEDUP_REMOVED lines=270> */
.L_x_7819:
        /* <DEDUP_REMOVED lines=13> */
[----:B-----5:R-:W-:Y:S01]  /*a040*/  SHF.R.U32.HI R13, RZ, UR4, R12 ;  /* 0x00000004ff0d7c19 */ /* 0x020fe2000801160c */
        /* <DEDUP_REMOVED lines=267> */
.L_x_7820:
        /* <DEDUP_REMOVED lines=12> */
.L_x_7826:
        /* <DEDUP_REMOVED lines=8> */
[----:B-----5:R-:W-:Y:S05]  /*b240*/  CALL.REL.NOINC `($__internal_51_$__cuda_sm20_rem_u64) ;  /* 0x0000006400b47944 */ /* 0x020fea0003c00000 */
[----:B------:R-:W-:Y:S05]  /*b250*/  BRA `(.L_x_7825) ;  /* 0x00000000004c7947 */ /* 0x000fea0003800000 */
.L_x_7824:
[----:B------:R-:W0:Y:S01]  /*b260*/  I2F.U32.RP R12, R24 ;  /* 0x00000018000c7306 */ /* 0x000e220000209000 */
[----:B------:R-:W-:Y:S02]  /*b270*/  ISETP.NE.U32.AND P1, PT, R24, RZ, PT ;  /* 0x000000ff1800720c */ /* 0x000fe40003f25070 */
[----:B------:R-:W-:-:S05]  /*b280*/  MOV R25, RZ ;  /* 0x000000ff00197202 */ /* 0x000fca0000000f00 */
[----:B0-----:R-:W0:Y:S02]  /*b290*/  MUFU.RCP R12, R12 ;  /* 0x0000000c000c7308 */ /* 0x001e240000001000 */
[----:B0-----:R-:W-:-:S06]  /*b2a0*/  VIADD R2, R12, 0xffffffe ;  /* 0x0ffffffe0c027836 */ /* 0x001fcc0000000000 */
[----:B------:R0:W1:Y:S02]  /*b2b0*/  F2I.FTZ.U32.TRUNC.NTZ R3, R2 ;  /* 0x0000000200037305 */ /* 0x000064000021f000 */
[----:B0-----:R-:W-:Y:S01]  /*b2c0*/  HFMA2.MMA R2, -RZ, RZ, 0, 0 ;  /* 0x00000000ff027435 */ /* 0x001fe200000001ff */
[----:B-1---5:R-:W-:-:S05]  /*b2d0*/  IADD3 R13, RZ, -R3, RZ ;  /* 0x80000003ff0d7210 */ /* 0x022fca0007ffe0ff */
        /* <DEDUP_REMOVED lines=11> */
.L_x_7825:
[----:B------:R-:W-:Y:S05]  /*b390*/  BSYNC B1 ;  /* 0x0000000000017941 */ /* 0x000fea0003800000 */
.L_x_7823:
[----:B------:R-:W-:Y:S01]  /*b3a0*/  ISETP.NE.U32.AND P0, PT, R24, RZ, PT ;  /* 0x000000ff1800720c */ /* 0x000fe20003f05070 */
[----:B------:R-:W-:Y:S01]  /*b3b0*/  IMAD.MOV.U32 R22, RZ, RZ, R21 ;  /* 0x000000ffff167224 */ /* 0x000fe200078e0015 */
[----:B------:R-:W-:Y:S02]  /*b3c0*/  MOV R14, R0 ;  /* 0x00000000000e7202 */ /* 0x000fe40000000f00 */
[----:B------:R-:W-:-:S13]  /*b3d0*/  ISETP.NE.AND.EX P0, PT, R25, RZ, PT, P0 ;  /* 0x000000ff1900720c */ /* 0x000fda0003f05300 */
[----:B------:R-:W-:Y:S05]  /*b3e0*/  @P0 BRA `(.L_x_7826) ;  /* 0xfffffffc00740947 */ /* 0x000fea000383ffff */
[----:B------:R-:W-:Y:S05]  /*b3f0*/  BSYNC B0 ;  /* 0x0000000000007941 */ /* 0x000fea0003800000 */
.L_x_7822:
[----:B------:R-:W-:Y:S01]  /*b400*/  ISETP.NE.U32.AND P2, PT, R21, RZ, PT ;  /* 0x000000ff1500720c */ /* 0x000fe20003f45070 */
[----:B------:R-:W-:-:S12]  /*b410*/  BSSY B0, `(.L_x_7827) ;  /* 0x000001c000007945 */ /* 0x000fd80003800000 */
[----:B------:R-:W-:Y:S05]  /*b420*/  @!P2 BRA `(.L_x_7828) ;  /* 0x00000000001ca947 */ /* 0x000fea0003800000 */
[----:B------:R-:W-:Y:S01]  /*b430*/  HFMA2.MMA R20, -RZ, RZ, 0, 9.5367431640625e-07 ;  /* 0x00000010ff147435 */ /* 0x000fe200000001ff */
[----:B------:R-:W-:Y:S02]  /*b440*/  MOV R24, RZ ;  /* 0x000000ff00187202 */ /* 0x000fe40000000f00 */
[----:B------:R-:W-:-:S08]  /*b450*/  MOV R22, 0xb470 ;  /* 0x0000b47000167802 */ /* 0x000fd00000000f00 */
[----:B------:R-:W-:Y:S05]  /*b460*/  CALL.REL.NOINC `($__internal_50_$__cuda_sm20_div_u64) ;  /* 0x0000006000147944 */ /* 0x000fea0003c00000 */
[----:B------:R-:W-:Y:S01]  /*b470*/  IMAD.MOV.U32 R2, RZ, RZ, R14 ;  /* 0x000000ffff027224 */ /* 0x000fe200078e000e */
[----:B------:R-:W-:Y:S01]  /*b480*/  MOV R3, R15 ;  /* 0x0000000f00037202 */ /* 0x000fe20000000f00 */
[----:B------:R-:W-:Y:S06]  /*b490*/  BRA `(.L_x_7829) ;  /* 0x00000000004c7947 */ /* 0x000fec0003800000 */
.L_x_7828:
        /* <DEDUP_REMOVED lines=19> */
.L_x_7829:
[----:B------:R-:W-:Y:S05]  /*b5d0*/  BSYNC B0 ;  /* 0x0000000000007941 */ /* 0x000fea0003800000 */
.L_x_7827:
[----:B------:R-:W-:Y:S04]  /*b5e0*/  BSSY B0, `(.L_x_7830) ;  /* 0x000001c000007945 */ /* 0x000fe80003800000 */
[----:B------:R-:W-:Y:S05]  /*b5f0*/  @!P2 BRA `(.L_x_7831) ;  /* 0x00000000001ca947 */ /* 0x000fea0003800000 */
[----:B------:R-:W-:Y:S01]  /*b600*/  HFMA2.MMA R24, -RZ, RZ, 0, 0 ;  /* 0x00000000ff187435 */ /* 0x000fe200000001ff */
[----:B------:R-:W-:Y:S02]  /*b610*/  MOV R20, 0x4 ;  /* 0x0000000400147802 */ /* 0x000fe40000000f00 */
[----:B------:R-:W-:-:S08]  /*b620*/  MOV R22, 0xb640 ;  /* 0x0000b64000167802 */ /* 0x000fd00000000f00 */
[----:B------:R-:W-:Y:S05]  /*b630*/  CALL.REL.NOINC `($__internal_50_$__cuda_sm20_div_u64) ;  /* 0x0000005c00a07944 */ /* 0x000fea0003c00000 */
[----:B------:R-:W-:Y:S01]  /*b640*/  IMAD.MOV.U32 R12, RZ, RZ, R14 ;  /* 0x000000ffff0c7224 */ /* 0x000fe200078e000e */
[----:B------:R-:W-:Y:S01]  /*b650*/  MOV R13, R15 ;  /* 0x0000000f000d7202 */ /* 0x000fe20000000f00 */
[----:B------:R-:W-:Y:S06]  /*b660*/  BRA `(.L_x_7832) ;  /* 0x00000000004c7947 */ /* 0x000fec0003800000 */
.L_x_7831:
        /* <DEDUP_REMOVED lines=19> */
.L_x_7832:
[----:B------:R-:W-:Y:S05]  /*b7a0*/  BSYNC B0 ;  /* 0x0000000000007941 */ /* 0x000fea0003800000 */
.L_x_7830:
        /* <DEDUP_REMOVED lines=9> */
[----:B------:R-:W-:Y:S05]  /*b840*/  CALL.REL.NOINC `($__internal_50_$__cuda_sm20_div_u64) ;  /* 0x0000005c001c7944 */ /* 0x000fea0003c00000 */
[----:B------:R-:W-:Y:S02]  /*b850*/  MOV R2, R14 ;  /* 0x0000000e00027202 */ /* 0x000fe40000000f00 */
[----:B------:R-:W-:Y:S01]  /*b860*/  MOV R3, R15 ;  /* 0x0000000f00037202 */ /* 0x000fe20000000f00 */
[----:B------:R-:W-:Y:S06]  /*b870*/  BRA `(.L_x_7835) ;  /* 0x00000000004c7947 */ /* 0x000fec0003800000 */
.L_x_7834:
        /* <DEDUP_REMOVED lines=19> */
.L_x_7835:
[----:B------:R-:W-:Y:S05]  /*b9b0*/  BSYNC B0 ;  /* 0x0000000000007941 */ /* 0x000fea0003800000 */
.L_x_7833:
[----:B------:R-:W-:Y:S02]  /*b9c0*/  ULDC.64 UR4, c[0x0][0x610] ;  /* 0x0001840000047ab9 */ /* 0x000fe40000000a00 */
[----:B------:R-:W-:-:S04]  /*b9d0*/  IADD3 R0, P0, R2, UR4, RZ ;  /* 0x0000000402007c10 */ /* 0x000fc8000ff1e0ff */
[----:B------:R-:W-:-:S04]  /*b9e0*/  IADD3.X R21, R3, UR5, RZ, P0, !PT ;  /* 0x0000000503157c10 */ /* 0x000fc800087fe4ff */
[----:B------:R-:W-:-:S07]  /*b9f0*/  MOV R2, R21 ;  /* 0x0000001500027202 */ /* 0x000fce0000000f00 */
.L_x_7821:
        /* <DEDUP_REMOVED lines=290> */
.L_x_7837:
        /* <DEDUP_REMOVED lines=275> */
.L_x_7838:
        /* <DEDUP_REMOVED lines=14> */
.L_x_7840:
[----:B------:R-:W-:Y:S05]  /*de30*/  BSYNC B0 ;  /* 0x0000000000007941 */ /* 0x000fea0003800000 */
.L_x_7839:
        /* <DEDUP_REMOVED lines=21> */
.L_x_7842:
[----:B------:R-:W-:Y:S05]  /*df90*/  BSYNC B0 ;  /* 0x0000000000007941 */ /* 0x000fea0003800000 */
.L_x_7841:
        /* <DEDUP_REMOVED lines=35> */
.L_x_7844:
[----:B------:R-:W-:Y:S05]  /*e1d0*/  BSYNC B0 ;  /* 0x0000000000007941 */ /* 0x000fea0003800000 */
.L_x_7843:
        /* <DEDUP_REMOVED lines=45> */
.L_x_7855:
        /* <DEDUP_REMOVED lines=28> */
.L_x_7850:
[----:B------:R0:W5:Y:S02]  /*e670*/  LDG.E R14, desc[UR40][R6.64+0x8] ;  /* 0x00000828060e7981 */ /* 0x000164000c1e1900 */
[----:B-----5:R-:W-:Y:S01]  /*e680*/  IMAD.MOV.U32 R12, RZ, RZ, R31 ;  /* 0x000000ffff0c7224 */ /* 0x020fe200078e001f */
[----:B------:R-:W-:Y:S02]  /*e690*/  MOV R13, R22 ;  /* 0x00000016000d7202 */ /* 0x000fe40000000f00 */
[----:B------:R-:W-:-:S07]  /*e6a0*/  MOV R15, R30 ;  /* 0x0000001e000f7202 */ /* 0x000fce0000000f00 */
.L_x_7851:
[----:B------:R-:W-:Y:S05]  /*e6b0*/  BSYNC B2 ;  /* 0x0000000000027941 */ /* 0x000fea0003800000 */
.L_x_7849:
        /* <DEDUP_REMOVED lines=17> */
.L_x_7853:
[----:B------:R-:W-:Y:S01]  /*e7d0*/  MOV R24, R11 ;  /* 0x0000000b00187202 */ /* 0x000fe20000000f00 */
[----:B------:R-:W-:Y:S01]  /*e7e0*/  IMAD.MOV.U32 R25, RZ, RZ, R16 ;  /* 0x000000ffff197224 */ /* 0x000fe200078e0010 */
[----:B------:R-:W-:Y:S02]  /*e7f0*/  MOV R26, R32 ;  /* 0x00000020001a7202 */ /* 0x000fe40000000f00 */
[----:B------:R-:W-:-:S07]  /*e800*/  MOV R27, R10 ;  /* 0x0000000a001b7202 */ /* 0x000fce0000000f00 */
.L_x_7854:
[----:B------:R-:W-:Y:S05]  /*e810*/  BSYNC B2 ;  /* 0x0000000000027941 */ /* 0x000fea0003800000 */
.L_x_7852:
[----:B------:R-:W-:Y:S05]  /*e820*/  @!P0 BRA `(.L_x_7855) ;  /* 0xfffffffc00208947 */ /* 0x000fea000383ffff */
[----:B------:R-:W-:Y:S05]  /*e830*/  BSYNC B1 ;  /* 0x0000000000017941 */ /* 0x000fea0003800000 */
.L_x_7848:
[----:B------:R-:W-:Y:S05]  /*e840*/  BRA `(.L_x_7847) ;  /* 0x00000004002c7947 */ /* 0x000fea0003800000 */
.L_x_7846:
        /* <DEDUP_REMOVED lines=18> */
.L_x_7862:
        /* <DEDUP_REMOVED lines=29> */
.L_x_7857:
[----:B------:R0:W5:Y:S02]  /*eb40*/  LDG.E R14, desc[UR40][R6.64+0x8] ;  /* 0x00000828060e7981 */ /* 0x000164000c1e1900 */
[----:B-----5:R-:W-:Y:S01]  /*eb50*/  MOV R12, R31 ;  /* 0x0000001f000c7202 */ /* 0x020fe20000000f00 */
[----:B------:R-:W-:Y:S01]  /*eb60*/  IMAD.MOV.U32 R15, RZ, RZ, R34 ;  /* 0x000000ffff0f7224 */ /* 0x000fe200078e0022 */
[----:B------:R-:W-:-:S07]  /*eb70*/  MOV R13, R30 ;  /* 0x0000001e000d7202 */ /* 0x000fce0000000f00 */
.L_x_7858:
[----:B------:R-:W-:Y:S05]  /*eb80*/  BSYNC B1 ;  /* 0x0000000000017941 */ /* 0x000fea0003800000 */
.L_x_7856:
        /* <DEDUP_REMOVED lines=17> */
.L_x_7860:
[----:B------:R-:W-:Y:S01]  /*eca0*/  IMAD.MOV.U32 R24, RZ, RZ, R11 ;  /* 0x000000ffff187224 */ /* 0x000fe200078e000b */
[----:B------:R-:W-:Y:S01]  /*ecb0*/  MOV R25, R22 ;  /* 0x0000001600197202 */ /* 0x000fe20000000f00 */
[----:B------:R-:W-:Y:S01]  /*ecc0*/  IMAD.MOV.U32 R27, RZ, RZ, R16 ;  /* 0x000000ffff1b7224 */ /* 0x000fe200078e0010 */
[----:B------:R-:W-:-:S07]  /*ecd0*/  MOV R26, R28 ;  /* 0x0000001c001a7202 */ /* 0x000fce0000000f00 */
.L_x_7861:
[----:B------:R-:W-:Y:S05]  /*ece0*/  BSYNC B1 ;  /* 0x0000000000017941 */ /* 0x000fea0003800000 */
.L_x_7859:
[----:B------:R-:W-:Y:S05]  /*ecf0*/  @!P0 BRA `(.L_x_7862) ;  /* 0xfffffffc001c8947 */ /* 0x000fea000383ffff */
.L_x_7847:
[----:B------:R-:W-:Y:S05]  /*ed00*/  BSYNC B0 ;  /* 0x0000000000007941 */ /* 0x000fea0003800000 */
.L_x_7845:
        /* <DEDUP_REMOVED lines=14> */
.L_x_7872:
        /* <DEDUP_REMOVED lines=27> */
.L_x_7867:
[----:B-12---:R-:W-:Y:S01]  /*efa0*/  MOV R14, R6 ;  /* 0x00000006000e7202 */ /* 0x006fe20000000f00 */
[----:B------:R-:W-:Y:S01]  /*efb0*/  IMAD.MOV.U32 R12, RZ, RZ, R4 ;  /* 0x000000ffff0c7224 */ /* 0x000fe200078e0004 */
[----:B------:R-:W-:Y:S02]  /*efc0*/  MOV R13, R5 ;  /* 0x00000005000d7202 */ /* 0x000fe40000000f00 */
[----:B------:R-:W-:-:S07]  /*efd0*/  MOV R15, R7 ;  /* 0x00000007000f7202 */ /* 0x000fce0000000f00 */
.L_x_7868:
[----:B------:R-:W-:Y:S05]  /*efe0*/  BSYNC B1 ;  /* 0x0000000000017941 */ /* 0x000fea0003800000 */
.L_x_7866:
        /* <DEDUP_REMOVED lines=17> */
.L_x_7870:
[----:B-1-3--:R-:W-:Y:S01]  /*f100*/  MOV R24, R8 ;  /* 0x0000000800187202 */ /* 0x00afe20000000f00 */
[----:B------:R-:W-:Y:S01]  /*f110*/  IMAD.MOV.U32 R25, RZ, RZ, R9 ;  /* 0x000000ffff197224 */ /* 0x000fe200078e0009 */
[----:B------:R-:W-:Y:S02]  /*f120*/  MOV R26, R10 ;  /* 0x0000000a001a7202 */ /* 0x000fe40000000f00 */
[----:B------:R-:W-:-:S07]  /*f130*/  MOV R27, R11 ;  /* 0x0000000b001b7202 */ /* 0x000fce0000000f00 */
.L_x_7871:
[----:B------:R-:W-:Y:S05]  /*f140*/  BSYNC B1 ;  /* 0x0000000000017941 */ /* 0x000fea0003800000 */
.L_x_7869:
[----:B------:R2:W-:Y:S04]  /*f150*/  STS.128 [R3], R12 ;  /* 0x0000000c03007388 */ /* 0x0005e80000000c00 */
[----:B------:R2:W-:Y:S02]  /*f160*/  STS.128 [R3+0x10], R24 ;  /* 0x0000101803007388 */ /* 0x0005e40000000c00 */
.L_x_7865:
[----:B------:R-:W-:Y:S05]  /*f170*/  BSYNC B0 ;  /* 0x0000000000007941 */ /* 0x000fea0003800000 */
.L_x_7864:
[----:B------:R-:W-:Y:S02]  /*f180*/  ISETP.GT.AND P0, PT, R29, 0x1, PT ;  /* 0x000000011d00780c */ /* 0x000fe40003f04270 */
[----:B------:R-:W-:-:S11]  /*f190*/  SHF.R.S32.HI R29, RZ, 0x1, R29 ;  /* 0x00000001ff1d7819 */ /* 0x000fd6000001141d */
[----:B------:R-:W-:Y:S05]  /*f1a0*/  @P0 BRA `(.L_x_7872) ;  /* 0xfffffffc00100947 */ /* 0x000fea000383ffff */
.L_x_7863:
        /* <DEDUP_REMOVED lines=13> */
.L_x_7883:
        /* <DEDUP_REMOVED lines=26> */
.L_x_7878:
[----:B-123--:R-:W-:Y:S01]  /*f420*/  IMAD.MOV.U32 R12, RZ, RZ, R4 ;  /* 0x000000ffff0c7224 */ /* 0x00efe200078e0004 */
[----:B------:R-:W-:Y:S01]  /*f430*/  MOV R13, R5 ;  /* 0x00000005000d7202 */ /* 0x000fe20000000f00 */
[----:B------:R-:W-:Y:S01]  /*f440*/  IMAD.MOV.U32 R14, RZ, RZ, R6 ;  /* 0x000000ffff0e7224 */ /* 0x000fe200078e0006 */
[----:B------:R-:W-:-:S07]  /*f450*/  MOV R15, R7 ;  /* 0x00000007000f7202 */ /* 0x000fce0000000f00 */
.L_x_7879:
[----:B------:R-:W-:Y:S05]  /*f460*/  BSYNC B1 ;  /* 0x0000000000017941 */ /* 0x000fea0003800000 */
.L_x_7877:
        /* <DEDUP_REMOVED lines=17> */
.L_x_7881:
[----:B-12-4-:R-:W-:Y:S01]  /*f580*/  IMAD.MOV.U32 R24, RZ, RZ, R8 ;  /* 0x000000ffff187224 */ /* 0x016fe200078e0008 */
[----:B------:R-:W-:Y:S01]  /*f590*/  MOV R25, R9 ;  /* 0x0000000900197202 */ /* 0x000fe20000000f00 */
[----:B------:R-:W-:Y:S01]  /*f5a0*/  IMAD.MOV.U32 R27, RZ, RZ, R11 ;  /* 0x000000ffff1b7224 */ /* 0x000fe200078e000b */
[----:B------:R-:W-:-:S07]  /*f5b0*/  MOV R26, R10 ;  /* 0x0000000a001a7202 */ /* 0x000fce0000000f00 */
.L_x_7882:
[----:B------:R-:W-:Y:S05]  /*f5c0*/  BSYNC B1 ;  /* 0x0000000000017941 */ /* 0x000fea0003800000 */
.L_x_7880:
[----:B------:R3:W-:Y:S04]  /*f5d0*/  STS.128 [R3], R12 ;  /* 0x0000000c03007388 */ /* 0x0007e80000000c00 */
[----:B------:R3:W-:Y:S02]  /*f5e0*/  STS.128 [R3+0x10], R24 ;  /* 0x0000101803007388 */ /* 0x0007e40000000c00 */
.L_x_7876:
[----:B------:R-:W-:Y:S05]  /*f5f0*/  BSYNC B0 ;  /* 0x0000000000007941 */ /* 0x000fea0003800000 */
.L_x_7875:
[----:B------:R-:W-:-:S04]  /*f600*/  SHF.R.S32.HI R18, RZ, 0x1, R18 ;  /* 0x00000001ff127819 */ /* 0x000fc80000011412 */
[----:B------:R-:W-:-:S13]  /*f610*/  ISETP.GE.AND P0, PT, R18, 0x20, PT ;  /* 0x000000201200780c */ /* 0x000fda0003f06270 */
[----:B------:R-:W-:Y:S05]  /*f620*/  @P0 BRA `(.L_x_7883) ;  /* 0xfffffffc00140947 */ /* 0x000fea000383ffff */
[----:B------:R-:W-:-:S11]  /*f630*/  HFMA2.MMA R4, -RZ, RZ, 0, 1.9073486328125e-06 ;  /* 0x00000020ff047435 */ /* 0x000fd600000001ff */
.L_x_7874:
[----:B------:R-:W-:Y:S01]  /*f640*/  BAR.SYNC.DEFER_BLOCKING 0x0 ;  /* 0x0000000000007b1d */ /* 0x000fe20000010000 */
[----:B------:R-:W-:-:S13]  /*f650*/  ISETP.GE.AND P0, PT, R4, 0x2, PT ;  /* 0x000000020400780c */ /* 0x000fda0003f06270 */
[----:B------:R-:W-:Y:S05]  /*f660*/  @!P0 BRA `(.L_x_7873) ;  /* 0x0000000000e08947 */ /* 0x000fea0003800000 */
[----:B-123--:R-:W-:-:S07]  /*f670*/  MOV R3, 0x1 ;  /* 0x0000000100037802 */ /* 0x00efce0000000f00 */
.L_x_7890:
        /* <DEDUP_REMOVED lines=21> */
.L_x_7885:
[----:B-12---:R-:W-:Y:S01]  /*f7d0*/  MOV R12, R5 ;  /* 0x00000005000c7202 */ /* 0x006fe20000000f00 */
[----:B---3--:R-:W-:Y:S01]  /*f7e0*/  IMAD.MOV.U32 R13, RZ, RZ, R10 ;  /* 0x000000ffff0d7224 */ /* 0x008fe200078e000a */
[----:B----4-:R-:W-:Y:S02]  /*f7f0*/  MOV R15, R16 ;  /* 0x00000010000f7202 */ /* 0x010fe40000000f00 */
[----:B0-----:R-:W-:-:S07]  /*f800*/  MOV R14, R6 ;  /* 0x00000006000e7202 */ /* 0x001fce0000000f00 */
.L_x_7886:
[----:B------:R-:W-:Y:S05]  /*f810*/  BSYNC B0 ;  /* 0x0000000000007941 */ /* 0x000fea0003800000 */
.L_x_7884:
        /* <DEDUP_REMOVED lines=21> */
.L_x_7888:
[----:B--2-4-:R-:W-:Y:S01]  /*f970*/  MOV R24, R5 ;  /* 0x0000000500187202 */ /* 0x014fe20000000f00 */
[----:B---3--:R-:W-:Y:S01]  /*f980*/  IMAD.MOV.U32 R25, RZ, RZ, R10 ;  /* 0x000000ffff197224 */ /* 0x008fe200078e000a */
[----:B0-----:R-:W-:Y:S02]  /*f990*/  MOV R27, R16 ;  /* 0x00000010001b7202 */ /* 0x001fe40000000f00 */
[----:B------:R-:W-:-:S07]  /*f9a0*/  MOV R26, R6 ;  /* 0x00000006001a7202 */ /* 0x000fce0000000f00 */
.L_x_7889:
[----:B------:R-:W-:Y:S05]  /*f9b0*/  BSYNC B0 ;  /* 0x0000000000007941 */ /* 0x000fea0003800000 */
.L_x_7887:
[----:B-12---:R-:W-:-:S05]  /*f9c0*/  IMAD.SHL.U32 R3, R3, 0x2, RZ ;  /* 0x0000000203037824 */ /* 0x006fca00078e00ff */
[----:B------:R-:W-:-:S13]  /*f9d0*/  ISETP.GE.AND P0, PT, R3, R4, PT ;  /* 0x000000040300720c */ /* 0x000fda0003f06270 */
[----:B------:R-:W-:Y:S05]  /*f9e0*/  @!P0 BRA `(.L_x_7890) ;  /* 0xfffffffc00248947 */ /* 0x000fea000383ffff */
.L_x_7873:
        /* <DEDUP_REMOVED lines=31> */
.L_x_7894:
[----:B------:R-:W-:Y:S05]  /*fbe0*/  BSYNC B0 ;  /* 0x0000000000007941 */ /* 0x000fea0003800000 */
.L_x_7893:
        /* <DEDUP_REMOVED lines=20> */
.L_x_7895:
[----:B------:R-:W-:Y:S05]  /*fd30*/  BSYNC B0 ;  /* 0x0000000000007941 */ /* 0x000fea0003800000 */
.L_x_7892:
[----:B------:R-:W-:Y:S02]  /*fd40*/  ULDC.U8 UR4, c[0x0][0x631] ;  /* 0x00018c4000047ab9 */ /* 0x000fe40000000000 */
[----:B------:R-:W-:-:S13]  /*fd50*/  ISETP.NE.AND P0, PT, RZ, UR4, PT ;  /* 0x00000004ff007c0c */ /* 0x000fda000bf05270 */
[----:B------:R-:W-:Y:S05]  /*fd60*/  @!P0 BRA `(.L_x_7896) ;  /* 0x0000000000a48947 */ /* 0x000fea0003800000 */
[----:B------:R-:W0:Y:S01]  /*fd70*/  LDC R2, c[0x0][0x634] ;  /* 0x00018d00ff027b82 */ /* 0x000e220000000800 */
[----:B------:R-:W-:Y:S01]  /*fd80*/  ULDC UR4, c[0x0][0x210] ;  /* 0x0000840000047ab9 */ /* 0x000fe20000000800 */
[----:B-123--:R-:W-:Y:S01]  /*fd90*/  F2FP.F16.F32.PACK_AB R12, R24, R12 ;  /* 0x0000000c180c723e */ /* 0x00efe200000000ff */
        /* <DEDUP_REMOVED lines=26> */
[----:B------:R-:W-:Y:S01]  /*ff40*/  @P1 IADD3.X R7, RZ, R9, RZ, P4, !PT ;  /* 0x00000009ff071210 */ /* 0x000fe200027fe4ff */
[----:B------:R-:W-:-:S05]  /*ff50*/  HADD2.F32 R9, -RZ, R12.H0_H0 ;  /* 0x2000000cff097230 */ /* 0x000fca0000004100 */
[----:B------:R0:W-:Y:S04]  /*ff60*/  @P0 STG.E desc[UR40][R4.64], R9 ;  /* 0x0000000904000986 */ /* 0x0001e8000c101928 */
[----:B-1----:R0:W-:Y:S01]  /*ff70*/  @P1 STG.E desc[UR40][R6.64], R25 ;  /* 0x0000001906001986 */ /* 0x0021e2000c101928 */
[----:B------:R-:W-:Y:S05]  /*ff80*/  @!P0 EXIT ;  /* 0x000000000000894d */ /* 0x000fea0003800000 */
[----:B0-----:R-:W-:Y:S01]  /*ff90*/  LOP3.LUT R2, R19, 0xfffffffc, RZ, 0xc0, !PT ;  /* 0xfffffffc13027812 */ /* 0x001fe200078ec0ff */
[----:B------:R-:W-:Y:S01]  /*ffa0*/  ULDC.64 UR4, c[0x0][0x608] ;  /* 0x0001820000047ab9 */ /* 0x000fe20000000a00 */
[----:B------:R-:W-:Y:S02]  /*ffb0*/  HADD2.F32 R5, -RZ, R12.H1_H1 ;  /* 0x3000000cff057230 */ /* 0x000fe40000004100 */
[----:B------:R-:W-:-:S04]  /*ffc0*/  IADD3 R2, P0, R2, UR4, RZ ;  /* 0x0000000402027c10 */ /* 0x000fc8000ff1e0ff */
[----:B------:R-:W-:-:S05]  /*ffd0*/  IADD3.X R3, RZ, UR5, RZ, P0, !PT ;  /* 0x00000005ff037c10 */ /* 0x000fca00087fe4ff */
[----:B------:R-:W-:Y:S01]  /*ffe0*/  STG.E desc[UR40][R2.64], R5 ;  /* 0x0000000502007986 */ /* 0x000fe2000c101928 */
[----:B------:R-:W-:Y:S05]  /*fff0*/  EXIT ;  /* 0x000000000000794d */ /* 0x000fea0003800000 */
.L_x_7896:
        /* <DEDUP_REMOVED lines=9> */
.L_x_7891:
[----:B------:R-:W-:-:S13]  /*10090*/  ISETP.NE.AND P0, PT, RZ, UR36, PT ;  /* 0x00000024ff007c0c */ /* 0x000fda000bf05270 */
[----:B------:R-:W-:Y:S05]  /*100a0*/  @!P0 BRA `(.L_x_7897) ;  /* 0x0000000000648947 */ /* 0x000fea0003800000 */
        /* <DEDUP_REMOVED lines=16> */
.L_x_7898:
        /* <DEDUP_REMOVED lines=9> */
.L_x_7897:
[----:B------:R-:W-:Y:S02]  /*10240*/  ULDC.U8 UR4, c[0x0][0x631] ;  /* 0x00018c4000047ab9 */ /* 0x000fe40000000000 */
[----:B------:R-:W-:-:S13]  /*10250*/  ISETP.NE.AND P0, PT, RZ, UR4, PT ;  /* 0x00000004ff007c0c */ /* 0x000fda000bf05270 */
[----:B------:R-:W-:Y:S05]  /*10260*/  @!P0 BRA `(.L_x_7899) ;  /* 0x0000000000a48947 */ /* 0x000fea0003800000 */
[----:B------:R-:W5:Y:S01]  /*10270*/  LDC R2, c[0x0][0x634] ;  /* 0x00018d00ff027b82 */ /* 0x000f620000000800 */
[----:B------:R-:W-:Y:S01]  /*10280*/  ULDC UR4, c[0x0][0x210] ;  /* 0x0000840000047ab9 */ /* 0x000fe20000000800 */
[----:B-123--:R-:W-:Y:S01]  /*10290*/  F2FP.F16.F32.PACK_AB R12, R24, R12 ;  /* 0x0000000c180c723e */ /* 0x00efe200000000ff */
        /* <DEDUP_REMOVED lines=20> */
[----:B-1----:R-:W-:-:S05]  /*103e0*/  @P1 IADD3 R2, P2, R17, R2, RZ ;  /* 0x0000000211021210 */ /* 0x002fca0007f5e0ff */
[----:B------:R-:W-:Y:S01]  /*103f0*/  @P1 IMAD.X R3, RZ, RZ, R3, P2 ;  /* 0x000000ffff031224 */ /* 0x000fe200010e0603 */
[----:B0-----:R-:W-:-:S04]  /*10400*/  @P0 IADD3 R4, P3, R5, R6, RZ ;  /* 0x0000000605040210 */ /* 0x001fc80007f7e0ff */
[----:B---3--:R0:W-:Y:S01]  /*10410*/  @P1 STG.E desc[UR40][R2.64], R13 ;  /* 0x0000000d02001986 */ /* 0x0081e2000c101928 */
[----:B------:R-:W-:Y:S02]  /*10420*/  @P0 IADD3.X R5, RZ, R7, RZ, P3, !PT ;  /* 0x00000007ff050210 */ /* 0x000fe40001ffe4ff */
[----:B----4-:R-:W-:-:S04]  /*10430*/  @P1 IADD3 R6, P4, R19, R8, RZ ;  /* 0x0000000813061210 */ /* 0x010fc80007f9e0ff */
[----:B------:R-:W-:Y:S01]  /*10440*/  @P1 IADD3.X R7, RZ, R9, RZ, P4, !PT ;  /* 0x00000009ff071210 */ /* 0x000fe200027fe4ff */
[----:B------:R-:W-:-:S05]  /*10450*/  HADD2.F32 R9, -RZ, R12.H0_H0 ;  /* 0x2000000cff097230 */ /* 0x000fca0000004100 */
[----:B------:R0:W-:Y:S04]  /*10460*/  @P0 STG.E desc[UR40][R4.64], R9 ;  /* 0x0000000904000986 */ /* 0x0001e8000c101928 */
[----:B--2---:R0:W-:Y:S01]  /*10470*/  @P1 STG.E desc[UR40][R6.64], R25 ;  /* 0x0000001906001986 */ /* 0x0041e2000c101928 */
[----:B------:R-:W-:Y:S05]  /*10480*/  @!P0 EXIT ;  /* 0x000000000000894d */ /* 0x000fea0003800000 */
[----:B0-----:R-:W-:Y:S01]  /*10490*/  LOP3.LUT R2, R19, 0xfffffffc, RZ, 0xc0, !PT ;  /* 0xfffffffc13027812 */ /* 0x001fe200078ec0ff */
[----:B------:R-:W-:Y:S01]  /*104a0*/  ULDC.64 UR4, c[0x0][0x608] ;  /* 0x0001820000047ab9 */ /* 0x000fe20000000a00 */
[----:B------:R-:W-:Y:S02]  /*104b0*/  HADD2.F32 R5, -RZ, R12.H1_H1 ;  /* 0x3000000cff057230 */ /* 0x000fe40000004100 */
[----:B------:R-:W-:-:S05]  /*104c0*/  IADD3 R2, P0, R2, UR4, RZ ;  /* 0x0000000402027c10 */ /* 0x000fca000ff1e0ff */
[----:B------:R-:W-:-:S05]  /*104d0*/  IMAD.X R3, RZ, RZ, UR5, P0 ;  /* 0x00000005ff037e24 */ /* 0x000fca00080e06ff */
[----:B------:R-:W-:Y:S01]  /*104e0*/  STG.E desc[UR40][R2.64], R5 ;  /* 0x0000000502007986 */ /* 0x000fe2000c101928 */
[----:B------:R-:W-:Y:S05]  /*104f0*/  EXIT ;  /* 0x000000000000794d */ /* 0x000fea0003800000 */
.L_x_7899:
[----:B------:R-:W-:Y:S01]  /*10500*/  MOV R2, 0x0 ;  /* 0x0000000000027802 */ /* 0x000fe20000000f00 */
[----:B------:R-:W-:Y:S01]  /*10510*/  ULDC.64 UR4, c[0x4][0x580] ;  /* 0x0101600000047ab9 */ /* 0x000fe20000000a00 */
[----:B------:R-:W-:Y:S01]  /*10520*/  ULDC.64 UR6, c[0x4][0x578] ;  /* 0x01015e0000067ab9 */ /* 0x000fe20000000a00 */
[----:B------:R-:W-:Y:S01]  /*10530*/  MOV R4, UR4 ;  /* 0x0000000400047c02 */ /* 0x000fe20008000f00 */
[----:B-123--:R1:W2:Y:S01]  /*10540*/  LDC.64 R14, c[0x4][R2] ;  /* 0x01000000020e7b82 */ /* 0x00e2a20000000a00 */
[----:B----4-:R-:W-:Y:S01]  /*10550*/  MOV R5, UR5 ;  /* 0x0000000500057c02 */ /* 0x010fe20008000f00 */
[----:B------:R-:W-:Y:S01]  /*10560*/  ULDC.64 UR4, c[0x4][0x20] ;  /* 0x0100080000047ab9 */ /* 0x000fe20000000a00 */
[----:B------:R-:W-:Y:S01]  /*10570*/  HFMA2.MMA R8, -RZ, RZ, 0, 4.4405460357666015625e-05 ;  /* 0x000002e9ff087435 */ /* 0x000fe200000001ff */
[----:B0-----:R-:W-:Y:S01]  /*10580*/  IMAD.U32 R6, RZ, RZ, UR6 ;  /* 0x00000006ff067e24 */ /* 0x001fe2000f8e00ff */
[----:B------:R-:W-:Y:S01]  /*10590*/  MOV R7, UR7 ;  /* 0x0000000700077c02 */ /* 0x000fe20008000f00 */
[----:B------:R-:W-:Y:S01]  /*105a0*/  IMAD.U32 R11, RZ, RZ, UR5 ;  /* 0x00000005ff0b7e24 */ /* 0x000fe2000f8e00ff */
[----:B------:R-:W-:Y:S01]  /*105b0*/  MOV R10, UR4 ;  /* 0x00000004000a7c02 */ /* 0x000fe20008000f00 */
[----:B------:R-:W-:Y:S01]  /*105c0*/  IMAD.MOV.U32 R13, RZ, RZ, RZ ;  /* 0x000000ffff0d7224 */ /* 0x000fe200078e00ff */
[----:B-1----:R-:W-:-:S07]  /*105d0*/  MOV R12, 0x1 ;  /* 0x00000001000c7802 */ /* 0x002fce0000000f00 */
[----:B------:R-:W-:-:S07]  /*105e0*/  LEPC R20, `(.L_x_7900) ;  /* 0x000000001014794e */ /* 0x000fce0000000000 */
[----:B--2---:R-:W-:Y:S05]  /*105f0*/  CALL.ABS.NOINC R14 ;  /* 0x000000000e007343 */ /* 0x004fea0003c00000 */
.L_x_7900:
        /* <DEDUP_REMOVED lines=15> */
.L_x_7901:
[----:B------:R-:W-:Y:S05]  /*106f0*/  EXIT ;  /* 0x000000000000794d */ /* 0x000fea0003800000 */
.L_x_7836:
        /* <DEDUP_REMOVED lines=42> */
.L_x_7905:
[----:B------:R-:W-:Y:S05]  /*109a0*/  BSYNC B0 ;  /* 0x0000000000007941 */ /* 0x000fea0003800000 */
.L_x_7904:
[----:B------:R-:W-:Y:S04]  /*109b0*/  BSSY B0, `(.L_x_7903) ;  /* 0x0000014000007945 */ /* 0x000fe80003800000 */
        /* <DEDUP_REMOVED lines=19> */
.L_x_7906:
[----:B------:R-:W-:Y:S05]  /*10af0*/  BSYNC B0 ;  /* 0x0000000000007941 */ /* 0x000fea0003800000 */
.L_x_7903:
[----:B------:R-:W-:Y:S02]  /*10b00*/  ULDC.U8 UR4, c[0x0][0x631] ;  /* 0x00018c4000047ab9 */ /* 0x000fe40000000000 */
[----:B------:R-:W-:-:S13]  /*10b10*/  ISETP.NE.AND P0, PT, RZ, UR4, PT ;  /* 0x00000004ff007c0c */ /* 0x000fda000bf05270 */
[----:B------:R-:W-:Y:S05]  /*10b20*/  @!P0 BRA `(.L_x_7907) ;  /* 0x0000000000a48947 */ /* 0x000fea0003800000 */
[----:B------:R-:W0:Y:S01]  /*10b30*/  LDC R2, c[0x0][0x634] ;  /* 0x00018d00ff027b82 */ /* 0x000e220000000800 */
[----:B------:R-:W-:Y:S01]  /*10b40*/  ULDC UR4, c[0x0][0x210] ;  /* 0x0000840000047ab9 */ /* 0x000fe20000000800 */
[----:B------:R-:W-:Y:S01]  /*10b50*/  F2FP.F16.F32.PACK_AB R8, R8, R4 ;  /* 0x000000040808723e */ /* 0x000fe200000000ff */
        /* <DEDUP_REMOVED lines=24> */
[----:B------:R-:W-:Y:S01]  /*10ce0*/  @P0 IADD3.X R5, RZ, R13, RZ, P3, !PT ;  /* 0x0000000dff050210 */ /* 0x000fe20001ffe4ff */
[----:B------:R-:W-:Y:S01]  /*10cf0*/  HADD2.F32 R13, -RZ, R8.H0_H0 ;  /* 0x20000008ff0d7230 */ /* 0x000fe20000004100 */
[----:B----4-:R-:W-:-:S04]  /*10d00*/  @P1 IADD3 R6, P4, R19, R14, RZ ;  /* 0x0000000e13061210 */ /* 0x010fc80007f9e0ff */
[----:B------:R0:W-:Y:S01]  /*10d10*/  @P0 STG.E desc[UR40][R4.64], R13 ;  /* 0x0000000d04000986 */ /* 0x0001e2000c101928 */
[----:B------:R-:W-:-:S05]  /*10d20*/  @P1 IADD3.X R7, RZ, R15, RZ, P4, !PT ;  /* 0x0000000fff071210 */ /* 0x000fca00027fe4ff */
[----:B-1----:R0:W-:Y:S01]  /*10d30*/  @P1 STG.E desc[UR40][R6.64], R9 ;  /* 0x0000000906001986 */ /* 0x0021e2000c101928 */
        /* <DEDUP_REMOVED lines=8> */
.L_x_7907:
        /* <DEDUP_REMOVED lines=9> */
.L_x_7902:
        /* <DEDUP_REMOVED lines=18> */
.L_x_7909:
        /* <DEDUP_REMOVED lines=9> */
.L_x_7908:
        /* <DEDUP_REMOVED lines=21> */
[----:B-----5:R-:W2:Y:S02]  /*11150*/  @P0 LDC.64 R12, c[0x0][0x608] ;  /* 0x00018200ff0c0b82 */ /* 0x020ea40000000a00 */
        /* <DEDUP_REMOVED lines=8> */
[----:B------:R-:W-:Y:S01]  /*111e0*/  @P0 IADD3.X R5, RZ, R13, RZ, P3, !PT ;  /* 0x0000000dff050210 */ /* 0x000fe20001ffe4ff */
[----:B------:R-:W-:Y:S01]  /*111f0*/  HADD2.F32 R13, -RZ, R8.H0_H0 ;  /* 0x20000008ff0d7230 */ /* 0x000fe20000004100 */
[----:B----4-:R-:W-:-:S04]  /*11200*/  @P1 IADD3 R6, P4, R19, R14, RZ ;  /* 0x0000000e13061210 */ /* 0x010fc80007f9e0ff */
[----:B------:R0:W-:Y:S01]  /*11210*/  @P0 STG.E desc[UR40][R4.64], R13 ;  /* 0x0000000d04000986 */ /* 0x0001e2000c101928 */
[----:B------:R-:W-:-:S05]  /*11220*/  @P1 IMAD.X R7, RZ, RZ, R15, P4 ;  /* 0x000000ffff071224 */ /* 0x000fca00020e060f */
        /* <DEDUP_REMOVED lines=9> */
.L_x_7910:
        /* <DEDUP_REMOVED lines=16> */
.L_x_7911:
        /* <DEDUP_REMOVED lines=15> */
.L_x_7912:
[----:B------:R-:W-:Y:S05]  /*114b0*/  EXIT ;  /* 0x000000000000794d */ /* 0x000fea0003800000 */
        .weak           $__internal_50_$__cuda_sm20_div_u64
        .type           $__internal_50_$__cuda_sm20_div_u64,@function
        .size           $__internal_50_$__cuda_sm20_div_u64,($__internal_51_$__cuda_sm20_rem_u64 - $__internal_50_$__cuda_sm20_div_u64)
$__internal_50_$__cuda_sm20_div_u64:
        /* <DEDUP_REMOVED lines=47> */
[----:B------:R-:W-:Y:S02]  /*117b0*/  IMAD R13, R25, R0, R13 ;  /* 0x00000000190d7224 */ /* 0x000fe400078e020d */
[----:B------:R-:W-:-:S03]  /*117c0*/  IMAD.X R14, RZ, RZ, R25, P3 ;  /* 0x000000ffff0e7224 */ /* 0x000fc600018e0619 */
[----:B------:R-:W-:Y:S02]  /*117d0*/  IADD3.X R24, ~R13, R24, RZ, P1, !PT ;  /* 0x000000180d187210 */ /* 0x000fe40000ffe5ff */
        /* <DEDUP_REMOVED lines=10> */
[----:B------:R-:W-:-:S02]  /*11880*/  IADD3.X R15, RZ, R12, RZ, P3, !PT ;  /* 0x0000000cff0f7210 */ /* 0x000fc40001ffe4ff */
[----:B------:R-:W-:Y:S02]  /*11890*/  ISETP.NE.U32.AND P1, PT, R0, RZ, PT ;  /* 0x000000ff0000720c */ /* 0x000fe40003f25070 */
[----:B------:R-:W-:Y:S01]  /*118a0*/  SEL R14, R14, R13, P0 ;  /* 0x0000000d0e0e7207 */ /* 0x000fe20000000000 */
[----:B------:R-:W-:Y:S01]  /*118b0*/  IMAD.MOV.U32 R13, RZ, RZ, 0x0 ;  /* 0x00000000ff0d7424 */ /* 0x000fe200078e00ff */
[----:B------:R-:W-:Y:S02]  /*118c0*/  SEL R15, R15, R12, P0 ;  /* 0x0000000c0f0f7207 */ /* 0x000fe40000000000 */
[----:B------:R-:W-:Y:S02]  /*118d0*/  MOV R12, R22 ;  /* 0x00000016000c7202 */ /* 0x000fe40000000f00 */
[----:B------:R-:W-:-:S04]  /*118e0*/  ISETP.NE.AND.EX P1, PT, R21, RZ, PT, P1 ;  /* 0x000000ff1500720c */ /* 0x000fc80003f25310 */
[----:B------:R-:W-:Y:S02]  /*118f0*/  SEL R14, R14, 0xffffffff, P1 ;  /* 0xffffffff0e0e7807 */ /* 0x000fe40000800000 */
[----:B------:R-:W-:Y:S01]  /*11900*/  SEL R15, R15, 0xffffffff, P1 ;  /* 0xffffffff0f0f7807 */ /* 0x000fe20000800000 */
[----:B------:R-:W-:Y:S06]  /*11910*/  RET.REL.NODEC R12 `(_ZN2at6native13reduce_kernelILi256ELi2ENS0_8ReduceOpIN3c104HalfENS0_10WelfordOpsIS4_fiN4cuda3std3__44pairIffEEEEjfLi2ELi2EEEEEvT1_) ;  /* 0xfffffee40cb87950 */ /* 0x000fec0003c3ffff */
        .weak           $__internal_51_$__cuda_sm20_rem_u64
        .type           $__internal_51_$__cuda_sm20_rem_u64,@function
        .size           $__internal_51_$__cuda_sm20_rem_u64,(.L_x_8234 - $__internal_51_$__cuda_sm20_rem_u64)
$__internal_51_$__cuda_sm20_rem_u64:
        /* <DEDUP_REMOVED lines=46> */
[----:B------:R-:W-:Y:S01]  /*11c00*/  IADD3.X R22, ~R3, R22, RZ, P1, !PT ;  /* 0x0000001603167210 */ /* 0x000fe20000ffe5ff */
[----:B------:R-:W-:Y:S01]  /*11c10*/  HFMA2.MMA R3, -RZ, RZ, 0, 0 ;  /* 0x00000000ff037435 */ /* 0x000fe200000001ff */
        /* <DEDUP_REMOVED lines=9> */
[CC--:B------:R-:W-:Y:S02]  /*11cb0*/  IADD3.X R2, ~R25.reuse, R14.reuse, RZ, P2, !PT ;  /* 0x0000000e19027210 */ /* 0x0c0fe400017fe5ff */
[----:B------:R-:W-:Y:S02]  /*11cc0*/  ISETP.NE.AND.EX P1, PT, R25, RZ, PT, P1 ;  /* 0x000000ff1900720c */ /* 0x000fe40003f25310 */
[----:B------:R-:W-:Y:S02]  /*11cd0*/  SEL R25, R2, R14, P0 ;  /* 0x0000000e02197207 */ /* 0x000fe40000000000 */
[----:B------:R-:W-:Y:S02]  /*11ce0*/  MOV R2, R20 ;  /* 0x0000001400027202 */ /* 0x000fe40000000f00 */
[----:B------:R-:W-:Y:S02]  /*11cf0*/  SEL R24, R24, R12, P0 ;  /* 0x0000000c18187207 */ /* 0x000fe40000000000 */
[----:B------:R-:W-:-:S02]  /*11d00*/  SEL R25, R25, 0xffffffff, P1 ;  /* 0xffffffff19197807 */ /* 0x000fc40000800000 */
[----:B------:R-:W-:Y:S01]  /*11d10*/  SEL R24, R24, 0xffffffff, P1 ;  /* 0xffffffff18187807 */ /* 0x000fe20000800000 */
[----:B------:R-:W-:Y:S06]  /*11d20*/  RET.REL.NODEC R2 `(_ZN2at6native13reduce_kernelILi256ELi2ENS0_8ReduceOpIN3c104HalfENS0_10WelfordOpsIS4_fiN4cuda3std3__44pairIffEEEEjfLi2ELi2EEEEEvT1_) ;  /* 0xfffffee002b47950 */ /* 0x000fec0003c3ffff */
.L_x_7913:
        /* <DEDUP_REMOVED lines=13> */
.L_x_8234:


//--------------------- .text._ZN2at6native13reduce_kernelILi128ELi4ENS0_8ReduceOpIN3c104HalfENS0_10WelfordOpsIS4_fiN4cuda3std3__44pairIffEEEEjfLi2ELi2EEEEEvT1_ --------------------------
	.section	.text._ZN2at6native13reduce_kernelILi128ELi4ENS0_8ReduceOpIN3c104HalfENS0_10WelfordOpsIS4_fiN4cuda3std3__44pairIffEEEEjfLi2ELi2EEEEEvT1_,"ax",@progbits
	.align	128
        .global         _ZN2at6native13reduce_kernelILi128ELi4ENS0_8ReduceOpIN3c104HalfENS0_10WelfordOpsIS4_fiN4cuda3std3__44pairIffEEEEjfLi2ELi2EEEEEvT1_
        .type           _ZN2at6native13reduce_kernelILi128ELi4ENS0_8ReduceOpIN3c104HalfENS0_10WelfordOpsIS4_fiN4cuda3std3__44pairIffEEEEjfLi2ELi2EEEEEvT1_,@function
        .size           _ZN2at6native13reduce_kernelILi128ELi4ENS0_8ReduceOpIN3c104HalfENS0_10WelfordOpsIS4_fiN4cuda3std3__44pairIffEEEEjfLi2ELi2EEEEEvT1_,(.L_x_8236 - _ZN2at6native13reduce_kernelILi128ELi4ENS0_8ReduceOpIN3c104HalfENS0_10WelfordOpsIS4_fiN4cuda3std3__44pairIffEEEEjfLi2ELi2EEEEEvT1_)
        .other          _ZN2at6native13reduce_kernelILi128ELi4ENS0_8ReduceOpIN3c104HalfENS0_10WelfordOpsIS4_fiN4cuda3std3__44pairIffEEEEjfLi2ELi2EEEEEvT1_,@"STO_CUDA_ENTRY STV_DEFAULT"
_ZN2at6native13reduce_kernelILi128ELi4ENS0_8ReduceOpIN3c104HalfENS0_10WelfordOpsIS4_fiN4cuda3std3__44pairIffEEEEjfLi2ELi2EEEEEvT1_:
.text._ZN2at6native13reduce_kernelILi128ELi4ENS0_8ReduceOpIN3c104HalfENS0_10WelfordOpsIS4_fiN4cuda3std3__44pairIffEEEEjfLi2ELi2EEEEEvT1_:
        /* <DEDUP_REMOVED lines=294> */
.L_x_7914:
        /* <DEDUP_REMOVED lines=38> */
.L_x_7918:
        /* <DEDUP_REMOVED lines=31> */
.L_x_7924:
[----:B------:R-:W-:Y:S05]  /*16b0*/  BSYNC B2 ;  /* 0x0000000000027941 */ /* 0x000fea0003800000 */
.L_x_7923:
        /* <DEDUP_REMOVED lines=19> */
.L_x_7922:
[----:B------:R-:W-:Y:S05]  /*17f0*/  BSYNC B1 ;  /* 0x0000000000017941 */ /* 0x000fea0003800000 */
.L_x_7921:
[----:B------:R-:W0:Y:S01]  /*1800*/  LDC R9, c[0x0][0x22c] ;  /* 0x00008b00ff097b82 */ /* 0x000e220000000800 */
[----:B------:R-:W-:-:S04]  /*1810*/  IADD3 R0, P0, -R10, 0x2, RZ ;  /* 0x000000020a007810 */ /* 0x000fc80007f1e1ff */
[----:B------:R-:W-:Y:S02]  /*1820*/  LEA R18, P1, R0, R18, 0x1 ;  /* 0x0000001200127211 */ /* 0x000fe400078208ff */
[----:B------:R-:W-:-:S04]  /*1830*/  IADD3.X R3, RZ, -0x1, RZ, P0, !PT ;  /* 0xffffffffff037810 */ /* 0x000fc800007fe4ff */
[----:B------:R-:W-:Y:S02]  /*1840*/  LEA.HI.X R19, R0, R19, R3, 0x1, P1 ;  /* 0x0000001300137211 */ /* 0x000fe400008f0c03 */
[----:B0-----:R-:W-:-:S07]  /*1850*/  IADD3 R12, R10, -0x2, R9 ;  /* 0xfffffffe0a0c7810 */ /* 0x001fce0007ffe009 */
.L_x_7920:
[----:B------:R-:W-:Y:S05]  /*1860*/  BSYNC B0 ;  /* 0x0000000000007941 */ /* 0x000fea0003800000 */
.L_x_7919:
        /* <DEDUP_REMOVED lines=15> */
.L_x_7928:
        /* <DEDUP_REMOVED lines=24> */
.L_x_7927:
[----:B------:R-:W-:Y:S01]  /*1ae0*/  MOV R10, R14 ;  /* 0x0000000e000a7202 */ /* 0x000fe20000000f00 */
[----:B------:R-:W-:-:S07]  /*1af0*/  IMAD.MOV.U32 R7, RZ, RZ, R13 ;  /* 0x000000ffff077224 */ /* 0x000fce00078e000d */
.L_x_7926:
[----:B------:R-:W-:Y:S05]  /*1b00*/  BSYNC B0 ;  /* 0x0000000000007941 */ /* 0x000fea0003800000 */
.L_x_7925:
        /* <DEDUP_REMOVED lines=10> */
.L_x_7930:
[----:B------:R-:W-:Y:S05]  /*1bb0*/  BSYNC B0 ;  /* 0x0000000000007941 */ /* 0x000fea0003800000 */
.L_x_7929:
        /* <DEDUP_REMOVED lines=18> */
.L_x_7932:
[----:B------:R-:W-:Y:S05]  /*1ce0*/  BSYNC B0 ;  /* 0x0000000000007941 */ /* 0x000fea0003800000 */
.L_x_7931:
        /* <DEDUP_REMOVED lines=17> */
.L_x_7934:
[----:B------:R-:W-:Y:S01]  /*1e00*/  IMAD.MOV.U32 R4, RZ, RZ, R3 ;  /* 0x000000ffff047224 */ /* 0x000fe200078e0003 */
[----:B------:R-:W-:Y:S01]  /*1e10*/  MOV R5, R0 ;  /* 0x0000000000057202 */ /* 0x000fe20000000f00 */
[----:B------:R-:W-:Y:S01]  /*1e20*/  IMAD.MOV.U32 R7, RZ, RZ, R10 ;  /* 0x000000ffff077224 */ /* 0x000fe200078e000a */
[----:B------:R-:W-:-:S07]  /*1e30*/  MOV R6, R8 ;  /* 0x0000000800067202 */ /* 0x000fce0000000f00 */
.L_x_7935:
[----:B------:R-:W-:Y:S05]  /*1e40*/  BSYNC B0 ;  /* 0x0000000000007941 */ /* 0x000fea0003800000 */
.L_x_7933:
[----:B------:R-:W-:Y:S02]  /*1e50*/  CS2R R8, SRZ ;  /* 0x0000000000087805 */ /* 0x000fe4000001ff00 */
[----:B------:R-:W-:Y:S02]  /*1e60*/  CS2R R10, SRZ ;  /* 0x00000000000a7805 */ /* 0x000fe4000001ff00 */
[----:B------:R-:W-:Y:S02]  /*1e70*/  CS2R R12, SRZ ;  /* 0x00000000000c7805 */ /* 0x000fe4000001ff00 */
[----:B------:R-:W-:Y:S02]  /*1e80*/  CS2R R14, SRZ ;  /* 0x00000000000e7805 */ /* 0x000fe4000001ff00 */
[----:B------:R-:W-:Y:S02]  /*1e90*/  CS2R R20, SRZ ;  /* 0x0000000000147805 */ /* 0x000fe4000001ff00 */
[----:B------:R-:W-:Y:S01]  /*1ea0*/  CS2R R22, SRZ ;  /* 0x0000000000167805 */ /* 0x000fe2000001ff00 */
[----:B------:R-:W-:Y:S06]  /*1eb0*/  BRA `(.L_x_7916) ;  /* 0x00000078005c7947 */ /* 0x000fec0003800000 */
.L_x_7917:
        /* <DEDUP_REMOVED lines=49> */
.L_x_7943:
        /* <DEDUP_REMOVED lines=286> */
.L_x_7941:
        /* <DEDUP_REMOVED lines=244> */
.L_x_7942:
        /* <DEDUP_REMOVED lines=54> */
.L_x_7940:
[----:B------:R-:W-:Y:S02]  /*4650*/  PRMT R47, R14, 0x7610, R14 ;  /* 0x000076100e2f7816 */ /* 0x000fe4000000000e */
[----:B------:R-:W-:-:S07]  /*4660*/  PRMT R50, R15, 0x7610, R15 ;  /* 0x000076100f327816 */ /* 0x000fce000000000f */
.L_x_7939:
[----:B------:R-:W-:Y:S05]  /*4670*/  BSYNC B0 ;  /* 0x0000000000007941 */ /* 0x000fea0003800000 */
.L_x_7938:
        /* <DEDUP_REMOVED lines=294> */
.L_x_7946:
        /* <DEDUP_REMOVED lines=283> */
.L_x_7947:
[----:B------:R-:W-:-:S04]  /*6a90*/  LOP3.LUT R47, R47, 0xfffffff8, RZ, 0xc0, !PT ;  /* 0xfffffff82f2f7812 */ /* 0x000fc800078ec0ff */
[----:B------:R-:W-:-:S04]  /*6aa0*/  IADD3 R18, P1, R47, R18, RZ ;  /* 0x000000122f127210 */ /* 0x000fc80007f3e0ff */
[----:B------:R-:W-:-:S06]  /*6ab0*/  IADD3.X R19, RZ, R19, RZ, P1, !PT ;  /* 0x00000013ff137210 */ /* 0x000fcc0000ffe4ff */
[----:B------:R-:W2:Y:S02]  /*6ac0*/  LDG.E.64 R18, desc[UR40][R18.64] ;  /* 0x0000002812127981 */ /* 0x000ea4000c1e1b00 */
[----:B--2---:R-:W-:Y:S02]  /*6ad0*/  PRMT R47, R18, 0x7610, R18 ;  /* 0x00007610122f7816 */ /* 0x004fe40000000012 */
[----:B------:R-:W-:-:S07]  /*6ae0*/  PRMT R50, R19, 0x7610, R19 ;  /* 0x0000761013327816 */ /* 0x000fce0000000013 */
.L_x_7945:
[----:B------:R-:W-:Y:S05]  /*6af0*/  BSYNC B0 ;  /* 0x0000000000007941 */ /* 0x000fea0003800000 */
.L_x_7944:
        /* <DEDUP_REMOVED lines=69> */
.L_x_7949:
[----:B------:R-:W-:Y:S05]  /*6f50*/  BSYNC B0 ;  /* 0x0000000000007941 */ /* 0x000fea0003800000 */
.L_x_7948:
        /* <DEDUP_REMOVED lines=17> */
.L_x_7951:
[----:B------:R-:W-:Y:S01]  /*7070*/  MOV R4, R31 ;  /* 0x0000001f00047202 */ /* 0x000fe20000000f00 */
[----:B------:R-:W-:Y:S01]  /*7080*/  IMAD.MOV.U32 R6, RZ, RZ, R29 ;  /* 0x000000ffff067224 */ /* 0x000fe200078e001d */
[----:B------:R-:W-:Y:S02]  /*7090*/  MOV R5, R30 ;  /* 0x0000001e00057202 */ /* 0x000fe40000000f00 */
[----:B------:R-:W-:-:S07]  /*70a0*/  MOV R7, R28 ;  /* 0x0000001c00077202 */ /* 0x000fce0000000f00 */
.L_x_7952:
[----:B------:R-:W-:Y:S05]  /*70b0*/  BSYNC B0 ;  /* 0x0000000000007941 */ /* 0x000fea0003800000 */
.L_x_7950:
        /* <DEDUP_REMOVED lines=17> */
.L_x_7954:
[----:B------:R-:W-:Y:S01]  /*71d0*/  MOV R8, R39 ;  /* 0x0000002700087202 */ /* 0x000fe20000000f00 */
[----:B------:R-:W-:Y:S01]  /*71e0*/  IMAD.MOV.U32 R10, RZ, RZ, R27 ;  /* 0x000000ffff0a7224 */ /* 0x000fe200078e001b */
[----:B------:R-:W-:Y:S02]  /*71f0*/  MOV R9, R38 ;  /* 0x0000002600097202 */ /* 0x000fe40000000f00 */
[----:B------:R-:W-:-:S07]  /*7200*/  MOV R11, R26 ;  /* 0x0000001a000b7202 */ /* 0x000fce0000000f00 */
.L_x_7955:
[----:B------:R-:W-:Y:S05]  /*7210*/  BSYNC B0 ;  /* 0x0000000000007941 */ /* 0x000fea0003800000 */
.L_x_7953:
        /* <DEDUP_REMOVED lines=17> */
.L_x_7957:
[----:B------:R-:W-:Y:S01]  /*7330*/  MOV R12, R41 ;  /* 0x00000029000c7202 */ /* 0x000fe20000000f00 */
[----:B------:R-:W-:Y:S01]  /*7340*/  IMAD.MOV.U32 R14, RZ, RZ, R25 ;  /* 0x000000ffff0e7224 */ /* 0x000fe200078e0019 */
[----:B------:R-:W-:Y:S02]  /*7350*/  MOV R13, R40 ;  /* 0x00000028000d7202 */ /* 0x000fe40000000f00 */
[----:B------:R-:W-:-:S07]  /*7360*/  MOV R15, R24 ;  /* 0x00000018000f7202 */ /* 0x000fce0000000f00 */
.L_x_7958:
[----:B------:R-:W-:Y:S05]  /*7370*/  BSYNC B0 ;  /* 0x0000000000007941 */ /* 0x000fea0003800000 */
.L_x_7956:
        /* <DEDUP_REMOVED lines=16> */
.L_x_7959:
[----:B------:R-:W-:Y:S01]  /*7480*/  MOV R20, R43 ;  /* 0x0000002b00147202 */ /* 0x000fe20000000f00 */
[----:B------:R-:W-:Y:S01]  /*7490*/  IMAD.MOV.U32 R22, RZ, RZ, R3 ;  /* 0x000000ffff167224 */ /* 0x000fe200078e0003 */
[----:B------:R-:W-:Y:S02]  /*74a0*/  MOV R21, R42 ;  /* 0x0000002a00157202 */ /* 0x000fe40000000f00 */
[----:B------:R-:W-:Y:S01]  /*74b0*/  MOV R23, R0 ;  /* 0x0000000000177202 */ /* 0x000fe20000000f00 */
[----:B------:R-:W-:Y:S06]  /*74c0*/  BRA `(.L_x_7916) ;  /* 0x0000002000d87947 */ /* 0x000fec0003800000 */
.L_x_7937:
        /* <DEDUP_REMOVED lines=28> */
.L_x_7963:
        /* <DEDUP_REMOVED lines=57> */
.L_x_7962:
[----:B------:R-:W-:Y:S02]  /*7a20*/  PRMT R40, R10, 0x7610, R10 ;  /* 0x000076100a287816 */ /* 0x000fe4000000000a */
[----:B------:R-:W-:Y:S02]  /*7a30*/  PRMT R41, R11, 0x7610, R11 ;  /* 0x000076100b297816 */ /* 0x000fe4000000000b */
[----:B------:R-:W-:-:S07]  /*7a40*/  PRMT R37, R38, 0x7610, R38 ;  /* 0x0000761026257816 */ /* 0x000fce0000000026 */
.L_x_7961:
[----:B------:R-:W-:Y:S05]  /*7a50*/  BSYNC B0 ;  /* 0x0000000000007941 */ /* 0x000fea0003800000 */
.L_x_7960:
        /* <DEDUP_REMOVED lines=35> */
.L_x_7965:
[----:B------:R-:W-:Y:S05]  /*7c90*/  BSYNC B0 ;  /* 0x0000000000007941 */ /* 0x000fea0003800000 */
.L_x_7964:
        /* <DEDUP_REMOVED lines=69> */
.L_x_7967:
[----:B------:R-:W-:Y:S05]  /*80f0*/  BSYNC B0 ;  /* 0x0000000000007941 */ /* 0x000fea0003800000 */
.L_x_7966:
        /* <DEDUP_REMOVED lines=17> */
.L_x_7969:
[----:B------:R-:W-:Y:S01]  /*8210*/  MOV R4, R3 ;  /* 0x0000000300047202 */ /* 0x000fe20000000f00 */
[----:B------:R-:W-:Y:S01]  /*8220*/  IMAD.MOV.U32 R6, RZ, RZ, R30 ;  /* 0x000000ffff067224 */ /* 0x000fe200078e001e */
[----:B------:R-:W-:Y:S02]  /*8230*/  MOV R5, R0 ;  /* 0x0000000000057202 */ /* 0x000fe40000000f00 */
[----:B------:R-:W-:-:S07]  /*8240*/  MOV R7, R32 ;  /* 0x0000002000077202 */ /* 0x000fce0000000f00 */
.L_x_7970:
[----:B------:R-:W-:Y:S05]  /*8250*/  BSYNC B0 ;  /* 0x0000000000007941 */ /* 0x000fea0003800000 */
.L_x_7968:
        /* <DEDUP_REMOVED lines=17> */
.L_x_7972:
[----:B------:R-:W-:Y:S01]  /*8370*/  MOV R8, R27 ;  /* 0x0000001b00087202 */ /* 0x000fe20000000f00 */
[----:B------:R-:W-:Y:S01]  /*8380*/  IMAD.MOV.U32 R10, RZ, RZ, R31 ;  /* 0x000000ffff0a7224 */ /* 0x000fe200078e001f */
[----:B------:R-:W-:Y:S02]  /*8390*/  MOV R9, R26 ;  /* 0x0000001a00097202 */ /* 0x000fe40000000f00 */
[----:B------:R-:W-:-:S07]  /*83a0*/  MOV R11, R34 ;  /* 0x00000022000b7202 */ /* 0x000fce0000000f00 */
.L_x_7973:
[----:B------:R-:W-:Y:S05]  /*83b0*/  BSYNC B0 ;  /* 0x0000000000007941 */ /* 0x000fea0003800000 */
.L_x_7971:
        /* <DEDUP_REMOVED lines=17> */
.L_x_7975:
[----:B------:R-:W-:Y:S01]  /*84d0*/  MOV R12, R29 ;  /* 0x0000001d000c7202 */ /* 0x000fe20000000f00 */
[----:B------:R-:W-:Y:S01]  /*84e0*/  IMAD.MOV.U32 R14, RZ, RZ, R33 ;  /* 0x000000ffff0e7224 */ /* 0x000fe200078e0021 */
[----:B------:R-:W-:Y:S02]  /*84f0*/  MOV R13, R28 ;  /* 0x0000001c000d7202 */ /* 0x000fe40000000f00 */
[----:B------:R-:W-:-:S07]  /*8500*/  MOV R15, R36 ;  /* 0x00000024000f7202 */ /* 0x000fce0000000f00 */
.L_x_7976:
[----:B------:R-:W-:Y:S05]  /*8510*/  BSYNC B0 ;  /* 0x0000000000007941 */ /* 0x000fea0003800000 */
.L_x_7974:
        /* <DEDUP_REMOVED lines=16> */
.L_x_7977:
[----:B------:R-:W-:Y:S01]  /*8620*/  MOV R20, R43 ;  /* 0x0000002b00147202 */ /* 0x000fe20000000f00 */
[----:B------:R-:W-:Y:S01]  /*8630*/  IMAD.MOV.U32 R22, RZ, RZ, R35 ;  /* 0x000000ffff167224 */ /* 0x000fe200078e0023 */
[----:B------:R-:W-:Y:S02]  /*8640*/  MOV R21, R42 ;  /* 0x0000002a00157202 */ /* 0x000fe40000000f00 */
[----:B------:R-:W-:Y:S01]  /*8650*/  MOV R23, R38 ;  /* 0x0000002600177202 */ /* 0x000fe20000000f00 */
[----:B------:R-:W-:Y:S06]  /*8660*/  BRA `(.L_x_7916) ;  /* 0x0000001000707947 */ /* 0x000fec0003800000 */
.L_x_7936:
        /* <DEDUP_REMOVED lines=37> */
.L_x_7981:
        /* <DEDUP_REMOVED lines=55> */
.L_x_7980:
[----:B------:R-:W-:-:S07]  /*8c30*/  PRMT R41, R42, 0x7610, R42 ;  /* 0x000076102a297816 */ /* 0x000fce000000002a */
.L_x_7979:
[----:B------:R-:W-:Y:S05]  /*8c40*/  BSYNC B0 ;  /* 0x0000000000007941 */ /* 0x000fea0003800000 */
.L_x_7978:
        /* <DEDUP_REMOVED lines=33> */
.L_x_7983:
[----:B------:R-:W-:Y:S05]  /*8e60*/  BSYNC B0 ;  /* 0x0000000000007941 */ /* 0x000fea0003800000 */
.L_x_7982:
        /* <DEDUP_REMOVED lines=69> */
.L_x_7985:
[----:B------:R-:W-:Y:S05]  /*92c0*/  BSYNC B0 ;  /* 0x0000000000007941 */ /* 0x000fea0003800000 */
.L_x_7984:
        /* <DEDUP_REMOVED lines=17> */
.L_x_7987:
[----:B------:R-:W-:Y:S01]  /*93e0*/  IMAD.MOV.U32 R4, RZ, RZ, R3 ;  /* 0x000000ffff047224 */ /* 0x000fe200078e0003 */
[----:B------:R-:W-:Y:S01]  /*93f0*/  MOV R5, R0 ;  /* 0x0000000000057202 */ /* 0x000fe20000000f00 */
[----:B------:R-:W-:Y:S01]  /*9400*/  IMAD.MOV.U32 R7, RZ, RZ, R36 ;  /* 0x000000ffff077224 */ /* 0x000fe200078e0024 */
[----:B------:R-:W-:-:S07]  /*9410*/  MOV R6, R34 ;  /* 0x0000002200067202 */ /* 0x000fce0000000f00 */
.L_x_7988:
[----:B------:R-:W-:Y:S05]  /*9420*/  BSYNC B0 ;  /* 0x0000000000007941 */ /* 0x000fea0003800000 */
.L_x_7986:
        /* <DEDUP_REMOVED lines=17> */
.L_x_7990:
[----:B------:R-:W-:Y:S01]  /*9540*/  IMAD.MOV.U32 R8, RZ, RZ, R27 ;  /* 0x000000ffff087224 */ /* 0x000fe200078e001b */
[----:B------:R-:W-:Y:S01]  /*9550*/  MOV R9, R26 ;  /* 0x0000001a00097202 */ /* 0x000fe20000000f00 */
[----:B------:R-:W-:Y:S01]  /*9560*/  IMAD.MOV.U32 R11, RZ, RZ, R38 ;  /* 0x000000ffff0b7224 */ /* 0x000fe200078e0026 */
[----:B------:R-:W-:-:S07]  /*9570*/  MOV R10, R35 ;  /* 0x00000023000a7202 */ /* 0x000fce0000000f00 */
.L_x_7991:
[----:B------:R-:W-:Y:S05]  /*9580*/  BSYNC B0 ;  /* 0x0000000000007941 */ /* 0x000fea0003800000 */
.L_x_7989:
        /* <DEDUP_REMOVED lines=17> */
.L_x_7993:
[----:B------:R-:W-:Y:S01]  /*96a0*/  IMAD.MOV.U32 R12, RZ, RZ, R29 ;  /* 0x000000ffff0c7224 */ /* 0x000fe200078e001d */
[----:B------:R-:W-:Y:S01]  /*96b0*/  MOV R13, R28 ;  /* 0x0000001c000d7202 */ /* 0x000fe20000000f00 */
[----:B------:R-:W-:Y:S01]  /*96c0*/  IMAD.MOV.U32 R15, RZ, RZ, R40 ;  /* 0x000000ffff0f7224 */ /* 0x000fe200078e0028 */
[----:B------:R-:W-:-:S07]  /*96d0*/  MOV R14, R37 ;  /* 0x00000025000e7202 */ /* 0x000fce0000000f00 */
.L_x_7994:
[----:B------:R-:W-:Y:S05]  /*96e0*/  BSYNC B0 ;  /* 0x0000000000007941 */ /* 0x000fea0003800000 */
.L_x_7992:
        /* <DEDUP_REMOVED lines=16> */
.L_x_7995:
[----:B------:R-:W-:Y:S01]  /*97f0*/  IMAD.MOV.U32 R20, RZ, RZ, R31 ;  /* 0x000000ffff147224 */ /* 0x000fe200078e001f */
[----:B------:R-:W-:Y:S01]  /*9800*/  MOV R21, R30 ;  /* 0x0000001e00157202 */ /* 0x000fe20000000f00 */
[----:B------:R-:W-:Y:S01]  /*9810*/  IMAD.MOV.U32 R23, RZ, RZ, R42 ;  /* 0x000000ffff177224 */ /* 0x000fe200078e002a */
[----:B------:R-:W-:-:S07]  /*9820*/  MOV R22, R39 ;  /* 0x0000002700167202 */ /* 0x000fce0000000f00 */
.L_x_7916:
[----:B------:R-:W-:Y:S05]  /*9830*/  BSYNC B6 ;  /* 0x0000000000067941 */ /* 0x000fea0003800000 */
.L_x_7915:
        /* <DEDUP_REMOVED lines=18> */
.L_x_8011:
        /* <DEDUP_REMOVED lines=30> */
.L_x_8000:
[----:B0-2---:R-:W-:Y:S01]  /*9b40*/  MOV R6, R26 ;  /* 0x0000001a00067202 */ /* 0x005fe20000000f00 */
[----:B------:R-:W-:Y:S01]  /*9b50*/  IMAD.MOV.U32 R5, RZ, RZ, R25 ;  /* 0x000000ffff057224 */ /* 0x000fe200078e0019 */
[----:B------:R-:W-:Y:S02]  /*9b60*/  MOV R4, R24 ;  /* 0x0000001800047202 */ /* 0x000fe40000000f00 */
[----:B------:R-:W-:-:S07]  /*9b70*/  MOV R7, R27 ;  /* 0x0000001b00077202 */ /* 0x000fce0000000f00 */
.L_x_8001:
[----:B------:R-:W-:Y:S05]  /*9b80*/  BSYNC B1 ;  /* 0x0000000000017941 */ /* 0x000fea0003800000 */
.L_x_7999:
        /* <DEDUP_REMOVED lines=17> */
.L_x_8003:
[----:B0--3--:R-:W-:Y:S01]  /*9ca0*/  MOV R8, R28 ;  /* 0x0000001c00087202 */ /* 0x009fe20000000f00 */
[----:B------:R-:W-:Y:S01]  /*9cb0*/  IMAD.MOV.U32 R10, RZ, RZ, R30 ;  /* 0x000000ffff0a7224 */ /* 0x000fe200078e001e */
[----:B------:R-:W-:Y:S02]  /*9cc0*/  MOV R9, R29 ;  /* 0x0000001d00097202 */ /* 0x000fe40000000f00 */
[----:B------:R-:W-:-:S07]  /*9cd0*/  MOV R11, R31 ;  /* 0x0000001f000b7202 */ /* 0x000fce0000000f00 */
.L_x_8004:
[----:B------:R-:W-:Y:S05]  /*9ce0*/  BSYNC B1 ;  /* 0x0000000000017941 */ /* 0x000fea0003800000 */
.L_x_8002:
        /* <DEDUP_REMOVED lines=17> */
.L_x_8006:
[----:B0---4-:R-:W-:Y:S01]  /*9e00*/  MOV R12, R32 ;  /* 0x00000020000c7202 */ /* 0x011fe20000000f00 */
[----:B------:R-:W-:Y:S01]  /*9e10*/  IMAD.MOV.U32 R14, RZ, RZ, R34 ;  /* 0x000000ffff0e7224 */ /* 0x000fe200078e0022 */
[----:B------:R-:W-:Y:S02]  /*9e20*/  MOV R13, R33 ;  /* 0x00000021000d7202 */ /* 0x000fe40000000f00 */
[----:B------:R-:W-:-:S07]  /*9e30*/  MOV R15, R35 ;  /* 0x00000023000f7202 */ /* 0x000fce0000000f00 */
.L_x_8007:
[----:B------:R-:W-:Y:S05]  /*9e40*/  BSYNC B1 ;  /* 0x0000000000017941 */ /* 0x000fea0003800000 */
.L_x_8005:
        /* <DEDUP_REMOVED lines=17> */
.L_x_8009:
[----:B0-----:R-:W-:Y:S01]  /*9f60*/  MOV R20, R36 ;  /* 0x0000002400147202 */ /* 0x001fe20000000f00 */
[----:B------:R-:W-:Y:S01]  /*9f70*/  IMAD.MOV.U32 R22, RZ, RZ, R38 ;  /* 0x000000ffff167224 */ /* 0x000fe200078e0026 */
[----:B------:R-:W-:Y:S02]  /*9f80*/  MOV R21, R37 ;  /* 0x0000002500157202 */ /* 0x000fe40000000f00 */
[----:B------:R-:W-:-:S07]  /*9f90*/  MOV R23, R39 ;  /* 0x0000002700177202 */ /* 0x000fce0000000f00 */
.L_x_8010:
[----:B------:R-:W-:Y:S05]  /*9fa0*/  BSYNC B1 ;  /* 0x0000000000017941 */ /* 0x000fea0003800000 */
.L_x_8008:
[----:B------:R2:W-:Y:S04]  /*9fb0*/  STS.128 [R19], R4 ;  /* 0x0000000413007388 */ /* 0x0005e80000000c00 */
[----:B------:R2:W-:Y:S04]  /*9fc0*/  STS.128 [R19+0x10], R8 ;  /* 0x0000100813007388 */ /* 0x0005e80000000c00 */
[----:B------:R2:W-:Y:S04]  /*9fd0*/  STS.128 [R19+0x20], R12 ;  /* 0x0000200c13007388 */ /* 0x0005e80000000c00 */
[----:B------:R2:W-:Y:S02]  /*9fe0*/  STS.128 [R19+0x30], R20 ;  /* 0x0000301413007388 */ /* 0x0005e40000000c00 */
.L_x_7998:
[----:B------:R-:W-:Y:S05]  /*9ff0*/  BSYNC B0 ;  /* 0x0000000000007941 */ /* 0x000fea0003800000 */
.L_x_7997:
[----:B------:R-:W-:Y:S02]  /*a000*/  ISETP.GT.AND P0, PT, R41, 0x1, PT ;  /* 0x000000012900780c */ /* 0x000fe40003f04270 */
[----:B------:R-:W-:-:S11]  /*a010*/  SHF.R.S32.HI R41, RZ, 0x1, R41 ;  /* 0x00000001ff297819 */ /* 0x000fd60000011429 */
[----:B------:R-:W-:Y:S05]  /*a020*/  @P0 BRA `(.L_x_8011) ;  /* 0xfffffff8004c0947 */ /* 0x000fea000383ffff */
.L_x_7996:
        /* <DEDUP_REMOVED lines=22> */
.L_x_8028:
        /* <DEDUP_REMOVED lines=29> */
.L_x_8017:
[----:B--23--:R-:W-:Y:S01]  /*a360*/  MOV R4, R24 ;  /* 0x0000001800047202 */ /* 0x00cfe20000000f00 */
[----:B------:R-:W-:Y:S01]  /*a370*/  IMAD.MOV.U32 R5, RZ, RZ, R25 ;  /* 0x000000ffff057224 */ /* 0x000fe200078e0019 */
[----:B------:R-:W-:Y:S02]  /*a380*/  MOV R7, R27 ;  /* 0x0000001b00077202 */ /* 0x000fe40000000f00 */
[----:B------:R-:W-:-:S07]  /*a390*/  MOV R6, R26 ;  /* 0x0000001a00067202 */ /* 0x000fce0000000f00 */
.L_x_8018:
[----:B------:R-:W-:Y:S05]  /*a3a0*/  BSYNC B1 ;  /* 0x0000000000017941 */ /* 0x000fea0003800000 */
.L_x_8016:
        /* <DEDUP_REMOVED lines=17> */
.L_x_8020:
[----:B---34-:R-:W-:Y:S01]  /*a4c0*/  MOV R8, R28 ;  /* 0x0000001c00087202 */ /* 0x018fe20000000f00 */
[----:B------:R-:W-:Y:S01]  /*a4d0*/  IMAD.MOV.U32 R9, RZ, RZ, R29 ;  /* 0x000000ffff097224 */ /* 0x000fe200078e001d */
[----:B------:R-:W-:Y:S02]  /*a4e0*/  MOV R11, R31 ;  /* 0x0000001f000b7202 */ /* 0x000fe40000000f00 */
[----:B------:R-:W-:-:S07]  /*a4f0*/  MOV R10, R30 ;  /* 0x0000001e000a7202 */ /* 0x000fce0000000f00 */
.L_x_8021:
[----:B------:R-:W-:Y:S05]  /*a500*/  BSYNC B1 ;  /* 0x0000000000017941 */ /* 0x000fea0003800000 */
.L_x_8019:
        /* <DEDUP_REMOVED lines=17> */
.L_x_8023:
[----:B0--3--:R-:W-:Y:S01]  /*a620*/  MOV R12, R32 ;  /* 0x00000020000c7202 */ /* 0x009fe20000000f00 */
[----:B------:R-:W-:Y:S01]  /*a630*/  IMAD.MOV.U32 R13, RZ, RZ, R33 ;  /* 0x000000ffff0d7224 */ /* 0x000fe200078e0021 */
[----:B------:R-:W-:Y:S02]  /*a640*/  MOV R15, R35 ;  /* 0x00000023000f7202 */ /* 0x000fe40000000f00 */
[----:B------:R-:W-:-:S07]  /*a650*/  MOV R14, R34 ;  /* 0x00000022000e7202 */ /* 0x000fce0000000f00 */
.L_x_8024:
[----:B------:R-:W-:Y:S05]  /*a660*/  BSYNC B1 ;  /* 0x0000000000017941 */ /* 0x000fea0003800000 */
.L_x_8022:
        /* <DEDUP_REMOVED lines=17> */
.L_x_8026:
[----:B---3--:R-:W-:Y:S01]  /*a780*/  MOV R20, R36 ;  /* 0x0000002400147202 */ /* 0x008fe20000000f00 */
[----:B------:R-:W-:Y:S01]  /*a790*/  IMAD.MOV.U32 R21, RZ, RZ, R37 ;  /* 0x000000ffff157224 */ /* 0x000fe200078e0025 */
[----:B------:R-:W-:Y:S02]  /*a7a0*/  MOV R22, R38 ;  /* 0x0000002600167202 */ /* 0x000fe40000000f00 */
[----:B------:R-:W-:-:S07]  /*a7b0*/  MOV R23, R39 ;  /* 0x0000002700177202 */ /* 0x000fce0000000f00 */
.L_x_8027:
[----:B------:R-:W-:Y:S05]  /*a7c0*/  BSYNC B1 ;  /* 0x0000000000017941 */ /* 0x000fea0003800000 */
.L_x_8025:
[----:B------:R0:W-:Y:S04]  /*a7d0*/  STS.128 [R3], R4 ;  /* 0x0000000403007388 */ /* 0x0001e80000000c00 */
[----:B------:R0:W-:Y:S04]  /*a7e0*/  STS.128 [R3+0x10], R8 ;  /* 0x0000100803007388 */ /* 0x0001e80000000c00 */
[----:B------:R0:W-:Y:S04]  /*a7f0*/  STS.128 [R3+0x20], R12 ;  /* 0x0000200c03007388 */ /* 0x0001e80000000c00 */
[----:B------:R0:W-:Y:S02]  /*a800*/  STS.128 [R3+0x30], R20 ;  /* 0x0000301403007388 */ /* 0x0001e40000000c00 */
.L_x_8015:
[----:B------:R-:W-:Y:S05]  /*a810*/  BSYNC B0 ;  /* 0x0000000000007941 */ /* 0x000fea0003800000 */
.L_x_8014:
[----:B------:R-:W-:-:S04]  /*a820*/  SHF.R.S32.HI R16, RZ, 0x1, R16 ;  /* 0x00000001ff107819 */ /* 0x000fc80000011410 */
[----:B------:R-:W-:-:S13]  /*a830*/  ISETP.GE.AND P0, PT, R16, 0x20, PT ;  /* 0x000000201000780c */ /* 0x000fda0003f06270 */
[----:B------:R-:W-:Y:S05]  /*a840*/  @P0 BRA `(.L_x_8028) ;  /* 0xfffffff800500947 */ /* 0x000fea000383ffff */
[----:B------:R-:W-:-:S07]  /*a850*/  IMAD.MOV.U32 R18, RZ, RZ, 0x20 ;  /* 0x00000020ff127424 */ /* 0x000fce00078e00ff */
.L_x_8013:
[----:B------:R-:W-:Y:S01]  /*a860*/  ISETP.GE.AND P0, PT, R18, 0x2, PT ;  /* 0x000000021200780c */ /* 0x000fe20003f06270 */
[----:B------:R-:W-:Y:S05]  /*a870*/  WARPSYNC.ALL ;  /* 0x0000000000007948 */ /* 0x000fea0003800000 */
[----:B------:R-:W-:Y:S07]  /*a880*/  BAR.SYNC.DEFER_BLOCKING 0x0 ;  /* 0x0000000000007b1d */ /* 0x000fee0000010000 */
[----:B------:R-:W-:Y:S05]  /*a890*/  @!P0 BRA `(.L_x_8012) ;  /* 0x0000000400b08947 */ /* 0x000fea0003800000 */
[----:B0--3--:R-:W-:-:S11]  /*a8a0*/  HFMA2.MMA R3, -RZ, RZ, 0, 5.9604644775390625e-08 ;  /* 0x00000001ff037435 */ /* 0x009fd600000001ff */
.L_x_8041:
        /* <DEDUP_REMOVED lines=21> */
.L_x_8030:
[----:B0-2---:R-:W-:Y:S01]  /*aa00*/  MOV R4, R19 ;  /* 0x0000001300047202 */ /* 0x005fe20000000f00 */
[----:B------:R-:W-:Y:S01]  /*aa10*/  IMAD.MOV.U32 R7, RZ, RZ, R26 ;  /* 0x000000ffff077224 */ /* 0x000fe200078e001a */
[----:B---3--:R-:W-:Y:S02]  /*aa20*/  MOV R5, R24 ;  /* 0x0000001800057202 */ /* 0x008fe40000000f00 */
[----:B----4-:R-:W-:-:S07]  /*aa30*/  MOV R6, R0 ;  /* 0x0000000000067202 */ /* 0x010fce0000000f00 */
.L_x_8031:
[----:B------:R-:W-:Y:S05]  /*aa40*/  BSYNC B0 ;  /* 0x0000000000007941 */ /* 0x000fea0003800000 */
.L_x_8029:
        /* <DEDUP_REMOVED lines=21> */
.L_x_8033:
[----:B0-2---:R-:W-:Y:S01]  /*aba0*/  MOV R8, R19 ;  /* 0x0000001300087202 */ /* 0x005fe20000000f00 */
[----:B------:R-:W-:Y:S01]  /*abb0*/  IMAD.MOV.U32 R11, RZ, RZ, R26 ;  /* 0x000000ffff0b7224 */ /* 0x000fe200078e001a */
[----:B---3--:R-:W-:Y:S02]  /*abc0*/  MOV R9, R24 ;  /* 0x0000001800097202 */ /* 0x008fe40000000f00 */
[----:B----4-:R-:W-:-:S07]  /*abd0*/  MOV R10, R0 ;  /* 0x00000000000a7202 */ /* 0x010fce0000000f00 */
.L_x_8034:
[----:B------:R-:W-:Y:S05]  /*abe0*/  BSYNC B0 ;  /* 0x0000000000007941 */ /* 0x000fea0003800000 */
.L_x_8032:
        /* <DEDUP_REMOVED lines=21> */
.L_x_8036:
[----:B0-2---:R-:W-:Y:S01]  /*ad40*/  MOV R12, R19 ;  /* 0x00000013000c7202 */ /* 0x005fe20000000f00 */
[----:B------:R-:W-:Y:S01]  /*ad50*/  IMAD.MOV.U32 R15, RZ, RZ, R26 ;  /* 0x000000ffff0f7224 */ /* 0x000fe200078e001a */
[----:B---3--:R-:W-:Y:S02]  /*ad60*/  MOV R13, R24 ;  /* 0x00000018000d7202 */ /* 0x008fe40000000f00 */
[----:B----4-:R-:W-:-:S07]  /*ad70*/  MOV R14, R0 ;  /* 0x00000000000e7202 */ /* 0x010fce0000000f00 */
.L_x_8037:
[----:B------:R-:W-:Y:S05]  /*ad80*/  BSYNC B0 ;  /* 0x0000000000007941 */ /* 0x000fea0003800000 */
.L_x_8035:
        /* <DEDUP_REMOVED lines=21> */
.L_x_8039:
[----:B0-2---:R-:W-:Y:S01]  /*aee0*/  MOV R20, R19 ;  /* 0x0000001300147202 */ /* 0x005fe20000000f00 */
[----:B------:R-:W-:Y:S01]  /*aef0*/  IMAD.MOV.U32 R23, RZ, RZ, R26 ;  /* 0x000000ffff177224 */ /* 0x000fe200078e001a */
[----:B---3--:R-:W-:Y:S02]  /*af00*/  MOV R21, R24 ;  /* 0x0000001800157202 */ /* 0x008fe40000000f00 */
[----:B----4-:R-:W-:-:S07]  /*af10*/  MOV R22, R0 ;  /* 0x0000000000167202 */ /* 0x010fce0000000f00 */
.L_x_8040:
[----:B------:R-:W-:Y:S05]  /*af20*/  BSYNC B0 ;  /* 0x0000000000007941 */ /* 0x000fea0003800000 */
.L_x_8038:
[----:B------:R-:W-:-:S04]  /*af30*/  SHF.L.U32 R3, R3, 0x1, RZ ;  /* 0x0000000103037819 */ /* 0x000fc800000006ff */
[----:B------:R-:W-:-:S13]  /*af40*/  ISETP.GE.AND P0, PT, R3, R18, PT ;  /* 0x000000120300720c */ /* 0x000fda0003f06270 */
[----:B------:R-:W-:Y:S05]  /*af50*/  @!P0 BRA `(.L_x_8041) ;  /* 0xfffffff800548947 */ /* 0x000fea000383ffff */
.L_x_8012:
        /* <DEDUP_REMOVED lines=285> */
.L_x_8042:
        /* <DEDUP_REMOVED lines=281> */
.L_x_8043:
        /* <DEDUP_REMOVED lines=277> */
.L_x_8044:
[----:B------:R-:W-:Y:S05]  /*e410*/  @!P0 BRA `(.L_x_8045) ;  /* 0x0000001000488947 */ /* 0x000fea0003800000 */
[----:B------:R-:W-:Y:S01]  /*e420*/  HFMA2.MMA R2, -RZ, RZ, 0, 0 ;  /* 0x00000000ff027435 */ /* 0x000fe200000001ff */
[----:B------:R-:W-:Y:S01]  /*e430*/  LEA R3, R16, 0x3, 0x2 ;  /* 0x0000000310037811 */ /* 0x000fe200078e10ff */
        /* <DEDUP_REMOVED lines=272> */
.L_x_8045:
[----:B------:R-:W-:Y:S01]  /*f540*/  ULDC.64 UR4, c[0x0][0x610] ;  /* 0x0001840000047ab9 */ /* 0x000fe20000000a00 */
[----:B------:R-:W-:Y:S01]  /*f550*/  IMAD.MOV.U32 R0, RZ, RZ, RZ ;  /* 0x000000ffff007224 */ /* 0x000fe200078e00ff */
[----:B------:R-:W-:Y:S02]  /*f560*/  ISETP.NE.U32.AND P0, PT, RZ, UR4, PT ;  /* 0x00000004ff007c0c */ /* 0x000fe4000bf05070 */
[----:B------:R-:W-:Y:S02]  /*f570*/  MOV R47, RZ ;  /* 0x000000ff002f7202 */ /* 0x000fe40000000f00 */
[----:B------:R-:W-:Y:S02]  /*f580*/  ISETP.NE.AND.EX P0, PT, RZ, UR5, PT, P0 ;  /* 0x00000005ff007c0c */ /* 0x000fe4000bf05300 */
[----:B------:R-:W-:-:S11]  /*f590*/  MOV R2, RZ ;  /* 0x000000ff00027202 */ /* 0x000fd60000000f00 */
[----:B------:R-:W-:Y:S05]  /*f5a0*/  @!P0 BRA `(.L_x_8046) ;  /* 0x0000000800248947 */ /* 0x000fea0003800000 */
[----:B------:R-:W-:Y:S01]  /*f5b0*/  HFMA2.MMA R32, -RZ, RZ, 0, 9.5367431640625e-07 ;  /* 0x00000010ff207435 */ /* 0x000fe200000001ff */
[----:B------:R-:W-:Y:S01]  /*f5c0*/  BSSY B0, `(.L_x_8047) ;  /* 0x0000027000007945 */ /* 0x000fe20003800000 */
[----:B------:R-:W-:Y:S01]  /*f5d0*/  MOV R26, 0x4 ;  /* 0x00000004001a7802 */ /* 0x000fe20000000f00 */
[----:B------:R-:W-:Y:S01]  /*f5e0*/  IMAD.MOV.U32 R30, RZ, RZ, RZ ;  /* 0x000000ffff1e7224 */ /* 0x000fe200078e00ff */
[----:B------:R-:W-:-:S07]  /*f5f0*/  MOV R33, 0x0 ;  /* 0x0000000000217802 */ /* 0x000fce0000000f00 */
.L_x_8051:
        /* <DEDUP_REMOVED lines=8> */
[----:B-1----:R-:W-:Y:S05]  /*f680*/  CALL.REL.NOINC `($__internal_53_$__cuda_sm20_rem_u64) ;  /* 0x000000ac00d47944 */ /* 0x002fea0003c00000 */
[----:B------:R-:W-:Y:S05]  /*f690*/  BRA `(.L_x_8050) ;  /* 0x00000000004c7947 */ /* 0x000fea0003800000 */
.L_x_8049:
        /* <DEDUP_REMOVED lines=8> */
[----:B------:R-:W-:Y:S01]  /*f720*/  IMAD.HI.U32 R3, R3, R33, R2 ;  /* 0x0000002103037227 */ /* 0x000fe200078e0002 */
[----:B------:R-:W-:-:S05]  /*f730*/  HFMA2.MMA R33, -RZ, RZ, 0, 0 ;  /* 0x00000000ff217435 */ /* 0x000fca00000001ff */
[----:B------:R-:W-:-:S05]  /*f740*/  IMAD.HI.U32 R3, R3, R26, RZ ;  /* 0x0000001a03037227 */ /* 0x000fca00078e00ff */
[----:B------:R-:W-:-:S05]  /*f750*/  IADD3 R3, -R3, RZ, RZ ;  /* 0x000000ff03037210 */ /* 0x000fca0007ffe1ff */
[----:B------:R-:W-:-:S05]  /*f760*/  IMAD R3, R32, R3, R26 ;  /* 0x0000000320037224 */ /* 0x000fca00078e021a */
[----:B------:R-:W-:-:S13]  /*f770*/  ISETP.GE.U32.AND P0, PT, R3, R32, PT ;  /* 0x000000200300720c */ /* 0x000fda0003f06070 */
[----:B------:R-:W-:-:S04]  /*f780*/  @P0 IADD3 R3, R3, -R32, RZ ;  /* 0x8000002003030210 */ /* 0x000fc80007ffe0ff */
[----:B------:R-:W-:-:S13]  /*f790*/  ISETP.GE.U32.AND P0, PT, R3, R32, PT ;  /* 0x000000200300720c */ /* 0x000fda0003f06070 */
[-C--:B------:R-:W-:Y:S02]  /*f7a0*/  @P0 IADD3 R3, R3, -R32.reuse, RZ ;  /* 0x8000002003030210 */ /* 0x080fe40007ffe0ff */
[----:B------:R-:W-:-:S05]  /*f7b0*/  @!P1 LOP3.LUT R3, RZ, R32, RZ, 0x33, !PT ;  /* 0x00000020ff039212 */ /* 0x000fca00078e33ff */
[----:B------:R-:W-:-:S07]  /*f7c0*/  IMAD.MOV.U32 R32, RZ, RZ, R3 ;  /* 0x000000ffff207224 */ /* 0x000fce00078e0003 */
.L_x_8050:
[----:B------:R-:W-:Y:S05]  /*f7d0*/  BSYNC B1 ;  /* 0x0000000000017941 */ /* 0x000fea0003800000 */
.L_x_8048:
[----:B------:R-:W-:Y:S02]  /*f7e0*/  ISETP.NE.U32.AND P0, PT, R32, RZ, PT ;  /* 0x000000ff2000720c */ /* 0x000fe40003f05070 */
[----:B------:R-:W-:Y:S02]  /*f7f0*/  MOV R26, R0 ;  /* 0x00000000001a7202 */ /* 0x000fe40000000f00 */
[----:B------:R-:W-:Y:S02]  /*f800*/  ISETP.NE.AND.EX P0, PT, R33, RZ, PT, P0 ;  /* 0x000000ff2100720c */ /* 0x000fe40003f05300 */
[----:B------:R-:W-:-:S11]  /*f810*/  MOV R30, R31 ;  /* 0x0000001f001e7202 */ /* 0x000fd60000000f00 */
[----:B------:R-:W-:Y:S05]  /*f820*/  @P0 BRA `(.L_x_8051) ;  /* 0xfffffffc00740947 */ /* 0x000fea000383ffff */
[----:B------:R-:W-:Y:S05]  /*f830*/  BSYNC B0 ;  /* 0x0000000000007941 */ /* 0x000fea0003800000 */
.L_x_8047:
[----:B------:R-:W-:Y:S01]  /*f840*/  ISETP.NE.U32.AND P2, PT, R31, RZ, PT ;  /* 0x000000ff1f00720c */ /* 0x000fe20003f45070 */
[----:B------:R-:W-:-:S12]  /*f850*/  BSSY B0, `(.L_x_8052) ;  /* 0x000001c000007945 */ /* 0x000fd80003800000 */
[----:B------:R-:W-:Y:S05]  /*f860*/  @!P2 BRA `(.L_x_8053) ;  /* 0x00000000001ca947 */ /* 0x000fea0003800000 */
[----:B------:R-:W-:Y:S01]  /*f870*/  HFMA2.MMA R26, -RZ, RZ, 0, 0 ;  /* 0x00000000ff1a7435 */ /* 0x000fe200000001ff */
[----:B------:R-:W-:Y:S01]  /*f880*/  IMAD.MOV.U32 R24, RZ, RZ, 0x10 ;  /* 0x00000010ff187424 */ /* 0x000fe200078e00ff */
[----:B------:R-:W-:-:S09]  /*f890*/  MOV R28, 0xf8b0 ;  /* 0x0000f8b0001c7802 */ /* 0x000fd20000000f00 */
[----:B-1----:R-:W-:Y:S05]  /*f8a0*/  CALL.REL.NOINC `($__internal_52_$__cuda_sm20_div_u64) ;  /* 0x000000a800347944 */ /* 0x002fea0003c00000 */
[----:B------:R-:W-:Y:S02]  /*f8b0*/  MOV R2, R30 ;  /* 0x0000001e00027202 */ /* 0x000fe40000000f00 */
[----:B------:R-:W-:Y:S01]  /*f8c0*/  MOV R3, R35 ;  /* 0x0000002300037202 */ /* 0x000fe20000000f00 */
[----:B------:R-:W-:Y:S06]  /*f8d0*/  BRA `(.L_x_8054) ;  /* 0x00000000004c7947 */ /* 0x000fec0003800000 */
.L_x_8053:
        /* <DEDUP_REMOVED lines=18> */
[----:B------:R-:W-:-:S07]  /*fa00*/  @!P3 LOP3.LUT R2, RZ, R0, RZ, 0x33, !PT ;  /* 0x00000000ff02b212 */ /* 0x000fce00078e33ff */
.L_x_8054:
[----:B------:R-:W-:Y:S05]  /*fa10*/  BSYNC B0 ;  /* 0x0000000000007941 */ /* 0x000fea0003800000 */
.L_x_8052:
[----:B------:R-:W-:Y:S04]  /*fa20*/  BSSY B0, `(.L_x_8055) ;  /* 0x000001b000007945 */ /* 0x000fe80003800000 */
[----:B------:R-:W-:Y:S05]  /*fa30*/  @!P2 BRA `(.L_x_8056) ;  /* 0x000000000018a947 */ /* 0x000fea0003800000 */
[----:B------:R-:W-:Y:S01]  /*fa40*/  HFMA2.MMA R26, -RZ, RZ, 0, 0 ;  /* 0x00000000ff1a7435 */ /* 0x000fe200000001ff */
[----:B------:R-:W-:Y:S01]  /*fa50*/  IMAD.MOV.U32 R24, RZ, RZ, 0x4 ;  /* 0x00000004ff187424 */ /* 0x000fe200078e00ff */
[----:B------:R-:W-:-:S09]  /*fa60*/  MOV R28, 0xfa80 ;  /* 0x0000fa80001c7802 */ /* 0x000fd20000000f00 */
[----:B-1----:R-:W-:Y:S05]  /*fa70*/  CALL.REL.NOINC `($__internal_52_$__cuda_sm20_div_u64) ;  /* 0x000000a400c07944 */ /* 0x002fea0003c00000 */
[----:B------:R-:W-:Y:S01]  /*fa80*/  MOV R31, R35 ;  /* 0x00000023001f7202 */ /* 0x000fe20000000f00 */
[----:B------:R-:W-:Y:S06]  /*fa90*/  BRA `(.L_x_8057) ;  /* 0x00000000004c7947 */ /* 0x000fec0003800000 */
.L_x_8056:
        /* <DEDUP_REMOVED lines=19> */
.L_x_8057:
[----:B------:R-:W-:Y:S05]  /*fbd0*/  BSYNC B0 ;  /* 0x0000000000007941 */ /* 0x000fea0003800000 */
.L_x_8055:
        /* <DEDUP_REMOVED lines=9> */
[----:B-1----:R-:W-:Y:S05]  /*fc70*/  CALL.REL.NOINC `($__internal_52_$__cuda_sm20_div_u64) ;  /* 0x000000a400407944 */ /* 0x002fea0003c00000 */
[----:B------:R-:W-:Y:S02]  /*fc80*/  MOV R2, R30 ;  /* 0x0000001e00027202 */ /* 0x000fe40000000f00 */
[----:B------:R-:W-:Y:S01]  /*fc90*/  MOV R3, R35 ;  /* 0x0000002300037202 */ /* 0x000fe20000000f00 */
[----:B------:R-:W-:Y:S06]  /*fca0*/  BRA `(.L_x_8060) ;  /* 0x0000000000507947 */ /* 0x000fec0003800000 */
.L_x_8059:
[----:B------:R-:W0:Y:S01]  /*fcb0*/  I2F.U32.RP R0, R30 ;  /* 0x0000001e00007306 */ /* 0x000e220000209000 */
[----:B------:R-:W-:-:S07]  /*fcc0*/  ISETP.NE.U32.AND P2, PT, R30, RZ, PT ;  /* 0x000000ff1e00720c */ /* 0x000fce0003f45070 */
[----:B0-----:R-:W0:Y:S02]  /*fcd0*/  MUFU.RCP R0, R0 ;  /* 0x0000000000007308 */ /* 0x001e240000001000 */
[----:B0-----:R-:W-:-:S06]  /*fce0*/  VIADD R32, R0, 0xffffffe ;  /* 0x0ffffffe00207836 */ /* 0x001fcc0000000000 */
[----:B------:R0:W2:Y:S02]  /*fcf0*/  F2I.FTZ.U32.TRUNC.NTZ R33, R32 ;  /* 0x0000002000217305 */ /* 0x0000a4000021f000 */
[----:B0-----:R-:W-:Y:S01]  /*fd00*/  HFMA2.MMA R32, -RZ, RZ, 0, 0 ;  /* 0x00000000ff207435 */ /* 0x001fe200000001ff */
[----:B--2---:R-:W-:-:S05]  /*fd10*/  IADD3 R3, RZ, -R33, RZ ;  /* 0x80000021ff037210 */ /* 0x004fca0007ffe0ff */
        /* <DEDUP_REMOVED lines=13> */
.L_x_8060:
[----:B------:R-:W-:Y:S05]  /*fdf0*/  BSYNC B0 ;  /* 0x0000000000007941 */ /* 0x000fea0003800000 */
.L_x_8058:
[----:B------:R-:W-:Y:S02]  /*fe00*/  ULDC.64 UR4, c[0x0][0x610] ;  /* 0x0001840000047ab9 */ /* 0x000fe40000000a00 */
[----:B------:R-:W-:-:S04]  /*fe10*/  IADD3 R0, P0, R2, UR4, RZ ;  /* 0x0000000402007c10 */ /* 0x000fc8000ff1e0ff */
[----:B------:R-:W-:-:S04]  /*fe20*/  IADD3.X R47, R3, UR5, RZ, P0, !PT ;  /* 0x00000005032f7c10 */ /* 0x000fc800087fe4ff */
[----:B------:R-:W-:-:S07]  /*fe30*/  MOV R2, R47 ;  /* 0x0000002f00027202 */ /* 0x000fce0000000f00 */
.L_x_8046:
        /* <DEDUP_REMOVED lines=290> */
.L_x_8062:
        /* <DEDUP_REMOVED lines=275> */
.L_x_8063:
        /* <DEDUP_REMOVED lines=277> */
.L_x_8064:
        /* <DEDUP_REMOVED lines=275> */
.L_x_8065:
        /* <DEDUP_REMOVED lines=14> */
.L_x_8067:
[----:B------:R-:W-:Y:S05]  /*144f0*/  BSYNC B0 ;  /* 0x0000000000007941 */ /* 0x000fea0003800000 */
.L_x_8066:
        /* <DEDUP_REMOVED lines=29> */
.L_x_8069:
[----:B------:R-:W-:Y:S05]  /*146d0*/  BSYNC B0 ;  /* 0x0000000000007941 */ /* 0x000fea0003800000 */
.L_x_8068:
        /* <DEDUP_REMOVED lines=35> */
.L_x_8071:
[----:B------:R-:W-:Y:S05]  /*14910*/  BSYNC B0 ;  /* 0x0000000000007941 */ /* 0x000fea0003800000 */
.L_x_8070:
        /* <DEDUP_REMOVED lines=61> */
.L_x_8088:
        /* <DEDUP_REMOVED lines=36> */
.L_x_8077:
[----:B------:R0:W5:Y:S02]  /*14f30*/  LDG.E R26, desc[UR40][R6.64+0x8] ;  /* 0x00000828061a7981 */ /* 0x000164000c1e1900 */
[----:B-----5:R-:W-:Y:S02]  /*14f40*/  MOV R24, R49 ;  /* 0x0000003100187202 */ /* 0x020fe40000000f00 */
[----:B------:R-:W-:Y:S02]  /*14f50*/  MOV R25, R44 ;  /* 0x0000002c00197202 */ /* 0x000fe40000000f00 */
[----:B------:R-:W-:-:S07]  /*14f60*/  MOV R27, R42 ;  /* 0x0000002a001b7202 */ /* 0x000fce0000000f00 */
.L_x_8078:
[----:B------:R-:W-:Y:S05]  /*14f70*/  BSYNC B2 ;  /* 0x0000000000027941 */ /* 0x000fea0003800000 */
.L_x_8076:
        /* <DEDUP_REMOVED lines=17> */
.L_x_8080:
[----:B------:R-:W-:Y:S01]  /*15090*/  MOV R28, R23 ;  /* 0x00000017001c7202 */ /* 0x000fe20000000f00 */
[----:B------:R-:W-:Y:S01]  /*150a0*/  IMAD.MOV.U32 R30, RZ, RZ, R40 ;  /* 0x000000ffff1e7224 */ /* 0x000fe200078e0028 */
[----:B------:R-:W-:Y:S02]  /*150b0*/  MOV R29, R10 ;  /* 0x0000000a001d7202 */ /* 0x000fe40000000f00 */
[----:B------:R-:W-:-:S07]  /*150c0*/  MOV R31, R22 ;  /* 0x00000016001f7202 */ /* 0x000fce0000000f00 */
.L_x_8081:
[----:B------:R-:W-:Y:S05]  /*150d0*/  BSYNC B2 ;  /* 0x0000000000027941 */ /* 0x000fea0003800000 */
.L_x_8079:
        /* <DEDUP_REMOVED lines=17> */
.L_x_8083:
[----:B------:R-:W-:Y:S01]  /*151f0*/  IMAD.MOV.U32 R32, RZ, RZ, R11 ;  /* 0x000000ffff207224 */ /* 0x000fe200078e000b */
[----:B------:R-:W-:Y:S02]  /*15200*/  MOV R33, R14 ;  /* 0x0000000e00217202 */ /* 0x000fe40000000f00 */
[----:B------:R-:W-:Y:S02]  /*15210*/  MOV R34, R13 ;  /* 0x0000000d00227202 */ /* 0x000fe40000000f00 */
[----:B------:R-:W-:-:S07]  /*15220*/  MOV R35, R16 ;  /* 0x0000001000237202 */ /* 0x000fce0000000f00 */
.L_x_8084:
[----:B------:R-:W-:Y:S05]  /*15230*/  BSYNC B2 ;  /* 0x0000000000027941 */ /* 0x000fea0003800000 */
.L_x_8082:
        /* <DEDUP_REMOVED lines=17> */
.L_x_8086:
[----:B------:R-:W-:Y:S01]  /*15350*/  MOV R36, R15 ;  /* 0x0000000f00247202 */ /* 0x000fe20000000f00 */
[----:B------:R-:W-:Y:S01]  /*15360*/  IMAD.MOV.U32 R38, RZ, RZ, R21 ;  /* 0x000000ffff267224 */ /* 0x000fe200078e0015 */
[----:B------:R-:W-:Y:S02]  /*15370*/  MOV R37, R20 ;  /* 0x0000001400257202 */ /* 0x000fe40000000f00 */
[----:B------:R-:W-:-:S07]  /*15380*/  MOV R39, R12 ;  /* 0x0000000c00277202 */ /* 0x000fce0000000f00 */
.L_x_8087:
[----:B------:R-:W-:Y:S05]  /*15390*/  BSYNC B2 ;  /* 0x0000000000027941 */ /* 0x000fea0003800000 */
.L_x_8085:
[----:B------:R-:W-:Y:S05]  /*153a0*/  @!P0 BRA `(.L_x_8088) ;  /* 0xfffffff800508947 */ /* 0x000fea000383ffff */
[----:B------:R-:W-:Y:S05]  /*153b0*/  BSYNC B0 ;  /* 0x0000000000007941 */ /* 0x000fea0003800000 */
.L_x_8075:
[----:B------:R-:W-:Y:S05]  /*153c0*/  BRA `(.L_x_8074) ;  /* 0x00000008003c7947 */ /* 0x000fea0003800000 */
.L_x_8073:
        /* <DEDUP_REMOVED lines=34> */
.L_x_8101:
        /* <DEDUP_REMOVED lines=37> */
.L_x_8090:
[----:B------:R0:W5:Y:S02]  /*15840*/  LDG.E R26, desc[UR40][R6.64+0x8] ;  /* 0x00000828061a7981 */ /* 0x000164000c1e1900 */
[----:B-----5:R-:W-:Y:S01]  /*15850*/  MOV R24, R49 ;  /* 0x0000003100187202 */ /* 0x020fe20000000f00 */
[----:B------:R-:W-:Y:S01]  /*15860*/  IMAD.MOV.U32 R25, RZ, RZ, R48 ;  /* 0x000000ffff197224 */ /* 0x000fe200078e0030 */
[----:B------:R-:W-:-:S07]  /*15870*/  MOV R27, R44 ;  /* 0x0000002c001b7202 */ /* 0x000fce0000000f00 */
.L_x_8091:
[----:B------:R-:W-:Y:S05]  /*15880*/  BSYNC B0 ;  /* 0x0000000000007941 */ /* 0x000fea0003800000 */
.L_x_8089:
        /* <DEDUP_REMOVED lines=17> */
.L_x_8093:
[----:B------:R-:W-:Y:S01]  /*159a0*/  IMAD.MOV.U32 R28, RZ, RZ, R23 ;  /* 0x000000ffff1c7224 */ /* 0x000fe200078e0017 */
[----:B------:R-:W-:Y:S02]  /*159b0*/  MOV R29, R12 ;  /* 0x0000000c001d7202 */ /* 0x000fe40000000f00 */
[----:B------:R-:W-:Y:S02]  /*159c0*/  MOV R30, R42 ;  /* 0x0000002a001e7202 */ /* 0x000fe40000000f00 */
[----:B------:R-:W-:-:S07]  /*159d0*/  MOV R31, R40 ;  /* 0x00000028001f7202 */ /* 0x000fce0000000f00 */
.L_x_8094:
[----:B------:R-:W-:Y:S05]  /*159e0*/  BSYNC B0 ;  /* 0x0000000000007941 */ /* 0x000fea0003800000 */
.L_x_8092:
        /* <DEDUP_REMOVED lines=17> */
.L_x_8096:
[----:B------:R-:W-:Y:S01]  /*15b00*/  MOV R32, R11 ;  /* 0x0000000b00207202 */ /* 0x000fe20000000f00 */
[----:B------:R-:W-:Y:S01]  /*15b10*/  IMAD.MOV.U32 R34, RZ, RZ, R13 ;  /* 0x000000ffff227224 */ /* 0x000fe200078e000d */
[----:B------:R-:W-:Y:S02]  /*15b20*/  MOV R33, R16 ;  /* 0x0000001000217202 */ /* 0x000fe40000000f00 */
[----:B------:R-:W-:-:S07]  /*15b30*/  MOV R35, R20 ;  /* 0x0000001400237202 */ /* 0x000fce0000000f00 */
.L_x_8097:
[----:B------:R-:W-:Y:S05]  /*15b40*/  BSYNC B0 ;  /* 0x0000000000007941 */ /* 0x000fea0003800000 */
.L_x_8095:
        /* <DEDUP_REMOVED lines=17> */
.L_x_8099:
[----:B------:R-:W-:Y:S01]  /*15c60*/  IMAD.MOV.U32 R36, RZ, RZ, R15 ;  /* 0x000000ffff247224 */ /* 0x000fe200078e000f */
[----:B------:R-:W-:Y:S02]  /*15c70*/  MOV R37, R22 ;  /* 0x0000001600257202 */ /* 0x000fe40000000f00 */
[----:B------:R-:W-:Y:S02]  /*15c80*/  MOV R38, R21 ;  /* 0x0000001500267202 */ /* 0x000fe40000000f00 */
[----:B------:R-:W-:-:S07]  /*15c90*/  MOV R39, R14 ;  /* 0x0000000e00277202 */ /* 0x000fce0000000f00 */
.L_x_8100:
[----:B------:R-:W-:Y:S05]  /*15ca0*/  BSYNC B0 ;  /* 0x0000000000007941 */ /* 0x000fea0003800000 */
.L_x_8098:
[----:B------:R-:W-:Y:S05]  /*15cb0*/  @!P0 BRA `(.L_x_8101) ;  /* 0xfffffff8004c8947 */ /* 0x000fea000383ffff */
.L_x_8074:
[----:B------:R-:W-:Y:S05]  /*15cc0*/  BSYNC B1 ;  /* 0x0000000000017941 */ /* 0x000fea0003800000 */
.L_x_8072:
        /* <DEDUP_REMOVED lines=16> */
.L_x_8117:
        /* <DEDUP_REMOVED lines=29> */
.L_x_8106:
[----:B-12---:R-:W-:Y:S01]  /*15fa0*/  IMAD.MOV.U32 R26, RZ, RZ, R6 ;  /* 0x000000ffff1a7224 */ /* 0x006fe200078e0006 */
[----:B------:R-:W-:Y:S02]  /*15fb0*/  MOV R24, R4 ;  /* 0x0000000400187202 */ /* 0x000fe40000000f00 */
[----:B------:R-:W-:Y:S02]  /*15fc0*/  MOV R25, R5 ;  /* 0x0000000500197202 */ /* 0x000fe40000000f00 */
[----:B------:R-:W-:-:S07]  /*15fd0*/  MOV R27, R7 ;  /* 0x00000007001b7202 */ /* 0x000fce0000000f00 */
.L_x_8107:
[----:B------:R-:W-:Y:S05]  /*15fe0*/  BSYNC B1 ;  /* 0x0000000000017941 */ /* 0x000fea0003800000 */
.L_x_8105:
        /* <DEDUP_REMOVED lines=17> */
.L_x_8109:
[----:B--23--:R-:W-:Y:S01]  /*16100*/  MOV R28, R8 ;  /* 0x00000008001c7202 */ /* 0x00cfe20000000f00 */
[----:B------:R-:W-:Y:S01]  /*16110*/  IMAD.MOV.U32 R30, RZ, RZ, R10 ;  /* 0x000000ffff1e7224 */ /* 0x000fe200078e000a */
[----:B------:R-:W-:Y:S02]  /*16120*/  MOV R29, R9 ;  /* 0x00000009001d7202 */ /* 0x000fe40000000f00 */
[----:B------:R-:W-:-:S07]  /*16130*/  MOV R31, R11 ;  /* 0x0000000b001f7202 */ /* 0x000fce0000000f00 */
.L_x_8110:
[----:B------:R-:W-:Y:S05]  /*16140*/  BSYNC B1 ;  /* 0x0000000000017941 */ /* 0x000fea0003800000 */
.L_x_8108:
        /* <DEDUP_REMOVED lines=17> */
.L_x_8112:
[----:B--2-4-:R-:W-:Y:S01]  /*16260*/  IMAD.MOV.U32 R32, RZ, RZ, R12 ;  /* 0x000000ffff207224 */ /* 0x014fe200078e000c */
[----:B------:R-:W-:Y:S02]  /*16270*/  MOV R33, R13 ;  /* 0x0000000d00217202 */ /* 0x000fe40000000f00 */
[----:B------:R-:W-:Y:S02]  /*16280*/  MOV R34, R14 ;  /* 0x0000000e00227202 */ /* 0x000fe40000000f00 */
[----:B------:R-:W-:-:S07]  /*16290*/  MOV R35, R15 ;  /* 0x0000000f00237202 */ /* 0x000fce0000000f00 */
.L_x_8113:
[----:B------:R-:W-:Y:S05]  /*162a0*/  BSYNC B1 ;  /* 0x0000000000017941 */ /* 0x000fea0003800000 */
.L_x_8111:
        /* <DEDUP_REMOVED lines=17> */
.L_x_8115:
[----:B0-2---:R-:W-:Y:S01]  /*163c0*/  MOV R36, R20 ;  /* 0x0000001400247202 */ /* 0x005fe20000000f00 */
[----:B------:R-:W-:Y:S01]  /*163d0*/  IMAD.MOV.U32 R38, RZ, RZ, R22 ;  /* 0x000000ffff267224 */ /* 0x000fe200078e0016 */
[----:B------:R-:W-:Y:S02]  /*163e0*/  MOV R37, R21 ;  /* 0x0000001500257202 */ /* 0x000fe40000000f00 */
[----:B------:R-:W-:-:S07]  /*163f0*/  MOV R39, R23 ;  /* 0x0000001700277202 */ /* 0x000fce0000000f00 */
.L_x_8116:
[----:B------:R-:W-:Y:S05]  /*16400*/  BSYNC B1 ;  /* 0x0000000000017941 */ /* 0x000fea0003800000 */
.L_x_8114:
[----:B------:R3:W-:Y:S04]  /*16410*/  STS.128 [R3], R24 ;  /* 0x0000001803007388 */ /* 0x0007e80000000c00 */
[----:B------:R3:W-:Y:S04]  /*16420*/  STS.128 [R3+0x10], R28 ;  /* 0x0000101c03007388 */ /* 0x0007e80000000c00 */
[----:B------:R3:W-:Y:S04]  /*16430*/  STS.128 [R3+0x20], R32 ;  /* 0x0000202003007388 */ /* 0x0007e80000000c00 */
[----:B------:R3:W-:Y:S02]  /*16440*/  STS.128 [R3+0x30], R36 ;  /* 0x0000302403007388 */ /* 0x0007e40000000c00 */
.L_x_8104:
[----:B------:R-:W-:Y:S05]  /*16450*/  BSYNC B0 ;  /* 0x0000000000007941 */ /* 0x000fea0003800000 */
.L_x_8103:
[----:B------:R-:W-:Y:S02]  /*16460*/  ISETP.GT.AND P0, PT, R49, 0x1, PT ;  /* 0x000000013100780c */ /* 0x000fe40003f04270 */
[----:B------:R-:W-:-:S11]  /*16470*/  SHF.R.S32.HI R49, RZ, 0x1, R49 ;  /* 0x00000001ff317819 */ /* 0x000fd60000011431 */
[----:B------:R-:W-:Y:S05]  /*16480*/  @P0 BRA `(.L_x_8117) ;  /* 0xfffffff800500947 */ /* 0x000fea000383ffff */
.L_x_8102:
        /* <DEDUP_REMOVED lines=15> */
.L_x_8134:
        /* <DEDUP_REMOVED lines=28> */
.L_x_8123:
[----:B-1234-:R-:W-:Y:S01]  /*16740*/  IMAD.MOV.U32 R24, RZ, RZ, R4 ;  /* 0x000000ffff187224 */ /* 0x01efe200078e0004 */
[----:B------:R-:W-:Y:S02]  /*16750*/  MOV R25, R5 ;  /* 0x0000000500197202 */ /* 0x000fe40000000f00 */
[----:B------:R-:W-:Y:S02]  /*16760*/  MOV R27, R7 ;  /* 0x00000007001b7202 */ /* 0x000fe40000000f00 */
[----:B------:R-:W-:-:S07]  /*16770*/  MOV R26, R6 ;  /* 0x00000006001a7202 */ /* 0x000fce0000000f00 */
.L_x_8124:
[----:B------:R-:W-:Y:S05]  /*16780*/  BSYNC B1 ;  /* 0x0000000000017941 */ /* 0x000fea0003800000 */
.L_x_8122:
        /* <DEDUP_REMOVED lines=17> */
.L_x_8126:
[----:B0-234-:R-:W-:Y:S01]  /*168a0*/  MOV R28, R8 ;  /* 0x00000008001c7202 */ /* 0x01dfe20000000f00 */
[----:B------:R-:W-:Y:S01]  /*168b0*/  IMAD.MOV.U32 R31, RZ, RZ, R11 ;  /* 0x000000ffff1f7224 */ /* 0x000fe200078e000b */
[----:B------:R-:W-:Y:S02]  /*168c0*/  MOV R29, R9 ;  /* 0x00000009001d7202 */ /* 0x000fe40000000f00 */
[----:B------:R-:W-:-:S07]  /*168d0*/  MOV R30, R10 ;  /* 0x0000000a001e7202 */ /* 0x000fce0000000f00 */
.L_x_8127:
[----:B------:R-:W-:Y:S05]  /*168e0*/  BSYNC B1 ;  /* 0x0000000000017941 */ /* 0x000fea0003800000 */
.L_x_8125:
        /* <DEDUP_REMOVED lines=17> */
.L_x_8129:
[----:B--234-:R-:W-:Y:S01]  /*16a00*/  IMAD.MOV.U32 R32, RZ, RZ, R12 ;  /* 0x000000ffff207224 */ /* 0x01cfe200078e000c */
[----:B------:R-:W-:Y:S02]  /*16a10*/  MOV R33, R13 ;  /* 0x0000000d00217202 */ /* 0x000fe40000000f00 */
[----:B------:R-:W-:Y:S02]  /*16a20*/  MOV R35, R15 ;  /* 0x0000000f00237202 */ /* 0x000fe40000000f00 */
[----:B------:R-:W-:-:S07]  /*16a30*/  MOV R34, R14 ;  /* 0x0000000e00227202 */ /* 0x000fce0000000f00 */
.L_x_8130:
[----:B------:R-:W-:Y:S05]  /*16a40*/  BSYNC B1 ;  /* 0x0000000000017941 */ /* 0x000fea0003800000 */
.L_x_8128:
        /* <DEDUP_REMOVED lines=17> */
.L_x_8132:
[----:B--234-:R-:W-:Y:S01]  /*16b60*/  MOV R36, R20 ;  /* 0x0000001400247202 */ /* 0x01cfe20000000f00 */
[----:B------:R-:W-:Y:S01]  /*16b70*/  IMAD.MOV.U32 R38, RZ, RZ, R22 ;  /* 0x000000ffff267224 */ /* 0x000fe200078e0016 */
[----:B------:R-:W-:Y:S02]  /*16b80*/  MOV R37, R21 ;  /* 0x0000001500257202 */ /* 0x000fe40000000f00 */
[----:B------:R-:W-:-:S07]  /*16b90*/  MOV R39, R23 ;  /* 0x0000001700277202 */ /* 0x000fce0000000f00 */
.L_x_8133:
[----:B------:R-:W-:Y:S05]  /*16ba0*/  BSYNC B1 ;  /* 0x0000000000017941 */ /* 0x000fea0003800000 */
.L_x_8131:
[----:B------:R0:W-:Y:S04]  /*16bb0*/  STS.128 [R3], R24 ;  /* 0x0000001803007388 */ /* 0x0001e80000000c00 */
[----:B------:R0:W-:Y:S04]  /*16bc0*/  STS.128 [R3+0x10], R28 ;  /* 0x0000101c03007388 */ /* 0x0001e80000000c00 */
[----:B------:R0:W-:Y:S04]  /*16bd0*/  STS.128 [R3+0x20], R32 ;  /* 0x0000202003007388 */ /* 0x0001e80000000c00 */
[----:B------:R0:W-:Y:S02]  /*16be0*/  STS.128 [R3+0x30], R36 ;  /* 0x0000302403007388 */ /* 0x0001e40000000c00 */
.L_x_8121:
[----:B------:R-:W-:Y:S05]  /*16bf0*/  BSYNC B0 ;  /* 0x0000000000007941 */ /* 0x000fea0003800000 */
.L_x_8120:
[----:B------:R-:W-:-:S04]  /*16c00*/  SHF.R.S32.HI R18, RZ, 0x1, R18 ;  /* 0x00000001ff127819 */ /* 0x000fc80000011412 */
[----:B------:R-:W-:-:S13]  /*16c10*/  ISETP.GE.AND P0, PT, R18, 0x20, PT ;  /* 0x000000201200780c */ /* 0x000fda0003f06270 */
[----:B------:R-:W-:Y:S05]  /*16c20*/  @P0 BRA `(.L_x_8134) ;  /* 0xfffffff800540947 */ /* 0x000fea000383ffff */
[----:B------:R-:W-:-:S11]  /*16c30*/  HFMA2.MMA R4, -RZ, RZ, 0, 1.9073486328125e-06 ;  /* 0x00000020ff047435 */ /* 0x000fd600000001ff */
.L_x_8119:
[----:B------:R-:W-:Y:S01]  /*16c40*/  BAR.SYNC.DEFER_BLOCKING 0x0 ;  /* 0x0000000000007b1d */ /* 0x000fe20000010000 */
[----:B------:R-:W-:-:S13]  /*16c50*/  ISETP.GE.AND P0, PT, R4, 0x2, PT ;  /* 0x000000020400780c */ /* 0x000fda0003f06270 */
[----:B------:R-:W-:Y:S05]  /*16c60*/  @!P0 BRA `(.L_x_8118) ;  /* 0x0000000400b08947 */ /* 0x000fea0003800000 */
[----:B0-234-:R-:W-:-:S07]  /*16c70*/  MOV R3, 0x1 ;  /* 0x0000000100037802 */ /* 0x01dfce0000000f00 */
.L_x_8147:
        /* <DEDUP_REMOVED lines=21> */
.L_x_8136:
[----:B0-2---:R-:W-:Y:S01]  /*16dd0*/  MOV R24, R5 ;  /* 0x0000000500187202 */ /* 0x005fe20000000f00 */
[----:B------:R-:W-:Y:S01]  /*16de0*/  IMAD.MOV.U32 R27, RZ, RZ, R12 ;  /* 0x000000ffff1b7224 */ /* 0x000fe200078e000c */
[----:B---3--:R-:W-:Y:S02]  /*16df0*/  MOV R25, R10 ;  /* 0x0000000a00197202 */ /* 0x008fe40000000f00 */
[----:B----4-:R-:W-:-:S07]  /*16e00*/  MOV R26, R6 ;  /* 0x00000006001a7202 */ /* 0x010fce0000000f00 */
.L_x_8137:
[----:B------:R-:W-:Y:S05]  /*16e10*/  BSYNC B0 ;  /* 0x0000000000007941 */ /* 0x000fea0003800000 */
.L_x_8135:
        /* <DEDUP_REMOVED lines=21> */
.L_x_8139:
[----:B0-2---:R-:W-:Y:S01]  /*16f70*/  IMAD.MOV.U32 R28, RZ, RZ, R5 ;  /* 0x000000ffff1c7224 */ /* 0x005fe200078e0005 */
[----:B---3--:R-:W-:Y:S02]  /*16f80*/  MOV R29, R10 ;  /* 0x0000000a001d7202 */ /* 0x008fe40000000f00 */
[----:B------:R-:W-:Y:S02]  /*16f90*/  MOV R31, R12 ;  /* 0x0000000c001f7202 */ /* 0x000fe40000000f00 */
[----:B----4-:R-:W-:-:S07]  /*16fa0*/  MOV R30, R6 ;  /* 0x00000006001e7202 */ /* 0x010fce0000000f00 */
.L_x_8140:
[----:B------:R-:W-:Y:S05]  /*16fb0*/  BSYNC B0 ;  /* 0x0000000000007941 */ /* 0x000fea0003800000 */
.L_x_8138:
        /* <DEDUP_REMOVED lines=21> */
.L_x_8142:
[----:B0-2---:R-:W-:Y:S01]  /*17110*/  MOV R32, R5 ;  /* 0x0000000500207202 */ /* 0x005fe20000000f00 */
[----:B------:R-:W-:Y:S01]  /*17120*/  IMAD.MOV.U32 R35, RZ, RZ, R12 ;  /* 0x000000ffff237224 */ /* 0x000fe200078e000c */
[----:B---3--:R-:W-:Y:S02]  /*17130*/  MOV R33, R10 ;  /* 0x0000000a00217202 */ /* 0x008fe40000000f00 */
[----:B----4-:R-:W-:-:S07]  /*17140*/  MOV R34, R6 ;  /* 0x0000000600227202 */ /* 0x010fce0000000f00 */
.L_x_8143:
[----:B------:R-:W-:Y:S05]  /*17150*/  BSYNC B0 ;  /* 0x0000000000007941 */ /* 0x000fea0003800000 */
.L_x_8141:
        /* <DEDUP_REMOVED lines=21> */
.L_x_8145:
[----:B0-2---:R-:W-:Y:S01]  /*172b0*/  IMAD.MOV.U32 R36, RZ, RZ, R5 ;  /* 0x000000ffff247224 */ /* 0x005fe200078e0005 */
[----:B---3--:R-:W-:Y:S02]  /*172c0*/  MOV R37, R10 ;  /* 0x0000000a00257202 */ /* 0x008fe40000000f00 */
[----:B------:R-:W-:Y:S02]  /*172d0*/  MOV R39, R12 ;  /* 0x0000000c00277202 */ /* 0x000fe40000000f00 */
[----:B----4-:R-:W-:-:S07]  /*172e0*/  MOV R38, R6 ;  /* 0x0000000600267202 */ /* 0x010fce0000000f00 */
.L_x_8146:
[----:B------:R-:W-:Y:S05]  /*172f0*/  BSYNC B0 ;  /* 0x0000000000007941 */ /* 0x000fea0003800000 */
.L_x_8144:
[----:B------:R-:W-:-:S05]  /*17300*/  IMAD.SHL.U32 R3, R3, 0x2, RZ ;  /* 0x0000000203037824 */ /* 0x000fca00078e00ff */
[----:B------:R-:W-:-:S13]  /*17310*/  ISETP.GE.AND P0, PT, R3, R4, PT ;  /* 0x000000040300720c */ /* 0x000fda0003f06270 */
[----:B------:R-:W-:Y:S05]  /*17320*/  @!P0 BRA `(.L_x_8147) ;  /* 0xfffffff800548947 */ /* 0x000fea000383ffff */
.L_x_8118:
        /* <DEDUP_REMOVED lines=35> */
.L_x_8151:
[----:B------:R-:W-:Y:S05]  /*17560*/  BSYNC B0 ;  /* 0x0000000000007941 */ /* 0x000fea0003800000 */
.L_x_8150:
        /* <DEDUP_REMOVED lines=20> */
.L_x_8153:
[----:B------:R-:W-:Y:S05]  /*176b0*/  BSYNC B0 ;  /* 0x0000000000007941 */ /* 0x000fea0003800000 */
.L_x_8152:
        /* <DEDUP_REMOVED lines=20> */
.L_x_8155:
[----:B------:R-:W-:Y:S05]  /*17800*/  BSYNC B0 ;  /* 0x0000000000007941 */ /* 0x000fea0003800000 */
.L_x_8154:
        /* <DEDUP_REMOVED lines=20> */
.L_x_8156:
[----:B------:R-:W-:Y:S05]  /*17950*/  BSYNC B0 ;  /* 0x0000000000007941 */ /* 0x000fea0003800000 */
.L_x_8149:
[----:B------:R-:W-:Y:S02]  /*17960*/  ULDC.U8 UR4, c[0x0][0x631] ;  /* 0x00018c4000047ab9 */ /* 0x000fe40000000000 */
[----:B------:R-:W-:-:S13]  /*17970*/  ISETP.NE.AND P0, PT, RZ, UR4, PT ;  /* 0x00000004ff007c0c */ /* 0x000fda000bf05270 */
[----:B------:R-:W-:Y:S05]  /*17980*/  @!P0 BRA `(.L_x_8157) ;  /* 0x0000000400288947 */ /* 0x000fea0003800000 */
[----:B0-234-:R-:W0:Y:S01]  /*17990*/  LDC R3, c[0x0][0x634] ;  /* 0x00018d00ff037b82 */ /* 0x01de220000000800 */
[----:B------:R-:W-:Y:S01]  /*179a0*/  ULDC UR4, c[0x0][0x210] ;  /* 0x0000840000047ab9 */ /* 0x000fe20000000800 */
[----:B------:R-:W-:Y:S01]  /*179b0*/  F2FP.F16.F32.PACK_AB R24, R28, R24 ;  /* 0x000000181c18723e */ /* 0x000fe200000000ff */
[----:B------:R-:W-:Y:S01]  /*179c0*/  FADD.FTZ R2, R31, -UR4 ;  /* 0x800000041f027e21 */ /* 0x000fe20008010000 */
[----:B------:R-:W-:Y:S01]  /*179d0*/  FADD.FTZ R0, R27, -UR4 ;  /* 0x800000041b007e21 */ /* 0x000fe20008010000 */
[----:B------:R-:W-:Y:S02]  /*179e0*/  FSETP.GT.FTZ.AND P2, PT, R31, UR4, PT ;  /* 0x000000041f007c0b */ /* 0x000fe4000bf54000 */
[----:B------:R-:W-:Y:S01]  /*179f0*/  FSETP.GT.FTZ.AND P1, PT, R27, UR4, PT ;  /* 0x000000041b007c0b */ /* 0x000fe2000bf34000 */
[----:B------:R-:W-:Y:S01]  /*17a00*/  HADD2.F32 R21, -RZ, R24.H0_H0 ;  /* 0x20000018ff157230 */ /* 0x000fe20000004100 */
[----:B------:R-:W-:Y:S02]  /*17a10*/  FSEL R2, R2, RZ, P2 ;  /* 0x000000ff02027208 */ /* 0x000fe40001000000 */
[----:B------:R-:W-:-:S02]  /*17a20*/  FSEL R0, R0, RZ, P1 ;  /* 0x000000ff00007208 */ /* 0x000fc40000800000 */
[----:B------:R-:W2:Y:S01]  /*17a30*/  MUFU.RCP R10, R2 ;  /* 0x00000002000a7308 */ /* 0x000ea20000001000 */
[----:B------:R-:W-:Y:S02]  /*17a40*/  FSETP.GT.FTZ.AND P2, PT, R35, UR4, PT ;  /* 0x0000000423007c0b */ /* 0x000fe4000bf54000 */
[C---:B------:R-:W-:Y:S01]  /*17a50*/  FSETP.GT.FTZ.AND P3, PT, R39.reuse, UR4, PT ;  /* 0x0000000427007c0b */ /* 0x040fe2000bf74000 */
[----:B------:R-:W-:Y:S01]  /*17a60*/  FADD.FTZ R39, R39, -UR4 ;  /* 0x8000000427277e21 */ /* 0x000fe20008010000 */
[----:B------:R-:W-:-:S03]  /*17a70*/  F2FP.F16.F32.PACK_AB R32, R36, R32 ;  /* 0x000000202420723e */ /* 0x000fc600000000ff */
[----:B------:R-:W3:Y:S01]  /*17a80*/  MUFU.RCP R0, R0 ;  /* 0x0000000000007308 */ /* 0x000ee20000001000 */
[----:B------:R-:W-:Y:S02]  /*17a90*/  FSEL R39, R39, RZ, P3 ;  /* 0x000000ff27277208 */ /* 0x000fe40001800000 */
[C---:B0-----:R-:W-:Y:S02]  /*17aa0*/  ISETP.GE.AND P0, PT, R3.reuse, 0x1, PT ;  /* 0x000000010300780c */ /* 0x041fe40003f06270 */
[----:B------:R-:W-:Y:S01]  /*17ab0*/  ISETP.GE.AND P1, PT, R3, 0x2, PT ;  /* 0x000000020300780c */ /* 0x000fe20003f26270 */
[----:B------:R-:W-:Y:S01]  /*17ac0*/  FADD.FTZ R3, R35, -UR4 ;  /* 0x8000000423037e21 */ /* 0x000fe20008010000 */
[----:B------:R-:W-:Y:S01]  /*17ad0*/  ULDC.U8 UR4, c[0x0][0x214] ;  /* 0x0000850000047ab9 */ /* 0x000fe20000000000 */
[----:B------:R-:W0:Y:S01]  /*17ae0*/  MUFU.RCP R18, R39 ;  /* 0x0000002700127308 */ /* 0x000e220000001000 */
[----:B--2---:R-:W-:Y:S02]  /*17af0*/  FMUL.FTZ R29, R10, R29 ;  /* 0x0000001d0a1d7220 */ /* 0x004fe40000410000 */
[----:B------:R-:W-:-:S02]  /*17b00*/  FSEL R8, R3, RZ, P2 ;  /* 0x000000ff03087208 */ /* 0x000fc40001000000 */
[----:B------:R-:W-:-:S03]  /*17b10*/  ISETP.NE.AND P2, PT, RZ, UR4, PT ;  /* 0x00000004ff007c0c */ /* 0x000fc6000bf45270 */
[----:B------:R-:W2:Y:S01]  /*17b20*/  @P0 LDC.64 R14, c[0x0][0x600] ;  /* 0x00018000ff0e0b82 */ /* 0x000ea20000000a00 */
[----:B------:R-:W4:Y:S01]  /*17b30*/  MUFU.RCP R16, R8 ;  /* 0x0000000800107308 */ /* 0x000f220000001000 */
[----:B---3--:R-:W-:Y:S01]  /*17b40*/  FMUL.FTZ R25, R0, R25 ;  /* 0x0000001900197220 */ /* 0x008fe20000410000 */
[----:B------:R-:W-:-:S05]  /*17b50*/  @P1 LOP3.LUT R17, R19, 0xfffffffc, RZ, 0xc0, !PT ;  /* 0xfffffffc13111812 */ /* 0x000fca00078ec0ff */
[----:B------:R-:W3:Y:S01]  /*17b60*/  @P1 LDC.64 R4, c[0x0][0x608] ;  /* 0x00018200ff041b82 */ /* 0x000ee20000000a00 */
[----:B0-----:R-:W-:Y:S01]  /*17b70*/  FMUL.FTZ R37, R18, R37 ;  /* 0x0000002512257220 */ /* 0x001fe20000410000 */
[----:B------:R-:W0:Y:S06]  /*17b80*/  @P2 MUFU.SQRT R25, R25 ;  /* 0x0000001900192308 */ /* 0x000e2c0000002000 */
[----:B------:R-:W1:Y:S01]  /*17b90*/  @P0 LDC.64 R6, c[0x0][0x600] ;  /* 0x00018000ff060b82 */ /* 0x000e620000000a00 */
[----:B----4-:R-:W-:Y:S01]  /*17ba0*/  FMUL.FTZ R33, R16, R33 ;  /* 0x0000002110217220 */ /* 0x010fe20000410000 */
[----:B------:R-:W4:Y:S06]  /*17bb0*/  @P2 MUFU.SQRT R29, R29 ;  /* 0x0000001d001d2308 */ /* 0x000f2c0000002000 */
[----:B------:R-:W4:Y:S01]  /*17bc0*/  @P1 LDC.64 R2, c[0x0][0x608] ;  /* 0x00018200ff021b82 */ /* 0x000f220000000a00 */
[----:B--2---:R-:W-:-:S02]  /*17bd0*/  @P0 IADD3 R14, P3, R43, R14, RZ ;  /* 0x0000000e2b0e0210 */ /* 0x004fc40007f7e0ff */
[----:B------:R-:W-:Y:S01]  /*17be0*/  @P1 LOP3.LUT R43, R43, 0xfffffffc, RZ, 0xc0, !PT ;  /* 0xfffffffc2b2b1812 */ /* 0x000fe200078ec0ff */
[----:B------:R-:W2:Y:S01]  /*17bf0*/  @P2 MUFU.SQRT R33, R33 ;  /* 0x0000002100212308 */ /* 0x000ea20000002000 */
[----:B------:R-:W-:-:S03]  /*17c00*/  @P0 IADD3.X R15, RZ, R15, RZ, P3, !PT ;  /* 0x0000000fff0f0210 */ /* 0x000fc60001ffe4ff */
[----:B------:R-:W2:Y:S01]  /*17c10*/  @P0 LDC.64 R10, c[0x0][0x600] ;  /* 0x00018000ff0a0b82 */ /* 0x000ea20000000a00 */
[----:B---3--:R-:W-:Y:S01]  /*17c20*/  @P1 IADD3 R4, P3, R43, R4, RZ ;  /* 0x000000042b041210 */ /* 0x008fe20007f7e0ff */
[----:B0-----:R0:W-:Y:S02]  /*17c30*/  @P0 STG.E desc[UR40][R14.64], R25 ;  /* 0x000000190e000986 */ /* 0x0011e4000c101928 */
[----:B------:R-:W3:Y:S01]  /*17c40*/  @P2 MUFU.SQRT R37, R37 ;  /* 0x0000002500252308 */ /* 0x000ee20000002000 */
[----:B------:R-:W-:-:S03]  /*17c50*/  @P1 IADD3.X R5, RZ, R5, RZ, P3, !PT ;  /* 0x00000005ff051210 */ /* 0x000fc60001ffe4ff */
[----:B------:R-:W3:Y:S01]  /*17c60*/  @P1 LDC.64 R8, c[0x0][0x608] ;  /* 0x00018200ff081b82 */ /* 0x000ee20000000a00 */
[C---:B-1----:R-:W-:Y:S01]  /*17c70*/  @P0 IADD3 R6, P4, R45.reuse, R6, RZ ;  /* 0x000000062d060210 */ /* 0x042fe20007f9e0ff */
[----:B------:R1:W-:Y:S01]  /*17c80*/  @P1 STG.E desc[UR40][R4.64], R21 ;  /* 0x0000001504001986 */ /* 0x0003e2000c101928 */
[----:B------:R-:W-:Y:S02]  /*17c90*/  @P1 LOP3.LUT R45, R45, 0xfffffffc, RZ, 0xc0, !PT ;  /* 0xfffffffc2d2d1812 */ /* 0x000fe400078ec0ff */
[----:B------:R-:W-:Y:S01]  /*17ca0*/  @P0 IADD3.X R7, RZ, R7, RZ, P4, !PT ;  /* 0x00000007ff070210 */ /* 0x000fe200027fe4ff */
[----:B0-----:R-:W-:Y:S02]  /*17cb0*/  HADD2.F32 R15, -RZ, R24.H1_H1 ;  /* 0x30000018ff0f7230 */ /* 0x001fe40000004100 */
[----:B------:R-:W0:Y:S01]  /*17cc0*/  @P0 LDC.64 R12, c[0x0][0x600] ;  /* 0x00018000ff0c0b82 */ /* 0x000e220000000a00 */
[----:B----4-:R-:W-:Y:S01]  /*17cd0*/  @P1 IADD3 R2, P3, R45, R2, RZ ;  /* 0x000000022d021210 */ /* 0x010fe20007f7e0ff */
[----:B------:R4:W-:Y:S04]  /*17ce0*/  @P0 STG.E desc[UR40][R6.64], R29 ;  /* 0x0000001d06000986 */ /* 0x0009e8000c101928 */
[----:B------:R-:W-:Y:S01]  /*17cf0*/  @P1 IMAD.X R3, RZ, RZ, R3, P3 ;  /* 0x000000ffff031224 */ /* 0x000fe200018e0603 */
[----:B--2---:R-:W-:Y:S01]  /*17d00*/  @P0 IADD3 R10, P2, R19, R10, RZ ;  /* 0x0000000a130a0210 */ /* 0x004fe20007f5e0ff */
[----:B-1----:R-:W-:-:S03]  /*17d10*/  HADD2.F32 R5, -RZ, R32.H0_H0 ;  /* 0x20000020ff057230 */ /* 0x002fc60000004100 */
[----:B------:R4:W-:Y:S01]  /*17d20*/  @P1 STG.E desc[UR40][R2.64], R15 ;  /* 0x0000000f02001986 */ /* 0x0009e2000c101928 */
[----:B------:R-:W-:Y:S02]  /*17d30*/  @P0 IADD3.X R11, RZ, R11, RZ, P2, !PT ;  /* 0x0000000bff0b0210 */ /* 0x000fe400017fe4ff */
[----:B---3--:R-:W-:-:S03]  /*17d40*/  @P1 IADD3 R8, P3, R17, R8, RZ ;  /* 0x0000000811081210 */ /* 0x008fc60007f7e0ff */
[----:B------:R4:W-:Y:S01]  /*17d50*/  @P0 STG.E desc[UR40][R10.64], R33 ;  /* 0x000000210a000986 */ /* 0x0009e2000c101928 */
[----:B------:R-:W-:Y:S02]  /*17d60*/  @P1 IADD3.X R9, RZ, R9, RZ, P3, !PT ;  /* 0x00000009ff091210 */ /* 0x000fe40001ffe4ff */
[----:B0-----:R-:W-:-:S03]  /*17d70*/  @P0 IADD3 R12, P2, R41, R12, RZ ;  /* 0x0000000c290c0210 */ /* 0x001fc60007f5e0ff */
[----:B------:R4:W-:Y:S01]  /*17d80*/  @P1 STG.E desc[UR40][R8.64], R5 ;  /* 0x0000000508001986 */ /* 0x0009e2000c101928 */
[----:B------:R-:W-:-:S05]  /*17d90*/  @P0 IADD3.X R13, RZ, R13, RZ, P2, !PT ;  /* 0x0000000dff0d0210 */ /* 0x000fca00017fe4ff */
[----:B------:R4:W-:Y:S01]  /*17da0*/  @P0 STG.E desc[UR40][R12.64], R37 ;  /* 0x000000250c000986 */ /* 0x0009e2000c101928 */
[----:B------:R-:W-:Y:S05]  /*17db0*/  @!P1 EXIT ;  /* 0x000000000000994d */ /* 0x000fea0003800000 */
[----:B----4-:R-:W-:Y:S01]  /*17dc0*/  LOP3.LUT R2, R41, 0xfffffffc, RZ, 0xc0, !PT ;  /* 0xfffffffc29027812 */ /* 0x010fe200078ec0ff */
[----:B------:R-:W-:Y:S01]  /*17dd0*/  ULDC.64 UR4, c[0x0][0x608] ;  /* 0x0001820000047ab9 */ /* 0x000fe20000000a00 */
[----:B------:R-:W-:Y:S02]  /*17de0*/  HADD2.F32 R5, -RZ, R32.H1_H1 ;  /* 0x30000020ff057230 */ /* 0x000fe40000004100 */
[----:B------:R-:W-:-:S05]  /*17df0*/  IADD3 R2, P0, R2, UR4, RZ ;  /* 0x0000000402027c10 */ /* 0x000fca000ff1e0ff */
[----:B------:R-:W-:-:S05]  /*17e00*/  IMAD.X R3, RZ, RZ, UR5, P0 ;  /* 0x00000005ff037e24 */ /* 0x000fca00080e06ff */
[----:B------:R-:W-:Y:S01]  /*17e10*/  STG.E desc[UR40][R2.64], R5 ;  /* 0x0000000502007986 */ /* 0x000fe2000c101928 */
[----:B------:R-:W-:Y:S05]  /*17e20*/  EXIT ;  /* 0x000000000000794d */ /* 0x000fea0003800000 */
.L_x_8157:
        /* <DEDUP_REMOVED lines=17> */
.L_x_8148:
        /* <DEDUP_REMOVED lines=18> */
.L_x_8159:
        /* <DEDUP_REMOVED lines=15> */
.L_x_8158:
[----:B------:R-:W-:Y:S02]  /*18150*/  ULDC.U8 UR4, c[0x0][0x631] ;  /* 0x00018c4000047ab9 */ /* 0x000fe40000000000 */
[----:B------:R-:W-:-:S13]  /*18160*/  ISETP.NE.AND P0, PT, RZ, UR4, PT ;  /* 0x00000004ff007c0c */ /* 0x000fda000bf05270 */
[----:B------:R-:W-:Y:S05]  /*18170*/  @!P0 BRA `(.L_x_8160) ;  /* 0x0000000400288947 */ /* 0x000fea0003800000 */
[----:B0-234-:R-:W0:Y:S01]  /*18180*/  LDC R3, c[0x0][0x634] ;  /* 0x00018d00ff037b82 */ /* 0x01de220000000800 */
[----:B------:R-:W-:Y:S01]  /*18190*/  ULDC UR4, c[0x0][0x210] ;  /* 0x0000840000047ab9 */ /* 0x000fe20000000800 */
[----:B------:R-:W-:Y:S01]  /*181a0*/  F2FP.F16.F32.PACK_AB R24, R28, R24 ;  /* 0x000000181c18723e */ /* 0x000fe200000000ff */
[C---:B------:R-:W-:Y:S01]  /*181b0*/  FADD.FTZ R0, R27.reuse, -UR4 ;  /* 0x800000041b007e21 */ /* 0x040fe20008010000 */
[----:B------:R-:W-:Y:S01]  /*181c0*/  FSETP.GT.FTZ.AND P1, PT, R27, UR4, PT ;  /* 0x000000041b007c0b */ /* 0x000fe2000bf34000 */
[C---:B------:R-:W-:Y:S01]  /*181d0*/  FADD.FTZ R2, R31.reuse, -UR4 ;  /* 0x800000041f027e21 */ /* 0x040fe20008010000 */
[----:B------:R-:W-:Y:S01]  /*181e0*/  FSETP.GT.FTZ.AND P2, PT, R31, UR4, PT ;  /* 0x000000041f007c0b */ /* 0x000fe2000bf54000 */
[----:B------:R-:W-:Y:S01]  /*181f0*/  HADD2.F32 R17, -RZ, R24.H0_H0 ;  /* 0x20000018ff117230 */ /* 0x000fe20000004100 */
[----:B------:R-:W-:Y:S02]  /*18200*/  FSEL R0, R0, RZ, P1 ;  /* 0x000000ff00007208 */ /* 0x000fe40000800000 */
[----:B------:R-:W-:Y:S01]  /*18210*/  FSEL R8, R2, RZ, P2 ;  /* 0x000000ff02087208 */ /* 0x000fe20001000000 */
[C---:B------:R-:W-:Y:S01]  /*18220*/  FADD.FTZ R2, R35.reuse, -UR4 ;  /* 0x8000000423027e21 */ /* 0x040fe20008010000 */
[----:B------:R-:W-:-:S02]  /*18230*/  FSETP.GT.FTZ.AND P2, PT, R35, UR4, PT ;  /* 0x0000000423007c0b */ /* 0x000fc4000bf54000 */
[----:B------:R-:W2:Y:S01]  /*18240*/  MUFU.RCP R12, R8 ;  /* 0x00000008000c7308 */ /* 0x000ea20000001000 */
[C---:B------:R-:W-:Y:S01]  /*18250*/  FSETP.GT.FTZ.AND P3, PT, R39.reuse, UR4, PT ;  /* 0x0000000427007c0b */ /* 0x040fe2000bf74000 */
[----:B------:R-:W-:Y:S01]  /*18260*/  FADD.FTZ R39, R39, -UR4 ;  /* 0x8000000427277e21 */ /* 0x000fe20008010000 */
[----:B------:R-:W-:Y:S01]  /*18270*/  FSEL R10, R2, RZ, P2 ;  /* 0x000000ff020a7208 */ /* 0x000fe20001000000 */
[----:B------:R-:W-:Y:S01]  /*18280*/  ULDC.U8 UR4, c[0x0][0x214] ;  /* 0x0000850000047ab9 */ /* 0x000fe20000000000 */
[----:B------:R-:W-:Y:S02]  /*18290*/  F2FP.F16.F32.PACK_AB R32, R36, R32 ;  /* 0x000000202420723e */ /* 0x000fe400000000ff */
[----:B------:R-:W-:Y:S01]  /*182a0*/  FSEL R39, R39, RZ, P3 ;  /* 0x000000ff27277208 */ /* 0x000fe20001800000 */
[----:B------:R-:W3:Y:S01]  /*182b0*/  MUFU.RCP R0, R0 ;  /* 0x0000000000007308 */ /* 0x000ee20000001000 */
[----:B------:R-:W-:Y:S02]  /*182c0*/  ISETP.NE.AND P2, PT, RZ, UR4, PT ;  /* 0x00000004ff007c0c */ /* 0x000fe4000bf45270 */
[----:B0-----:R-:W-:-:S02]  /*182d0*/  ISETP.GE.AND P0, PT, R3, 0x1, PT ;  /* 0x000000010300780c */ /* 0x001fc40003f06270 */
[----:B------:R-:W-:-:S03]  /*182e0*/  ISETP.GE.AND P1, PT, R3, 0x2, PT ;  /* 0x000000020300780c */ /* 0x000fc60003f26270 */
[----:B------:R-:W0:Y:S01]  /*182f0*/  MUFU.RCP R16, R10 ;  /* 0x0000000a00107308 */ /* 0x000e220000001000 */
[----:B--2---:R-:W-:-:S07]  /*18300*/  FMUL.FTZ R29, R12, R29 ;  /* 0x0000001d0c1d7220 */ /* 0x004fce0000410000 */
[----:B------:R-:W2:Y:S01]  /*18310*/  @P0 LDC.64 R6, c[0x0][0x600] ;  /* 0x00018000ff060b82 */ /* 0x000ea20000000a00 */
[----:B------:R-:W4:Y:S01]  /*18320*/  MUFU.RCP R18, R39 ;  /* 0x0000002700127308 */ /* 0x000f220000001000 */
[----:B---3--:R-:W-:Y:S01]  /*18330*/  FMUL.FTZ R25, R0, R25 ;  /* 0x0000001900197220 */ /* 0x008fe20000410000 */
[----:B------:R-:W-:-:S05]  /*18340*/  @P1 LOP3.LUT R21, R19, 0xfffffffc, RZ, 0xc0, !PT ;  /* 0xfffffffc13151812 */ /* 0x000fca00078ec0ff */
[----:B------:R-:W3:Y:S01]  /*18350*/  @P1 LDC.64 R2, c[0x0][0x608] ;  /* 0x00018200ff021b82 */ /* 0x000ee20000000a00 */
[----:B------:R-:W5:Y:S01]  /*18360*/  @P2 MUFU.SQRT R25, R25 ;  /* 0x0000001900192308 */ /* 0x000f620000002000 */
[----:B0-----:R-:W-:-:S06]  /*18370*/  FMUL.FTZ R33, R16, R33 ;  /* 0x0000002110217220 */ /* 0x001fcc0000410000 */
[----:B------:R-:W0:Y:S01]  /*18380*/  @P0 LDC.64 R4, c[0x0][0x600] ;  /* 0x00018000ff040b82 */ /* 0x000e220000000a00 */
[----:B------:R-:W1:Y:S01]  /*18390*/  @P2 MUFU.SQRT R29, R29 ;  /* 0x0000001d001d2308 */ /* 0x000e620000002000 */
[----:B----4-:R-:W-:Y:S01]  /*183a0*/  FMUL.FTZ R37, R18, R37 ;  /* 0x0000002512257220 */ /* 0x010fe20000410000 */
[----:B--2---:R-:W-:-:S05]  /*183b0*/  @P0 IADD3 R14, P3, R43, R6, RZ ;  /* 0x000000062b0e0210 */ /* 0x004fca0007f7e0ff */
[----:B------:R-:W2:Y:S01]  /*183c0*/  @P1 LDC.64 R8, c[0x0][0x608] ;  /* 0x00018200ff081b82 */ /* 0x000ea20000000a00 */
[----:B------:R-:W-:Y:S01]  /*183d0*/  @P1 LOP3.LUT R43, R43, 0xfffffffc, RZ, 0xc0, !PT ;  /* 0xfffffffc2b2b1812 */ /* 0x000fe200078ec0ff */
[----:B------:R-:W4:Y:S01]  /*183e0*/  @P2 MUFU.SQRT R33, R33 ;  /* 0x0000002100212308 */ /* 0x000f220000002000 */
[----:B------:R-:W-:Y:S02]  /*183f0*/  @P0 IADD3.X R15, RZ, R7, RZ, P3, !PT ;  /* 0x00000007ff0f0210 */ /* 0x000fe40001ffe4ff */
[----:B---3--:R-:W-:-:S03]  /*18400*/  @P1 IADD3 R2, P3, R43, R2, RZ ;  /* 0x000000022b021210 */ /* 0x008fc60007f7e0ff */
[----:B------:R-:W3:Y:S01]  /*18410*/  @P0 LDC.64 R10, c[0x0][0x600] ;  /* 0x00018000ff0a0b82 */ /* 0x000ee20000000a00 */
[----:B-----5:R5:W-:Y:S01]  /*18420*/  @P0 STG.E desc[UR40][R14.64], R25 ;  /* 0x000000190e000986 */ /* 0x020be2000c101928 */
[----:B------:R-:W4:Y:S01]  /*18430*/  @P2 MUFU.SQRT R37, R37 ;  /* 0x0000002500252308 */ /* 0x000f220000002000 */
[----:B------:R-:W-:Y:S02]  /*18440*/  @P1 IADD3.X R3, RZ, R3, RZ, P3, !PT ;  /* 0x00000003ff031210 */ /* 0x000fe40001ffe4ff */
[----:B0-----:R-:W-:-:S03]  /*18450*/  @P0 IADD3 R4, P4, R45, R4, RZ ;  /* 0x000000042d040210 */ /* 0x001fc60007f9e0ff */
[----:B------:R-:W0:Y:S01]  /*18460*/  @P1 LDC.64 R6, c[0x0][0x608] ;  /* 0x00018200ff061b82 */ /* 0x000e220000000a00 */
[----:B------:R-:W-:Y:S01]  /*18470*/  @P1 LOP3.LUT R45, R45, 0xfffffffc, RZ, 0xc0, !PT ;  /* 0xfffffffc2d2d1812 */ /* 0x000fe200078ec0ff */
[----:B------:R4:W-:Y:S01]  /*18480*/  @P1 STG.E desc[UR40][R2.64], R17 ;  /* 0x0000001102001986 */ /* 0x0009e2000c101928 */
[----:B------:R-:W-:Y:S02]  /*18490*/  @P0 IMAD.X R5, RZ, RZ, R5, P4 ;  /* 0x000000ffff050224 */ /* 0x000fe400020e0605 */
[----:B-----5:R-:W-:-:S03]  /*184a0*/  HADD2.F32 R15, -RZ, R24.H1_H1 ;  /* 0x30000018ff0f7230 */ /* 0x020fc60000004100 */
[----:B------:R-:W5:Y:S01]  /*184b0*/  @P0 LDC.64 R12, c[0x0][0x600] ;  /* 0x00018000ff0c0b82 */ /* 0x000f620000000a00 */
[----:B--2---:R-:W-:Y:S01]  /*184c0*/  @P1 IADD3 R8, P3, R45, R8, RZ ;  /* 0x000000082d081210 */ /* 0x004fe20007f7e0ff */
[----:B-1----:R1:W-:Y:S03]  /*184d0*/  @P0 STG.E desc[UR40][R4.64], R29 ;  /* 0x0000001d04000986 */ /* 0x0023e6000c101928 */
[----:B------:R-:W-:Y:S01]  /*184e0*/  @P1 IADD3.X R9, RZ, R9, RZ, P3, !PT ;  /* 0x00000009ff091210 */ /* 0x000fe20001ffe4ff */
[----:B----4-:R-:W-:Y:S01]  /*184f0*/  HADD2.F32 R3, -RZ, R32.H0_H0 ;  /* 0x20000020ff037230 */ /* 0x010fe20000004100 */
[----:B---3--:R-:W-:-:S03]  /*18500*/  @P0 IADD3 R10, P2, R19, R10, RZ ;  /* 0x0000000a130a0210 */ /* 0x008fc60007f5e0ff */
[----:B------:R1:W-:Y:S01]  /*18510*/  @P1 STG.E desc[UR40][R8.64], R15 ;  /* 0x0000000f08001986 */ /* 0x0003e2000c101928 */
[----:B------:R-:W-:Y:S02]  /*18520*/  @P0 IADD3.X R11, RZ, R11, RZ, P2, !PT ;  /* 0x0000000bff0b0210 */ /* 0x000fe400017fe4ff */
[----:B0-----:R-:W-:-:S03]  /*18530*/  @P1 IADD3 R6, P3, R21, R6, RZ ;  /* 0x0000000615061210 */ /* 0x001fc60007f7e0ff */
[----:B------:R1:W-:Y:S01]  /*18540*/  @P0 STG.E desc[UR40][R10.64], R33 ;  /* 0x000000210a000986 */ /* 0x0003e2000c101928 */
[----:B------:R-:W-:Y:S02]  /*18550*/  @P1 IADD3.X R7, RZ, R7, RZ, P3, !PT ;  /* 0x00000007ff071210 */ /* 0x000fe40001ffe4ff */
[----:B-----5:R-:W-:-:S03]  /*18560*/  @P0 IADD3 R12, P2, R41, R12, RZ ;  /* 0x0000000c290c0210 */ /* 0x020fc60007f5e0ff */
[----:B------:R1:W-:Y:S02]  /*18570*/  @P1 STG.E desc[UR40][R6.64], R3 ;  /* 0x0000000306001986 */ /* 0x0003e4000c101928 */
[----:B------:R-:W-:-:S05]  /*18580*/  @P0 IMAD.X R13, RZ, RZ, R13, P2 ;  /* 0x000000ffff0d0224 */ /* 0x000fca00010e060d */
[----:B------:R1:W-:Y:S01]  /*18590*/  @P0 STG.E desc[UR40][R12.64], R37 ;  /* 0x000000250c000986 */ /* 0x0003e2000c101928 */
[----:B------:R-:W-:Y:S05]  /*185a0*/  @!P1 EXIT ;  /* 0x000000000000994d */ /* 0x000fea0003800000 */
[----:B------:R-:W-:Y:S01]  /*185b0*/  LOP3.LUT R2, R41, 0xfffffffc, RZ, 0xc0, !PT ;  /* 0xfffffffc29027812 */ /* 0x000fe200078ec0ff */
[----:B------:R-:W-:Y:S01]  /*185c0*/  ULDC.64 UR4, c[0x0][0x608] ;  /* 0x0001820000047ab9 */ /* 0x000fe20000000a00 */
[----:B-1----:R-:W-:Y:S02]  /*185d0*/  HADD2.F32 R5, -RZ, R32.H1_H1 ;  /* 0x30000020ff057230 */ /* 0x002fe40000004100 */
[----:B------:R-:W-:-:S04]  /*185e0*/  IADD3 R2, P0, R2, UR4, RZ ;  /* 0x0000000402027c10 */ /* 0x000fc8000ff1e0ff */
[----:B------:R-:W-:-:S05]  /*185f0*/  IADD3.X R3, RZ, UR5, RZ, P0, !PT ;  /* 0x00000005ff037c10 */ /* 0x000fca00087fe4ff */
[----:B------:R-:W-:Y:S01]  /*18600*/  STG.E desc[UR40][R2.64], R5 ;  /* 0x0000000502007986 */ /* 0x000fe2000c101928 */
[----:B------:R-:W-:Y:S05]  /*18610*/  EXIT ;  /* 0x000000000000794d */ /* 0x000fea0003800000 */
.L_x_8160:
        /* <DEDUP_REMOVED lines=16> */
.L_x_8161:
        /* <DEDUP_REMOVED lines=15> */
.L_x_8162:
        /* <DEDUP_REMOVED lines=15> */
.L_x_8163:
        /* <DEDUP_REMOVED lines=15> */
.L_x_8164:
[----:B------:R-:W-:Y:S05]  /*189f0*/  EXIT ;  /* 0x000000000000794d */ /* 0x000fea0003800000 */
.L_x_8061:
        /* <DEDUP_REMOVED lines=46> */
.L_x_8168:
[----:B------:R-:W-:Y:S05]  /*18ce0*/  BSYNC B0 ;  /* 0x0000000000007941 */ /* 0x000fea0003800000 */
.L_x_8167:
        /* <DEDUP_REMOVED lines=20> */
.L_x_8170:
[----:B------:R-:W-:Y:S05]  /*18e30*/  BSYNC B0 ;  /* 0x0000000000007941 */ /* 0x000fea0003800000 */
.L_x_8169:
        /* <DEDUP_REMOVED lines=20> */
.L_x_8172:
[----:B------:R-:W-:Y:S05]  /*18f80*/  BSYNC B0 ;  /* 0x0000000000007941 */ /* 0x000fea0003800000 */
.L_x_8171:
        /* <DEDUP_REMOVED lines=20> */
.L_x_8173:
[----:B------:R-:W-:Y:S05]  /*190d0*/  BSYNC B0 ;  /* 0x0000000000007941 */ /* 0x000fea0003800000 */
.L_x_8166:
[----:B------:R-:W-:Y:S02]  /*190e0*/  ULDC.U8 UR4, c[0x0][0x631] ;  /* 0x00018c4000047ab9 */ /* 0x000fe40000000000 */
[----:B------:R-:W-:-:S13]  /*190f0*/  ISETP.NE.AND P0, PT, RZ, UR4, PT ;  /* 0x00000004ff007c0c */ /* 0x000fda000bf05270 */
[----:B------:R-:W-:Y:S05]  /*19100*/  @!P0 BRA `(.L_x_8174) ;  /* 0x0000000400288947 */ /* 0x000fea0003800000 */
[----:B------:R-:W0:Y:S01]  /*19110*/  LDC R3, c[0x0][0x634] ;  /* 0x00018d00ff037b82 */ /* 0x000e220000000800 */
[----:B------:R-:W-:Y:S01]  /*19120*/  ULDC UR4, c[0x0][0x210] ;  /* 0x0000840000047ab9 */ /* 0x000fe20000000800 */
[----:B------:R-:W-:Y:S01]  /*19130*/  F2FP.F16.F32.PACK_AB R12, R20, R12 ;  /* 0x0000000c140c723e */ /* 0x000fe200000000ff */
[C---:B------:R-:W-:Y:S01]  /*19140*/  FADD.FTZ R0, R7.reuse, -UR4 ;  /* 0x8000000407007e21 */ /* 0x040fe20008010000 */
[----:B------:R-:W-:Y:S01]  /*19150*/  FSETP.GT.FTZ.AND P1, PT, R7, UR4, PT ;  /* 0x0000000407007c0b */ /* 0x000fe2000bf34000 */
[C---:B------:R-:W-:Y:S01]  /*19160*/  FADD.FTZ R2, R11.reuse, -UR4 ;  /* 0x800000040b027e21 */ /* 0x040fe20008010000 */
[----:B------:R-:W-:Y:S02]  /*19170*/  FSETP.GT.FTZ.AND P2, PT, R11, UR4, PT ;  /* 0x000000040b007c0b */ /* 0x000fe4000bf54000 */
[----:B------:R-:W-:Y:S02]  /*19180*/  FSEL R0, R0, RZ, P1 ;  /* 0x000000ff00007208 */ /* 0x000fe40000800000 */
[----:B------:R-:W-:-:S02]  /*19190*/  FSEL R2, R2, RZ, P2 ;  /* 0x000000ff02027208 */ /* 0x000fc40001000000 */
[----:B------:R2:W3:Y:S01]  /*191a0*/  MUFU.RCP R18, R0 ;  /* 0x0000000000127308 */ /* 0x0004e20000001000 */
[C---:B------:R-:W-:Y:S01]  /*191b0*/  FSETP.GT.FTZ.AND P3, PT, R23.reuse, UR4, PT ;  /* 0x0000000417007c0b */ /* 0x040fe2000bf74000 */
[----:B------:R-:W-:Y:S01]  /*191c0*/  FADD.FTZ R23, R23, -UR4 ;  /* 0x8000000417177e21 */ /* 0x000fe20008010000 */
[----:B------:R-:W-:-:S05]  /*191d0*/  FSETP.GT.FTZ.AND P2, PT, R15, UR4, PT ;  /* 0x000000040f007c0b */ /* 0x000fca000bf54000 */
[----:B-----5:R-:W4:Y:S01]  /*191e0*/  MUFU.RCP R22, R2 ;  /* 0x0000000200167308 */ /* 0x020f220000001000 */
[----:B--2---:R-:W-:Y:S02]  /*191f0*/  FSEL R0, R23, RZ, P3 ;  /* 0x000000ff17007208 */ /* 0x004fe40001800000 */
[C---:B0-----:R-:W-:Y:S02]  /*19200*/  ISETP.GE.AND P0, PT, R3.reuse, 0x1, PT ;  /* 0x000000010300780c */ /* 0x041fe40003f06270 */
[----:B------:R-:W-:Y:S01]  /*19210*/  ISETP.GE.AND P1, PT, R3, 0x2, PT ;  /* 0x000000020300780c */ /* 0x000fe20003f26270 */
[----:B------:R-:W-:Y:S01]  /*19220*/  FADD.FTZ R3, R15, -UR4 ;  /* 0x800000040f037e21 */ /* 0x000fe20008010000 */
[----:B------:R-:W-:Y:S01]  /*19230*/  ULDC.U8 UR4, c[0x0][0x214] ;  /* 0x0000850000047ab9 */ /* 0x000fe20000000000 */
[----:B------:R-:W0:Y:S01]  /*19240*/  MUFU.RCP R0, R0 ;  /* 0x0000000000007308 */ /* 0x000e220000001000 */
[----:B---3--:R-:W-:Y:S01]  /*19250*/  FMUL.FTZ R23, R18, R5 ;  /* 0x0000000512177220 */ /* 0x008fe20000410000 */
[----:B------:R-:W-:-:S02]  /*19260*/  F2FP.F16.F32.PACK_AB R18, R8, R4 ;  /* 0x000000040812723e */ /* 0x000fc400000000ff */
[----:B------:R-:W-:Y:S02]  /*19270*/  FSEL R14, R3, RZ, P2 ;  /* 0x000000ff030e7208 */ /* 0x000fe40001000000 */
[----:B------:R-:W-:Y:S02]  /*19280*/  ISETP.NE.AND P2, PT, RZ, UR4, PT ;  /* 0x00000004ff007c0c */ /* 0x000fe4000bf45270 */
[----:B------:R-:W2:Y:S01]  /*19290*/  @P0 LDC.64 R16, c[0x0][0x600] ;  /* 0x00018000ff100b82 */ /* 0x000ea20000000a00 */
[----:B------:R-:W3:Y:S01]  /*192a0*/  MUFU.RCP R24, R14 ;  /* 0x0000000e00187308 */ /* 0x000ee20000001000 */
[----:B----4-:R-:W-:-:S06]  /*192b0*/  FMUL.FTZ R31, R22, R9 ;  /* 0x00000009161f7220 */ /* 0x010fcc0000410000 */
[----:B------:R-:W4:Y:S01]  /*192c0*/  @P1 LDC.64 R6, c[0x0][0x608] ;  /* 0x00018200ff061b82 */ /* 0x000f220000000a00 */
[----:B0-----:R-:W-:Y:S02]  /*192d0*/  FMUL.FTZ R21, R0, R21 ;  /* 0x0000001500157220 */ /* 0x001fe40000410000 */
[----:B------:R-:W0:Y:S05]  /*192e0*/  @P2 MUFU.SQRT R23, R23 ;  /* 0x0000001700172308 */ /* 0x000e2a0000002000 */
[----:B------:R-:W1:Y:S01]  /*192f0*/  @P0 LDC.64 R10, c[0x0][0x600] ;  /* 0x00018000ff0a0b82 */ /* 0x000e620000000a00 */
[----:B---3--:R-:W-:Y:S02]  /*19300*/  FMUL.FTZ R13, R24, R13 ;  /* 0x0000000d180d7220 */ /* 0x008fe40000410000 */
[----:B------:R-:W3:Y:S05]  /*19310*/  @P2 MUFU.SQRT R31, R31 ;  /* 0x0000001f001f2308 */ /* 0x000eea0000002000 */
[----:B------:R-:W3:Y:S01]  /*19320*/  @P1 LDC.64 R2, c[0x0][0x608] ;  /* 0x00018200ff021b82 */ /* 0x000ee20000000a00 */
[----:B--2---:R-:W-:-:S02]  /*19330*/  @P0 IADD3 R16, P3, R25, R16, RZ ;  /* 0x0000001019100210 */ /* 0x004fc40007f7e0ff */
[----:B------:R-:W-:Y:S01]  /*19340*/  @P1 LOP3.LUT R25, R25, 0xfffffffc, RZ, 0xc0, !PT ;  /* 0xfffffffc19191812 */ /* 0x000fe200078ec0ff */
[----:B------:R-:W2:Y:S01]  /*19350*/  @P2 MUFU.SQRT R13, R13 ;  /* 0x0000000d000d2308 */ /* 0x000ea20000002000 */
[----:B------:R-:W-:-:S03]  /*19360*/  @P0 IADD3.X R17, RZ, R17, RZ, P3, !PT ;  /* 0x00000011ff110210 */ /* 0x000fc60001ffe4ff */
[----:B------:R-:W2:Y:S01]  /*19370*/  @P0 LDC.64 R8, c[0x0][0x600] ;  /* 0x00018000ff080b82 */ /* 0x000ea20000000a00 */
[----:B----4-:R-:W-:Y:S01]  /*19380*/  @P1 IADD3 R6, P3, R25, R6, RZ ;  /* 0x0000000619061210 */ /* 0x010fe20007f7e0ff */
[--C-:B------:R-:W-:Y:S01]  /*19390*/  HADD2.F32 R25, -RZ, R18.reuse.H0_H0 ;  /* 0x20000012ff197230 */ /* 0x100fe20000004100 */
[----:B0-----:R0:W-:Y:S01]  /*193a0*/  @P0 STG.E desc[UR40][R16.64], R23 ;  /* 0x0000001710000986 */ /* 0x0011e2000c101928 */
[----:B------:R-:W4:Y:S02]  /*193b0*/  @P2 MUFU.SQRT R21, R21 ;  /* 0x0000001500152308 */ /* 0x000f240000002000 */
[----:B------:R-:W-:Y:S02]  /*193c0*/  @P1 IMAD.X R7, RZ, RZ, R7, P3 ;  /* 0x000000ffff071224 */ /* 0x000fe400018e0607 */
[----:B------:R-:W4:Y:S01]  /*193d0*/  @P1 LDC.64 R4, c[0x0][0x608] ;  /* 0x00018200ff041b82 */ /* 0x000f220000000a00 */
[C---:B-1----:R-:W-:Y:S02]  /*193e0*/  @P0 IADD3 R10, P4, R19.reuse, R10, RZ ;  /* 0x0000000a130a0210 */ /* 0x042fe40007f9e0ff */
[----:B------:R-:W-:Y:S01]  /*193f0*/  @P1 LOP3.LUT R19, R19, 0xfffffffc, RZ, 0xc0, !PT ;  /* 0xfffffffc13131812 */ /* 0x000fe200078ec0ff */
[----:B------:R1:W-:Y:S01]  /*19400*/  @P1 STG.E desc[UR40][R6.64], R25 ;  /* 0x0000001906001986 */ /* 0x0003e2000c101928 */
[----:B------:R-:W-:Y:S01]  /*19410*/  @P0 IADD3.X R11, RZ, R11, RZ, P4, !PT ;  /* 0x0000000bff0b0210 */ /* 0x000fe200027fe4ff */
[----:B0-----:R-:W-:-:S02]  /*19420*/  HADD2.F32 R17, -RZ, R18.H1_H1 ;  /* 0x30000012ff117230 */ /* 0x001fc40000004100 */
[----:B------:R-:W0:Y:S01]  /*19430*/  @P0 LDC.64 R14, c[0x0][0x600] ;  /* 0x00018000ff0e0b82 */ /* 0x000e220000000a00 */
[----:B---3--:R-:W-:Y:S01]  /*19440*/  @P1 IADD3 R2, P3, R19, R2, RZ ;  /* 0x0000000213021210 */ /* 0x008fe20007f7e0ff */
[----:B------:R3:W-:Y:S01]  /*19450*/  @P0 STG.E desc[UR40][R10.64], R31 ;  /* 0x0000001f0a000986 */ /* 0x0007e2000c101928 */
[C---:B------:R-:W-:Y:S02]  /*19460*/  @P1 LOP3.LUT R19, R29.reuse, 0xfffffffc, RZ, 0xc0, !PT ;  /* 0xfffffffc1d131812 */ /* 0x040fe400078ec0ff */
[----:B------:R-:W-:Y:S02]  /*19470*/  @P1 IADD3.X R3, RZ, R3, RZ, P3, !PT ;  /* 0x00000003ff031210 */ /* 0x000fe40001ffe4ff */
[----:B--2---:R-:W-:Y:S01]  /*19480*/  @P0 IADD3 R8, P2, R29, R8, RZ ;  /* 0x000000081d080210 */ /* 0x004fe20007f5e0ff */
[----:B-1----:R-:W-:Y:S02]  /*19490*/  HADD2.F32 R7, -RZ, R12.H0_H0 ;  /* 0x2000000cff077230 */ /* 0x002fe40000004100 */
[----:B------:R3:W-:Y:S01]  /*194a0*/  @P1 STG.E desc[UR40][R2.64], R17 ;  /* 0x0000001102001986 */ /* 0x0007e2000c101928 */
[----:B------:R-:W-:-:S02]  /*194b0*/  @P0 IADD3.X R9, RZ, R9, RZ, P2, !PT ;  /* 0x00000009ff090210 */ /* 0x000fc400017fe4ff */
[----:B----4-:R-:W-:-:S03]  /*194c0*/  @P1 IADD3 R4, P3, R19, R4, RZ ;  /* 0x0000000413041210 */ /* 0x010fc60007f7e0ff */
[----:B------:R3:W-:Y:S02]  /*194d0*/  @P0 STG.E desc[UR40][R8.64], R13 ;  /* 0x0000000d08000986 */ /* 0x0007e4000c101928 */
[----:B------:R-:W-:Y:S01]  /*194e0*/  @P1 IMAD.X R5, RZ, RZ, R5, P3 ;  /* 0x000000ffff051224 */ /* 0x000fe200018e0605 */
[----:B0-----:R-:W-:-:S04]  /*194f0*/  @P0 IADD3 R14, P2, R27, R14, RZ ;  /* 0x0000000e1b0e0210 */ /* 0x001fc80007f5e0ff */
[----:B------:R3:W-:Y:S01]  /*19500*/  @P1 STG.E desc[UR40][R4.64], R7 ;  /* 0x0000000704001986 */ /* 0x0007e2000c101928 */
[----:B------:R-:W-:-:S05]  /*19510*/  @P0 IADD3.X R15, RZ, R15, RZ, P2, !PT ;  /* 0x0000000fff0f0210 */ /* 0x000fca00017fe4ff */
[----:B------:R3:W-:Y:S01]  /*19520*/  @P0 STG.E desc[UR40][R14.64], R21 ;  /* 0x000000150e000986 */ /* 0x0007e2000c101928 */
[----:B------:R-:W-:Y:S05]  /*19530*/  @!P1 EXIT ;  /* 0x000000000000994d */ /* 0x000fea0003800000 */
[----:B---3--:R-:W-:Y:S01]  /*19540*/  LOP3.LUT R2, R27, 0xfffffffc, RZ, 0xc0, !PT ;  /* 0xfffffffc1b027812 */ /* 0x008fe200078ec0ff */
[----:B------:R-:W-:Y:S01]  /*19550*/  ULDC.64 UR4, c[0x0][0x608] ;  /* 0x0001820000047ab9 */ /* 0x000fe20000000a00 */
[----:B------:R-:W-:Y:S02]  /*19560*/  HADD2.F32 R5, -RZ, R12.H1_H1 ;  /* 0x3000000cff057230 */ /* 0x000fe40000004100 */
[----:B------:R-:W-:-:S04]  /*19570*/  IADD3 R2, P0, R2, UR4, RZ ;  /* 0x0000000402027c10 */ /* 0x000fc8000ff1e0ff */
[----:B------:R-:W-:-:S05]  /*19580*/  IADD3.X R3, RZ, UR5, RZ, P0, !PT ;  /* 0x00000005ff037c10 */ /* 0x000fca00087fe4ff */
[----:B------:R-:W-:Y:S01]  /*19590*/  STG.E desc[UR40][R2.64], R5 ;  /* 0x0000000502007986 */ /* 0x000fe2000c101928 */
[----:B------:R-:W-:Y:S05]  /*195a0*/  EXIT ;  /* 0x000000000000794d */ /* 0x000fea0003800000 */
.L_x_8174:
        /* <DEDUP_REMOVED lines=17> */
.L_x_8165:
        /* <DEDUP_REMOVED lines=18> */
.L_x_8176:
        /* <DEDUP_REMOVED lines=15> */
.L_x_8175:
        /* <DEDUP_REMOVED lines=11> */
[----:B------:R-:W-:Y:S01]  /*19980*/  FSEL R14, R2, RZ, P2 ;  /* 0x000000ff020e7208 */ /* 0x000fe20001000000 */
[----:B------:R-:W-:Y:S01]  /*19990*/  FADD.FTZ R2, R15, -UR4 ;  /* 0x800000040f027e21 */ /* 0x000fe20008010000 */
[----:B------:R2:W3:Y:S01]  /*199a0*/  MUFU.RCP R16, R0 ;  /* 0x0000000000107308 */ /* 0x0004e20000001000 */
[C---:B------:R-:W-:Y:S01]  /*199b0*/  FSETP.GT.FTZ.AND P3, PT, R23.reuse, UR4, PT ;  /* 0x0000000417007c0b */ /* 0x040fe2000bf74000 */
[----:B------:R-:W-:Y:S01]  /*199c0*/  FADD.FTZ R23, R23, -UR4 ;  /* 0x8000000417177e21 */ /* 0x000fe20008010000 */
[----:B------:R-:W-:Y:S01]  /*199d0*/  FSETP.GT.FTZ.AND P2, PT, R15, UR4, PT ;  /* 0x000000040f007c0b */ /* 0x000fe2000bf54000 */
[----:B------:R-:W-:Y:S01]  /*199e0*/  ULDC.U8 UR4, c[0x0][0x214] ;  /* 0x0000850000047ab9 */ /* 0x000fe20000000000 */
[----:B------:R-:W-:-:S02]  /*199f0*/  F2FP.F16.F32.PACK_AB R12, R20, R12 ;  /* 0x0000000c140c723e */ /* 0x000fc400000000ff */
[----:B------:R-:W-:Y:S01]  /*19a00*/  FSEL R15, R2, RZ, P2 ;  /* 0x000000ff020f7208 */ /* 0x000fe20001000000 */
[----:B------:R-:W4:Y:S01]  /*19a10*/  MUFU.RCP R14, R14 ;  /* 0x0000000e000e7308 */ /* 0x000f220000001000 */
[----:B--2---:R-:W-:Y:S02]  /*19a20*/  FSEL R0, R23, RZ, P3 ;  /* 0x000000ff17007208 */ /* 0x004fe40001800000 */
[----:B------:R-:W-:Y:S02]  /*19a30*/  ISETP.NE.AND P2, PT, RZ, UR4, PT ;  /* 0x00000004ff007c0c */ /* 0x000fe4000bf45270 */
[C---:B0-----:R-:W-:Y:S02]  /*19a40*/  ISETP.GE.AND P0, PT, R3.reuse, 0x1, PT ;  /* 0x000000010300780c */ /* 0x041fe40003f06270 */
[----:B------:R-:W-:Y:S01]  /*19a50*/  ISETP.GE.AND P1, PT, R3, 0x2, PT ;  /* 0x000000020300780c */ /* 0x000fe20003f26270 */
[----:B------:R-:W0:Y:S01]  /*19a60*/  MUFU.RCP R18, R15 ;  /* 0x0000000f00127308 */ /* 0x000e220000001000 */
[----:B---3--:R-:W-:-:S07]  /*19a70*/  FMUL.FTZ R23, R16, R5 ;  /* 0x0000000510177220 */ /* 0x008fce0000410000 */
[----:B------:R-:W2:Y:S01]  /*19a80*/  MUFU.RCP R0, R0 ;  /* 0x0000000000007308 */ /* 0x000ea20000001000 */
[----:B----4-:R-:W-:Y:S01]  /*19a90*/  FMUL.FTZ R31, R14, R9 ;  /* 0x000000090e1f7220 */ /* 0x010fe20000410000 */
[----:B------:R-:W3:Y:S06]  /*19aa0*/  @P0 LDC.64 R10, c[0x0][0x600] ;  /* 0x00018000ff0a0b82 */ /* 0x000eec0000000a00 */
[----:B------:R-:W4:Y:S01]  /*19ab0*/  @P2 MUFU.SQRT R23, R23 ;  /* 0x0000001700172308 */ /* 0x000f220000002000 */
[----:B0-----:R-:W-:Y:S01]  /*19ac0*/  FMUL.FTZ R13, R18, R13 ;  /* 0x0000000d120d7220 */ /* 0x001fe20000410000 */
[----:B------:R-:W0:Y:S06]  /*19ad0*/  @P1 LDC.64 R2, c[0x0][0x608] ;  /* 0x00018200ff021b82 */ /* 0x000e2c0000000a00 */
[----:B------:R-:W5:Y:S01]  /*19ae0*/  @P2 MUFU.SQRT R31, R31 ;  /* 0x0000001f001f2308 */ /* 0x000f620000002000 */
[----:B--2---:R-:W-:Y:S01]  /*19af0*/  FMUL.FTZ R21, R0, R21 ;  /* 0x0000001500157220 */ /* 0x004fe20000410000 */
[----:B------:R-:W2:Y:S06]  /*19b00*/  @P0 LDC.64 R6, c[0x0][0x600] ;  /* 0x00018000ff060b82 */ /* 0x000eac0000000a00 */
[----:B------:R-:W1:Y:S01]  /*19b10*/  @P2 MUFU.SQRT R13, R13 ;  /* 0x0000000d000d2308 */ /* 0x000e620000002000 */
[C---:B---3--:R-:W-:Y:S01]  /*19b20*/  @P0 IADD3 R16, P3, R25.reuse, R10, RZ ;  /* 0x0000000a19100210 */ /* 0x048fe20007f7e0ff */
[----:B------:R-:W3:Y:S01]  /*19b30*/  @P1 LDC.64 R4, c[0x0][0x608] ;  /* 0x00018200ff041b82 */ /* 0x000ee20000000a00 */
[----:B------:R-:W-:-:S03]  /*19b40*/  @P1 LOP3.LUT R25, R25, 0xfffffffc, RZ, 0xc0, !PT ;  /* 0xfffffffc19191812 */ /* 0x000fc600078ec0ff */
[----:B------:R-:W-:Y:S02]  /*19b50*/  @P0 IMAD.X R17, RZ, RZ, R11, P3 ;  /* 0x000000ffff110224 */ /* 0x000fe400018e060b */
[----:B------:R-:W1:Y:S01]  /*19b60*/  @P2 MUFU.SQRT R21, R21 ;  /* 0x0000001500152308 */ /* 0x000e620000002000 */
[----:B0-----:R-:W-:Y:S01]  /*19b70*/  @P1 IADD3 R2, P3, R25, R2, RZ ;  /* 0x0000000219021210 */ /* 0x001fe20007f7e0ff */
[----:B------:R-:W0:Y:S01]  /*19b80*/  @P0 LDC.64 R10, c[0x0][0x600] ;  /* 0x00018000ff0a0b82 */ /* 0x000e220000000a00 */
[----:B------:R-:W-:Y:S01]  /*19b90*/  HADD2.F32 R25, -RZ, R22.H0_H0 ;  /* 0x20000016ff197230 */ /* 0x000fe20000004100 */
[----:B----4-:R4:W-:Y:S01]  /*19ba0*/  @P0 STG.E desc[UR40][R16.64], R23 ;  /* 0x0000001710000986 */ /* 0x0109e2000c101928 */
[----:B------:R-:W-:Y:S02]  /*19bb0*/  @P1 IADD3.X R3, RZ, R3, RZ, P3, !PT ;  /* 0x00000003ff031210 */ /* 0x000fe40001ffe4ff */
[----:B--2---:R-:W-:-:S03]  /*19bc0*/  @P0 IADD3 R6, P4, R19, R6, RZ ;  /* 0x0000000613060210 */ /* 0x004fc60007f9e0ff */
[----:B------:R-:W2:Y:S01]  /*19bd0*/  @P1 LDC.64 R8, c[0x0][0x608] ;  /* 0x00018200ff081b82 */ /* 0x000ea20000000a00 */
[----:B------:R-:W-:Y:S01]  /*19be0*/  @P1 LOP3.LUT R19, R19, 0xfffffffc, RZ, 0xc0, !PT ;  /* 0xfffffffc13131812 */ /* 0x000fe200078ec0ff */
[----:B------:R1:W-:Y:S01]  /*19bf0*/  @P1 STG.E desc[UR40][R2.64], R25 ;  /* 0x0000001902001986 */ /* 0x0003e2000c101928 */
[----:B------:R-:W-:Y:S01]  /*19c00*/  @P0 IADD3.X R7, RZ, R7, RZ, P4, !PT ;  /* 0x00000007ff070210 */ /* 0x000fe200027fe4ff */
[----:B----4-:R-:W-:-:S04]  /*19c10*/  HADD2.F32 R17, -RZ, R22.H1_H1 ;  /* 0x30000016ff117230 */ /* 0x010fc80000004100 */
[----:B------:R-:W4:Y:S01]  /*19c20*/  @P0 LDC.64 R14, c[0x0][0x600] ;  /* 0x00018000ff0e0b82 */ /* 0x000f220000000a00 */
[----:B---3--:R-:W-:Y:S01]  /*19c30*/  @P1 IADD3 R4, P3, R19, R4, RZ ;  /* 0x0000000413041210 */ /* 0x008fe20007f7e0ff */
[----:B-----5:R3:W-:Y:S01]  /*19c40*/  @P0 STG.E desc[UR40][R6.64], R31 ;  /* 0x0000001f06000986 */ /* 0x0207e2000c101928 */
[C---:B------:R-:W-:Y:S02]  /*19c50*/  @P1 LOP3.LUT R19, R29.reuse, 0xfffffffc, RZ, 0xc0, !PT ;  /* 0xfffffffc1d131812 */ /* 0x040fe400078ec0ff */
[----:B------:R-:W-:Y:S01]  /*19c60*/  @P1 IADD3.X R5, RZ, R5, RZ, P3, !PT ;  /* 0x00000005ff051210 */ /* 0x000fe20001ffe4ff */
[----:B-1----:R-:W-:Y:S01]  /*19c70*/  HADD2.F32 R3, -RZ, R12.H0_H0 ;  /* 0x2000000cff037230 */ /* 0x002fe20000004100 */
[----:B0-----:R-:W-:-:S03]  /*19c80*/  @P0 IADD3 R10, P2, R29, R10, RZ ;  /* 0x0000000a1d0a0210 */ /* 0x001fc60007f5e0ff */
        /* <DEDUP_REMOVED lines=10> */
[----:B------:R-:W-:Y:S01]  /*19d30*/  LOP3.LUT R2, R27, 0xfffffffc, RZ, 0xc0, !PT ;  /* 0xfffffffc1b027812 */ /* 0x000fe200078ec0ff */
[----:B------:R-:W-:Y:S01]  /*19d40*/  ULDC.64 UR4, c[0x0][0x608] ;  /* 0x0001820000047ab9 */ /* 0x000fe20000000a00 */
[----:B---3--:R-:W-:Y:S02]  /*19d50*/  HADD2.F32 R5, -RZ, R12.H1_H1 ;  /* 0x3000000cff057230 */ /* 0x008fe40000004100 */
[----:B------:R-:W-:-:S04]  /*19d60*/  IADD3 R2, P0, R2, UR4, RZ ;  /* 0x0000000402027c10 */ /* 0x000fc8000ff1e0ff */
[----:B------:R-:W-:-:S05]  /*19d70*/  IADD3.X R3, RZ, UR5, RZ, P0, !PT ;  /* 0x00000005ff037c10 */ /* 0x000fca00087fe4ff */
[----:B------:R-:W-:Y:S01]  /*19d80*/  STG.E desc[UR40][R2.64], R5 ;  /* 0x0000000502007986 */ /* 0x000fe2000c101928 */
[----:B------:R-:W-:Y:S05]  /*19d90*/  EXIT ;  /* 0x000000000000794d */ /* 0x000fea0003800000 */
.L_x_8177:
        /* <DEDUP_REMOVED lines=16> */
.L_x_8178:
        /* <DEDUP_REMOVED lines=15> */
.L_x_8179:
        /* <DEDUP_REMOVED lines=15> */
.L_x_8180:
        /* <DEDUP_REMOVED lines=15> */
.L_x_8181:
[----:B------:R-:W-:Y:S05]  /*1a170*/  EXIT ;  /* 0x000000000000794d */ /* 0x000fea0003800000 */
        .weak           $__internal_52_$__cuda_sm20_div_u64
        .type           $__internal_52_$__cuda_sm20_div_u64,@function
        .size           $__internal_52_$__cuda_sm20_div_u64,($__internal_53_$__cuda_sm20_rem_u64 - $__internal_52_$__cuda_sm20_div_u64)
$__internal_52_$__cuda_sm20_div_u64:
        /* <DEDUP_REMOVED lines=69> */
[----:B------:R-:W-:Y:S06]  /*1a5d0*/  RET.REL.NODEC R32 `(_ZN2at6native13reduce_kernelILi128ELi4ENS0_8ReduceOpIN3c104HalfENS0_10WelfordOpsIS4_fiN4cuda3std3__44pairIffEEEEjfLi2ELi2EEEEEvT1_) ;  /* 0xfffffe5820887950 */ /* 0x000fec0003c3ffff */
        .weak           $__internal_53_$__cuda_sm20_rem_u64
        .type           $__internal_53_$__cuda_sm20_rem_u64,@function
        .size           $__internal_53_$__cuda_sm20_rem_u64,(.L_x_8236 - $__internal_53_$__cuda_sm20_rem_u64)
$__internal_53_$__cuda_sm20_rem_u64:
        /* <DEDUP_REMOVED lines=64> */
[----:B------:R-:W-:Y:S06]  /*1a9e0*/  RET.REL.NODEC R2 `(_ZN2at6native13reduce_kernelILi128ELi4ENS0_8ReduceOpIN3c104HalfENS0_10WelfordOpsIS4_fiN4cuda3std3__44pairIffEEEEjfLi2ELi2EEEEEvT1_) ;  /* 0xfffffe5402847950 */ /* 0x000fec0003c3ffff */
.L_x_8182:
        /* <DEDUP_REMOVED lines=9> */
.L_x_8236:


//--------------------- .nv.global.init           --------------------------
	.section	.nv.global.init,"aw",@progbits
.nv.global.init:
	.type		$str$8,@object
	.size		$str$8,(__unnamed_99 - $str$8)
$str$8:
        /*0000*/ 	.byte	0x66, 0x61, 0x6c, 0x73, 0x65, 0x00
	.type		__unnamed_99,@object
	.size		__unnamed_99,(__unnamed_71 - __unnamed_99)
__unnamed_99:
        /*0006*/ 	.byte	0x73, 0x65, 0x74, 0x5f, 0x72, 0x65, 0x73, 0x75, 0x6c, 0x74, 0x73, 0x00
	.type		__unnamed_71,@object
	.size		__unnamed_71,(__unnamed_127 - __unnamed_71)
__unnamed_71:
        /*0012*/ 	.byte	0x73, 0x65, 0x74, 0x5f, 0x72, 0x65, 0x73, 0x75, 0x6c, 0x74, 0x73, 0x00
	.type		__unnamed_127,@object
	.size		__unnamed_127,(__unnamed_113 - __unnamed_127)
__unnamed_127:
        /*001e*/ 	.byte	0x73, 0x65, 0x74, 0x5f, 0x72, 0x65, 0x73, 0x75, 0x6c, 0x74, 0x73, 0x00
	.type		__unnamed_113,@object
	.size		__unnamed_113,(__unnamed_57 - __unnamed_113)
__unnamed_113:
        /*002a*/ 	.byte	0x73, 0x65, 0x74, 0x5f, 0x72, 0x65, 0x73, 0x75, 0x6c, 0x74, 0x73, 0x00
	.type		__unnamed_57,@object
	.size		__unnamed_57,(__unnamed_85 - __unnamed_57)
__unnamed_57:
        /*0036*/ 	.byte	0x73, 0x65, 0x74, 0x5f, 0x72, 0x65, 0x73, 0x75, 0x6c, 0x74, 0x73, 0x00
	.type		__unnamed_85,@object
	.size		__unnamed_85,(__unnamed_141 - __unnamed_85)
__unnamed_85:
        /*0042*/ 	.byte	0x73, 0x65, 0x74, 0x5f, 0x72, 0x65, 0x73, 0x75, 0x6c, 0x74, 0x73, 0x00
	.type		__unnamed_141,@object
	.size		__unnamed_141,(__unnamed_106 - __unnamed_141)
__unnamed_141:
        /*004e*/ 	.byte	0x73, 0x65, 0x74, 0x5f, 0x72, 0x65, 0x73, 0x75, 0x6c, 0x74, 0x73, 0x00
	.type		__unnamed_106,@object
	.size		__unnamed_106,(__unnamed_134 - __unnamed_106)
__unnamed_106:
        /*005a*/ 	.byte	0x73, 0x65, 0x74, 0x5f, 0x72, 0x65, 0x73, 0x75, 0x6c, 0x74, 0x73, 0x00
	.type		__unnamed_134,@object
	.size		__unnamed_134,(__unnamed_78 - __unnamed_134)
__unnamed_134:
        /*0066*/ 	.byte	0x73, 0x65, 0x74, 0x5f, 0x72, 0x65, 0x73, 0x75, 0x6c, 0x74, 0x73, 0x00
	.type		__unnamed_78,@object
	.size		__unnamed_78,(__unnamed_92 - __unnamed_78)
__unnamed_78:
        /*0072*/ 	.byte	0x73, 0x65, 0x74, 0x5f, 0x72, 0x65, 0x73, 0x75, 0x6c, 0x74, 0x73, 0x00
	.type		__unnamed_92,@object
	.size		__unnamed_92,(__unnamed_64 - __unnamed_92)
__unnamed_92:
        /*007e*/ 	.byte	0x73, 0x65, 0x74, 0x5f, 0x72, 0x65, 0x73, 0x75, 0x6c, 0x74, 0x73, 0x00
	.type		__unnamed_64,@object
	.size		__unnamed_64,(__unnamed_120 - __unnamed_64)
__unnamed_64:
        /*008a*/ 	.byte	0x73, 0x65, 0x74, 0x5f, 0x72, 0x65, 0x73, 0x75, 0x6c, 0x74, 0x73, 0x00
	.type		__unnamed_120,@object
	.size		__unnamed_120,($str$9 - __unnamed_120)
__unnamed_120:
        /*0096*/ 	.byte	0x73, 0x65, 0x74, 0x5f, 0x72, 0x65, 0x73, 0x75, 0x6c, 0x74, 0x73, 0x00
	.type		$str$9,@object
	.size		$str$9,(__unnamed_19 - $str$9)
$str$9:
        /*00a2*/ 	.byte	0x66, 0x69, 0x6e, 0x61, 0x6c, 0x5f, 0x6f, 0x75, 0x74, 0x70, 0x75, 0x74, 0x00
	.type		__unnamed_19,@object
	.size		__unnamed_19,(__unnamed_83 - __unnamed_19)
__unnamed_19:
        /*00af*/ 	.byte	0x74, 0x68, 0x72, 0x65, 0x61, 0x64, 0x5f, 0x72, 0x65, 0x64, 0x75, 0x63, 0x65, 0x00
	.type		__unnamed_83,@object
	.size		__unnamed_83,(__unnamed_115 - __unnamed_83)
__unnamed_83:
        /*00bd*/ 	.byte	0x74, 0x68, 0x72, 0x65, 0x61, 0x64, 0x5f, 0x72, 0x65, 0x64, 0x75, 0x63, 0x65, 0x00
	.type		__unnamed_115,@object
	.size		__unnamed_115,(__unnamed_139 - __unnamed_115)
__unnamed_115:
        /*00cb*/ 	.byte	0x74, 0x68, 0x72, 0x65, 0x61, 0x64, 0x5f, 0x72, 0x65, 0x64, 0x75, 0x63, 0x65, 0x00
	.type		__unnamed_139,@object
	.size		__unnamed_139,(__unnamed_59 - __unnamed_139)
__unnamed_139:
        /*00d9*/ 	.byte	0x74, 0x68, 0x72, 0x65, 0x61, 0x64, 0x5f, 0x72, 0x65, 0x64, 0x75, 0x63, 0x65, 0x00
	.type		__unnamed_59,@object
	.size		__unnamed_59,($str$11 - __unnamed_59)
__unnamed_59:
        /*00e7*/ 	.byte	0x74, 0x68, 0x72, 0x65, 0x61, 0x64, 0x5f, 0x72, 0x65, 0x64, 0x75, 0x63, 0x65, 0x00
	.type		$str$11,@object
	.size		$str$11,(__unnamed_23 - $str$11)
$str$11:
        /*00f5*/ 	.byte	0x21, 0x66, 0x69, 0x6e, 0x61, 0x6c, 0x5f, 0x6f, 0x75, 0x74, 0x70, 0x75, 0x74, 0x00
	.type		__unnamed_23,@object
	.size		__unnamed_23,(__unnamed_87 - __unnamed_23)
__unnamed_23:
        /*0103*/ 	.byte	0x74, 0x68, 0x72, 0x65, 0x61, 0x64, 0x5f, 0x72, 0x65, 0x64, 0x75, 0x63, 0x65, 0x00
	.type		__unnamed_87,@object
	.size		__unnamed_87,(__unnamed_55 - __unnamed_87)
__unnamed_87:
        /*0111*/ 	.byte	0x74, 0x68, 0x72, 0x65, 0x61, 0x64, 0x5f, 0x72, 0x65, 0x64, 0x75, 0x63, 0x65, 0x00
	.type		__unnamed_55,@object
	.size		__unnamed_55,(__unnamed_143 - __unnamed_55)
__unnamed_55:
        /*011f*/ 	.byte	0x74, 0x68, 0x72, 0x65, 0x61, 0x64, 0x5f, 0x72, 0x65, 0x64, 0x75, 0x63, 0x65, 0x00
	.type		__unnamed_143,@object
	.size		__unnamed_143,(__unnamed_111 - __unnamed_143)
__unnamed_143:
        /*012d*/ 	.byte	0x74, 0x68, 0x72, 0x65, 0x61, 0x64, 0x5f, 0x72, 0x65, 0x64, 0x75, 0x63, 0x65, 0x00
	.type		__unnamed_111,@object
	.size		__unnamed_111,(__unnamed_129 - __unnamed_111)
__unnamed_111:
        /*013b*/ 	.byte	0x74, 0x68, 0x72, 0x65, 0x61, 0x64, 0x5f, 0x72, 0x65, 0x64, 0x75, 0x63, 0x65, 0x00
	.type		__unnamed_129,@object
	.size		__unnamed_129,(__unnamed_1 - __unnamed_129)
__unnamed_129:
        /*0149*/ 	.byte	0x74, 0x68, 0x72, 0x65, 0x61, 0x64, 0x5f, 0x72, 0x65, 0x64, 0x75, 0x63, 0x65, 0x00
	.type		__unnamed_1,@object
	.size		__unnamed_1,(__unnamed_97 - __unnamed_1)
__unnamed_1:
        /*0157*/ 	.byte	0x74, 0x68, 0x72, 0x65, 0x61, 0x64, 0x5f, 0x72, 0x65, 0x64, 0x75, 0x63, 0x65, 0x00
	.type		__unnamed_97,@object
	.size		__unnamed_97,(__unnamed_73 - __unnamed_97)
__unnamed_97:
        /*0165*/ 	.byte	0x74, 0x68, 0x72, 0x65, 0x61, 0x64, 0x5f, 0x72, 0x65, 0x64, 0x75, 0x63, 0x65, 0x00
	.type		__unnamed_73,@object
	.size		__unnamed_73,(__unnamed_41 - __unnamed_73)
__unnamed_73:
        /*0173*/ 	.byte	0x74, 0x68, 0x72, 0x65, 0x61, 0x64, 0x5f, 0x72, 0x65, 0x64, 0x75, 0x63, 0x65, 0x00
	.type		__unnamed_41,@object
	.size		__unnamed_41,(__unnamed_5 - __unnamed_41)
__unnamed_41:
        /*0181*/ 	.byte	0x74, 0x68, 0x72, 0x65, 0x61, 0x64, 0x5f, 0x72, 0x65, 0x64, 0x75, 0x63, 0x65, 0x00
	.type		__unnamed_5,@object
	.size		__unnamed_5,(__unnamed_69 - __unnamed_5)
__unnamed_5:
        /*018f*/ 	.byte	0x74, 0x68, 0x72, 0x65, 0x61, 0x64, 0x5f, 0x72, 0x65, 0x64, 0x75, 0x63, 0x65, 0x00
	.type		__unnamed_69,@object
	.size		__unnamed_69,(__unnamed_37 - __unnamed_69)
__unnamed_69:
        /*019d*/ 	.byte	0x74, 0x68, 0x72, 0x65, 0x61, 0x64, 0x5f, 0x72, 0x65, 0x64, 0x75, 0x63, 0x65, 0x00
	.type		__unnamed_37,@object
	.size		__unnamed_37,(__unnamed_101 - __unnamed_37)
__unnamed_37:
        /*01ab*/ 	.byte	0x74, 0x68, 0x72, 0x65, 0x61, 0x64, 0x5f, 0x72, 0x65, 0x64, 0x75, 0x63, 0x65, 0x00
	.type		__unnamed_101,@object
	.size		__unnamed_101,(__unnamed_125 - __unnamed_101)
__unnamed_101:
        /*01b9*/ 	.byte	0x74, 0x68, 0x72, 0x65, 0x61, 0x64, 0x5f, 0x72, 0x65, 0x64, 0x75, 0x63, 0x65, 0x00
	.type		__unnamed_125,@object
	.size		__unnamed_125,(__unnamed_66 - __unnamed_125)
__unnamed_125:
        /*01c7*/ 	.byte	0x74, 0x68, 0x72, 0x65, 0x61, 0x64, 0x5f, 0x72, 0x65, 0x64, 0x75, 0x63, 0x65, 0x00
	.type		__unnamed_66,@object
	.size		__unnamed_66,(__unnamed_50 - __unnamed_66)
__unnamed_66:
        /*01d5*/ 	.byte	0x74, 0x68, 0x72, 0x65, 0x61, 0x64, 0x5f, 0x72, 0x65, 0x64, 0x75, 0x63, 0x65, 0x00
	.type		__unnamed_50,@object
	.size		__unnamed_50,(__unnamed_10 - __unnamed_50)
__unnamed_50:
        /*01e3*/ 	.byte	0x74, 0x68, 0x72, 0x65, 0x61, 0x64, 0x5f, 0x72, 0x65, 0x64, 0x75, 0x63, 0x65, 0x00
	.type		__unnamed_10,@object
	.size		__unnamed_10,(__unnamed_122 - __unnamed_10)
__unnamed_10:
        /*01f1*/ 	.byte	0x74, 0x68, 0x72, 0x65, 0x61, 0x64, 0x5f, 0x72, 0x65, 0x64, 0x75, 0x63, 0x65, 0x00
	.type		__unnamed_122,@object
	.size		__unnamed_122,(__unnamed_90 - __unnamed_122)
__unnamed_122:
        /*01ff*/ 	.byte	0x74, 0x68, 0x72, 0x65, 0x61, 0x64, 0x5f, 0x72, 0x65, 0x64, 0x75, 0x63, 0x65, 0x00
	.type		__unnamed_90,@object
	.size		__unnamed_90,($str$10 - __unnamed_90)
__unnamed_90:
        /*020d*/ 	.byte	0x74, 0x68, 0x72, 0x65, 0x61, 0x64, 0x5f, 0x72, 0x65, 0x64, 0x75, 0x63, 0x65, 0x00
	.type		$str$10,@object
	.size		$str$10,(__unnamed_118 - $str$10)
$str$10:
        /*021b*/ 	.byte	0x6e, 0x6f, 0x75, 0x74, 0x70, 0x75, 0x74, 0x73, 0x20, 0x3d, 0x3d, 0x20, 0x31, 0x00
	.type		__unnamed_118,@object
	.size		__unnamed_118,(__unnamed_14 - __unnamed_118)
__unnamed_118:
        /*0229*/ 	.byte	0x74, 0x68, 0x72, 0x65, 0x61, 0x64, 0x5f, 0x72, 0x65, 0x64, 0x75, 0x63, 0x65, 0x00
	.type		__unnamed_14,@object
	.size		__unnamed_14,(__unnamed_46 - __unnamed_14)
__unnamed_14:
        /*0237*/ 	.byte	0x74, 0x68, 0x72, 0x65, 0x61, 0x64, 0x5f, 0x72, 0x65, 0x64, 0x75, 0x63, 0x65, 0x00
	.type		__unnamed_46,@object
	.size		__unnamed_46,(__unnamed_62 - __unnamed_46)
__unnamed_46:
        /*0245*/ 	.byte	0x74, 0x68, 0x72, 0x65, 0x61, 0x64, 0x5f, 0x72, 0x65, 0x64, 0x75, 0x63, 0x65, 0x00
	.type		__unnamed_62,@object
	.size		__unnamed_62,(__unnamed_94 - __unnamed_62)
__unnamed_62:
        /*0253*/ 	.byte	0x74, 0x68, 0x72, 0x65, 0x61, 0x64, 0x5f, 0x72, 0x65, 0x64, 0x75, 0x63, 0x65, 0x00
	.type		__unnamed_94,@object
	.size		__unnamed_94,(__unnamed_132 - __unnamed_94)
__unnamed_94:
        /*0261*/ 	.byte	0x74, 0x68, 0x72, 0x65, 0x61, 0x64, 0x5f, 0x72, 0x65, 0x64, 0x75, 0x63, 0x65, 0x00
	.type		__unnamed_132,@object
	.size		__unnamed_132,(__unnamed_76 - __unnamed_132)
__unnamed_132:
        /*026f*/ 	.byte	0x74, 0x68, 0x72, 0x65, 0x61, 0x64, 0x5f, 0x72, 0x65, 0x64, 0x75, 0x63, 0x65, 0x00
	.type		__unnamed_76,@object
	.size		__unnamed_76,(__unnamed_108 - __unnamed_76)
__unnamed_76:
        /*027d*/ 	.byte	0x74, 0x68, 0x72, 0x65, 0x61, 0x64, 0x5f, 0x72, 0x65, 0x64, 0x75, 0x63, 0x65, 0x00
	.type		__unnamed_108,@object
	.size		__unnamed_108,(__unnamed_28 - __unnamed_108)
__unnamed_108:
        /*028b*/ 	.byte	0x74, 0x68, 0x72, 0x65, 0x61, 0x64, 0x5f, 0x72, 0x65, 0x64, 0x75, 0x63, 0x65, 0x00
	.type		__unnamed_28,@object
	.size		__unnamed_28,(__unnamed_80 - __unnamed_28)
__unnamed_28:
        /*0299*/ 	.byte	0x74, 0x68, 0x72, 0x65, 0x61, 0x64, 0x5f, 0x72, 0x65, 0x64, 0x75, 0x63, 0x65, 0x00
	.type		__unnamed_80,@object
	.size		__unnamed_80,(__unnamed_32 - __unnamed_80)
__unnamed_80:
        /*02a7*/ 	.byte	0x74, 0x68, 0x72, 0x65, 0x61, 0x64, 0x5f, 0x72, 0x65, 0x64, 0x75, 0x63, 0x65, 0x00
	.type		__unnamed_32,@object
	.size		__unnamed_32,(__unnamed_136 - __unnamed_32)
__unnamed_32:
        /*02b5*/ 	.byte	0x74, 0x68, 0x72, 0x65, 0x61, 0x64, 0x5f, 0x72, 0x65, 0x64, 0x75, 0x63, 0x65, 0x00
	.type		__unnamed_136,@object
	.size		__unnamed_136,(__unnamed_104 - __unnamed_136)
__unnamed_136:
        /*02c3*/ 	.byte	0x74, 0x68, 0x72, 0x65, 0x61, 0x64, 0x5f, 0x72, 0x65, 0x64, 0x75, 0x63, 0x65, 0x00
	.type		__unnamed_104,@object
	.size		__unnamed_104,(__unnamed_35 - __unnamed_104)
__unnamed_104:
        /*02d1*/ 	.byte	0x74, 0x68, 0x72, 0x65, 0x61, 0x64, 0x5f, 0x72, 0x65, 0x64, 0x75, 0x63, 0x65, 0x00
	.type		__unnamed_35,@object
	.size		__unnamed_35,(__unnamed_51 - __unnamed_35)
__unnamed_35:
        /*02df*/ 	.byte	0x61, 0x63, 0x63, 0x75, 0x6d, 0x75, 0x6c, 0x61, 0x74, 0x65, 0x5f, 0x69, 0x6e, 0x5f, 0x6f, 0x75
        /*02ef*/ 	.byte	0x74, 0x70, 0x75, 0x74, 0x00
	.type		__unnamed_51,@object
	.size		__unnamed_51,(__unnamed_11 - __unnamed_51)
__unnamed_51:
        /*02f4*/ 	.byte	0x61, 0x63, 0x63, 0x75, 0x6d, 0x75, 0x6c, 0x61, 0x74, 0x65, 0x5f, 0x69, 0x6e, 0x5f, 0x6f, 0x75
        /*0304*/ 	.byte	0x74, 0x70, 0x75, 0x74, 0x00
	.type		__unnamed_11,@object
	.size		__unnamed_11,(__unnamed_15 - __unnamed_11)
__unnamed_11:
        /*0309*/ 	.byte	0x61, 0x63, 0x63, 0x75, 0x6d, 0x75, 0x6c, 0x61, 0x74, 0x65, 0x5f, 0x69, 0x6e, 0x5f, 0x6f, 0x75
        /*0319*/ 	.byte	0x74, 0x70, 0x75, 0x74, 0x00
	.type		__unnamed_15,@object
	.size		__unnamed_15,(__unnamed_47 - __unnamed_15)
__unnamed_15:
        /*031e*/ 	.byte	0x61, 0x63, 0x63, 0x75, 0x6d, 0x75, 0x6c, 0x61, 0x74, 0x65, 0x5f, 0x69, 0x6e, 0x5f, 0x6f, 0x75
        /*032e*/ 	.byte	0x74, 0x70, 0x75, 0x74, 0x00
	.type		__unnamed_47,@object
	.size		__unnamed_47,(__unnamed_33 - __unnamed_47)
__unnamed_47:
        /*0333*/ 	.byte	0x61, 0x63, 0x63, 0x75, 0x6d, 0x75, 0x6c, 0x61, 0x74, 0x65, 0x5f, 0x69, 0x6e, 0x5f, 0x6f, 0x75
        /*0343*/ 	.byte	0x74, 0x70, 0x75, 0x74, 0x00
	.type		__unnamed_33,@object
	.size		__unnamed_33,(__unnamed_17 - __unnamed_33)
__unnamed_33:
        /*0348*/ 	.byte	0x61, 0x63, 0x63, 0x75, 0x6d, 0x75, 0x6c, 0x61, 0x74, 0x65, 0x5f, 0x69, 0x6e, 0x5f, 0x6f, 0x75
        /*0358*/ 	.byte	0x74, 0x70, 0x75, 0x74, 0x00
	.type		__unnamed_17,@object
	.size		__unnamed_17,(__unnamed_53 - __unnamed_17)
__unnamed_17:
        /*035d*/ 	.byte	0x61, 0x63, 0x63, 0x75, 0x6d, 0x75, 0x6c, 0x61, 0x74, 0x65, 0x5f, 0x69, 0x6e, 0x5f, 0x6f, 0x75
        /*036d*/ 	.byte	0x74, 0x70, 0x75, 0x74, 0x00
	.type		__unnamed_53,@object
	.size		__unnamed_53,(__unnamed_29 - __unnamed_53)
__unnamed_53:
        /*0372*/ 	.byte	0x61, 0x63, 0x63, 0x75, 0x6d, 0x75, 0x6c, 0x61, 0x74, 0x65, 0x5f, 0x69, 0x6e, 0x5f, 0x6f, 0x75
        /*0382*/ 	.byte	0x74, 0x70, 0x75, 0x74, 0x00
	.type		__unnamed_29,@object
	.size		__unnamed_29,(__unnamed_2 - __unnamed_29)
__unnamed_29:
        /*0387*/ 	.byte	0x61, 0x63, 0x63, 0x75, 0x6d, 0x75, 0x6c, 0x61, 0x74, 0x65, 0x5f, 0x69, 0x6e, 0x5f, 0x6f, 0x75
        /*0397*/ 	.byte	0x74, 0x70, 0x75, 0x74, 0x00
	.type		__unnamed_2,@object
	.size		__unnamed_2,($str$6 - __unnamed_2)
__unnamed_2:
        /*039c*/ 	.byte	0x61, 0x63, 0x63, 0x75, 0x6d, 0x75, 0x6c, 0x61, 0x74, 0x65, 0x5f, 0x69, 0x6e, 0x5f, 0x6f, 0x75
        /*03ac*/ 	.byte	0x74, 0x70, 0x75, 0x74, 0x00
	.type		$str$6,@object
	.size		$str$6,(__unnamed_42 - $str$6)
$str$6:
        /*03b1*/ 	.byte	0x6f, 0x75, 0x74, 0x70, 0x75, 0x74, 0x5f, 0x76, 0x65, 0x63, 0x5f, 0x73, 0x69, 0x7a, 0x65, 0x20
        /*03c1*/ 	.byte	0x3d, 0x3d, 0x20, 0x31, 0x00
	.type		__unnamed_42,@object
	.size		__unnamed_42,(__unnamed_26 - __unnamed_42)
__unnamed_42:
        /*03c6*/ 	.byte	0x61, 0x63, 0x63, 0x75, 0x6d, 0x75, 0x6c, 0x61, 0x74, 0x65, 0x5f, 0x69, 0x6e, 0x5f, 0x6f, 0x75
        /*03d6*/ 	.byte	0x74, 0x70, 0x75, 0x74, 0x00
	.type		__unnamed_26,@object
	.size		__unnamed_26,(__unnamed_6 - __unnamed_26)
__unnamed_26:
        /*03db*/ 	.byte	0x61, 0x63, 0x63, 0x75, 0x6d, 0x75, 0x6c, 0x61, 0x74, 0x65, 0x5f, 0x69, 0x6e, 0x5f, 0x6f, 0x75
        /*03eb*/ 	.byte	0x74, 0x70, 0x75, 0x74, 0x00
	.type		__unnamed_6,@object
	.size		__unnamed_6,(__unnamed_38 - __unnamed_6)
__unnamed_6:
        /*03f0*/ 	.byte	0x61, 0x63, 0x63, 0x75, 0x6d, 0x75, 0x6c, 0x61, 0x74, 0x65, 0x5f, 0x69, 0x6e, 0x5f, 0x6f, 0x75
        /*0400*/ 	.byte	0x74, 0x70, 0x75, 0x74, 0x00
	.type		__unnamed_38,@object
	.size		__unnamed_38,(__unnamed_20 - __unnamed_38)
__unnamed_38:
        /*0405*/ 	.byte	0x61, 0x63, 0x63, 0x75, 0x6d, 0x75, 0x6c, 0x61, 0x74, 0x65, 0x5f, 0x69, 0x6e, 0x5f, 0x6f, 0x75
        /*0415*/ 	.byte	0x74, 0x70, 0x75, 0x74, 0x00
	.type		__unnamed_20,@object
	.size		__unnamed_20,(__unnamed_44 - __unnamed_20)
__unnamed_20:
        /*041a*/ 	.byte	0x61, 0x63, 0x63, 0x75, 0x6d, 0x75, 0x6c, 0x61, 0x74, 0x65, 0x5f, 0x69, 0x6e, 0x5f, 0x6f, 0x75
        /*042a*/ 	.byte	0x74, 0x70, 0x75, 0x74, 0x00
	.type		__unnamed_44,@object
	.size		__unnamed_44,(__unnamed_8 - __unnamed_44)
__unnamed_44:
        /*042f*/ 	.byte	0x61, 0x63, 0x63, 0x75, 0x6d, 0x75, 0x6c, 0x61, 0x74, 0x65, 0x5f, 0x69, 0x6e, 0x5f, 0x6f, 0x75
        /*043f*/ 	.byte	0x74, 0x70, 0x75, 0x74, 0x00
	.type		__unnamed_8,@object
	.size		__unnamed_8,(__unnamed_24 - __unnamed_8)
__unnamed_8:
        /*0444*/ 	.byte	0x61, 0x63, 0x63, 0x75, 0x6d, 0x75, 0x6c, 0x61, 0x74, 0x65, 0x5f, 0x69, 0x6e, 0x5f, 0x6f, 0x75
        /*0454*/ 	.byte	0x74, 0x70, 0x75, 0x74, 0x00
	.type		__unnamed_24,@object
	.size		__unnamed_24,(__unnamed_131 - __unnamed_24)
__unnamed_24:
        /*0459*/ 	.byte	0x61, 0x63, 0x63, 0x75, 0x6d, 0x75, 0x6c, 0x61, 0x74, 0x65, 0x5f, 0x69, 0x6e, 0x5f, 0x6f, 0x75
        /*0469*/ 	.byte	0x74, 0x70, 0x75, 0x74, 0x00
	.type		__unnamed_131,@object
	.size		__unnamed_131,(__unnamed_3 - __unnamed_131)
__unnamed_131:
        /*046e*/ 	.byte	0x73, 0x65, 0x74, 0x5f, 0x72, 0x65, 0x73, 0x75, 0x6c, 0x74, 0x73, 0x5f, 0x74, 0x6f, 0x5f, 0x6f
        /*047e*/ 	.byte	0x75, 0x74, 0x70, 0x75, 0x74, 0x00
	.type		__unnamed_3,@object
	.size		__unnamed_3,(__unnamed_67 - __unnamed_3)
__unnamed_3:
        /*0484*/ 	.byte	0x73, 0x65, 0x74, 0x5f, 0x72, 0x65, 0x73, 0x75, 0x6c, 0x74, 0x73, 0x5f, 0x74, 0x6f, 0x5f, 0x6f
        /*0494*/ 	.byte	0x75, 0x74, 0x70, 0x75, 0x74, 0x00
	.type		__unnamed_67,@object
	.size		__unnamed_67,(__unnamed_75 - __unnamed_67)
__unnamed_67:
        /*049a*/ 	.byte	0x73, 0x65, 0x74, 0x5f, 0x72, 0x65, 0x73, 0x75, 0x6c, 0x74, 0x73, 0x5f, 0x74, 0x6f, 0x5f, 0x6f
        /*04aa*/ 	.byte	0x75, 0x74, 0x70, 0x75, 0x74, 0x00
	.type		__unnamed_75,@object
	.size		__unnamed_75,(__unnamed_43 - __unnamed_75)
__unnamed_75:
        /*04b0*/ 	.byte	0x73, 0x65, 0x74, 0x5f, 0x72, 0x65, 0x73, 0x75, 0x6c, 0x74, 0x73, 0x5f, 0x74, 0x6f, 0x5f, 0x6f
        /*04c0*/ 	.byte	0x75, 0x74, 0x70, 0x75, 0x74, 0x00
	.type		__unnamed_43,@object
	.size		__unnamed_43,(__unnamed_123 - __unnamed_43)
__unnamed_43:
        /*04c6*/ 	.byte	0x73, 0x65, 0x74, 0x5f, 0x72, 0x65, 0x73, 0x75, 0x6c, 0x74, 0x73, 0x5f, 0x74, 0x6f, 0x5f, 0x6f
        /*04d6*/ 	.byte	0x75, 0x74, 0x70, 0x75, 0x74, 0x00
	.type		__unnamed_123,@object
	.size		__unnamed_123,(__unnamed_27 - __unnamed_123)
__unnamed_123:
        /*04dc*/ 	.byte	0x73, 0x65, 0x74, 0x5f, 0x72, 0x65, 0x73, 0x75, 0x6c, 0x74, 0x73, 0x5f, 0x74, 0x6f, 0x5f, 0x6f
        /*04ec*/ 	.byte	0x75, 0x74, 0x70, 0x75, 0x74, 0x00
	.type		__unnamed_27,@object
	.size		__unnamed_27,(__unnamed_91 - __unnamed_27)
__unnamed_27:
        /*04f2*/ 	.byte	0x73, 0x65, 0x74, 0x5f, 0x72, 0x65, 0x73, 0x75, 0x6c, 0x74, 0x73, 0x5f, 0x74, 0x6f, 0x5f, 0x6f
        /*0502*/ 	.byte	0x75, 0x74, 0x70, 0x75, 0x74, 0x00
	.type		__unnamed_91,@object
	.size		__unnamed_91,(__unnamed_7 - __unnamed_91)
__unnamed_91:
        /*0508*/ 	.byte	0x73, 0x65, 0x74, 0x5f, 0x72, 0x65, 0x73, 0x75, 0x6c, 0x74, 0x73, 0x5f, 0x74, 0x6f, 0x5f, 0x6f
        /*0518*/ 	.byte	0x75, 0x74, 0x70, 0x75, 0x74, 0x00
	.type		__unnamed_7,@object
	.size		__unnamed_7,(__unnamed_39 - __unnamed_7)
__unnamed_7:
        /*051e*/ 	.byte	0x73, 0x65, 0x74, 0x5f, 0x72, 0x65, 0x73, 0x75, 0x6c, 0x74, 0x73, 0x5f, 0x74, 0x6f, 0x5f, 0x6f
        /*052e*/ 	.byte	0x75, 0x74, 0x70, 0x75, 0x74, 0x00
	.type		__unnamed_39,@object
	.size		__unnamed_39,(__unnamed_103 - __unnamed_39)
__unnamed_39:
        /*0534*/ 	.byte	0x73, 0x65, 0x74, 0x5f, 0x72, 0x65, 0x73, 0x75, 0x6c, 0x74, 0x73, 0x5f, 0x74, 0x6f, 0x5f, 0x6f
        /*0544*/ 	.byte	0x75, 0x74, 0x70, 0x75, 0x74, 0x00
	.type		__unnamed_103,@object
	.size		__unnamed_103,(__unnamed_119 - __unnamed_103)
__unnamed_103:
        /*054a*/ 	.byte	0x73, 0x65, 0x74, 0x5f, 0x72, 0x65, 0x73, 0x75, 0x6c, 0x74, 0x73, 0x5f, 0x74, 0x6f, 0x5f, 0x6f
        /*055a*/ 	.byte	0x75, 0x74, 0x70, 0x75, 0x74, 0x00
	.type		__unnamed_119,@object
	.size		__unnamed_119,(__unnamed_63 - __unnamed_119)
__unnamed_119:
        /*0560*/ 	.byte	0x73, 0x65, 0x74, 0x5f, 0x72, 0x65, 0x73, 0x75, 0x6c, 0x74, 0x73, 0x5f, 0x74, 0x6f, 0x5f, 0x6f
        /*0570*/ 	.byte	0x75, 0x74, 0x70, 0x75, 0x74, 0x00
	.type		__unnamed_63,@object
	.size		__unnamed_63,(__unnamed_95 - __unnamed_63)
__unnamed_63:
        /*0576*/ 	.byte	0x73, 0x65, 0x74, 0x5f, 0x72, 0x65, 0x73, 0x75, 0x6c, 0x74, 0x73, 0x5f, 0x74, 0x6f, 0x5f, 0x6f
        /*0586*/ 	.byte	0x75, 0x74, 0x70, 0x75, 0x74, 0x00
	.type		__unnamed_95,@object
	.size		__unnamed_95,(__unnamed_145 - __unnamed_95)
__unnamed_95:
        /*058c*/ 	.byte	0x73, 0x65, 0x74, 0x5f, 0x72, 0x65, 0x73, 0x75, 0x6c, 0x74, 0x73, 0x5f, 0x74, 0x6f, 0x5f, 0x6f
        /*059c*/ 	.byte	0x75, 0x74, 0x70, 0x75, 0x74, 0x00
	.type		__unnamed_145,@object
	.size		__unnamed_145,(__unnamed_81 - __unnamed_145)
__unnamed_145:
        /*05a2*/ 	.byte	0x73, 0x65, 0x74, 0x5f, 0x72, 0x65, 0x73, 0x75, 0x6c, 0x74, 0x73, 0x5f, 0x74, 0x6f, 0x5f, 0x6f
        /*05b2*/ 	.byte	0x75, 0x74, 0x70, 0x75, 0x74, 0x00
	.type		__unnamed_81,@object
	.size		__unnamed_81,(__unnamed_137 - __unnamed_81)
__unnamed_81:
        /*05b8*/ 	.byte	0x73, 0x65, 0x74, 0x5f, 0x72, 0x65, 0x73, 0x75, 0x6c, 0x74, 0x73, 0x5f, 0x74, 0x6f, 0x5f, 0x6f
        /*05c8*/ 	.byte	0x75, 0x74, 0x70, 0x75, 0x74, 0x00
	.type		__unnamed_137,@object
	.size		__unnamed_137,(__unnamed_9 - __unnamed_137)
__unnamed_137:
        /*05ce*/ 	.byte	0x73, 0x65, 0x74, 0x5f, 0x72, 0x65, 0x73, 0x75, 0x6c, 0x74, 0x73, 0x5f, 0x74, 0x6f, 0x5f, 0x6f
        /*05de*/ 	.byte	0x75, 0x74, 0x70, 0x75, 0x74, 0x00
	.type		__unnamed_9,@object
	.size		__unnamed_9,(__unnamed_105 - __unnamed_9)
__unnamed_9:
        /*05e4*/ 	.byte	0x73, 0x65, 0x74, 0x5f, 0x72, 0x65, 0x73, 0x75, 0x6c, 0x74, 0x73, 0x5f, 0x74, 0x6f, 0x5f, 0x6f
        /*05f4*/ 	.byte	0x75, 0x74, 0x70, 0x75, 0x74, 0x00
	.type		__unnamed_105,@object
	.size		__unnamed_105,(__unnamed_25 - __unnamed_105)
__unnamed_105:
        /*05fa*/ 	.byte	0x73, 0x65, 0x74, 0x5f, 0x72, 0x65, 0x73, 0x75, 0x6c, 0x74, 0x73, 0x5f, 0x74, 0x6f, 0x5f, 0x6f
        /*060a*/ 	.byte	0x75, 0x74, 0x70, 0x75, 0x74, 0x00
	.type		__unnamed_25,@object
	.size		__unnamed_25,(__unnamed_89 - __unnamed_25)
__unnamed_25:
        /*0610*/ 	.byte	0x73, 0x65, 0x74, 0x5f, 0x72, 0x65, 0x73, 0x75, 0x6c, 0x74, 0x73, 0x5f, 0x74, 0x6f, 0x5f, 0x6f
        /*0620*/ 	.byte	0x75, 0x74, 0x70, 0x75, 0x74, 0x00
	.type		__unnamed_89,@object
	.size		__unnamed_89,(__unnamed_133 - __unnamed_89)
__unnamed_89:
        /*0626*/ 	.byte	0x73, 0x65, 0x74, 0x5f, 0x72, 0x65, 0x73, 0x75, 0x6c, 0x74, 0x73, 0x5f, 0x74, 0x6f, 0x5f, 0x6f
        /*0636*/ 	.byte	0x75, 0x74, 0x70, 0x75, 0x74, 0x00
	.type		__unnamed_133,@object
	.size		__unnamed_133,(__unnamed_21 - __unnamed_133)
__unnamed_133:
        /*063c*/ 	.byte	0x73, 0x65, 0x74, 0x5f, 0x72, 0x65, 0x73, 0x75, 0x6c, 0x74, 0x73, 0x5f, 0x74, 0x6f, 0x5f, 0x6f
        /*064c*/ 	.byte	0x75, 0x74, 0x70, 0x75, 0x74, 0x00
	.type		__unnamed_21,@object
	.size		__unnamed_21,(__unnamed_117 - __unnamed_21)
__unnamed_21:
        /*0652*/ 	.byte	0x73, 0x65, 0x74, 0x5f, 0x72, 0x65, 0x73, 0x75, 0x6c, 0x74, 0x73, 0x5f, 0x74, 0x6f, 0x5f, 0x6f
        /*0662*/ 	.byte	0x75, 0x74, 0x70, 0x75, 0x74, 0x00
	.type		__unnamed_117,@object
	.size		__unnamed_117,(__unnamed_77 - __unnamed_117)
__unnamed_117:
        /*0668*/ 	.byte	0x73, 0x65, 0x74, 0x5f, 0x72, 0x65, 0x73, 0x75, 0x6c, 0x74, 0x73, 0x5f, 0x74, 0x6f, 0x5f, 0x6f
        /*0678*/ 	.byte	0x75, 0x74, 0x70, 0x75, 0x74, 0x00
	.type		__unnamed_77,@object
	.size		__unnamed_77,(__unnamed_45 - __unnamed_77)
__unnamed_77:
        /*067e*/ 	.byte	0x73, 0x65, 0x74, 0x5f, 0x72, 0x65, 0x73, 0x75, 0x6c, 0x74, 0x73, 0x5f, 0x74, 0x6f, 0x5f, 0x6f
        /*068e*/ 	.byte	0x75, 0x74, 0x70, 0x75, 0x74, 0x00
	.type		__unnamed_45,@object
	.size		__unnamed_45,(__unnamed_109 - __unnamed_45)
__unnamed_45:
        /*0694*/ 	.byte	0x73, 0x65, 0x74, 0x5f, 0x72, 0x65, 0x73, 0x75, 0x6c, 0x74, 0x73, 0x5f, 0x74, 0x6f, 0x5f, 0x6f
        /*06a4*/ 	.byte	0x75, 0x74, 0x70, 0x75, 0x74, 0x00
	.type		__unnamed_109,@object
	.size		__unnamed_109,(__unnamed_61 - __unnamed_109)
__unnamed_109:
        /*06aa*/ 	.byte	0x73, 0x65, 0x74, 0x5f, 0x72, 0x65, 0x73, 0x75, 0x6c, 0x74, 0x73, 0x5f, 0x74, 0x6f, 0x5f, 0x6f
        /*06ba*/ 	.byte	0x75, 0x74, 0x70, 0x75, 0x74, 0x00
	.type		__unnamed_61,@object
	.size		__unnamed_61,(__unnamed_130 - __unnamed_61)
__unnamed_61:
        /*06c0*/ 	.byte	0x73, 0x65, 0x74, 0x5f, 0x72, 0x65, 0x73, 0x75, 0x6c, 0x74, 0x73, 0x5f, 0x74, 0x6f, 0x5f, 0x6f
        /*06d0*/ 	.byte	0x75, 0x74, 0x70, 0x75, 0x74, 0x00
	.type		__unnamed_130,@object
	.size		__unnamed_130,(__unnamed_34 - __unnamed_130)
__unnamed_130:
        /*06d6*/ 	.byte	0x73, 0x65, 0x74, 0x5f, 0x72, 0x65, 0x73, 0x75, 0x6c, 0x74, 0x73, 0x5f, 0x74, 0x6f, 0x5f, 0x6f
        /*06e6*/ 	.byte	0x75, 0x74, 0x70, 0x75, 0x74, 0x00
	.type		__unnamed_34,@object
	.size		__unnamed_34,(__unnamed_98 - __unnamed_34)
__unnamed_34:
        /*06ec*/ 	.byte	0x73, 0x65, 0x74, 0x5f, 0x72, 0x65, 0x73, 0x75, 0x6c, 0x74, 0x73, 0x5f, 0x74, 0x6f, 0x5f, 0x6f
        /*06fc*/ 	.byte	0x75, 0x74, 0x70, 0x75, 0x74, 0x00
	.type		__unnamed_98,@object
	.size		__unnamed_98,(__unnamed_18 - __unnamed_98)
__unnamed_98:
        /*0702*/ 	.byte	0x73, 0x65, 0x74, 0x5f, 0x72, 0x65, 0x73, 0x75, 0x6c, 0x74, 0x73, 0x5f, 0x74, 0x6f, 0x5f, 0x6f
        /*0712*/ 	.byte	0x75, 0x74, 0x70, 0x75, 0x74, 0x00
	.type		__unnamed_18,@object
	.size		__unnamed_18,(__unnamed_82 - __unnamed_18)
__unnamed_18:
        /*0718*/ 	.byte	0x73, 0x65, 0x74, 0x5f, 0x72, 0x65, 0x73, 0x75, 0x6c, 0x74, 0x73, 0x5f, 0x74, 0x6f, 0x5f, 0x6f
        /*0728*/ 	.byte	0x75, 0x74, 0x70, 0x75, 0x74, 0x00
	.type		__unnamed_82,@object
	.size		__unnamed_82,(__unnamed_138 - __unnamed_82)
__unnamed_82:
        /*072e*/ 	.byte	0x73, 0x65, 0x74, 0x5f, 0x72, 0x65, 0x73, 0x75, 0x6c, 0x74, 0x73, 0x5f, 0x74, 0x6f, 0x5f, 0x6f
        /*073e*/ 	.byte	0x75, 0x74, 0x70, 0x75, 0x74, 0x00
	.type		__unnamed_138,@object
	.size		__unnamed_138,(__unnamed_74 - __unnamed_138)
__unnamed_138:
        /*0744*/ 	.byte	0x73, 0x65, 0x74, 0x5f, 0x72, 0x65, 0x73, 0x75, 0x6c, 0x74, 0x73, 0x5f, 0x74, 0x6f, 0x5f, 0x6f
        /*0754*/ 	.byte	0x75, 0x74, 0x70, 0x75, 0x74, 0x00
	.type		__unnamed_74,@object
	.size		__unnamed_74,(__unnamed_70 - __unnamed_74)
__unnamed_74:
        /*075a*/ 	.byte	0x73, 0x65, 0x74, 0x5f, 0x72, 0x65, 0x73, 0x75, 0x6c, 0x74, 0x73, 0x5f, 0x74, 0x6f, 0x5f, 0x6f
        /*076a*/ 	.byte	0x75, 0x74, 0x70, 0x75, 0x74, 0x00
	.type		__unnamed_70,@object
	.size		__unnamed_70,(__unnamed_102 - __unnamed_70)
__unnamed_70:
        /*0770*/ 	.byte	0x73, 0x65, 0x74, 0x5f, 0x72, 0x65, 0x73, 0x75, 0x6c, 0x74, 0x73, 0x5f, 0x74, 0x6f, 0x5f, 0x6f
        /*0780*/ 	.byte	0x75, 0x74, 0x70, 0x75, 0x74, 0x00
	.type		__unnamed_102,@object
	.size		__unnamed_102,(__unnamed_54 - __unnamed_102)
__unnamed_102:
        /*0786*/ 	.byte	0x73, 0x65, 0x74, 0x5f, 0x72, 0x65, 0x73, 0x75, 0x6c, 0x74, 0x73, 0x5f, 0x74, 0x6f, 0x5f, 0x6f
        /*0796*/ 	.byte	0x75, 0x74, 0x70, 0x75, 0x74, 0x00
	.type		__unnamed_54,@object
	.size		__unnamed_54,(__unnamed_110 - __unnamed_54)
__unnamed_54:
        /*079c*/ 	.byte	0x73, 0x65, 0x74, 0x5f, 0x72, 0x65, 0x73, 0x75, 0x6c, 0x74, 0x73, 0x5f, 0x74, 0x6f, 0x5f, 0x6f
        /*07ac*/ 	.byte	0x75, 0x74, 0x70, 0x75, 0x74, 0x00
	.type		__unnamed_110,@object
	.size		__unnamed_110,(__unnamed_126 - __unnamed_110)
__unnamed_110:
        /*07b2*/ 	.byte	0x73, 0x65, 0x74, 0x5f, 0x72, 0x65, 0x73, 0x75, 0x6c, 0x74, 0x73, 0x5f, 0x74, 0x6f, 0x5f, 0x6f
        /*07c2*/ 	.byte	0x75, 0x74, 0x70, 0x75, 0x74, 0x00
	.type		__unnamed_126,@object
	.size		__unnamed_126,(__unnamed_30 - __unnamed_126)
__unnamed_126:
        /*07c8*/ 	.byte	0x73, 0x65, 0x74, 0x5f, 0x72, 0x65, 0x73, 0x75, 0x6c, 0x74, 0x73, 0x5f, 0x74, 0x6f, 0x5f, 0x6f
        /*07d8*/ 	.byte	0x75, 0x74, 0x70, 0x75, 0x74, 0x00
	.type		__unnamed_30,@object
	.size		__unnamed_30,(__unnamed_68 - __unnamed_30)
__unnamed_30:
        /*07de*/ 	.byte	0x73, 0x65, 0x74, 0x5f, 0x72, 0x65, 0x73, 0x75, 0x6c, 0x74, 0x73, 0x5f, 0x74, 0x6f, 0x5f, 0x6f
        /*07ee*/ 	.byte	0x75, 0x74, 0x70, 0x75, 0x74, 0x00
	.type		__unnamed_68,@object
	.size		__unnamed_68,(__unnamed_36 - __unnamed_68)
__unnamed_68:
        /*07f4*/ 	.byte	0x73, 0x65, 0x74, 0x5f, 0x72, 0x65, 0x73, 0x75, 0x6c, 0x74, 0x73, 0x5f, 0x74, 0x6f, 0x5f, 0x6f
        /*0804*/ 	.byte	0x75, 0x74, 0x70, 0x75, 0x74, 0x00
	.type		__unnamed_36,@object
	.size		__unnamed_36,(__unnamed_84 - __unnamed_36)
__unnamed_36:
        /*080a*/ 	.byte	0x73, 0x65, 0x74, 0x5f, 0x72, 0x65, 0x73, 0x75, 0x6c, 0x74, 0x73, 0x5f, 0x74, 0x6f, 0x5f, 0x6f
        /*081a*/ 	.byte	0x75, 0x74, 0x70, 0x75, 0x74, 0x00
	.type		__unnamed_84,@object
	.size		__unnamed_84,(__unnamed_52 - __unnamed_84)
__unnamed_84:
        /*0820*/ 	.byte	0x73, 0x65, 0x74, 0x5f, 0x72, 0x65, 0x73, 0x75, 0x6c, 0x74, 0x73, 0x5f, 0x74, 0x6f, 0x5f, 0x6f
        /*0830*/ 	.byte	0x75, 0x74, 0x70, 0x75, 0x74, 0x00
	.type		__unnamed_52,@object
	.size		__unnamed_52,(__unnamed_116 - __unnamed_52)
__unnamed_52:
        /*0836*/ 	.byte	0x73, 0x65, 0x74, 0x5f, 0x72, 0x65, 0x73, 0x75, 0x6c, 0x74, 0x73, 0x5f, 0x74, 0x6f, 0x5f, 0x6f
        /*0846*/ 	.byte	0x75, 0x74, 0x70, 0x75, 0x74, 0x00
	.type		__unnamed_116,@object
	.size		__unnamed_116,(__unnamed_140 - __unnamed_116)
__unnamed_116:
        /*084c*/ 	.byte	0x73, 0x65, 0x74, 0x5f, 0x72, 0x65, 0x73, 0x75, 0x6c, 0x74, 0x73, 0x5f, 0x74, 0x6f, 0x5f, 0x6f
        /*085c*/ 	.byte	0x75, 0x74, 0x70, 0x75, 0x74, 0x00
	.type		__unnamed_140,@object
	.size		__unnamed_140,(__unnamed_12 - __unnamed_140)
__unnamed_140:
        /*0862*/ 	.byte	0x73, 0x65, 0x74, 0x5f, 0x72, 0x65, 0x73, 0x75, 0x6c, 0x74, 0x73, 0x5f, 0x74, 0x6f, 0x5f, 0x6f
        /*0872*/ 	.byte	0x75, 0x74, 0x70, 0x75, 0x74, 0x00
	.type		__unnamed_12,@object
	.size		__unnamed_12,(__unnamed_60 - __unnamed_12)
__unnamed_12:
        /*0878*/ 	.byte	0x73, 0x65, 0x74, 0x5f, 0x72, 0x65, 0x73, 0x75, 0x6c, 0x74, 0x73, 0x5f, 0x74, 0x6f, 0x5f, 0x6f
        /*0888*/ 	.byte	0x75, 0x74, 0x70, 0x75, 0x74, 0x00
	.type		__unnamed_60,@object
	.size		__unnamed_60,(__unnamed_124 - __unnamed_60)
__unnamed_60:
        /*088e*/ 	.byte	0x73, 0x65, 0x74, 0x5f, 0x72, 0x65, 0x73, 0x75, 0x6c, 0x74, 0x73, 0x5f, 0x74, 0x6f, 0x5f, 0x6f
        /*089e*/ 	.byte	0x75, 0x74, 0x70, 0x75, 0x74, 0x00
	.type		__unnamed_124,@object
	.size		__unnamed_124,(__unnamed_144 - __unnamed_124)
__unnamed_124:
        /*08a4*/ 	.byte	0x73, 0x65, 0x74, 0x5f, 0x72, 0x65, 0x73, 0x75, 0x6c, 0x74, 0x73, 0x5f, 0x74, 0x6f, 0x5f, 0x6f
        /*08b4*/ 	.byte	0x75, 0x74, 0x70, 0x75, 0x74, 0x00
	.type		__unnamed_144,@object
	.size		__unnamed_144,(__unnamed_16 - __unnamed_144)
__unnamed_144:
        /*08ba*/ 	.byte	0x73, 0x65, 0x74, 0x5f, 0x72, 0x65, 0x73, 0x75, 0x6c, 0x74, 0x73, 0x5f, 0x74, 0x6f, 0x5f, 0x6f
        /*08ca*/ 	.byte	0x75, 0x74, 0x70, 0x75, 0x74, 0x00
	.type		__unnamed_16,@object
	.size		__unnamed_16,(__unnamed_48 - __unnamed_16)
__unnamed_16:
        /*08d0*/ 	.byte	0x73, 0x65, 0x74, 0x5f, 0x72, 0x65, 0x73, 0x75, 0x6c, 0x74, 0x73, 0x5f, 0x74, 0x6f, 0x5f, 0x6f
        /*08e0*/ 	.byte	0x75, 0x74, 0x70, 0x75, 0x74, 0x00
	.type		__unnamed_48,@object
	.size		__unnamed_48,(__unnamed_112 - __unnamed_48)
__unnamed_48:
        /*08e6*/ 	.byte	0x73, 0x65, 0x74, 0x5f, 0x72, 0x65, 0x73, 0x75, 0x6c, 0x74, 0x73, 0x5f, 0x74, 0x6f, 0x5f, 0x6f
        /*08f6*/ 	.byte	0x75, 0x74, 0x70, 0x75, 0x74, 0x00
	.type		__unnamed_112,@object
	.size		__unnamed_112,(__unnamed_96 - __unnamed_112)
__unnamed_112:
        /*08fc*/ 	.byte	0x73, 0x65, 0x74, 0x5f, 0x72, 0x65, 0x73, 0x75, 0x6c, 0x74, 0x73, 0x5f, 0x74, 0x6f, 0x5f, 0x6f
        /*090c*/ 	.byte	0x75, 0x74, 0x70, 0x75, 0x74, 0x00
	.type		__unnamed_96,@object
	.size		__unnamed_96,(__unnamed_56 - __unnamed_96)
__unnamed_96:
        /*0912*/ 	.byte	0x73, 0x65, 0x74, 0x5f, 0x72, 0x65, 0x73, 0x75, 0x6c, 0x74, 0x73, 0x5f, 0x74, 0x6f, 0x5f, 0x6f
        /*0922*/ 	.byte	0x75, 0x74, 0x70, 0x75, 0x74, 0x00
	.type		__unnamed_56,@object
	.size		__unnamed_56,(__unnamed_88 - __unnamed_56)
__unnamed_56:
        /*0928*/ 	.byte	0x73, 0x65, 0x74, 0x5f, 0x72, 0x65, 0x73, 0x75, 0x6c, 0x74, 0x73, 0x5f, 0x74, 0x6f, 0x5f, 0x6f
        /*0938*/ 	.byte	0x75, 0x74, 0x70, 0x75, 0x74, 0x00
	.type		__unnamed_88,@object
	.size		__unnamed_88,(__unnamed_107 - __unnamed_88)
__unnamed_88:
        /*093e*/ 	.byte	0x73, 0x65, 0x74, 0x5f, 0x72, 0x65, 0x73, 0x75, 0x6c, 0x74, 0x73, 0x5f, 0x74, 0x6f, 0x5f, 0x6f
        /*094e*/ 	.byte	0x75, 0x74, 0x70, 0x75, 0x74, 0x00
	.type		__unnamed_107,@object
	.size		__unnamed_107,(__unnamed_135 - __unnamed_107)
__unnamed_107:
        /*0954*/ 	.byte	0x67, 0x65, 0x74, 0x5f, 0x61, 0x63, 0x63, 0x75, 0x6d, 0x75, 0x6c, 0x61, 0x74, 0x65, 0x64, 0x5f
        /*0964*/ 	.byte	0x6f, 0x75, 0x74, 0x70, 0x75, 0x74, 0x00
	.type		__unnamed_135,@object
	.size		__unnamed_135,(__unnamed_79 - __unnamed_135)
__unnamed_135:
        /*096b*/ 	.byte	0x67, 0x65, 0x74, 0x5f, 0x61, 0x63, 0x63, 0x75, 0x6d, 0x75, 0x6c, 0x61, 0x74, 0x65, 0x64, 0x5f
        /*097b*/ 	.byte	0x6f, 0x75, 0x74, 0x70, 0x75, 0x74, 0x00
	.type		__unnamed_79,@object
	.size		__unnamed_79,(__unnamed_31 - __unnamed_79)
__unnamed_79:
        /*0982*/ 	.byte	0x67, 0x65, 0x74, 0x5f, 0x61, 0x63, 0x63, 0x75, 0x6d, 0x75, 0x6c, 0x61, 0x74, 0x65, 0x64, 0x5f
        /*0992*/ 	.byte	0x6f, 0x75, 0x74, 0x70, 0x75, 0x74, 0x00
	.type		__unnamed_31,@object
	.size		__unnamed_31,(__unnamed_65 - __unnamed_31)
__unnamed_31:
        /*0999*/ 	.byte	0x67, 0x65, 0x74, 0x5f, 0x61, 0x63, 0x63, 0x75, 0x6d, 0x75, 0x6c, 0x61, 0x74, 0x65, 0x64, 0x5f
        /*09a9*/ 	.byte	0x6f, 0x75, 0x74, 0x70, 0x75, 0x74, 0x00
	.type		__unnamed_65,@object
	.size		__unnamed_65,(__unnamed_49 - __unnamed_65)
__unnamed_65:
        /*09b0*/ 	.byte	0x67, 0x65, 0x74, 0x5f, 0x61, 0x63, 0x63, 0x75, 0x6d, 0x75, 0x6c, 0x61, 0x74, 0x65, 0x64, 0x5f
        /*09c0*/ 	.byte	0x6f, 0x75, 0x74, 0x70, 0x75, 0x74, 0x00
	.type		__unnamed_49,@object
	.size		__unnamed_49,(__unnamed_121 - __unnamed_49)
__unnamed_49:
        /*09c7*/ 	.byte	0x67, 0x65, 0x74, 0x5f, 0x61, 0x63, 0x63, 0x75, 0x6d, 0x75, 0x6c, 0x61, 0x74, 0x65, 0x64, 0x5f
        /*09d7*/ 	.byte	0x6f, 0x75, 0x74, 0x70, 0x75, 0x74, 0x00
	.type		__unnamed_121,@object
	.size		__unnamed_121,(__unnamed_13 - __unnamed_121)
__unnamed_121:
        /*09de*/ 	.byte	0x67, 0x65, 0x74, 0x5f, 0x61, 0x63, 0x63, 0x75, 0x6d, 0x75, 0x6c, 0x61, 0x74, 0x65, 0x64, 0x5f
        /*09ee*/ 	.byte	0x6f, 0x75, 0x74, 0x70, 0x75, 0x74, 0x00
	.type		__unnamed_13,@object
	.size		__unnamed_13,(__unnamed_93 - __unnamed_13)
__unnamed_13:
        /*09f5*/ 	.byte	0x67, 0x65, 0x74, 0x5f, 0x61, 0x63, 0x63, 0x75, 0x6d, 0x75, 0x6c, 0x61, 0x74, 0x65, 0x64, 0x5f
        /*0a05*/ 	.byte	0x6f, 0x75, 0x74, 0x70, 0x75, 0x74, 0x00
	.type		__unnamed_93,@object
	.size		__unnamed_93,(__unnamed_114 - __unnamed_93)
__unnamed_93:
        /*0a0c*/ 	.byte	0x67, 0x65, 0x74, 0x5f, 0x61, 0x63, 0x63, 0x75, 0x6d, 0x75, 0x6c, 0x61, 0x74, 0x65, 0x64, 0x5f
        /*0a1c*/ 	.byte	0x6f, 0x75, 0x74, 0x70, 0x75, 0x74, 0x00
	.type		__unnamed_114,@object
	.size		__unnamed_114,(__unnamed_58 - __unnamed_114)
__unnamed_114:
        /*0a23*/ 	.byte	0x67, 0x65, 0x74, 0x5f, 0x61, 0x63, 0x63, 0x75, 0x6d, 0x75, 0x6c, 0x61, 0x74, 0x65, 0x64, 0x5f
        /*0a33*/ 	.byte	0x6f, 0x75, 0x74, 0x70, 0x75, 0x74, 0x00
	.type		__unnamed_58,@object
	.size		__unnamed_58,(__unnamed_22 - __unnamed_58)
__unnamed_58:
        /*0a3a*/ 	.byte	0x67, 0x65, 0x74, 0x5f, 0x61, 0x63, 0x63, 0x75, 0x6d, 0x75, 0x6c, 0x61, 0x74, 0x65, 0x64, 0x5f
        /*0a4a*/ 	.byte	0x6f, 0x75, 0x74, 0x70, 0x75, 0x74, 0x00
	.type		__unnamed_22,@object
	.size		__unnamed_22,(__unnamed_86 - __unnamed_22)
__unnamed_22:
        /*0a51*/ 	.byte	0x67, 0x65, 0x74, 0x5f, 0x61, 0x63, 0x63, 0x75, 0x6d, 0x75, 0x6c, 0x61, 0x74, 0x65, 0x64, 0x5f
        /*0a61*/ 	.byte	0x6f, 0x75, 0x74, 0x70, 0x75, 0x74, 0x00
	.type		__unnamed_86,@object
	.size		__unnamed_86,(__unnamed_142 - __unnamed_86)
__unnamed_86:
        /*0a68*/ 	.byte	0x67, 0x65, 0x74, 0x5f, 0x61, 0x63, 0x63, 0x75, 0x6d, 0x75, 0x6c, 0x61, 0x74, 0x65, 0x64, 0x5f
        /*0a78*/ 	.byte	0x6f, 0x75, 0x74, 0x70, 0x75, 0x74, 0x00
	.type		__unnamed_142,@object
	.size		__unnamed_142,(__unnamed_4 - __unnamed_142)
__unnamed_142:
        /*0a7f*/ 	.byte	0x67, 0x65, 0x74, 0x5f, 0x61, 0x63, 0x63, 0x75, 0x6d, 0x75, 0x6c, 0x61, 0x74, 0x65, 0x64, 0x5f
        /*0a8f*/ 	.byte	0x6f, 0x75, 0x74, 0x70, 0x75, 0x74, 0x00
	.type		__unnamed_4,@object
	.size		__unnamed_4,(__unnamed_100 - __unnamed_4)
__unnamed_4:
        /*0a96*/ 	.byte	0x67, 0x65, 0x74, 0x5f, 0x61, 0x63, 0x63, 0x75, 0x6d, 0x75, 0x6c, 0x61, 0x74, 0x65, 0x64, 0x5f
        /*0aa6*/ 	.byte	0x6f, 0x75, 0x74, 0x70, 0x75, 0x74, 0x00
	.type		__unnamed_100,@object
	.size		__unnamed_100,(__unnamed_128 - __unnamed_100)
__unnamed_100:
        /*0aad*/ 	.byte	0x67, 0x65, 0x74, 0x5f, 0x61, 0x63, 0x63, 0x75, 0x6d, 0x75, 0x6c, 0x61, 0x74, 0x65, 0x64, 0x5f
        /*0abd*/ 	.byte	0x6f, 0x75, 0x74, 0x70, 0x75, 0x74, 0x00
	.type		__unnamed_128,@object
	.size		__unnamed_128,(__unnamed_72 - __unnamed_128)
__unnamed_128:
        /*0ac4*/ 	.byte	0x67, 0x65, 0x74, 0x5f, 0x61, 0x63, 0x63, 0x75, 0x6d, 0x75, 0x6c, 0x61, 0x74, 0x65, 0x64, 0x5f
        /*0ad4*/ 	.byte	0x6f, 0x75, 0x74, 0x70, 0x75, 0x74, 0x00
	.type		__unnamed_72,@object
	.size		__unnamed_72,(__unnamed_40 - __unnamed_72)
__unnamed_72:
        /*0adb*/ 	.byte	0x67, 0x65, 0x74, 0x5f, 0x61, 0x63, 0x63, 0x75, 0x6d, 0x75, 0x6c, 0x61, 0x74, 0x65, 0x64, 0x5f
        /*0aeb*/ 	.byte	0x6f, 0x75, 0x74, 0x70, 0x75, 0x74, 0x00
	.type		__unnamed_40,@object
	.size		__unnamed_40,($str$7 - __unnamed_40)
__unnamed_40:
        /*0af2*/ 	.byte	0x67, 0x65, 0x74, 0x5f, 0x61, 0x63, 0x63, 0x75, 0x6d, 0x75, 0x6c, 0x61, 0x74, 0x65, 0x64, 0x5f
        /*0b02*/ 	.byte	0x6f, 0x75, 0x74, 0x70, 0x75, 0x74, 0x00
	.type		$str$7,@object
	.size		$str$7,(.L_174 - $str$7)
$str$7:
        /*0b09*/ 	.byte	0x2f, 0x72, 0x6f, 0x6f, 0x74, 0x2f, 0x2e, 0x70, 0x79, 0x65, 0x6e, 0x76, 0x2f, 0x76, 0x65, 0x72
        /*0b19*/ 	.byte	0x73, 0x69, 0x6f, 0x6e, 0x73, 0x2f, 0x33, 0x2e, 0x31, 0x33, 0x2e, 0x31, 0x32, 0x2f, 0x6c, 0x69
        /*0b29*/ 	.byte	0x62, 0x2f, 0x70, 0x79, 0x74, 0x68, 0x6f, 0x6e, 0x33, 0x2e, 0x31, 0x33, 0x2f, 0x73, 0x69, 0x74
        /*0b39*/ 	.byte	0x65, 0x2d, 0x70, 0x61, 0x63, 0x6b, 0x61, 0x67, 0x65, 0x73, 0x2f, 0x74, 0x6f, 0x72, 0x63, 0x68
        /*0b49*/ 	.byte	0x2f, 0x69, 0x6e, 0x63, 0x6c, 0x75, 0x64, 0x65, 0x2f, 0x41, 0x54, 0x65, 0x6e, 0x2f, 0x6e, 0x61
        /*0b59*/ 	.byte	0x74, 0x69, 0x76, 0x65, 0x2f, 0x63, 0x75, 0x64, 0x61, 0x2f, 0x52, 0x65, 0x64, 0x75, 0x63, 0x65
        /*0b69*/ 	.byte	0x2e, 0x63, 0x75, 0x68, 0x00
.L_174:


//--------------------- .nv.shared._ZN2at6native13reduce_kernelILi512ELi1ENS0_8ReduceOpIN3c107complexIfEENS0_7MeanOpsIS5_S5_fS5_EEjS5_Li4ELi4EEEEEvT1_ --------------------------
	.section	.nv.shared._ZN2at6native13reduce_kernelILi512ELi1ENS0_8ReduceOpIN3c107complexIfEENS0_7MeanOpsIS5_S5_fS5_EEjS5_Li4ELi4EEEEEvT1_,"aw",@nobits
	.sectionflags	@""
	.align	16
.nv.shared._ZN2at6native13reduce_kernelILi512ELi1ENS0_8ReduceOpIN3c107complexIfEENS0_7MeanOpsIS5_S5_fS5_EEjS5_Li4ELi4EEEEEvT1_:
	.zero		1040


//--------------------- .nv.shared.reserved.0     --------------------------
	.section	.nv.shared.reserved.0,"aw",@nobits
	.weak		__nv_reservedSMEM_offset_0_alias
	.size		__nv_reservedSMEM_offset_0_alias, 0, 0
	.other		__nv_reservedSMEM_offset_0_alias,@"STO_CUDA_RESERVED_SHARED STV_DEFAULT"
__nv_reservedSMEM_offset_0_alias:
	.zero		0


//--------------------- .nv.global                --------------------------
	.section	.nv.global,"aw",@nobits
.nv.global:
	.type		_ZN57_INTERNAL_d26a0b13_21_ReduceMomentKernel_cu_f5210f67_36154cuda3std3__48in_placeE,@object
	.size		_ZN57_INTERNAL_d26a0b13_21_ReduceMomentKernel_cu_f5210f67_36154cuda3std3__48in_placeE,(_ZN57_INTERNAL_d26a0b13_21_ReduceMomentKernel_cu_f5210f67_36154cuda3std6ranges3__45__cpo8distanceE - _ZN57_INTERNAL_d26a0b13_21_ReduceMomentKernel_cu_f5210f67_36154cuda3std3__48in_placeE)
_ZN57_INTERNAL_d26a0b13_21_ReduceMomentKernel_cu_f5210f67_36154cuda3std3__48in_placeE:
	.zero		1
	.type		_ZN57_INTERNAL_d26a0b13_21_ReduceMomentKernel_cu_f5210f67_36154cuda3std6ranges3__45__cpo8distanceE,@object
	.size		_ZN57_INTERNAL_d26a0b13_21_ReduceMomentKernel_cu_f5210f67_36154cuda3std6ranges3__45__cpo8distanceE,(_ZN57_INTERNAL_d26a0b13_21_ReduceMomentKernel_cu_f5210f67_36154cuda3std3__45__cpo6cbeginE - _ZN57_INTERNAL_d26a0b13_21_ReduceMomentKernel_cu_f5210f67_36154cuda3std6ranges3__45__cpo8distanceE)
_ZN57_INTERNAL_d26a0b13_21_ReduceMomentKernel_cu_f5210f67_36154cuda3std6ranges3__45__cpo8distanceE:
	.zero		1
	.type		_ZN57_INTERNAL_d26a0b13_21_ReduceMomentKernel_cu_f5210f67_36154cuda3std3__45__cpo6cbeginE,@object
	.size		_ZN57_INTERNAL_d26a0b13_21_ReduceMomentKernel_cu_f5210f67_36154cuda3std3__45__cpo6cbeginE,(_ZN57_INTERNAL_d26a0b13_21_ReduceMomentKernel_cu_f5210f67_36154cuda3std6ranges3__45__cpo7advanceE - _ZN57_INTERNAL_d26a0b13_21_ReduceMomentKernel_cu_f5210f67_36154cuda3std3__45__cpo6cbeginE)
_ZN57_INTERNAL_d26a0b13_21_ReduceMomentKernel_cu_f5210f67_36154cuda3std3__45__cpo6cbeginE:
	.zero		1
	.type		_ZN57_INTERNAL_d26a0b13_21_ReduceMomentKernel_cu_f5210f67_36154cuda3std6ranges3__45__cpo7advanceE,@object
	.size		_ZN57_INTERNAL_d26a0b13_21_ReduceMomentKernel_cu_f5210f67_36154cuda3std6ranges3__45__cpo7advanceE,(_ZN57_INTERNAL_d26a0b13_21_ReduceMomentKernel_cu_f5210f67_36154cuda3std3__45__cpo7crbeginE - _ZN57_INTERNAL_d26a0b13_21_ReduceMomentKernel_cu_f5210f67_36154cuda3std6ranges3__45__cpo7advanceE)
_ZN57_INTERNAL_d26a0b13_21_ReduceMomentKernel_cu_f5210f67_36154cuda3std6ranges3__45__cpo7advanceE:
	.zero		1
	.type		_ZN57_INTERNAL_d26a0b13_21_ReduceMomentKernel_cu_f5210f67_36154cuda3std3__45__cpo7crbeginE,@object
	.size		_ZN57_INTERNAL_d26a0b13_21_ReduceMomentKernel_cu_f5210f67_36154cuda3std3__45__cpo7crbeginE,(_ZN57_INTERNAL_d26a0b13_21_ReduceMomentKernel_cu_f5210f67_36154cuda3std6ranges3__45__cpo4dataE - _ZN57_INTERNAL_d26a0b13_21_ReduceMomentKernel_cu_f5210f67_36154cuda3std3__45__cpo7crbeginE)
_ZN57_INTERNAL_d26a0b13_21_ReduceMomentKernel_cu_f5210f67_36154cuda3std3__45__cpo7crbeginE:
	.zero		1
	.type		_ZN57_INTERNAL_d26a0b13_21_ReduceMomentKernel_cu_f5210f67_36154cuda3std6ranges3__45__cpo4dataE,@object
	.size		_ZN57_INTERNAL_d26a0b13_21_ReduceMomentKernel_cu_f5210f67_36154cuda3std6ranges3__45__cpo4dataE,(_ZN57_INTERNAL_d26a0b13_21_ReduceMomentKernel_cu_f5210f67_36154cuda3std6ranges3__45__cpo5beginE - _ZN57_INTERNAL_d26a0b13_21_ReduceMomentKernel_cu_f5210f67_36154cuda3std6ranges3__45__cpo4dataE)
_ZN57_INTERNAL_d26a0b13_21_ReduceMomentKernel_cu_f5210f67_36154cuda3std6ranges3__45__cpo4dataE:
	.zero		1
	.type		_ZN57_INTERNAL_d26a0b13_21_ReduceMomentKernel_cu_f5210f67_36154cuda3std6ranges3__45__cpo5beginE,@object
	.size		_ZN57_INTERNAL_d26a0b13_21_ReduceMomentKernel_cu_f5210f67_36154cuda3std6ranges3__45__cpo5beginE,(_ZN57_INTERNAL_d26a0b13_21_ReduceMomentKernel_cu_f5210f67_36154cuda3std3__459_GLOBAL__N__d26a0b13_21_ReduceMomentKernel_cu_f5210f67_36156ignoreE - _ZN57_INTERNAL_d26a0b13_21_ReduceMomentKernel_cu_f5210f67_36154cuda3std6ranges3__45__cpo5beginE)
_ZN57_INTERNAL_d26a0b13_21_ReduceMomentKernel_cu_f5210f67_36154cuda3std6ranges3__45__cpo5beginE:
	.zero		1
	.type		_ZN57_INTERNAL_d26a0b13_21_ReduceMomentKernel_cu_f5210f67_36154cuda3std3__459_GLOBAL__N__d26a0b13_21_ReduceMomentKernel_cu_f5210f67_36156ignoreE,@object
	.size		_ZN57_INTERNAL_d26a0b13_21_ReduceMomentKernel_cu_f5210f67_36154cuda3std3__459_GLOBAL__N__d26a0b13_21_ReduceMomentKernel_cu_f5210f67_36156ignoreE,(_ZN57_INTERNAL_d26a0b13_21_ReduceMomentKernel_cu_f5210f67_36154cuda3std6ranges3__45__cpo4sizeE - _ZN57_INTERNAL_d26a0b13_21_ReduceMomentKernel_cu_f5210f67_36154cuda3std3__459_GLOBAL__N__d26a0b13_21_ReduceMomentKernel_cu_f5210f67_36156ignoreE)
_ZN57_INTERNAL_d26a0b13_21_ReduceMomentKernel_cu_f5210f67_36154cuda3std3__459_GLOBAL__N__d26a0b13_21_ReduceMomentKernel_cu_f5210f67_36156ignoreE:
	.zero		1
	.type		_ZN57_INTERNAL_d26a0b13_21_ReduceMomentKernel_cu_f5210f67_36154cuda3std6ranges3__45__cpo4sizeE,@object
	.size		_ZN57_INTERNAL_d26a0b13_21_ReduceMomentKernel_cu_f5210f67_36154cuda3std6ranges3__45__cpo4sizeE,(_ZN57_INTERNAL_d26a0b13_21_ReduceMomentKernel_cu_f5210f67_36154cuda3std3__45__cpo5beginE - _ZN57_INTERNAL_d26a0b13_21_ReduceMomentKernel_cu_f5210f67_36154cuda3std6ranges3__45__cpo4sizeE)
_ZN57_INTERNAL_d26a0b13_21_ReduceMomentKernel_cu_f5210f67_36154cuda3std6ranges3__45__cpo4sizeE:
	.zero		1
	.type		_ZN57_INTERNAL_d26a0b13_21_ReduceMomentKernel_cu_f5210f67_36154cuda3std3__45__cpo5beginE,@object
	.size		_ZN57_INTERNAL_d26a0b13_21_ReduceMomentKernel_cu_f5210f67_36154cuda3std3__45__cpo5beginE,(_ZN57_INTERNAL_d26a0b13_21_ReduceMomentKernel_cu_f5210f67_36154cuda3std6ranges3__45__cpo6cbeginE - _ZN57_INTERNAL_d26a0b13_21_ReduceMomentKernel_cu_f5210f67_36154cuda3std3__45__cpo5beginE)
_ZN57_INTERNAL_d26a0b13_21_ReduceMomentKernel_cu_f5210f67_36154cuda3std3__45__cpo5beginE:
	.zero		1
	.type		_ZN57_INTERNAL_d26a0b13_21_ReduceMomentKernel_cu_f5210f67_36154cuda3std6ranges3__45__cpo6cbeginE,@object
	.size		_ZN57_INTERNAL_d26a0b13_21_ReduceMomentKernel_cu_f5210f67_36154cuda3std6ranges3__45__cpo6cbeginE,(_ZN57_INTERNAL_d26a0b13_21_ReduceMomentKernel_cu_f5210f67_36154cuda3std3__45__cpo6rbeginE - _ZN57_INTERNAL_d26a0b13_21_ReduceMomentKernel_cu_f5210f67_36154cuda3std6ranges3__45__cpo6cbeginE)
_ZN57_INTERNAL_d26a0b13_21_ReduceMomentKernel_cu_f5210f67_36154cuda3std6ranges3__45__cpo6cbeginE:
	.zero		1
	.type		_ZN57_INTERNAL_d26a0b13_21_ReduceMomentKernel_cu_f5210f67_36154cuda3std3__45__cpo6rbeginE,@object
	.size		_ZN57_INTERNAL_d26a0b13_21_ReduceMomentKernel_cu_f5210f67_36154cuda3std3__45__cpo6rbeginE,(_ZN57_INTERNAL_d26a0b13_21_ReduceMomentKernel_cu_f5210f67_36154cuda3std6ranges3__45__cpo4nextE - _ZN57_INTERNAL_d26a0b13_21_ReduceMomentKernel_cu_f5210f67_36154cuda3std3__45__cpo6rbeginE)
_ZN57_INTERNAL_d26a0b13_21_ReduceMomentKernel_cu_f5210f67_36154cuda3std3__45__cpo6rbeginE:
	.zero		1
	.type		_ZN57_INTERNAL_d26a0b13_21_ReduceMomentKernel_cu_f5210f67_36154cuda3std6ranges3__45__cpo4nextE,@object
	.size		_ZN57_INTERNAL_d26a0b13_21_ReduceMomentKernel_cu_f5210f67_36154cuda3std6ranges3__45__cpo4nextE,(_ZN57_INTERNAL_d26a0b13_21_ReduceMomentKernel_cu_f5210f67_36154cuda3std6ranges3__45__cpo4swapE - _ZN57_INTERNAL_d26a0b13_21_ReduceMomentKernel_cu_f5210f67_36154cuda3std6ranges3__45__cpo4nextE)
_ZN57_INTERNAL_d26a0b13_21_ReduceMomentKernel_cu_f5210f67_36154cuda3std6ranges3__45__cpo4nextE:
	.zero		1
	.type		_ZN57_INTERNAL_d26a0b13_21_ReduceMomentKernel_cu_f5210f67_36154cuda3std6ranges3__45__cpo4swapE,@object
	.size		_ZN57_INTERNAL_d26a0b13_21_ReduceMomentKernel_cu_f5210f67_36154cuda3std6ranges3__45__cpo4swapE,(_ZN57_INTERNAL_d26a0b13_21_ReduceMomentKernel_cu_f5210f67_36154cuda3std3__420unreachable_sentinelE - _ZN57_INTERNAL_d26a0b13_21_ReduceMomentKernel_cu_f5210f67_36154cuda3std6ranges3__45__cpo4swapE)
_ZN57_INTERNAL_d26a0b13_21_ReduceMomentKernel_cu_f5210f67_36154cuda3std6ranges3__45__cpo4swapE:
	.zero		1
	.type		_ZN57_INTERNAL_d26a0b13_21_ReduceMomentKernel_cu_f5210f67_36154cuda3std3__420unreachable_sentinelE,@object
	.size		_ZN57_INTERNAL_d26a0b13_21_ReduceMomentKernel_cu_f5210f67_36154cuda3std3__420unreachable_sentinelE,(_ZN57_INTERNAL_d26a0b13_21_ReduceMomentKernel_cu_f5210f67_36156thrust23THRUST_300001_SM_900_NS6system6detail10sequential3seqE - _ZN57_INTERNAL_d26a0b13_21_ReduceMomentKernel_cu_f5210f67_36154cuda3std3__420unreachable_sentinelE)
_ZN57_INTERNAL_d26a0b13_21_ReduceMomentKernel_cu_f5210f67_36154cuda3std3__420unreachable_sentinelE:
	.zero		1
	.type		_ZN57_INTERNAL_d26a0b13_21_ReduceMomentKernel_cu_f5210f67_36156thrust23THRUST_300001_SM_900_NS6system6detail10sequential3seqE,@object
	.size		_ZN57_INTERNAL_d26a0b13_21_ReduceMomentKernel_cu_f5210f67_36156thrust23THRUST_300001_SM_900_NS6system6detail10sequential3seqE,(_ZN57_INTERNAL_d26a0b13_21_ReduceMomentKernel_cu_f5210f67_36154cuda3std3__45__cpo4cendE - _ZN57_INTERNAL_d26a0b13_21_ReduceMomentKernel_cu_f5210f67_36156thrust23THRUST_300001_SM_900_NS6system6detail10sequential3seqE)
_ZN57_INTERNAL_d26a0b13_21_ReduceMomentKernel_cu_f5210f67_36156thrust23THRUST_300001_SM_900_NS6system6detail10sequential3seqE:
	.zero		1
	.type		_ZN57_INTERNAL_d26a0b13_21_ReduceMomentKernel_cu_f5210f67_36154cuda3std3__45__cpo4cendE,@object
	.size		_ZN57_INTERNAL_d26a0b13_21_ReduceMomentKernel_cu_f5210f67_36154cuda3std3__45__cpo4cendE,(_ZN57_INTERNAL_d26a0b13_21_ReduceMomentKernel_cu_f5210f67_36154cuda3std6ranges3__45__cpo9iter_swapE - _ZN57_INTERNAL_d26a0b13_21_ReduceMomentKernel_cu_f5210f67_36154cuda3std3__45__cpo4cendE)
_ZN57_INTERNAL_d26a0b13_21_ReduceMomentKernel_cu_f5210f67_36154cuda3std3__45__cpo4cendE:
	.zero		1
	.type		_ZN57_INTERNAL_d26a0b13_21_ReduceMomentKernel_cu_f5210f67_36154cuda3std6ranges3__45__cpo9iter_swapE,@object
	.size		_ZN57_INTERNAL_d26a0b13_21_ReduceMomentKernel_cu_f5210f67_36154cuda3std6ranges3__45__cpo9iter_swapE,(_ZN57_INTERNAL_d26a0b13_21_ReduceMomentKernel_cu_f5210f67_36154cuda3std3__45__cpo5crendE - _ZN57_INTERNAL_d26a0b13_21_ReduceMomentKernel_cu_f5210f67_36154cuda3std6ranges3__45__cpo9iter_swapE)
_ZN57_INTERNAL_d26a0b13_21_ReduceMomentKernel_cu_f5210f67_36154cuda3std6ranges3__45__cpo9iter_swapE:
	.zero		1
	.type		_ZN57_INTERNAL_d26a0b13_21_ReduceMomentKernel_cu_f5210f67_36154cuda3std3__45__cpo5crendE,@object
	.size		_ZN57_INTERNAL_d26a0b13_21_ReduceMomentKernel_cu_f5210f67_36154cuda3std3__45__cpo5crendE,(_ZN57_INTERNAL_d26a0b13_21_ReduceMomentKernel_cu_f5210f67_36154cuda3std6ranges3__45__cpo5cdataE - _ZN57_INTERNAL_d26a0b13_21_ReduceMomentKernel_cu_f5210f67_36154cuda3std3__45__cpo5crendE)
_ZN57_INTERNAL_d26a0b13_21_ReduceMomentKernel_cu_f5210f67_36154cuda3std3__45__cpo5crendE:
	.zero		1
	.type		_ZN57_INTERNAL_d26a0b13_21_ReduceMomentKernel_cu_f5210f67_36154cuda3std6ranges3__45__cpo5cdataE,@object
	.size		_ZN57_INTERNAL_d26a0b13_21_ReduceMomentKernel_cu_f5210f67_36154cuda3std6ranges3__45__cpo5cdataE,(_ZN57_INTERNAL_d26a0b13_21_ReduceMomentKernel_cu_f5210f67_36154cuda3std6ranges3__45__cpo3endE - _ZN57_INTERNAL_d26a0b13_21_ReduceMomentKernel_cu_f5210f67_36154cuda3std6ranges3__45__cpo5cdataE)
_ZN57_INTERNAL_d26a0b13_21_ReduceMomentKernel_cu_f5210f67_36154cuda3std6ranges3__45__cpo5cdataE:
	.zero		1
	.type		_ZN57_INTERNAL_d26a0b13_21_ReduceMomentKernel_cu_f5210f67_36154cuda3std6ranges3__45__cpo3endE,@object
	.size		_ZN57_INTERNAL_d26a0b13_21_ReduceMomentKernel_cu_f5210f67_36154cuda3std6ranges3__45__cpo3endE,(_ZN57_INTERNAL_d26a0b13_21_ReduceMomentKernel_cu_f5210f67_36154cuda3std3__419piecewise_constructE - _ZN57_INTERNAL_d26a0b13_21_ReduceMomentKernel_cu_f5210f67_36154cuda3std6ranges3__45__cpo3endE)
_ZN57_INTERNAL_d26a0b13_21_ReduceMomentKernel_cu_f5210f67_36154cuda3std6ranges3__45__cpo3endE:
	.zero		1
	.type		_ZN57_INTERNAL_d26a0b13_21_ReduceMomentKernel_cu_f5210f67_36154cuda3std3__419piecewise_constructE,@object
	.size		_ZN57_INTERNAL_d26a0b13_21_ReduceMomentKernel_cu_f5210f67_36154cuda3std3__419piecewise_constructE,(_ZN57_INTERNAL_d26a0b13_21_ReduceMomentKernel_cu_f5210f67_36154cuda3std6ranges3__45__cpo5ssizeE - _ZN57_INTERNAL_d26a0b13_21_ReduceMomentKernel_cu_f5210f67_36154cuda3std3__419piecewise_constructE)
_ZN57_INTERNAL_d26a0b13_21_ReduceMomentKernel_cu_f5210f67_36154cuda3std3__419piecewise_constructE:
	.zero		1
	.type		_ZN57_INTERNAL_d26a0b13_21_ReduceMomentKernel_cu_f5210f67_36154cuda3std6ranges3__45__cpo5ssizeE,@object
	.size		_ZN57_INTERNAL_d26a0b13_21_ReduceMomentKernel_cu_f5210f67_36154cuda3std6ranges3__45__cpo5ssizeE,(_ZN57_INTERNAL_d26a0b13_21_ReduceMomentKernel_cu_f5210f67_36154cuda3std3__45__cpo3endE - _ZN57_INTERNAL_d26a0b13_21_ReduceMomentKernel_cu_f5210f67_36154cuda3std6ranges3__45__cpo5ssizeE)
_ZN57_INTERNAL_d26a0b13_21_ReduceMomentKernel_cu_f5210f67_36154cuda3std6ranges3__45__cpo5ssizeE:
	.zero		1
	.type		_ZN57_INTERNAL_d26a0b13_21_ReduceMomentKernel_cu_f5210f67_36154cuda3std3__45__cpo3endE,@object
	.size		_ZN57_INTERNAL_d26a0b13_21_ReduceMomentKernel_cu_f5210f67_36154cuda3std3__45__cpo3endE,(_ZN57_INTERNAL_d26a0b13_21_ReduceMomentKernel_cu_f5210f67_36154cuda3std6ranges3__45__cpo4cendE - _ZN57_INTERNAL_d26a0b13_21_ReduceMomentKernel_cu_f5210f67_36154cuda3std3__45__cpo3endE)
_ZN57_INTERNAL_d26a0b13_21_ReduceMomentKernel_cu_f5210f67_36154cuda3std3__45__cpo3endE:
	.zero		1
	.type		_ZN57_INTERNAL_d26a0b13_21_ReduceMomentKernel_cu_f5210f67_36154cuda3std6ranges3__45__cpo4cendE,@object
	.size		_ZN57_INTERNAL_d26a0b13_21_ReduceMomentKernel_cu_f5210f67_36154cuda3std6ranges3__45__cpo4cendE,(_ZN57_INTERNAL_d26a0b13_21_ReduceMomentKernel_cu_f5210f67_36154cuda3std3__45__cpo4rendE - _ZN57_INTERNAL_d26a0b13_21_ReduceMomentKernel_cu_f5210f67_36154cuda3std6ranges3__45__cpo4cendE)
_ZN57_INTERNAL_d26a0b13_21_ReduceMomentKernel_cu_f5210f67_36154cuda3std6ranges3__45__cpo4cendE:
	.zero		1
	.type		_ZN57_INTERNAL_d26a0b13_21_ReduceMomentKernel_cu_f5210f67_36154cuda3std3__45__cpo4rendE,@object
	.size		_ZN57_INTERNAL_d26a0b13_21_ReduceMomentKernel_cu_f5210f67_36154cuda3std3__45__cpo4rendE,(_ZN57_INTERNAL_d26a0b13_21_ReduceMomentKernel_cu_f5210f67_36154cuda3std6ranges3__45__cpo4prevE - _ZN57_INTERNAL_d26a0b13_21_ReduceMomentKernel_cu_f5210f67_36154cuda3std3__45__cpo4rendE)
_ZN57_INTERNAL_d26a0b13_21_ReduceMomentKernel_cu_f5210f67_36154cuda3std3__45__cpo4rendE:
	.zero		1
	.type		_ZN57_INTERNAL_d26a0b13_21_ReduceMomentKernel_cu_f5210f67_36154cuda3std6ranges3__45__cpo4prevE,@object
	.size		_ZN57_INTERNAL_d26a0b13_21_ReduceMomentKernel_cu_f5210f67_36154cuda3std6ranges3__45__cpo4prevE,(_ZN57_INTERNAL_d26a0b13_21_ReduceMomentKernel_cu_f5210f67_36154cuda3std6ranges3__45__cpo9iter_moveE - _ZN57_INTERNAL_d26a0b13_21_ReduceMomentKernel_cu_f5210f67_36154cuda3std6ranges3__45__cpo4prevE)
_ZN57_INTERNAL_d26a0b13_21_ReduceMomentKernel_cu_f5210f67_36154cuda3std6ranges3__45__cpo4prevE:
	.zero		1
	.type		_ZN57_INTERNAL_d26a0b13_21_ReduceMomentKernel_cu_f5210f67_36154cuda3std6ranges3__45__cpo9iter_moveE,@object
	.size		_ZN57_INTERNAL_d26a0b13_21_ReduceMomentKernel_cu_f5210f67_36154cuda3std6ranges3__45__cpo9iter_moveE,(.L_158 - _ZN57_INTERNAL_d26a0b13_21_ReduceMomentKernel_cu_f5210f67_36154cuda3std6ranges3__45__cpo9iter_moveE)
_ZN57_INTERNAL_d26a0b13_21_ReduceMomentKernel_cu_f5210f67_36154cuda3std6ranges3__45__cpo9iter_moveE:
	.zero		1
.L_158:


//--------------------- .nv.shared._ZN2at6native13reduce_kernelILi256ELi2ENS0_8ReduceOpIN3c107complexIfEENS0_7MeanOpsIS5_S5_fS5_EEjS5_Li4ELi4EEEEEvT1_ --------------------------
	.section	.nv.shared._ZN2at6native13reduce_kernelILi256ELi2ENS0_8ReduceOpIN3c107complexIfEENS0_7MeanOpsIS5_S5_fS5_EEjS5_Li4ELi4EEEEEvT1_,"aw",@nobits
	.sectionflags	@""
	.align	16
.nv.shared._ZN2at6native13reduce_kernelILi256ELi2ENS0_8ReduceOpIN3c107complexIfEENS0_7MeanOpsIS5_S5_fS5_EEjS5_Li4ELi4EEEEEvT1_:
	.zero		1040


//--------------------- .nv.shared._ZN2at6native13reduce_kernelILi128ELi4ENS0_8ReduceOpIN3c107complexIfEENS0_7MeanOpsIS5_S5_fS5_EEjS5_Li4ELi4EEEEEvT1_ --------------------------
	.section	.nv.shared._ZN2at6native13reduce_kernelILi128ELi4ENS0_8ReduceOpIN3c107complexIfEENS0_7MeanOpsIS5_S5_fS5_EEjS5_Li4ELi4EEEEEvT1_,"aw",@nobits
	.sectionflags	@""
	.align	16
.nv.shared._ZN2at6native13reduce_kernelILi128ELi4ENS0_8ReduceOpIN3c107complexIfEENS0_7MeanOpsIS5_S5_fS5_EEjS5_Li4ELi4EEEEEvT1_:
	.zero		1040


//--------------------- .nv.shared._ZN2at6native13reduce_kernelILi256ELi1ENS0_8ReduceOpIN3c107complexIdEENS0_7MeanOpsIS5_S5_dS5_EEjS5_Li4ELi4EEEEEvT1_ --------------------------
	.section	.nv.shared._ZN2at6native13reduce_kernelILi256ELi1ENS0_8ReduceOpIN3c107complexIdEENS0_7MeanOpsIS5_S5_dS5_EEjS5_Li4ELi4EEEEEvT1_,"aw",@nobits
	.sectionflags	@""
	.align	16
.nv.shared._ZN2at6native13reduce_kernelILi256ELi1ENS0_8ReduceOpIN3c107complexIdEENS0_7MeanOpsIS5_S5_dS5_EEjS5_Li4ELi4EEEEEvT1_:
	.zero		1040


//--------------------- .nv.shared._ZN2at6native13reduce_kernelILi128ELi2ENS0_8ReduceOpIN3c107complexIdEENS0_7MeanOpsIS5_S5_dS5_EEjS5_Li4ELi4EEEEEvT1_ --------------------------
	.section	.nv.shared._ZN2at6native13reduce_kernelILi128ELi2ENS0_8ReduceOpIN3c107complexIdEENS0_7MeanOpsIS5_S5_dS5_EEjS5_Li4ELi4EEEEEvT1_,"aw",@nobits
	.sectionflags	@""
	.align	16
.nv.shared._ZN2at6native13reduce_kernelILi128ELi2ENS0_8ReduceOpIN3c107complexIdEENS0_7MeanOpsIS5_S5_dS5_EEjS5_Li4ELi4EEEEEvT1_:
	.zero		1040


//--------------------- .nv.shared._ZN2at6native13reduce_kernelILi64ELi4ENS0_8ReduceOpIN3c107complexIdEENS0_7MeanOpsIS5_S5_dS5_EEjS5_Li4ELi4EEEEEvT1_ --------------------------
	.section	.nv.shared._ZN2at6native13reduce_kernelILi64ELi4ENS0_8ReduceOpIN3c107complexIdEENS0_7MeanOpsIS5_S5_dS5_EEjS5_Li4ELi4EEEEEvT1_,"aw",@nobits
	.sectionflags	@""
	.align	16
.nv.shared._ZN2at6native13reduce_kernelILi64ELi4ENS0_8ReduceOpIN3c107complexIdEENS0_7MeanOpsIS5_S5_dS5_EEjS5_Li4ELi4EEEEEvT1_:
	.zero		1040


//--------------------- .nv.shared._ZN2at6native13reduce_kernelILi512ELi1ENS0_8ReduceOpIfNS0_7MeanOpsIffffEEjfLi4ELi4EEEEEvT1_ --------------------------
	.section	.nv.shared._ZN2at6native13reduce_kernelILi512ELi1ENS0_8ReduceOpIfNS0_7MeanOpsIffffEEjfLi4ELi4EEEEEvT1_,"aw",@nobits
	.sectionflags	@""
	.align	16
.nv.shared._ZN2at6native13reduce_kernelILi512ELi1ENS0_8ReduceOpIfNS0_7MeanOpsIffffEEjfLi4ELi4EEEEEvT1_:
	.zero		1040


//--------------------- .nv.shared._ZN2at6native13reduce_kernelILi256ELi2ENS0_8ReduceOpIfNS0_7MeanOpsIffffEEjfLi4ELi4EEEEEvT1_ --------------------------
	.section	.nv.shared._ZN2at6native13reduce_kernelILi256ELi2ENS0_8ReduceOpIfNS0_7MeanOpsIffffEEjfLi4ELi4EEEEEvT1_,"aw",@nobits
	.sectionflags	@""
	.align	16
.nv.shared._ZN2at6native13reduce_kernelILi256ELi2ENS0_8ReduceOpIfNS0_7MeanOpsIffffEEjfLi4ELi4EEEEEvT1_:
	.zero		1040


//--------------------- .nv.shared._ZN2at6native13reduce_kernelILi128ELi4ENS0_8ReduceOpIfNS0_7MeanOpsIffffEEjfLi4ELi4EEEEEvT1_ --------------------------
	.section	.nv.shared._ZN2at6native13reduce_kernelILi128ELi4ENS0_8ReduceOpIfNS0_7MeanOpsIffffEEjfLi4ELi4EEEEEvT1_,"aw",@nobits
	.sectionflags	@""
	.align	16
.nv.shared._ZN2at6native13reduce_kernelILi128ELi4ENS0_8ReduceOpIfNS0_7MeanOpsIffffEEjfLi4ELi4EEEEEvT1_:
	.zero		1040


//--------------------- .nv.shared._ZN2at6native13reduce_kernelILi512ELi1ENS0_8ReduceOpIdNS0_7MeanOpsIddddEEjdLi4ELi4EEEEEvT1_ --------------------------
	.section	.nv.shared._ZN2at6native13reduce_kernelILi512ELi1ENS0_8ReduceOpIdNS0_7MeanOpsIddddEEjdLi4ELi4EEEEEvT1_,"aw",@nobits
	.sectionflags	@""
	.align	16
.nv.shared._ZN2at6native13reduce_kernelILi512ELi1ENS0_8ReduceOpIdNS0_7MeanOpsIddddEEjdLi4ELi4EEEEEvT1_:
	.zero		1040


//--------------------- .nv.shared._ZN2at6native13reduce_kernelILi256ELi2ENS0_8ReduceOpIdNS0_7MeanOpsIddddEEjdLi4ELi4EEEEEvT1_ --------------------------
	.section	.nv.shared._ZN2at6native13reduce_kernelILi256ELi2ENS0_8ReduceOpIdNS0_7MeanOpsIddddEEjdLi4ELi4EEEEEvT1_,"aw",@nobits
	.sectionflags	@""
	.align	16
.nv.shared._ZN2at6native13reduce_kernelILi256ELi2ENS0_8ReduceOpIdNS0_7MeanOpsIddddEEjdLi4ELi4EEEEEvT1_:
	.zero		1040


//--------------------- .nv.shared._ZN2at6native13reduce_kernelILi128ELi4ENS0_8ReduceOpIdNS0_7MeanOpsIddddEEjdLi4ELi4EEEEEvT1_ --------------------------
	.section	.nv.shared._ZN2at6native13reduce_kernelILi128ELi4ENS0_8ReduceOpIdNS0_7MeanOpsIddddEEjdLi4ELi4EEEEEvT1_,"aw",@nobits
	.sectionflags	@""
	.align	16
.nv.shared._ZN2at6native13reduce_kernelILi128ELi4ENS0_8ReduceOpIdNS0_7MeanOpsIddddEEjdLi4ELi4EEEEEvT1_:
	.zero		1040


//--------------------- .nv.shared._ZN2at6native13reduce_kernelILi512ELi1ENS0_8ReduceOpIsNS0_7MeanOpsIssssEEjsLi4ELi8EEEEEvT1_ --------------------------
	.section	.nv.shared._ZN2at6native13reduce_kernelILi512ELi1ENS0_8ReduceOpIsNS0_7MeanOpsIssssEEjsLi4ELi8EEEEEvT1_,"aw",@nobits
	.sectionflags	@""
	.align	16
.nv.shared._ZN2at6native13reduce_kernelILi512ELi1ENS0_8ReduceOpIsNS0_7MeanOpsIssssEEjsLi4ELi8EEEEEvT1_:
	.zero		1040


//--------------------- .nv.shared._ZN2at6native13reduce_kernelILi256ELi2ENS0_8ReduceOpIsNS0_7MeanOpsIssssEEjsLi4ELi8EEEEEvT1_ --------------------------
	.section	.nv.shared._ZN2at6native13reduce_kernelILi256ELi2ENS0_8ReduceOpIsNS0_7MeanOpsIssssEEjsLi4ELi8EEEEEvT1_,"aw",@nobits
	.sectionflags	@""
	.align	16
.nv.shared._ZN2at6native13reduce_kernelILi256ELi2ENS0_8ReduceOpIsNS0_7MeanOpsIssssEEjsLi4ELi8EEEEEvT1_:
	.zero		1040


//--------------------- .nv.shared._ZN2at6native13reduce_kernelILi128ELi4ENS0_8ReduceOpIsNS0_7MeanOpsIssssEEjsLi4ELi8EEEEEvT1_ --------------------------
	.section	.nv.shared._ZN2at6native13reduce_kernelILi128ELi4ENS0_8ReduceOpIsNS0_7MeanOpsIssssEEjsLi4ELi8EEEEEvT1_,"aw",@nobits
	.sectionflags	@""
	.align	16
.nv.shared._ZN2at6native13reduce_kernelILi128ELi4ENS0_8ReduceOpIsNS0_7MeanOpsIssssEEjsLi4ELi8EEEEEvT1_:
	.zero		1040


//--------------------- .nv.shared._ZN2at6native13reduce_kernelILi512ELi1ENS0_8ReduceOpIlNS0_7MeanOpsIllllEEjlLi4ELi4EEEEEvT1_ --------------------------
	.section	.nv.shared._ZN2at6native13reduce_kernelILi512ELi1ENS0_8ReduceOpIlNS0_7MeanOpsIllllEEjlLi4ELi4EEEEEvT1_,"aw",@nobits
	.sectionflags	@""
	.align	16
.nv.shared._ZN2at6native13reduce_kernelILi512ELi1ENS0_8ReduceOpIlNS0_7MeanOpsIllllEEjlLi4ELi4EEEEEvT1_:
	.zero		1040


//--------------------- .nv.shared._ZN2at6native13reduce_kernelILi256ELi2ENS0_8ReduceOpIlNS0_7MeanOpsIllllEEjlLi4ELi4EEEEEvT1_ --------------------------
	.section	.nv.shared._ZN2at6native13reduce_kernelILi256ELi2ENS0_8ReduceOpIlNS0_7MeanOpsIllllEEjlLi4ELi4EEEEEvT1_,"aw",@nobits
	.sectionflags	@""
	.align	16
.nv.shared._ZN2at6native13reduce_kernelILi256ELi2ENS0_8ReduceOpIlNS0_7MeanOpsIllllEEjlLi4ELi4EEEEEvT1_:
	.zero		1040


//--------------------- .nv.shared._ZN2at6native13reduce_kernelILi128ELi4ENS0_8ReduceOpIlNS0_7MeanOpsIllllEEjlLi4ELi4EEEEEvT1_ --------------------------
	.section	.nv.shared._ZN2at6native13reduce_kernelILi128ELi4ENS0_8ReduceOpIlNS0_7MeanOpsIllllEEjlLi4ELi4EEEEEvT1_,"aw",@nobits
	.sectionflags	@""
	.align	16
.nv.shared._ZN2at6native13reduce_kernelILi128ELi4ENS0_8ReduceOpIlNS0_7MeanOpsIllllEEjlLi4ELi4EEEEEvT1_:
	.zero		1040


//--------------------- .nv.shared._ZN2at6native13reduce_kernelILi512ELi1ENS0_8ReduceOpIiNS0_7MeanOpsIiiiiEEjiLi4ELi4EEEEEvT1_ --------------------------
	.section	.nv.shared._ZN2at6native13reduce_kernelILi512ELi1ENS0_8ReduceOpIiNS0_7MeanOpsIiiiiEEjiLi4ELi4EEEEEvT1_,"aw",@nobits
	.sectionflags	@""
	.align	16
.nv.shared._ZN2at6native13reduce_kernelILi512ELi1ENS0_8ReduceOpIiNS0_7MeanOpsIiiiiEEjiLi4ELi4EEEEEvT1_:
	.zero		1040


//--------------------- .nv.shared._ZN2at6native13reduce_kernelILi256ELi2ENS0_8ReduceOpIiNS0_7MeanOpsIiiiiEEjiLi4ELi4EEEEEvT1_ --------------------------
	.section	.nv.shared._ZN2at6native13reduce_kernelILi256ELi2ENS0_8ReduceOpIiNS0_7MeanOpsIiiiiEEjiLi4ELi4EEEEEvT1_,"aw",@nobits
	.sectionflags	@""
	.align	16
.nv.shared._ZN2at6native13reduce_kernelILi256ELi2ENS0_8ReduceOpIiNS0_7MeanOpsIiiiiEEjiLi4ELi4EEEEEvT1_:
	.zero		1040


//--------------------- .nv.shared._ZN2at6native13reduce_kernelILi128ELi4ENS0_8ReduceOpIiNS0_7MeanOpsIiiiiEEjiLi4ELi4EEEEEvT1_ --------------------------
	.section	.nv.shared._ZN2at6native13reduce_kernelILi128ELi4ENS0_8ReduceOpIiNS0_7MeanOpsIiiiiEEjiLi4ELi4EEEEEvT1_,"aw",@nobits
	.sectionflags	@""
	.align	16
.nv.shared._ZN2at6native13reduce_kernelILi128ELi4ENS0_8ReduceOpIiNS0_7MeanOpsIiiiiEEjiLi4ELi4EEEEEvT1_:
	.zero		1040


//--------------------- .nv.shared._ZN2at6native13reduce_kernelILi512ELi1ENS0_8ReduceOpIaNS0_7MeanOpsIaaaaEEjaLi4ELi4EEEEEvT1_ --------------------------
	.section	.nv.shared._ZN2at6native13reduce_kernelILi512ELi1ENS0_8ReduceOpIaNS0_7MeanOpsIaaaaEEjaLi4ELi4EEEEEvT1_,"aw",@nobits
	.sectionflags	@""
	.align	16
.nv.shared._ZN2at6native13reduce_kernelILi512ELi1ENS0_8ReduceOpIaNS0_7MeanOpsIaaaaEEjaLi4ELi4EEEEEvT1_:
	.zero		1040


//--------------------- .nv.shared._ZN2at6native13reduce_kernelILi256ELi2ENS0_8ReduceOpIaNS0_7MeanOpsIaaaaEEjaLi4ELi4EEEEEvT1_ --------------------------
	.section	.nv.shared._ZN2at6native13reduce_kernelILi256ELi2ENS0_8ReduceOpIaNS0_7MeanOpsIaaaaEEjaLi4ELi4EEEEEvT1_,"aw",@nobits
	.sectionflags	@""
	.align	16
.nv.shared._ZN2at6native13reduce_kernelILi256ELi2ENS0_8ReduceOpIaNS0_7MeanOpsIaaaaEEjaLi4ELi4EEEEEvT1_:
	.zero		1040


//--------------------- .nv.shared._ZN2at6native13reduce_kernelILi128ELi4ENS0_8ReduceOpIaNS0_7MeanOpsIaaaaEEjaLi4ELi4EEEEEvT1_ --------------------------
	.section	.nv.shared._ZN2at6native13reduce_kernelILi128ELi4ENS0_8ReduceOpIaNS0_7MeanOpsIaaaaEEjaLi4ELi4EEEEEvT1_,"aw",@nobits
	.sectionflags	@""
	.align	16
.nv.shared._ZN2at6native13reduce_kernelILi128ELi4ENS0_8ReduceOpIaNS0_7MeanOpsIaaaaEEjaLi4ELi4EEEEEvT1_:
	.zero		1040


//--------------------- .nv.shared._ZN2at6native13reduce_kernelILi512ELi1ENS0_8ReduceOpIhNS0_7MeanOpsIhhhhEEjhLi4ELi4EEEEEvT1_ --------------------------
	.section	.nv.shared._ZN2at6native13reduce_kernelILi512ELi1ENS0_8ReduceOpIhNS0_7MeanOpsIhhhhEEjhLi4ELi4EEEEEvT1_,"aw",@nobits
	.sectionflags	@""
	.align	16
.nv.shared._ZN2at6native13reduce_kernelILi512ELi1ENS0_8ReduceOpIhNS0_7MeanOpsIhhhhEEjhLi4ELi4EEEEEvT1_:
	.zero		1040


//--------------------- .nv.shared._ZN2at6native13reduce_kernelILi256ELi2ENS0_8ReduceOpIhNS0_7MeanOpsIhhhhEEjhLi4ELi4EEEEEvT1_ --------------------------
	.section	.nv.shared._ZN2at6native13reduce_kernelILi256ELi2ENS0_8ReduceOpIhNS0_7MeanOpsIhhhhEEjhLi4ELi4EEEEEvT1_,"aw",@nobits
	.sectionflags	@""
	.align	16
.nv.shared._ZN2at6native13reduce_kernelILi256ELi2ENS0_8ReduceOpIhNS0_7MeanOpsIhhhhEEjhLi4ELi4EEEEEvT1_:
	.zero		1040


//--------------------- .nv.shared._ZN2at6native13reduce_kernelILi128ELi4ENS0_8ReduceOpIhNS0_7MeanOpsIhhhhEEjhLi4ELi4EEEEEvT1_ --------------------------
	.section	.nv.shared._ZN2at6native13reduce_kernelILi128ELi4ENS0_8ReduceOpIhNS0_7MeanOpsIhhhhEEjhLi4ELi4EEEEEvT1_,"aw",@nobits
	.sectionflags	@""
	.align	16
.nv.shared._ZN2at6native13reduce_kernelILi128ELi4ENS0_8ReduceOpIhNS0_7MeanOpsIhhhhEEjhLi4ELi4EEEEEvT1_:
	.zero		1040


//--------------------- .nv.shared._ZN2at6native13reduce_kernelILi512ELi1ENS0_8ReduceOpIN3c108BFloat16ENS0_7MeanOpsIS4_fffEEjfLi4ELi8EEEEEvT1_ --------------------------
	.section	.nv.shared._ZN2at6native13reduce_kernelILi512ELi1ENS0_8ReduceOpIN3c108BFloat16ENS0_7MeanOpsIS4_fffEEjfLi4ELi8EEEEEvT1_,"aw",@nobits
	.sectionflags	@""
	.align	16
.nv.shared._ZN2at6native13reduce_kernelILi512ELi1ENS0_8ReduceOpIN3c108BFloat16ENS0_7MeanOpsIS4_fffEEjfLi4ELi8EEEEEvT1_:
	.zero		1040


//--------------------- .nv.shared._ZN2at6native13reduce_kernelILi256ELi2ENS0_8ReduceOpIN3c108BFloat16ENS0_7MeanOpsIS4_fffEEjfLi4ELi8EEEEEvT1_ --------------------------
	.section	.nv.shared._ZN2at6native13reduce_kernelILi256ELi2ENS0_8ReduceOpIN3c108BFloat16ENS0_7MeanOpsIS4_fffEEjfLi4ELi8EEEEEvT1_,"aw",@nobits
	.sectionflags	@""
	.align	16
.nv.shared._ZN2at6native13reduce_kernelILi256ELi2ENS0_8ReduceOpIN3c108BFloat16ENS0_7MeanOpsIS4_fffEEjfLi4ELi8EEEEEvT1_:
	.zero		1040


//--------------------- .nv.shared._ZN2at6native13reduce_kernelILi128ELi4ENS0_8ReduceOpIN3c108BFloat16ENS0_7MeanOpsIS4_fffEEjfLi4ELi8EEEEEvT1_ --------------------------
	.section	.nv.shared._ZN2at6native13reduce_kernelILi128ELi4ENS0_8ReduceOpIN3c108BFloat16ENS0_7MeanOpsIS4_fffEEjfLi4ELi8EEEEEvT1_,"aw",@nobits
	.sectionflags	@""
	.align	16
.nv.shared._ZN2at6native13reduce_kernelILi128ELi4ENS0_8ReduceOpIN3c108BFloat16ENS0_7MeanOpsIS4_fffEEjfLi4ELi8EEEEEvT1_:
	.zero		1040


//--------------------- .nv.shared._ZN2at6native13reduce_kernelILi512ELi1ENS0_8ReduceOpIN3c108BFloat16ENS0_7MeanOpsIS4_ffS4_EEjS4_Li4ELi8EEEEEvT1_ --------------------------
	.section	.nv.shared._ZN2at6native13reduce_kernelILi512ELi1ENS0_8ReduceOpIN3c108BFloat16ENS0_7MeanOpsIS4_ffS4_EEjS4_Li4ELi8EEEEEvT1_,"aw",@nobits
	.sectionflags	@""
	.align	16
.nv.shared._ZN2at6native13reduce_kernelILi512ELi1ENS0_8ReduceOpIN3c108BFloat16ENS0_7MeanOpsIS4_ffS4_EEjS4_Li4ELi8EEEEEvT1_:
	.zero		1040


//--------------------- .nv.shared._ZN2at6native13reduce_kernelILi256ELi2ENS0_8ReduceOpIN3c108BFloat16ENS0_7MeanOpsIS4_ffS4_EEjS4_Li4ELi8EEEEEvT1_ --------------------------
	.section	.nv.shared._ZN2at6native13reduce_kernelILi256ELi2ENS0_8ReduceOpIN3c108BFloat16ENS0_7MeanOpsIS4_ffS4_EEjS4_Li4ELi8EEEEEvT1_,"aw",@nobits
	.sectionflags	@""
	.align	16
.nv.shared._ZN2at6native13reduce_kernelILi256ELi2ENS0_8ReduceOpIN3c108BFloat16ENS0_7MeanOpsIS4_ffS4_EEjS4_Li4ELi8EEEEEvT1_:
	.zero		1040


//--------------------- .nv.shared._ZN2at6native13reduce_kernelILi128ELi4ENS0_8ReduceOpIN3c108BFloat16ENS0_7MeanOpsIS4_ffS4_EEjS4_Li4ELi8EEEEEvT1_ --------------------------
	.section	.nv.shared._ZN2at6native13reduce_kernelILi128ELi4ENS0_8ReduceOpIN3c108BFloat16ENS0_7MeanOpsIS4_ffS4_EEjS4_Li4ELi8EEEEEvT1_,"aw",@nobits
	.sectionflags	@""
	.align	16
.nv.shared._ZN2at6native13reduce_kernelILi128ELi4ENS0_8ReduceOpIN3c108BFloat16ENS0_7MeanOpsIS4_ffS4_EEjS4_Li4ELi8EEEEEvT1_:
	.zero		1040


//--------------------- .nv.shared._ZN2at6native13reduce_kernelILi512ELi1ENS0_8ReduceOpIN3c104HalfENS0_7MeanOpsIS4_fffEEjfLi4ELi8EEEEEvT1_ --------------------------
	.section	.nv.shared._ZN2at6native13reduce_kernelILi512ELi1ENS0_8ReduceOpIN3c104HalfENS0_7MeanOpsIS4_fffEEjfLi4ELi8EEEEEvT1_,"aw",@nobits
	.sectionflags	@""
	.align	16
.nv.shared._ZN2at6native13reduce_kernelILi512ELi1ENS0_8ReduceOpIN3c104HalfENS0_7MeanOpsIS4_fffEEjfLi4ELi8EEEEEvT1_:
	.zero		1040


//--------------------- .nv.shared._ZN2at6native13reduce_kernelILi256ELi2ENS0_8ReduceOpIN3c104HalfENS0_7MeanOpsIS4_fffEEjfLi4ELi8EEEEEvT1_ --------------------------
	.section	.nv.shared._ZN2at6native13reduce_kernelILi256ELi2ENS0_8ReduceOpIN3c104HalfENS0_7MeanOpsIS4_fffEEjfLi4ELi8EEEEEvT1_,"aw",@nobits
	.sectionflags	@""
	.align	16
.nv.shared._ZN2at6native13reduce_kernelILi256ELi2ENS0_8ReduceOpIN3c104HalfENS0_7MeanOpsIS4_fffEEjfLi4ELi8EEEEEvT1_:
	.zero		1040


//--------------------- .nv.shared._ZN2at6native13reduce_kernelILi128ELi4ENS0_8ReduceOpIN3c104HalfENS0_7MeanOpsIS4_fffEEjfLi4ELi8EEEEEvT1_ --------------------------
	.section	.nv.shared._ZN2at6native13reduce_kernelILi128ELi4ENS0_8ReduceOpIN3c104HalfENS0_7MeanOpsIS4_fffEEjfLi4ELi8EEEEEvT1_,"aw",@nobits
	.sectionflags	@""
	.align	16
.nv.shared._ZN2at6native13reduce_kernelILi128ELi4ENS0_8ReduceOpIN3c104HalfENS0_7MeanOpsIS4_fffEEjfLi4ELi8EEEEEvT1_:
	.zero		1040


//--------------------- .nv.shared._ZN2at6native13reduce_kernelILi512ELi1ENS0_8ReduceOpIN3c104HalfENS0_7MeanOpsIS4_ffS4_EEjS4_Li4ELi8EEEEEvT1_ --------------------------
	.section	.nv.shared._ZN2at6native13reduce_kernelILi512ELi1ENS0_8ReduceOpIN3c104HalfENS0_7MeanOpsIS4_ffS4_EEjS4_Li4ELi8EEEEEvT1_,"aw",@nobits
	.sectionflags	@""
	.align	16
.nv.shared._ZN2at6native13reduce_kernelILi512ELi1ENS0_8ReduceOpIN3c104HalfENS0_7MeanOpsIS4_ffS4_EEjS4_Li4ELi8EEEEEvT1_:
	.zero		1040


//--------------------- .nv.shared._ZN2at6native13reduce_kernelILi256ELi2ENS0_8ReduceOpIN3c104HalfENS0_7MeanOpsIS4_ffS4_EEjS4_Li4ELi8EEEEEvT1_ --------------------------
	.section	.nv.shared._ZN2at6native13reduce_kernelILi256ELi2ENS0_8ReduceOpIN3c104HalfENS0_7MeanOpsIS4_ffS4_EEjS4_Li4ELi8EEEEEvT1_,"aw",@nobits
	.sectionflags	@""
	.align	16
.nv.shared._ZN2at6native13reduce_kernelILi256ELi2ENS0_8ReduceOpIN3c104HalfENS0_7MeanOpsIS4_ffS4_EEjS4_Li4ELi8EEEEEvT1_:
	.zero		1040


//--------------------- .nv.shared._ZN2at6native13reduce_kernelILi128ELi4ENS0_8ReduceOpIN3c104HalfENS0_7MeanOpsIS4_ffS4_EEjS4_Li4ELi8EEEEEvT1_ --------------------------
	.section	.nv.shared._ZN2at6native13reduce_kernelILi128ELi4ENS0_8ReduceOpIN3c104HalfENS0_7MeanOpsIS4_ffS4_EEjS4_Li4ELi8EEEEEvT1_,"aw",@nobits
	.sectionflags	@""
	.align	16
.nv.shared._ZN2at6native13reduce_kernelILi128ELi4ENS0_8ReduceOpIN3c104HalfENS0_7MeanOpsIS4_ffS4_EEjS4_Li4ELi8EEEEEvT1_:
	.zero		1040


//--------------------- .nv.shared._ZN2at6native13reduce_kernelILi512ELi1ENS0_8ReduceOpIN3c108BFloat16ENS0_10WelfordOpsIS4_fiN4cuda3std3__44pairIS4_S4_EEEEjS4_Li2ELi2EEEEEvT1_ --------------------------
	.section	.nv.shared._ZN2at6native13reduce_kernelILi512ELi1ENS0_8ReduceOpIN3c108BFloat16ENS0_10WelfordOpsIS4_fiN4cuda3std3__44pairIS4_S4_EEEEjS4_Li2ELi2EEEEEvT1_,"aw",@nobits
	.sectionflags	@""
	.align	16
.nv.shared._ZN2at6native13reduce_kernelILi512ELi1ENS0_8ReduceOpIN3c108BFloat16ENS0_10WelfordOpsIS4_fiN4cuda3std3__44pairIS4_S4_EEEEjS4_Li2ELi2EEEEEvT1_:
	.zero		1040


//--------------------- .nv.shared._ZN2at6native13reduce_kernelILi256ELi2ENS0_8ReduceOpIN3c108BFloat16ENS0_10WelfordOpsIS4_fiN4cuda3std3__44pairIS4_S4_EEEEjS4_Li2ELi2EEEEEvT1_ --------------------------
	.section	.nv.shared._ZN2at6native13reduce_kernelILi256ELi2ENS0_8ReduceOpIN3c108BFloat16ENS0_10WelfordOpsIS4_fiN4cuda3std3__44pairIS4_S4_EEEEjS4_Li2ELi2EEEEEvT1_,"aw",@nobits
	.sectionflags	@""
	.align	16
.nv.shared._ZN2at6native13reduce_kernelILi256ELi2ENS0_8ReduceOpIN3c108BFloat16ENS0_10WelfordOpsIS4_fiN4cuda3std3__44pairIS4_S4_EEEEjS4_Li2ELi2EEEEEvT1_:
	.zero		1040


//--------------------- .nv.shared._ZN2at6native13reduce_kernelILi128ELi4ENS0_8ReduceOpIN3c108BFloat16ENS0_10WelfordOpsIS4_fiN4cuda3std3__44pairIS4_S4_EEEEjS4_Li2ELi2EEEEEvT1_ --------------------------
	.section	.nv.shared._ZN2at6native13reduce_kernelILi128ELi4ENS0_8ReduceOpIN3c108BFloat16ENS0_10WelfordOpsIS4_fiN4cuda3std3__44pairIS4_S4_EEEEjS4_Li2ELi2EEEEEvT1_,"aw",@nobits
	.sectionflags	@""
	.align	16
.nv.shared._ZN2at6native13reduce_kernelILi128ELi4ENS0_8ReduceOpIN3c108BFloat16ENS0_10WelfordOpsIS4_fiN4cuda3std3__44pairIS4_S4_EEEEjS4_Li2ELi2EEEEEvT1_:
	.zero		1040


//--------------------- .nv.shared._ZN2at6native13reduce_kernelILi512ELi1ENS0_8ReduceOpIN3c104HalfENS0_10WelfordOpsIS4_fiN4cuda3std3__44pairIS4_S4_EEEEjS4_Li2ELi2EEEEEvT1_ --------------------------
	.section	.nv.shared._ZN2at6native13reduce_kernelILi512ELi1ENS0_8ReduceOpIN3c104HalfENS0_10WelfordOpsIS4_fiN4cuda3std3__44pairIS4_S4_EEEEjS4_Li2ELi2EEEEEvT1_,"aw",@nobits
	.sectionflags	@""
	.align	16
.nv.shared._ZN2at6native13reduce_kernelILi512ELi1ENS0_8ReduceOpIN3c104HalfENS0_10WelfordOpsIS4_fiN4cuda3std3__44pairIS4_S4_EEEEjS4_Li2ELi2EEEEEvT1_:
	.zero		1040


//--------------------- .nv.shared._ZN2at6native13reduce_kernelILi256ELi2ENS0_8ReduceOpIN3c104HalfENS0_10WelfordOpsIS4_fiN4cuda3std3__44pairIS4_S4_EEEEjS4_Li2ELi2EEEEEvT1_ --------------------------
	.section	.nv.shared._ZN2at6native13reduce_kernelILi256ELi2ENS0_8ReduceOpIN3c104HalfENS0_10WelfordOpsIS4_fiN4cuda3std3__44pairIS4_S4_EEEEjS4_Li2ELi2EEEEEvT1_,"aw",@nobits
	.sectionflags	@""
	.align	16
.nv.shared._ZN2at6native13reduce_kernelILi256ELi2ENS0_8ReduceOpIN3c104HalfENS0_10WelfordOpsIS4_fiN4cuda3std3__44pairIS4_S4_EEEEjS4_Li2ELi2EEEEEvT1_:
	.zero		1040


//--------------------- .nv.shared._ZN2at6native13reduce_kernelILi128ELi4ENS0_8ReduceOpIN3c104HalfENS0_10WelfordOpsIS4_fiN4cuda3std3__44pairIS4_S4_EEEEjS4_Li2ELi2EEEEEvT1_ --------------------------
	.section	.nv.shared._ZN2at6native13reduce_kernelILi128ELi4ENS0_8ReduceOpIN3c104HalfENS0_10WelfordOpsIS4_fiN4cuda3std3__44pairIS4_S4_EEEEjS4_Li2ELi2EEEEEvT1_,"aw",@nobits
	.sectionflags	@""
	.align	16
.nv.shared._ZN2at6native13reduce_kernelILi128ELi4ENS0_8ReduceOpIN3c104HalfENS0_10WelfordOpsIS4_fiN4cuda3std3__44pairIS4_S4_EEEEjS4_Li2ELi2EEEEEvT1_:
	.zero		1040


//--------------------- .nv.shared._ZN2at6native13reduce_kernelILi512ELi1ENS0_8ReduceOpIfNS0_10WelfordOpsIffiN4cuda3std3__44pairIffEEEEjfLi2ELi2EEEEEvT1_ --------------------------
	.section	.nv.shared._ZN2at6native13reduce_kernelILi512ELi1ENS0_8ReduceOpIfNS0_10WelfordOpsIffiN4cuda3std3__44pairIffEEEEjfLi2ELi2EEEEEvT1_,"aw",@nobits
	.sectionflags	@""
	.align	16
.nv.shared._ZN2at6native13reduce_kernelILi512ELi1ENS0_8ReduceOpIfNS0_10WelfordOpsIffiN4cuda3std3__44pairIffEEEEjfLi2ELi2EEEEEvT1_:
	.zero		1040


//--------------------- .nv.shared._ZN2at6native13reduce_kernelILi256ELi2ENS0_8ReduceOpIfNS0_10WelfordOpsIffiN4cuda3std3__44pairIffEEEEjfLi2ELi2EEEEEvT1_ --------------------------
	.section	.nv.shared._ZN2at6native13reduce_kernelILi256ELi2ENS0_8ReduceOpIfNS0_10WelfordOpsIffiN4cuda3std3__44pairIffEEEEjfLi2ELi2EEEEEvT1_,"aw",@nobits
	.sectionflags	@""
	.align	16
.nv.shared._ZN2at6native13reduce_kernelILi256ELi2ENS0_8ReduceOpIfNS0_10WelfordOpsIffiN4cuda3std3__44pairIffEEEEjfLi2ELi2EEEEEvT1_:
	.zero		1040


//--------------------- .nv.shared._ZN2at6native13reduce_kernelILi128ELi4ENS0_8ReduceOpIfNS0_10WelfordOpsIffiN4cuda3std3__44pairIffEEEEjfLi2ELi2EEEEEvT1_ --------------------------
	.section	.nv.shared._ZN2at6native13reduce_kernelILi128ELi4ENS0_8ReduceOpIfNS0_10WelfordOpsIffiN4cuda3std3__44pairIffEEEEjfLi2ELi2EEEEEvT1_,"aw",@nobits
	.sectionflags	@""
	.align	16
.nv.shared._ZN2at6native13reduce_kernelILi128ELi4ENS0_8ReduceOpIfNS0_10WelfordOpsIffiN4cuda3std3__44pairIffEEEEjfLi2ELi2EEEEEvT1_:
	.zero		1040


//--------------------- .nv.shared._ZN2at6native13reduce_kernelILi512ELi1ENS0_8ReduceOpIdNS0_10WelfordOpsIddiN4cuda3std3__44pairIddEEEEjdLi2ELi2EEEEEvT1_ --------------------------
	.section	.nv.shared._ZN2at6native13reduce_kernelILi512ELi1ENS0_8ReduceOpIdNS0_10WelfordOpsIddiN4cuda3std3__44pairIddEEEEjdLi2ELi2EEEEEvT1_,"aw",@nobits
	.sectionflags	@""
	.align	16
.nv.shared._ZN2at6native13reduce_kernelILi512ELi1ENS0_8ReduceOpIdNS0_10WelfordOpsIddiN4cuda3std3__44pairIddEEEEjdLi2ELi2EEEEEvT1_:
	.zero		1040


//--------------------- .nv.shared._ZN2at6native13reduce_kernelILi256ELi2ENS0_8ReduceOpIdNS0_10WelfordOpsIddiN4cuda3std3__44pairIddEEEEjdLi2ELi2EEEEEvT1_ --------------------------
	.section	.nv.shared._ZN2at6native13reduce_kernelILi256ELi2ENS0_8ReduceOpIdNS0_10WelfordOpsIddiN4cuda3std3__44pairIddEEEEjdLi2ELi2EEEEEvT1_,"aw",@nobits
	.sectionflags	@""
	.align	16
.nv.shared._ZN2at6native13reduce_kernelILi256ELi2ENS0_8ReduceOpIdNS0_10WelfordOpsIddiN4cuda3std3__44pairIddEEEEjdLi2ELi2EEEEEvT1_:
	.zero		1040


//--------------------- .nv.shared._ZN2at6native13reduce_kernelILi128ELi4ENS0_8ReduceOpIdNS0_10WelfordOpsIddiN4cuda3std3__44pairIddEEEEjdLi2ELi2EEEEEvT1_ --------------------------
	.section	.nv.shared._ZN2at6native13reduce_kernelILi128ELi4ENS0_8ReduceOpIdNS0_10WelfordOpsIddiN4cuda3std3__44pairIddEEEEjdLi2ELi2EEEEEvT1_,"aw",@nobits
	.sectionflags	@""
	.align	16
.nv.shared._ZN2at6native13reduce_kernelILi128ELi4ENS0_8ReduceOpIdNS0_10WelfordOpsIddiN4cuda3std3__44pairIddEEEEjdLi2ELi2EEEEEvT1_:
	.zero		1040


//--------------------- .nv.shared._ZN2at6native13reduce_kernelILi512ELi1ENS0_8ReduceOpIN3c108BFloat16ENS0_10WelfordOpsIS4_fiN4cuda3std3__44pairIffEEEEjfLi2ELi2EEEEEvT1_ --------------------------
	.section	.nv.shared._ZN2at6native13reduce_kernelILi512ELi1ENS0_8ReduceOpIN3c108BFloat16ENS0_10WelfordOpsIS4_fiN4cuda3std3__44pairIffEEEEjfLi2ELi2EEEEEvT1_,"aw",@nobits
	.sectionflags	@""
	.align	16
.nv.shared._ZN2at6native13reduce_kernelILi512ELi1ENS0_8ReduceOpIN3c108BFloat16ENS0_10WelfordOpsIS4_fiN4cuda3std3__44pairIffEEEEjfLi2ELi2EEEEEvT1_:
	.zero		1040


//--------------------- .nv.shared._ZN2at6native13reduce_kernelILi256ELi2ENS0_8ReduceOpIN3c108BFloat16ENS0_10WelfordOpsIS4_fiN4cuda3std3__44pairIffEEEEjfLi2ELi2EEEEEvT1_ --------------------------
	.section	.nv.shared._ZN2at6native13reduce_kernelILi256ELi2ENS0_8ReduceOpIN3c108BFloat16ENS0_10WelfordOpsIS4_fiN4cuda3std3__44pairIffEEEEjfLi2ELi2EEEEEvT1_,"aw",@nobits
	.sectionflags	@""
	.align	16
.nv.shared._ZN2at6native13reduce_kernelILi256ELi2ENS0_8ReduceOpIN3c108BFloat16ENS0_10WelfordOpsIS4_fiN4cuda3std3__44pairIffEEEEjfLi2ELi2EEEEEvT1_:
	.zero		1040


//--------------------- .nv.shared._ZN2at6native13reduce_kernelILi128ELi4ENS0_8ReduceOpIN3c108BFloat16ENS0_10WelfordOpsIS4_fiN4cuda3std3__44pairIffEEEEjfLi2ELi2EEEEEvT1_ --------------------------
	.section	.nv.shared._ZN2at6native13reduce_kernelILi128ELi4ENS0_8ReduceOpIN3c108BFloat16ENS0_10WelfordOpsIS4_fiN4cuda3std3__44pairIffEEEEjfLi2ELi2EEEEEvT1_,"aw",@nobits
	.sectionflags	@""
	.align	16
.nv.shared._ZN2at6native13reduce_kernelILi128ELi4ENS0_8ReduceOpIN3c108BFloat16ENS0_10WelfordOpsIS4_fiN4cuda3std3__44pairIffEEEEjfLi2ELi2EEEEEvT1_:
	.zero		1040


//--------------------- .nv.shared._ZN2at6native13reduce_kernelILi512ELi1ENS0_8ReduceOpIN3c104HalfENS0_10WelfordOpsIS4_fiN4cuda3std3__44pairIffEEEEjfLi2ELi2EEEEEvT1_ --------------------------
	.section	.nv.shared._ZN2at6native13reduce_kernelILi512ELi1ENS0_8ReduceOpIN3c104HalfENS0_10WelfordOpsIS4_fiN4cuda3std3__44pairIffEEEEjfLi2ELi2EEEEEvT1_,"aw",@nobits
	.sectionflags	@""
	.align	16
.nv.shared._ZN2at6native13reduce_kernelILi512ELi1ENS0_8ReduceOpIN3c104HalfENS0_10WelfordOpsIS4_fiN4cuda3std3__44pairIffEEEEjfLi2ELi2EEEEEvT1_:
	.zero		1040


//--------------------- .nv.shared._ZN2at6native13reduce_kernelILi256ELi2ENS0_8ReduceOpIN3c104HalfENS0_10WelfordOpsIS4_fiN4cuda3std3__44pairIffEEEEjfLi2ELi2EEEEEvT1_ --------------------------
	.section	.nv.shared._ZN2at6native13reduce_kernelILi256ELi2ENS0_8ReduceOpIN3c104HalfENS0_10WelfordOpsIS4_fiN4cuda3std3__44pairIffEEEEjfLi2ELi2EEEEEvT1_,"aw",@nobits
	.sectionflags	@""
	.align	16
.nv.shared._ZN2at6native13reduce_kernelILi256ELi2ENS0_8ReduceOpIN3c104HalfENS0_10WelfordOpsIS4_fiN4cuda3std3__44pairIffEEEEjfLi2ELi2EEEEEvT1_:
	.zero		1040


//--------------------- .nv.shared._ZN2at6native13reduce_kernelILi128ELi4ENS0_8ReduceOpIN3c104HalfENS0_10WelfordOpsIS4_fiN4cuda3std3__44pairIffEEEEjfLi2ELi2EEEEEvT1_ --------------------------
	.section	.nv.shared._ZN2at6native13reduce_kernelILi128ELi4ENS0_8ReduceOpIN3c104HalfENS0_10WelfordOpsIS4_fiN4cuda3std3__44pairIffEEEEjfLi2ELi2EEEEEvT1_,"aw",@nobits
	.sectionflags	@""
	.align	16
.nv.shared._ZN2at6native13reduce_kernelILi128ELi4ENS0_8ReduceOpIN3c104HalfENS0_10WelfordOpsIS4_fiN4cuda3std3__44pairIffEEEEjfLi2ELi2EEEEEvT1_:
	.zero		1040


//--------------------- .nv.constant0._ZN2at6native13reduce_kernelILi512ELi1ENS0_8ReduceOpIN3c107complexIfEENS0_7MeanOpsIS5_S5_fS5_EEjS5_Li4ELi4EEEEEvT1_ --------------------------
	.section	.nv.constant0._ZN2at6native13reduce_kernelILi512ELi1ENS0_8ReduceOpIN3c107complexIfEENS0_7MeanOpsIS5_S5_fS5_EEjS5_Li4ELi4EEEEEvT1_,"a",@progbits
	.sectionflags	@""
	.align	4
.nv.constant0._ZN2at6native13reduce_kernelILi512ELi1ENS0_8ReduceOpIN3c107complexIfEENS0_7MeanOpsIS5_S5_fS5_EEjS5_Li4ELi4EEEEEvT1_:
	.zero		1584


//--------------------- .nv.constant0._ZN2at6native13reduce_kernelILi256ELi2ENS0_8ReduceOpIN3c107complexIfEENS0_7MeanOpsIS5_S5_fS5_EEjS5_Li4ELi4EEEEEvT1_ --------------------------
	.section	.nv.constant0._ZN2at6native13reduce_kernelILi256ELi2ENS0_8ReduceOpIN3c107complexIfEENS0_7MeanOpsIS5_S5_fS5_EEjS5_Li4ELi4EEEEEvT1_,"a",@progbits
	.sectionflags	@""
	.align	4
.nv.constant0._ZN2at6native13reduce_kernelILi256ELi2ENS0_8ReduceOpIN3c107complexIfEENS0_7MeanOpsIS5_S5_fS5_EEjS5_Li4ELi4EEEEEvT1_:
	.zero		1584


//--------------------- .nv.constant0._ZN2at6native13reduce_kernelILi128ELi4ENS0_8ReduceOpIN3c107complexIfEENS0_7MeanOpsIS5_S5_fS5_EEjS5_Li4ELi4EEEEEvT1_ --------------------------
	.section	.nv.constant0._ZN2at6native13reduce_kernelILi128ELi4ENS0_8ReduceOpIN3c107complexIfEENS0_7MeanOpsIS5_S5_fS5_EEjS5_Li4ELi4EEEEEvT1_,"a",@progbits
	.sectionflags	@""
	.align	4
.nv.constant0._ZN2at6native13reduce_kernelILi128ELi4ENS0_8ReduceOpIN3c107complexIfEENS0_7MeanOpsIS5_S5_fS5_EEjS5_Li4ELi4EEEEEvT1_:
	.zero		1584


//--------------------- .nv.constant0._ZN2at6native13reduce_kernelILi256ELi1ENS0_8ReduceOpIN3c107complexIdEENS0_7MeanOpsIS5_S5_dS5_EEjS5_Li4ELi4EEEEEvT1_ --------------------------
	.section	.nv.constant0._ZN2at6native13reduce_kernelILi256ELi1ENS0_8ReduceOpIN3c107complexIdEENS0_7MeanOpsIS5_S5_dS5_EEjS5_Li4ELi4EEEEEvT1_,"a",@progbits
	.sectionflags	@""
	.align	4
.nv.constant0._ZN2at6native13reduce_kernelILi256ELi1ENS0_8ReduceOpIN3c107complexIdEENS0_7MeanOpsIS5_S5_dS5_EEjS5_Li4ELi4EEEEEvT1_:
	.zero		1600


//--------------------- .nv.constant0._ZN2at6native13reduce_kernelILi128ELi2ENS0_8ReduceOpIN3c107complexIdEENS0_7MeanOpsIS5_S5_dS5_EEjS5_Li4ELi4EEEEEvT1_ --------------------------
	.section	.nv.constant0._ZN2at6native13reduce_kernelILi128ELi2ENS0_8ReduceOpIN3c107complexIdEENS0_7MeanOpsIS5_S5_dS5_EEjS5_Li4ELi4EEEEEvT1_,"a",@progbits
	.sectionflags	@""
	.align	4
.nv.constant0._ZN2at6native13reduce_kernelILi128ELi2ENS0_8ReduceOpIN3c107complexIdEENS0_7MeanOpsIS5_S5_dS5_EEjS5_Li4ELi4EEEEEvT1_:
	.zero		1600


//--------------------- .nv.constant0._ZN2at6native13reduce_kernelILi64ELi4ENS0_8ReduceOpIN3c107complexIdEENS0_7MeanOpsIS5_S5_dS5_EEjS5_Li4ELi4EEEEEvT1_ --------------------------
	.section	.nv.constant0._ZN2at6native13reduce_kernelILi64ELi4ENS0_8ReduceOpIN3c107complexIdEENS0_7MeanOpsIS5_S5_dS5_EEjS5_Li4ELi4EEEEEvT1_,"a",@progbits
	.sectionflags	@""
	.align	4
.nv.constant0._ZN2at6native13reduce_kernelILi64ELi4ENS0_8ReduceOpIN3c107complexIdEENS0_7MeanOpsIS5_S5_dS5_EEjS5_Li4ELi4EEEEEvT1_:
	.zero		1600


//--------------------- .nv.constant0._ZN2at6native13reduce_kernelILi512ELi1ENS0_8ReduceOpIfNS0_7MeanOpsIffffEEjfLi4ELi4EEEEEvT1_ --------------------------
	.section	.nv.constant0._ZN2at6native13reduce_kernelILi512ELi1ENS0_8ReduceOpIfNS0_7MeanOpsIffffEEjfLi4ELi4EEEEEvT1_,"a",@progbits
	.sectionflags	@""
	.align	4
.nv.constant0._ZN2at6native13reduce_kernelILi512ELi1ENS0_8ReduceOpIfNS0_7MeanOpsIffffEEjfLi4ELi4EEEEEvT1_:
	.zero		1576


//--------------------- .nv.constant0._ZN2at6native13reduce_kernelILi256ELi2ENS0_8ReduceOpIfNS0_7MeanOpsIffffEEjfLi4ELi4EEEEEvT1_ --------------------------
	.section	.nv.constant0._ZN2at6native13reduce_kernelILi256ELi2ENS0_8ReduceOpIfNS0_7MeanOpsIffffEEjfLi4ELi4EEEEEvT1_,"a",@progbits
	.sectionflags	@""
	.align	4
.nv.constant0._ZN2at6native13reduce_kernelILi256ELi2ENS0_8ReduceOpIfNS0_7MeanOpsIffffEEjfLi4ELi4EEEEEvT1_:
	.zero		1576


//--------------------- .nv.constant0._ZN2at6native13reduce_kernelILi128ELi4ENS0_8ReduceOpIfNS0_7MeanOpsIffffEEjfLi4ELi4EEEEEvT1_ --------------------------
	.section	.nv.constant0._ZN2at6native13reduce_kernelILi128ELi4ENS0_8ReduceOpIfNS0_7MeanOpsIffffEEjfLi4ELi4EEEEEvT1_,"a",@progbits
	.sectionflags	@""
	.align	4
.nv.constant0._ZN2at6native13reduce_kernelILi128ELi4ENS0_8ReduceOpIfNS0_7MeanOpsIffffEEjfLi4ELi4EEEEEvT1_:
	.zero		1576


//--------------------- .nv.constant0._ZN2at6native13reduce_kernelILi512ELi1ENS0_8ReduceOpIdNS0_7MeanOpsIddddEEjdLi4ELi4EEEEEvT1_ --------------------------
	.section	.nv.constant0._ZN2at6native13reduce_kernelILi512ELi1ENS0_8ReduceOpIdNS0_7MeanOpsIddddEEjdLi4ELi4EEEEEvT1_,"a",@progbits
	.sectionflags	@""
	.align	4
.nv.constant0._ZN2at6native13reduce_kernelILi512ELi1ENS0_8ReduceOpIdNS0_7MeanOpsIddddEEjdLi4ELi4EEEEEvT1_:
	.zero		1584


//--------------------- .nv.constant0._ZN2at6native13reduce_kernelILi256ELi2ENS0_8ReduceOpIdNS0_7MeanOpsIddddEEjdLi4ELi4EEEEEvT1_ --------------------------
	.section	.nv.constant0._ZN2at6native13reduce_kernelILi256ELi2ENS0_8ReduceOpIdNS0_7MeanOpsIddddEEjdLi4ELi4EEEEEvT1_,"a",@progbits
	.sectionflags	@""
	.align	4
.nv.constant0._ZN2at6native13reduce_kernelILi256ELi2ENS0_8ReduceOpIdNS0_7MeanOpsIddddEEjdLi4ELi4EEEEEvT1_:
	.zero		1584


//--------------------- .nv.constant0._ZN2at6native13reduce_kernelILi128ELi4ENS0_8ReduceOpIdNS0_7MeanOpsIddddEEjdLi4ELi4EEEEEvT1_ --------------------------
	.section	.nv.constant0._ZN2at6native13reduce_kernelILi128ELi4ENS0_8ReduceOpIdNS0_7MeanOpsIddddEEjdLi4ELi4EEEEEvT1_,"a",@progbits
	.sectionflags	@""
	.align	4
.nv.constant0._ZN2at6native13reduce_kernelILi128ELi4ENS0_8ReduceOpIdNS0_7MeanOpsIddddEEjdLi4ELi4EEEEEvT1_:
	.zero		1584


//--------------------- .nv.constant0._ZN2at6native13reduce_kernelILi512ELi1ENS0_8ReduceOpIsNS0_7MeanOpsIssssEEjsLi4ELi8EEEEEvT1_ --------------------------
	.section	.nv.constant0._ZN2at6native13reduce_kernelILi512ELi1ENS0_8ReduceOpIsNS0_7MeanOpsIssssEEjsLi4ELi8EEEEEvT1_,"a",@progbits
	.sectionflags	@""
	.align	4
.nv.constant0._ZN2at6native13reduce_kernelILi512ELi1ENS0_8ReduceOpIsNS0_7MeanOpsIssssEEjsLi4ELi8EEEEEvT1_:
	.zero		1568


//--------------------- .nv.constant0._ZN2at6native13reduce_kernelILi256ELi2ENS0_8ReduceOpIsNS0_7MeanOpsIssssEEjsLi4ELi8EEEEEvT1_ --------------------------
	.section	.nv.constant0._ZN2at6native13reduce_kernelILi256ELi2ENS0_8ReduceOpIsNS0_7MeanOpsIssssEEjsLi4ELi8EEEEEvT1_,"a",@progbits
	.sectionflags	@""
	.align	4
.nv.constant0._ZN2at6native13reduce_kernelILi256ELi2ENS0_8ReduceOpIsNS0_7MeanOpsIssssEEjsLi4ELi8EEEEEvT1_:
	.zero		1568


//--------------------- .nv.constant0._ZN2at6native13reduce_kernelILi128ELi4ENS0_8ReduceOpIsNS0_7MeanOpsIssssEEjsLi4ELi8EEEEEvT1_ --------------------------
	.section	.nv.constant0._ZN2at6native13reduce_kernelILi128ELi4ENS0_8ReduceOpIsNS0_7MeanOpsIssssEEjsLi4ELi8EEEEEvT1_,"a",@progbits
	.sectionflags	@""
	.align	4
.nv.constant0._ZN2at6native13reduce_kernelILi128ELi4ENS0_8ReduceOpIsNS0_7MeanOpsIssssEEjsLi4ELi8EEEEEvT1_:
	.zero		1568


//--------------------- .nv.constant0._ZN2at6native13reduce_kernelILi512ELi1ENS0_8ReduceOpIlNS0_7MeanOpsIllllEEjlLi4ELi4EEEEEvT1_ --------------------------
	.section	.nv.constant0._ZN2at6native13reduce_kernelILi512ELi1ENS0_8ReduceOpIlNS0_7MeanOpsIllllEEjlLi4ELi4EEEEEvT1_,"a",@progbits
	.sectionflags	@""
	.align	4
.nv.constant0._ZN2at6native13reduce_kernelILi512ELi1ENS0_8ReduceOpIlNS0_7MeanOpsIllllEEjlLi4ELi4EEEEEvT1_:
	.zero		1584


//--------------------- .nv.constant0._ZN2at6native13reduce_kernelILi256ELi2ENS0_8ReduceOpIlNS0_7MeanOpsIllllEEjlLi4ELi4EEEEEvT1_ --------------------------
	.section	.nv.constant0._ZN2at6native13reduce_kernelILi256ELi2ENS0_8ReduceOpIlNS0_7MeanOpsIllllEEjlLi4ELi4EEEEEvT1_,"a",@progbits
	.sectionflags	@""
	.align	4
.nv.constant0._ZN2at6native13reduce_kernelILi256ELi2ENS0_8ReduceOpIlNS0_7MeanOpsIllllEEjlLi4ELi4EEEEEvT1_:
	.zero		1584


//--------------------- .nv.constant0._ZN2at6native13reduce_kernelILi128ELi4ENS0_8ReduceOpIlNS0_7MeanOpsIllllEEjlLi4ELi4EEEEEvT1_ --------------------------
	.section	.nv.constant0._ZN2at6native13reduce_kernelILi128ELi4ENS0_8ReduceOpIlNS0_7MeanOpsIllllEEjlLi4ELi4EEEEEvT1_,"a",@progbits
	.sectionflags	@""
	.align	4
.nv.constant0._ZN2at6native13reduce_kernelILi128ELi4ENS0_8ReduceOpIlNS0_7MeanOpsIllllEEjlLi4ELi4EEEEEvT1_:
	.zero		1584


//--------------------- .nv.constant0._ZN2at6native13reduce_kernelILi512ELi1ENS0_8ReduceOpIiNS0_7MeanOpsIiiiiEEjiLi4ELi4EEEEEvT1_ --------------------------
	.section	.nv.constant0._ZN2at6native13reduce_kernelILi512ELi1ENS0_8ReduceOpIiNS0_7MeanOpsIiiiiEEjiLi4ELi4EEEEEvT1_,"a",@progbits
	.sectionflags	@""
	.align	4
.nv.constant0._ZN2at6native13reduce_kernelILi512ELi1ENS0_8ReduceOpIiNS0_7MeanOpsIiiiiEEjiLi4ELi4EEEEEvT1_:
	.zero		1576


//--------------------- .nv.constant0._ZN2at6native13reduce_kernelILi256ELi2ENS0_8ReduceOpIiNS0_7MeanOpsIiiiiEEjiLi4ELi4EEEEEvT1_ --------------------------
	.section	.nv.constant0._ZN2at6native13reduce_kernelILi256ELi2ENS0_8ReduceOpIiNS0_7MeanOpsIiiiiEEjiLi4ELi4EEEEEvT1_,"a",@progbits
	.sectionflags	@""
	.align	4
.nv.constant0._ZN2at6native13reduce_kernelILi256ELi2ENS0_8ReduceOpIiNS0_7MeanOpsIiiiiEEjiLi4ELi4EEEEEvT1_:
	.zero		1576


//--------------------- .nv.constant0._ZN2at6native13reduce_kernelILi128ELi4ENS0_8ReduceOpIiNS0_7MeanOpsIiiiiEEjiLi4ELi4EEEEEvT1_ --------------------------
	.section	.nv.constant0._ZN2at6native13reduce_kernelILi128ELi4ENS0_8ReduceOpIiNS0_7MeanOpsIiiiiEEjiLi4ELi4EEEEEvT1_,"a",@progbits
	.sectionflags	@""
	.align	4
.nv.constant0._ZN2at6native13reduce_kernelILi128ELi4ENS0_8ReduceOpIiNS0_7MeanOpsIiiiiEEjiLi4ELi4EEEEEvT1_:
	.zero		1576


//--------------------- .nv.constant0._ZN2at6native13reduce_kernelILi512ELi1ENS0_8ReduceOpIaNS0_7MeanOpsIaaaaEEjaLi4ELi4EEEEEvT1_ --------------------------
	.section	.nv.constant0._ZN2at6native13reduce_kernelILi512ELi1ENS0_8ReduceOpIaNS0_7MeanOpsIaaaaEEjaLi4ELi4EEEEEvT1_,"a",@progbits
	.sectionflags	@""
	.align	4
.nv.constant0._ZN2at6native13reduce_kernelILi512ELi1ENS0_8ReduceOpIaNS0_7MeanOpsIaaaaEEjaLi4ELi4EEEEEvT1_:
	.zero		1568


//--------------------- .nv.constant0._ZN2at6native13reduce_kernelILi256ELi2ENS0_8ReduceOpIaNS0_7MeanOpsIaaaaEEjaLi4ELi4EEEEEvT1_ --------------------------
	.section	.nv.constant0._ZN2at6native13reduce_kernelILi256ELi2ENS0_8ReduceOpIaNS0_7MeanOpsIaaaaEEjaLi4ELi4EEEEEvT1_,"a",@progbits
	.sectionflags	@""
	.align	4
.nv.constant0._ZN2at6native13reduce_kernelILi256ELi2ENS0_8ReduceOpIaNS0_7MeanOpsIaaaaEEjaLi4ELi4EEEEEvT1_:
	.zero		1568


//--------------------- .nv.constant0._ZN2at6native13reduce_kernelILi128ELi4ENS0_8ReduceOpIaNS0_7MeanOpsIaaaaEEjaLi4ELi4EEEEEvT1_ --------------------------
	.section	.nv.constant0._ZN2at6native13reduce_kernelILi128ELi4ENS0_8ReduceOpIaNS0_7MeanOpsIaaaaEEjaLi4ELi4EEEEEvT1_,"a",@progbits
	.sectionflags	@""
	.align	4
.nv.constant0._ZN2at6native13reduce_kernelILi128ELi4ENS0_8ReduceOpIaNS0_7MeanOpsIaaaaEEjaLi4ELi4EEEEEvT1_:
	.zero		1568


//--------------------- .nv.constant0._ZN2at6native13reduce_kernelILi512ELi1ENS0_8ReduceOpIhNS0_7MeanOpsIhhhhEEjhLi4ELi4EEEEEvT1_ --------------------------
	.section	.nv.constant0._ZN2at6native13reduce_kernelILi512ELi1ENS0_8ReduceOpIhNS0_7MeanOpsIhhhhEEjhLi4ELi4EEEEEvT1_,"a",@progbits
	.sectionflags	@""
	.align	4
.nv.constant0._ZN2at6native13reduce_kernelILi512ELi1ENS0_8ReduceOpIhNS0_7MeanOpsIhhhhEEjhLi4ELi4EEEEEvT1_:
	.zero		1568


//--------------------- .nv.constant0._ZN2at6native13reduce_kernelILi256ELi2ENS0_8ReduceOpIhNS0_7MeanOpsIhhhhEEjhLi4ELi4EEEEEvT1_ --------------------------
	.section	.nv.constant0._ZN2at6native13reduce_kernelILi256ELi2ENS0_8ReduceOpIhNS0_7MeanOpsIhhhhEEjhLi4ELi4EEEEEvT1_,"a",@progbits
	.sectionflags	@""
	.align	4
.nv.constant0._ZN2at6native13reduce_kernelILi256ELi2ENS0_8ReduceOpIhNS0_7MeanOpsIhhhhEEjhLi4ELi4EEEEEvT1_:
	.zero		1568


//--------------------- .nv.constant0._ZN2at6native13reduce_kernelILi128ELi4ENS0_8ReduceOpIhNS0_7MeanOpsIhhhhEEjhLi4ELi4EEEEEvT1_ --------------------------
	.section	.nv.constant0._ZN2at6native13reduce_kernelILi128ELi4ENS0_8ReduceOpIhNS0_7MeanOpsIhhhhEEjhLi4ELi4EEEEEvT1_,"a",@progbits
	.sectionflags	@""
	.align	4
.nv.constant0._ZN2at6native13reduce_kernelILi128ELi4ENS0_8ReduceOpIhNS0_7MeanOpsIhhhhEEjhLi4ELi4EEEEEvT1_:
	.zero		1568


//--------------------- .nv.constant0._ZN2at6native13reduce_kernelILi512ELi1ENS0_8ReduceOpIN3c108BFloat16ENS0_7MeanOpsIS4_fffEEjfLi4ELi8EEEEEvT1_ --------------------------
	.section	.nv.constant0._ZN2at6native13reduce_kernelILi512ELi1ENS0_8ReduceOpIN3c108BFloat16ENS0_7MeanOpsIS4_fffEEjfLi4ELi8EEEEEvT1_,"a",@progbits
	.sectionflags	@""
	.align	4
.nv.constant0._ZN2at6native13reduce_kernelILi512ELi1ENS0_8ReduceOpIN3c108BFloat16ENS0_7MeanOpsIS4_fffEEjfLi4ELi8EEEEEvT1_:
	.zero		1576


//--------------------- .nv.constant0._ZN2at6native13reduce_kernelILi256ELi2ENS0_8ReduceOpIN3c108BFloat16ENS0_7MeanOpsIS4_fffEEjfLi4ELi8EEEEEvT1_ --------------------------
	.section	.nv.constant0._ZN2at6native13reduce_kernelILi256ELi2ENS0_8ReduceOpIN3c108BFloat16ENS0_7MeanOpsIS4_fffEEjfLi4ELi8EEEEEvT1_,"a",@progbits
	.sectionflags	@""
	.align	4
.nv.constant0._ZN2at6native13reduce_kernelILi256ELi2ENS0_8ReduceOpIN3c108BFloat16ENS0_7MeanOpsIS4_fffEEjfLi4ELi8EEEEEvT1_:
	.zero		1576


//--------------------- .nv.constant0._ZN2at6native13reduce_kernelILi128ELi4ENS0_8ReduceOpIN3c108BFloat16ENS0_7MeanOpsIS4_fffEEjfLi4ELi8EEEEEvT1_ --------------------------
	.section	.nv.constant0._ZN2at6native13reduce_kernelILi128ELi4ENS0_8ReduceOpIN3c108BFloat16ENS0_7MeanOpsIS4_fffEEjfLi4ELi8EEEEEvT1_,"a",@progbits
	.sectionflags	@""
	.align	4
.nv.constant0._ZN2at6native13reduce_kernelILi128ELi4ENS0_8ReduceOpIN3c108BFloat16ENS0_7MeanOpsIS4_fffEEjfLi4ELi8EEEEEvT1_:
	.zero		1576


//--------------------- .nv.constant0._ZN2at6native13reduce_kernelILi512ELi1ENS0_8ReduceOpIN3c108BFloat16ENS0_7MeanOpsIS4_ffS4_EEjS4_Li4ELi8EEEEEvT1_ --------------------------
	.section	.nv.constant0._ZN2at6native13reduce_kernelILi512ELi1ENS0_8ReduceOpIN3c108BFloat16ENS0_7MeanOpsIS4_ffS4_EEjS4_Li4ELi8EEEEEvT1_,"a",@progbits
	.sectionflags	@""
	.align	4
.nv.constant0._ZN2at6native13reduce_kernelILi512ELi1ENS0_8ReduceOpIN3c108BFloat16ENS0_7MeanOpsIS4_ffS4_EEjS4_Li4ELi8EEEEEvT1_:
	.zero		1576


//--------------------- .nv.constant0._ZN2at6native13reduce_kernelILi256ELi2ENS0_8ReduceOpIN3c108BFloat16ENS0_7MeanOpsIS4_ffS4_EEjS4_Li4ELi8EEEEEvT1_ --------------------------
	.section	.nv.constant0._ZN2at6native13reduce_kernelILi256ELi2ENS0_8ReduceOpIN3c108BFloat16ENS0_7MeanOpsIS4_ffS4_EEjS4_Li4ELi8EEEEEvT1_,"a",@progbits
	.sectionflags	@""
	.align	4
.nv.constant0._ZN2at6native13reduce_kernelILi256ELi2ENS0_8ReduceOpIN3c108BFloat16ENS0_7MeanOpsIS4_ffS4_EEjS4_Li4ELi8EEEEEvT1_:
	.zero		1576


//--------------------- .nv.constant0._ZN2at6native13reduce_kernelILi128ELi4ENS0_8ReduceOpIN3c108BFloat16ENS0_7MeanOpsIS4_ffS4_EEjS4_Li4ELi8EEEEEvT1_ --------------------------
	.section	.nv.constant0._ZN2at6native13reduce_kernelILi128ELi4ENS0_8ReduceOpIN3c108BFloat16ENS0_7MeanOpsIS4_ffS4_EEjS4_Li4ELi8EEEEEvT1_,"a",@progbits
	.sectionflags	@""
	.align	4
.nv.constant0._ZN2at6native13reduce_kernelILi128ELi4ENS0_8ReduceOpIN3c108BFloat16ENS0_7MeanOpsIS4_ffS4_EEjS4_Li4ELi8EEEEEvT1_:
	.zero		1576


//--------------------- .nv.constant0._ZN2at6native13reduce_kernelILi512ELi1ENS0_8ReduceOpIN3c104HalfENS0_7MeanOpsIS4_fffEEjfLi4ELi8EEEEEvT1_ --------------------------
	.section	.nv.constant0._ZN2at6native13reduce_kernelILi512ELi1ENS0_8ReduceOpIN3c104HalfENS0_7MeanOpsIS4_fffEEjfLi4ELi8EEEEEvT1_,"a",@progbits
	.sectionflags	@""
	.align	4
.nv.constant0._ZN2at6native13reduce_kernelILi512ELi1ENS0_8ReduceOpIN3c104HalfENS0_7MeanOpsIS4_fffEEjfLi4ELi8EEEEEvT1_:
	.zero		1576


//--------------------- .nv.constant0._ZN2at6native13reduce_kernelILi256ELi2ENS0_8ReduceOpIN3c104HalfENS0_7MeanOpsIS4_fffEEjfLi4ELi8EEEEEvT1_ --------------------------
	.section	.nv.constant0._ZN2at6native13reduce_kernelILi256ELi2ENS0_8ReduceOpIN3c104HalfENS0_7MeanOpsIS4_fffEEjfLi4ELi8EEEEEvT1_,"a",@progbits
	.sectionflags	@""
	.align	4
.nv.constant0._ZN2at6native13reduce_kernelILi256ELi2ENS0_8ReduceOpIN3c104HalfENS0_7MeanOpsIS4_fffEEjfLi4ELi8EEEEEvT1_:
	.zero		1576


//--------------------- .nv.constant0._ZN2at6native13reduce_kernelILi128ELi4ENS0_8ReduceOpIN3c104HalfENS0_7MeanOpsIS4_fffEEjfLi4ELi8EEEEEvT1_ --------------------------
	.section	.nv.constant0._ZN2at6native13reduce_kernelILi128ELi4ENS0_8ReduceOpIN3c104HalfENS0_7MeanOpsIS4_fffEEjfLi4ELi8EEEEEvT1_,"a",@progbits
	.sectionflags	@""
	.align	4
.nv.constant0._ZN2at6native13reduce_kernelILi128ELi4ENS0_8ReduceOpIN3c104HalfENS0_7MeanOpsIS4_fffEEjfLi4ELi8EEEEEvT1_:
	.zero		1576


//--------------------- .nv.constant0._ZN2at6native13reduce_kernelILi512ELi1ENS0_8ReduceOpIN3c104HalfENS0_7MeanOpsIS4_ffS4_EEjS4_Li4ELi8EEEEEvT1_ --------------------------
	.section	.nv.constant0._ZN2at6native13reduce_kernelILi512ELi1ENS0_8ReduceOpIN3c104HalfENS0_7MeanOpsIS4_ffS4_EEjS4_Li4ELi8EEEEEvT1_,"a",@progbits
	.sectionflags	@""
	.align	4
.nv.constant0._ZN2at6native13reduce_kernelILi512ELi1ENS0_8ReduceOpIN3c104HalfENS0_7MeanOpsIS4_ffS4_EEjS4_Li4ELi8EEEEEvT1_:
	.zero		1576


//--------------------- .nv.constant0._ZN2at6native13reduce_kernelILi256ELi2ENS0_8ReduceOpIN3c104HalfENS0_7MeanOpsIS4_ffS4_EEjS4_Li4ELi8EEEEEvT1_ --------------------------
	.section	.nv.constant0._ZN2at6native13reduce_kernelILi256ELi2ENS0_8ReduceOpIN3c104HalfENS0_7MeanOpsIS4_ffS4_EEjS4_Li4ELi8EEEEEvT1_,"a",@progbits
	.sectionflags	@""
	.align	4
.nv.constant0._ZN2at6native13reduce_kernelILi256ELi2ENS0_8ReduceOpIN3c104HalfENS0_7MeanOpsIS4_ffS4_EEjS4_Li4ELi8EEEEEvT1_:
	.zero		1576


//--------------------- .nv.constant0._ZN2at6native13reduce_kernelILi128ELi4ENS0_8ReduceOpIN3c104HalfENS0_7MeanOpsIS4_ffS4_EEjS4_Li4ELi8EEEEEvT1_ --------------------------
	.section	.nv.constant0._ZN2at6native13reduce_kernelILi128ELi4ENS0_8ReduceOpIN3c104HalfENS0_7MeanOpsIS4_ffS4_EEjS4_Li4ELi8EEEEEvT1_,"a",@progbits
	.sectionflags	@""
	.align	4
.nv.constant0._ZN2at6native13reduce_kernelILi128ELi4ENS0_8ReduceOpIN3c104HalfENS0_7MeanOpsIS4_ffS4_EEjS4_Li4ELi8EEEEEvT1_:
	.zero		1576


//--------------------- .nv.constant0._ZN2at6native13reduce_kernelILi512ELi1ENS0_8ReduceOpIN3c108BFloat16ENS0_10WelfordOpsIS4_fiN4cuda3std3__44pairIS4_S4_EEEEjS4_Li2ELi2EEEEEvT1_ --------------------------
	.section	.nv.constant0._ZN2at6native13reduce_kernelILi512ELi1ENS0_8ReduceOpIN3c108BFloat16ENS0_10WelfordOpsIS4_fiN4cuda3std3__44pairIS4_S4_EEEEjS4_Li2ELi2EEEEEvT1_,"a",@progbits
	.sectionflags	@""
	.align	4
.nv.constant0._ZN2at6native13reduce_kernelILi512ELi1ENS0_8ReduceOpIN3c108BFloat16ENS0_10WelfordOpsIS4_fiN4cuda3std3__44pairIS4_S4_EEEEjS4_Li2ELi2EEEEEvT1_:
	.zero		1592


//--------------------- .nv.constant0._ZN2at6native13reduce_kernelILi256ELi2ENS0_8ReduceOpIN3c108BFloat16ENS0_10WelfordOpsIS4_fiN4cuda3std3__44pairIS4_S4_EEEEjS4_Li2ELi2EEEEEvT1_ --------------------------
	.section	.nv.constant0._ZN2at6native13reduce_kernelILi256ELi2ENS0_8ReduceOpIN3c108BFloat16ENS0_10WelfordOpsIS4_fiN4cuda3std3__44pairIS4_S4_EEEEjS4_Li2ELi2EEEEEvT1_,"a",@progbits
	.sectionflags	@""
	.align	4
.nv.constant0._ZN2at6native13reduce_kernelILi256ELi2ENS0_8ReduceOpIN3c108BFloat16ENS0_10WelfordOpsIS4_fiN4cuda3std3__44pairIS4_S4_EEEEjS4_Li2ELi2EEEEEvT1_:
	.zero		1592


//--------------------- .nv.constant0._ZN2at6native13reduce_kernelILi128ELi4ENS0_8ReduceOpIN3c108BFloat16ENS0_10WelfordOpsIS4_fiN4cuda3std3__44pairIS4_S4_EEEEjS4_Li2ELi2EEEEEvT1_ --------------------------
	.section	.nv.constant0._ZN2at6native13reduce_kernelILi128ELi4ENS0_8ReduceOpIN3c108BFloat16ENS0_10WelfordOpsIS4_fiN4cuda3std3__44pairIS4_S4_EEEEjS4_Li2ELi2EEEEEvT1_,"a",@progbits
	.sectionflags	@""
	.align	4
.nv.constant0._ZN2at6native13reduce_kernelILi128ELi4ENS0_8ReduceOpIN3c108BFloat16ENS0_10WelfordOpsIS4_fiN4cuda3std3__44pairIS4_S4_EEEEjS4_Li2ELi2EEEEEvT1_:
	.zero		1592


//--------------------- .nv.constant0._ZN2at6native13reduce_kernelILi512ELi1ENS0_8ReduceOpIN3c104HalfENS0_10WelfordOpsIS4_fiN4cuda3std3__44pairIS4_S4_EEEEjS4_Li2ELi2EEEEEvT1_ --------------------------
	.section	.nv.constant0._ZN2at6native13reduce_kernelILi512ELi1ENS0_8ReduceOpIN3c104HalfENS0_10WelfordOpsIS4_fiN4cuda3std3__44pairIS4_S4_EEEEjS4_Li2ELi2EEEEEvT1_,"a",@progbits
	.sectionflags	@""
	.align	4
.nv.constant0._ZN2at6native13reduce_kernelILi512ELi1ENS0_8ReduceOpIN3c104HalfENS0_10WelfordOpsIS4_fiN4cuda3std3__44pairIS4_S4_EEEEjS4_Li2ELi2EEEEEvT1_:
	.zero		1592


//--------------------- .nv.constant0._ZN2at6native13reduce_kernelILi256ELi2ENS0_8ReduceOpIN3c104HalfENS0_10WelfordOpsIS4_fiN4cuda3std3__44pairIS4_S4_EEEEjS4_Li2ELi2EEEEEvT1_ --------------------------
	.section	.nv.constant0._ZN2at6native13reduce_kernelILi256ELi2ENS0_8ReduceOpIN3c104HalfENS0_10WelfordOpsIS4_fiN4cuda3std3__44pairIS4_S4_EEEEjS4_Li2ELi2EEEEEvT1_,"a",@progbits
	.sectionflags	@""
	.align	4
.nv.constant0._ZN2at6native13reduce_kernelILi256ELi2ENS0_8ReduceOpIN3c104HalfENS0_10WelfordOpsIS4_fiN4cuda3std3__44pairIS4_S4_EEEEjS4_Li2ELi2EEEEEvT1_:
	.zero		1592


//--------------------- .nv.constant0._ZN2at6native13reduce_kernelILi128ELi4ENS0_8ReduceOpIN3c104HalfENS0_10WelfordOpsIS4_fiN4cuda3std3__44pairIS4_S4_EEEEjS4_Li2ELi2EEEEEvT1_ --------------------------
	.section	.nv.constant0._ZN2at6native13reduce_kernelILi128ELi4ENS0_8ReduceOpIN3c104HalfENS0_10WelfordOpsIS4_fiN4cuda3std3__44pairIS4_S4_EEEEjS4_Li2ELi2EEEEEvT1_,"a",@progbits
	.sectionflags	@""
	.align	4
.nv.constant0._ZN2at6native13reduce_kernelILi128ELi4ENS0_8ReduceOpIN3c104HalfENS0_10WelfordOpsIS4_fiN4cuda3std3__44pairIS4_S4_EEEEjS4_Li2ELi2EEEEEvT1_:
	.zero		1592


//--------------------- .nv.constant0._ZN2at6native13reduce_kernelILi512ELi1ENS0_8ReduceOpIfNS0_10WelfordOpsIffiN4cuda3std3__44pairIffEEEEjfLi2ELi2EEEEEvT1_ --------------------------
	.section	.nv.constant0._ZN2at6native13reduce_kernelILi512ELi1ENS0_8ReduceOpIfNS0_10WelfordOpsIffiN4cuda3std3__44pairIffEEEEjfLi2ELi2EEEEEvT1_,"a",@progbits
	.sectionflags	@""
	.align	4
.nv.constant0._ZN2at6native13reduce_kernelILi512ELi1ENS0_8ReduceOpIfNS0_10WelfordOpsIffiN4cuda3std3__44pairIffEEEEjfLi2ELi2EEEEEvT1_:
	.zero		1592


//--------------------- .nv.constant0._ZN2at6native13reduce_kernelILi256ELi2ENS0_8ReduceOpIfNS0_10WelfordOpsIffiN4cuda3std3__44pairIffEEEEjfLi2ELi2EEEEEvT1_ --------------------------
	.section	.nv.constant0._ZN2at6native13reduce_kernelILi256ELi2ENS0_8ReduceOpIfNS0_10WelfordOpsIffiN4cuda3std3__44pairIffEEEEjfLi2ELi2EEEEEvT1_,"a",@progbits
	.sectionflags	@""
	.align	4
.nv.constant0._ZN2at6native13reduce_kernelILi256ELi2ENS0_8ReduceOpIfNS0_10WelfordOpsIffiN4cuda3std3__44pairIffEEEEjfLi2ELi2EEEEEvT1_:
	.zero		1592


//--------------------- .nv.constant0._ZN2at6native13reduce_kernelILi128ELi4ENS0_8ReduceOpIfNS0_10WelfordOpsIffiN4cuda3std3__44pairIffEEEEjfLi2ELi2EEEEEvT1_ --------------------------
	.section	.nv.constant0._ZN2at6native13reduce_kernelILi128ELi4ENS0_8ReduceOpIfNS0_10WelfordOpsIffiN4cuda3std3__44pairIffEEEEjfLi2ELi2EEEEEvT1_,"a",@progbits
	.sectionflags	@""
	.align	4
.nv.constant0._ZN2at6native13reduce_kernelILi128ELi4ENS0_8ReduceOpIfNS0_10WelfordOpsIffiN4cuda3std3__44pairIffEEEEjfLi2ELi2EEEEEvT1_:
	.zero		1592


//--------------------- .nv.constant0._ZN2at6native13reduce_kernelILi512ELi1ENS0_8ReduceOpIdNS0_10WelfordOpsIddiN4cuda3std3__44pairIddEEEEjdLi2ELi2EEEEEvT1_ --------------------------
	.section	.nv.constant0._ZN2at6native13reduce_kernelILi512ELi1ENS0_8ReduceOpIdNS0_10WelfordOpsIddiN4cuda3std3__44pairIddEEEEjdLi2ELi2EEEEEvT1_,"a",@progbits
	.sectionflags	@""
	.align	4
.nv.constant0._ZN2at6native13reduce_kernelILi512ELi1ENS0_8ReduceOpIdNS0_10WelfordOpsIddiN4cuda3std3__44pairIddEEEEjdLi2ELi2EEEEEvT1_:
	.zero		1616


//--------------------- .nv.constant0._ZN2at6native13reduce_kernelILi256ELi2ENS0_8ReduceOpIdNS0_10WelfordOpsIddiN4cuda3std3__44pairIddEEEEjdLi2ELi2EEEEEvT1_ --------------------------
	.section	.nv.constant0._ZN2at6native13reduce_kernelILi256ELi2ENS0_8ReduceOpIdNS0_10WelfordOpsIddiN4cuda3std3__44pairIddEEEEjdLi2ELi2EEEEEvT1_,"a",@progbits
	.sectionflags	@""
	.align	4
.nv.constant0._ZN2at6native13reduce_kernelILi256ELi2ENS0_8ReduceOpIdNS0_10WelfordOpsIddiN4cuda3std3__44pairIddEEEEjdLi2ELi2EEEEEvT1_:
	.zero		1616


//--------------------- .nv.constant0._ZN2at6native13reduce_kernelILi128ELi4ENS0_8ReduceOpIdNS0_10WelfordOpsIddiN4cuda3std3__44pairIddEEEEjdLi2ELi2EEEEEvT1_ --------------------------
	.section	.nv.constant0._ZN2at6native13reduce_kernelILi128ELi4ENS0_8ReduceOpIdNS0_10WelfordOpsIddiN4cuda3std3__44pairIddEEEEjdLi2ELi2EEEEEvT1_,"a",@progbits
	.sectionflags	@""
	.align	4
.nv.constant0._ZN2at6native13reduce_kernelILi128ELi4ENS0_8ReduceOpIdNS0_10WelfordOpsIddiN4cuda3std3__44pairIddEEEEjdLi2ELi2EEEEEvT1_:
	.zero		1616


//--------------------- .nv.constant0._ZN2at6native13reduce_kernelILi512ELi1ENS0_8ReduceOpIN3c108BFloat16ENS0_10WelfordOpsIS4_fiN4cuda3std3__44pairIffEEEEjfLi2ELi2EEEEEvT1_ --------------------------
	.section	.nv.constant0._ZN2at6native13reduce_kernelILi512ELi1ENS0_8ReduceOpIN3c108BFloat16ENS0_10WelfordOpsIS4_fiN4cuda3std3__44pairIffEEEEjfLi2ELi2EEEEEvT1_,"a",@progbits
	.sectionflags	@""
	.align	4
.nv.constant0._ZN2at6native13reduce_kernelILi512ELi1ENS0_8ReduceOpIN3c108BFloat16ENS0_10WelfordOpsIS4_fiN4cuda3std3__44pairIffEEEEjfLi2ELi2EEEEEvT1_:
	.zero		1592


//--------------------- .nv.constant0._ZN2at6native13reduce_kernelILi256ELi2ENS0_8ReduceOpIN3c108BFloat16ENS0_10WelfordOpsIS4_fiN4cuda3std3__44pairIffEEEEjfLi2ELi2EEEEEvT1_ --------------------------
	.section	.nv.constant0._ZN2at6native13reduce_kernelILi256ELi2ENS0_8ReduceOpIN3c108BFloat16ENS0_10WelfordOpsIS4_fiN4cuda3std3__44pairIffEEEEjfLi2ELi2EEEEEvT1_,"a",@progbits
	.sectionflags	@""
	.align	4
.nv.constant0._ZN2at6native13reduce_kernelILi256ELi2ENS0_8ReduceOpIN3c108BFloat16ENS0_10WelfordOpsIS4_fiN4cuda3std3__44pairIffEEEEjfLi2ELi2EEEEEvT1_:
	.zero		1592


//--------------------- .nv.constant0._ZN2at6native13reduce_kernelILi128ELi4ENS0_8ReduceOpIN3c108BFloat16ENS0_10WelfordOpsIS4_fiN4cuda3std3__44pairIffEEEEjfLi2ELi2EEEEEvT1_ --------------------------
	.section	.nv.constant0._ZN2at6native13reduce_kernelILi128ELi4ENS0_8ReduceOpIN3c108BFloat16ENS0_10WelfordOpsIS4_fiN4cuda3std3__44pairIffEEEEjfLi2ELi2EEEEEvT1_,"a",@progbits
	.sectionflags	@""
	.align	4
.nv.constant0._ZN2at6native13reduce_kernelILi128ELi4ENS0_8ReduceOpIN3c108BFloat16ENS0_10WelfordOpsIS4_fiN4cuda3std3__44pairIffEEEEjfLi2ELi2EEEEEvT1_:
	.zero		1592


//--------------------- .nv.constant0._ZN2at6native13reduce_kernelILi512ELi1ENS0_8ReduceOpIN3c104HalfENS0_10WelfordOpsIS4_fiN4cuda3std3__44pairIffEEEEjfLi2ELi2EEEEEvT1_ --------------------------
	.section	.nv.constant0._ZN2at6native13reduce_kernelILi512ELi1ENS0_8ReduceOpIN3c104HalfENS0_10WelfordOpsIS4_fiN4cuda3std3__44pairIffEEEEjfLi2ELi2EEEEEvT1_,"a",@progbits
	.sectionflags	@""
	.align	4
.nv.constant0._ZN2at6native13reduce_kernelILi512ELi1ENS0_8ReduceOpIN3c104HalfENS0_10WelfordOpsIS4_fiN4cuda3std3__44pairIffEEEEjfLi2ELi2EEEEEvT1_:
	.zero		1592


//--------------------- .nv.constant0._ZN2at6native13reduce_kernelILi256ELi2ENS0_8ReduceOpIN3c104HalfENS0_10WelfordOpsIS4_fiN4cuda3std3__44pairIffEEEEjfLi2ELi2EEEEEvT1_ --------------------------
	.section	.nv.constant0._ZN2at6native13reduce_kernelILi256ELi2ENS0_8ReduceOpIN3c104HalfENS0_10WelfordOpsIS4_fiN4cuda3std3__44pairIffEEEEjfLi2ELi2EEEEEvT1_,"a",@progbits
	.sectionflags	@""
	.align	4
.nv.constant0._ZN2at6native13reduce_kernelILi256ELi2ENS0_8ReduceOpIN3c104HalfENS0_10WelfordOpsIS4_fiN4cuda3std3__44pairIffEEEEjfLi2ELi2EEEEEvT1_:
	.zero		1592


//--------------------- .nv.constant0._ZN2at6native13reduce_kernelILi128ELi4ENS0_8ReduceOpIN3c104HalfENS0_10WelfordOpsIS4_fiN4cuda3std3__44pairIffEEEEjfLi2ELi2EEEEEvT1_ --------------------------
	.section	.nv.constant0._ZN2at6native13reduce_kernelILi128ELi4ENS0_8ReduceOpIN3c104HalfENS0_10WelfordOpsIS4_fiN4cuda3std3__44pairIffEEEEjfLi2ELi2EEEEEvT1_,"a",@progbits
	.sectionflags	@""
	.align	4
.nv.constant0._ZN2at6native13reduce_kernelILi128ELi4ENS0_8ReduceOpIN3c104HalfENS0_10WelfordOpsIS4_fiN4cuda3std3__44pairIffEEEEjfLi2ELi2EEEEEvT1_:
	.zero		1592


//--------------------- SYMBOLS --------------------------

	.type		.nv.reservedSmem.offset0,@object
	.size		.nv.reservedSmem.offset0,0x4
	.type		__assertfail,@function
